	.target	sm_90a

	.elftype	@"ET_EXEC"


//--------------------- .note.nv.tkinfo           --------------------------
	.section	.note.nv.tkinfo,"",@"SHT_NOTE"
	.sectionflags	@"SHF_NOTE_NV_TKINFO"
	.tkinfo
        /*0018*/ 	.word	0x00000002
        /*0030*/ 	.string	""
        /*0030*/ 	.string	"ptxas"
        /*0030*/ 	.string	"Cuda compilation tools, release 13.0, V13.0.88"
        /*0030*/ 	.string	"Build cuda_13.0.r13.0/compiler.36424714_0"
        /*0030*/ 	.string	"-arch sm_90a -m 64 "



//--------------------- .note.nv.cuinfo           --------------------------
	.section	.note.nv.cuinfo,"",@"SHT_NOTE"
	.sectionflags	@"SHF_NOTE_NV_CUINFO"
        /*0018*/ 	.short	0x0002
        /*001a*/ 	.short	0x005a
        /*001c*/ 	.short	0x0082
	.zero		2


//--------------------- .nv.info                  --------------------------
	.section	.nv.info,"",@"SHT_CUDA_INFO"
	.align	4


	//----- nvinfo : EIATTR_REGCOUNT
	.align		4
        /*0000*/ 	.byte	0x04, 0x2f
        /*0002*/ 	.short	(.L_12 - .L_11)
	.align		4
.L_11:
        /*0004*/ 	.word	index@(_ZN5flash25flash_bwd_dot_do_o_kernelILb1E23Flash_bwd_kernel_traitsILi192ELi64ELi64ELi8ELi4ELi2ELi2ELb0ELb0EN7cutlass10bfloat16_tE19Flash_kernel_traitsILi192ELi64ELi64ELi8ES3_EEEEvNS_16Flash_bwd_paramsE)
        /*0008*/ 	.word	0x00000040


	//----- nvinfo : EIATTR_FRAME_SIZE
	.align		4
.L_12:
        /*000c*/ 	.byte	0x04, 0x11
        /*000e*/ 	.short	(.L_14 - .L_13)
	.align		4
.L_13:
        /*0010*/ 	.word	index@(_ZN5flash25flash_bwd_dot_do_o_kernelILb1E23Flash_bwd_kernel_traitsILi192ELi64ELi64ELi8ELi4ELi2ELi2ELb0ELb0EN7cutlass10bfloat16_tE19Flash_kernel_traitsILi192ELi64ELi64ELi8ES3_EEEEvNS_16Flash_bwd_paramsE)
        /*0014*/ 	.word	0x00000000


	//----- nvinfo : EIATTR_REGCOUNT
	.align		4
.L_14:
        /*0018*/ 	.byte	0x04, 0x2f
        /*001a*/ 	.short	(.L_16 - .L_15)
	.align		4
.L_15:
        /*001c*/ 	.word	index@(_ZN5flash25flash_bwd_dot_do_o_kernelILb0E23Flash_bwd_kernel_traitsILi192ELi64ELi64ELi8ELi4ELi2ELi2ELb0ELb0EN7cutlass10bfloat16_tE19Flash_kernel_traitsILi192ELi64ELi64ELi8ES3_EEEEvNS_16Flash_bwd_paramsE)
        /*0020*/ 	.word	0x00000040


	//----- nvinfo : EIATTR_FRAME_SIZE
	.align		4
.L_16:
        /*0024*/ 	.byte	0x04, 0x11
        /*0026*/ 	.short	(.L_18 - .L_17)
	.align		4
.L_17:
        /*0028*/ 	.word	index@(_ZN5flash25flash_bwd_dot_do_o_kernelILb0E23Flash_bwd_kernel_traitsILi192ELi64ELi64ELi8ELi4ELi2ELi2ELb0ELb0EN7cutlass10bfloat16_tE19Flash_kernel_traitsILi192ELi64ELi64ELi8ES3_EEEEvNS_16Flash_bwd_paramsE)
        /*002c*/ 	.word	0x00000000


	//----- nvinfo : EIATTR_REGCOUNT
	.align		4
.L_18:
        /*0030*/ 	.byte	0x04, 0x2f
        /*0032*/ 	.short	(.L_20 - .L_19)
	.align		4
.L_19:
        /*0034*/ 	.word	index@(_ZN5flash44flash_bwd_dq_dk_dv_loop_seqk_parallel_kernelI23Flash_bwd_kernel_traitsILi192ELi64ELi64ELi8ELi4ELi2ELi2ELb0ELb0EN7cutlass10bfloat16_tE19Flash_kernel_traitsILi192ELi64ELi64ELi8ES3_EELb0ELb0ELb1ELb1ELb0ELb0ELb1EEEvNS_16Flash_bwd_paramsE)
        /*0038*/ 	.word	0x000000fd


	//----- nvinfo : EIATTR_FRAME_SIZE
	.align		4
.L_20:
        /*003c*/ 	.byte	0x04, 0x11
        /*003e*/ 	.short	(.L_22 - .L_21)
	.align		4
.L_21:
        /*0040*/ 	.word	index@(_ZN5flash44flash_bwd_dq_dk_dv_loop_seqk_parallel_kernelI23Flash_bwd_kernel_traitsILi192ELi64ELi64ELi8ELi4ELi2ELi2ELb0ELb0EN7cutlass10bfloat16_tE19Flash_kernel_traitsILi192ELi64ELi64ELi8ES3_EELb0ELb0ELb1ELb1ELb0ELb0ELb1EEEvNS_16Flash_bwd_paramsE)
        /*0044*/ 	.word	0x00000000


	//----- nvinfo : EIATTR_REGCOUNT
	.align		4
.L_22:
        /*0048*/ 	.byte	0x04, 0x2f
        /*004a*/ 	.short	(.L_24 - .L_23)
	.align		4
.L_23:
        /*004c*/ 	.word	index@(_ZN5flash44flash_bwd_dq_dk_dv_loop_seqk_parallel_kernelI23Flash_bwd_kernel_traitsILi192ELi64ELi64ELi8ELi4ELi2ELi2ELb0ELb0EN7cutlass10bfloat16_tE19Flash_kernel_traitsILi192ELi64ELi64ELi8ES3_EELb1ELb0ELb1ELb1ELb0ELb0ELb0EEEvNS_16Flash_bwd_paramsE)
        /*0050*/ 	.word	0x000000ff


	//----- nvinfo : EIATTR_FRAME_SIZE
	.align		4
.L_24:
        /*0054*/ 	.byte	0x04, 0x11
        /*0056*/ 	.short	(.L_26 - .L_25)
	.align		4
.L_25:
        /*0058*/ 	.word	index@(_ZN5flash44flash_bwd_dq_dk_dv_loop_seqk_parallel_kernelI23Flash_bwd_kernel_traitsILi192ELi64ELi64ELi8ELi4ELi2ELi2ELb0ELb0EN7cutlass10bfloat16_tE19Flash_kernel_traitsILi192ELi64ELi64ELi8ES3_EELb1ELb0ELb1ELb1ELb0ELb0ELb0EEEvNS_16Flash_bwd_paramsE)
        /*005c*/ 	.word	0x00000008


	//----- nvinfo : EIATTR_REGCOUNT
	.align		4
.L_26:
        /*0060*/ 	.byte	0x04, 0x2f
        /*0062*/ 	.short	(.L_28 - .L_27)
	.align		4
.L_27:
        /*0064*/ 	.word	index@(_ZN5flash44flash_bwd_dq_dk_dv_loop_seqk_parallel_kernelI23Flash_bwd_kernel_traitsILi192ELi64ELi64ELi8ELi4ELi2ELi2ELb0ELb0EN7cutlass10bfloat16_tE19Flash_kernel_traitsILi192ELi64ELi64ELi8ES3_EELb0ELb0ELb1ELb0ELb0ELb1ELb1EEEvNS_16Flash_bwd_paramsE)
        /*0068*/ 	.word	0x000000fc


	//----- nvinfo : EIATTR_FRAME_SIZE
	.align		4
.L_28:
        /*006c*/ 	.byte	0x04, 0x11
        /*006e*/ 	.short	(.L_30 - .L_29)
	.align		4
.L_29:
        /*0070*/ 	.word	index@(_ZN5flash44flash_bwd_dq_dk_dv_loop_seqk_parallel_kernelI23Flash_bwd_kernel_traitsILi192ELi64ELi64ELi8ELi4ELi2ELi2ELb0ELb0EN7cutlass10bfloat16_tE19Flash_kernel_traitsILi192ELi64ELi64ELi8ES3_EELb0ELb0ELb1ELb0ELb0ELb1ELb1EEEvNS_16Flash_bwd_paramsE)
        /*0074*/ 	.word	0x00000000


	//----- nvinfo : EIATTR_REGCOUNT
	.align		4
.L_30:
        /*0078*/ 	.byte	0x04, 0x2f
        /*007a*/ 	.short	(.L_32 - .L_31)
	.align		4
.L_31:
        /*007c*/ 	.word	index@(_ZN5flash44flash_bwd_dq_dk_dv_loop_seqk_parallel_kernelI23Flash_bwd_kernel_traitsILi192ELi64ELi64ELi8ELi4ELi2ELi2ELb0ELb0EN7cutlass10bfloat16_tE19Flash_kernel_traitsILi192ELi64ELi64ELi8ES3_EELb1ELb0ELb1ELb0ELb0ELb1ELb0EEEvNS_16Flash_bwd_paramsE)
        /*0080*/ 	.word	0x000000fe


	//----- nvinfo : EIATTR_FRAME_SIZE
	.align		4
.L_32:
        /*0084*/ 	.byte	0x04, 0x11
        /*0086*/ 	.short	(.L_34 - .L_33)
	.align		4
.L_33:
        /*0088*/ 	.word	index@(_ZN5flash44flash_bwd_dq_dk_dv_loop_seqk_parallel_kernelI23Flash_bwd_kernel_traitsILi192ELi64ELi64ELi8ELi4ELi2ELi2ELb0ELb0EN7cutlass10bfloat16_tE19Flash_kernel_traitsILi192ELi64ELi64ELi8ES3_EELb1ELb0ELb1ELb0ELb0ELb1ELb0EEEvNS_16Flash_bwd_paramsE)
        /*008c*/ 	.word	0x00000000


	//----- nvinfo : EIATTR_REGCOUNT
	.align		4
.L_34:
        /*0090*/ 	.byte	0x04, 0x2f
        /*0092*/ 	.short	(.L_36 - .L_35)
	.align		4
.L_35:
        /*0094*/ 	.word	index@(_ZN5flash44flash_bwd_dq_dk_dv_loop_seqk_parallel_kernelI23Flash_bwd_kernel_traitsILi192ELi64ELi64ELi8ELi4ELi2ELi2ELb0ELb0EN7cutlass10bfloat16_tE19Flash_kernel_traitsILi192ELi64ELi64ELi8ES3_EELb0ELb0ELb0ELb1ELb0ELb0ELb1EEEvNS_16Flash_bwd_paramsE)
        /*0098*/ 	.word	0x000000ff


	//----- nvinfo : EIATTR_FRAME_SIZE
	.align		4
.L_36:
        /*009c*/ 	.byte	0x04, 0x11
        /*009e*/ 	.short	(.L_38 - .L_37)
	.align		4
.L_37:
        /*00a0*/ 	.word	index@(_ZN5flash44flash_bwd_dq_dk_dv_loop_seqk_parallel_kernelI23Flash_bwd_kernel_traitsILi192ELi64ELi64ELi8ELi4ELi2ELi2ELb0ELb0EN7cutlass10bfloat16_tE19Flash_kernel_traitsILi192ELi64ELi64ELi8ES3_EELb0ELb0ELb0ELb1ELb0ELb0ELb1EEEvNS_16Flash_bwd_paramsE)
        /*00a4*/ 	.word	0x00000000


	//----- nvinfo : EIATTR_REGCOUNT
	.align		4
.L_38:
        /*00a8*/ 	.byte	0x04, 0x2f
        /*00aa*/ 	.short	(.L_40 - .L_39)
	.align		4
.L_39:
        /*00ac*/ 	.word	index@(_ZN5flash44flash_bwd_dq_dk_dv_loop_seqk_parallel_kernelI23Flash_bwd_kernel_traitsILi192ELi64ELi64ELi8ELi4ELi2ELi2ELb0ELb0EN7cutlass10bfloat16_tE19Flash_kernel_traitsILi192ELi64ELi64ELi8ES3_EELb1ELb0ELb0ELb1ELb0ELb0ELb0EEEvNS_16Flash_bwd_paramsE)
        /*00b0*/ 	.word	0x000000fe


	//----- nvinfo : EIATTR_FRAME_SIZE
	.align		4
.L_40:
        /*00b4*/ 	.byte	0x04, 0x11
        /*00b6*/ 	.short	(.L_42 - .L_41)
	.align		4
.L_41:
        /*00b8*/ 	.word	index@(_ZN5flash44flash_bwd_dq_dk_dv_loop_seqk_parallel_kernelI23Flash_bwd_kernel_traitsILi192ELi64ELi64ELi8ELi4ELi2ELi2ELb0ELb0EN7cutlass10bfloat16_tE19Flash_kernel_traitsILi192ELi64ELi64ELi8ES3_EELb1ELb0ELb0ELb1ELb0ELb0ELb0EEEvNS_16Flash_bwd_paramsE)
        /*00bc*/ 	.word	0x00000000


	//----- nvinfo : EIATTR_REGCOUNT
	.align		4
.L_42:
        /*00c0*/ 	.byte	0x04, 0x2f
        /*00c2*/ 	.short	(.L_44 - .L_43)
	.align		4
.L_43:
        /*00c4*/ 	.word	index@(_ZN5flash44flash_bwd_dq_dk_dv_loop_seqk_parallel_kernelI23Flash_bwd_kernel_traitsILi192ELi64ELi64ELi8ELi4ELi2ELi2ELb0ELb0EN7cutlass10bfloat16_tE19Flash_kernel_traitsILi192ELi64ELi64ELi8ES3_EELb0ELb0ELb0ELb0ELb0ELb1ELb1EEEvNS_16Flash_bwd_paramsE)
        /*00c8*/ 	.word	0x000000fe


	//----- nvinfo : EIATTR_FRAME_SIZE
	.align		4
.L_44:
        /*00cc*/ 	.byte	0x04, 0x11
        /*00ce*/ 	.short	(.L_46 - .L_45)
	.align		4
.L_45:
        /*00d0*/ 	.word	index@(_ZN5flash44flash_bwd_dq_dk_dv_loop_seqk_parallel_kernelI23Flash_bwd_kernel_traitsILi192ELi64ELi64ELi8ELi4ELi2ELi2ELb0ELb0EN7cutlass10bfloat16_tE19Flash_kernel_traitsILi192ELi64ELi64ELi8ES3_EELb0ELb0ELb0ELb0ELb0ELb1ELb1EEEvNS_16Flash_bwd_paramsE)
        /*00d4*/ 	.word	0x00000000


	//----- nvinfo : EIATTR_REGCOUNT
	.align		4
.L_46:
        /*00d8*/ 	.byte	0x04, 0x2f
        /*00da*/ 	.short	(.L_48 - .L_47)
	.align		4
.L_47:
        /*00dc*/ 	.word	index@(_ZN5flash44flash_bwd_dq_dk_dv_loop_seqk_parallel_kernelI23Flash_bwd_kernel_traitsILi192ELi64ELi64ELi8ELi4ELi2ELi2ELb0ELb0EN7cutlass10bfloat16_tE19Flash_kernel_traitsILi192ELi64ELi64ELi8ES3_EELb1ELb0ELb0ELb0ELb0ELb1ELb0EEEvNS_16Flash_bwd_paramsE)
        /*00e0*/ 	.word	0x000000ff


	//----- nvinfo : EIATTR_FRAME_SIZE
	.align		4
.L_48:
        /*00e4*/ 	.byte	0x04, 0x11
        /*00e6*/ 	.short	(.L_50 - .L_49)
	.align		4
.L_49:
        /*00e8*/ 	.word	index@(_ZN5flash44flash_bwd_dq_dk_dv_loop_seqk_parallel_kernelI23Flash_bwd_kernel_traitsILi192ELi64ELi64ELi8ELi4ELi2ELi2ELb0ELb0EN7cutlass10bfloat16_tE19Flash_kernel_traitsILi192ELi64ELi64ELi8ES3_EELb1ELb0ELb0ELb0ELb0ELb1ELb0EEEvNS_16Flash_bwd_paramsE)
        /*00ec*/ 	.word	0x00000000


	//----- nvinfo : EIATTR_REGCOUNT
	.align		4
.L_50:
        /*00f0*/ 	.byte	0x04, 0x2f
        /*00f2*/ 	.short	(.L_52 - .L_51)
	.align		4
.L_51:
        /*00f4*/ 	.word	index@(_ZN5flash44flash_bwd_dq_dk_dv_loop_seqk_parallel_kernelI23Flash_bwd_kernel_traitsILi192ELi64ELi64ELi8ELi4ELi2ELi2ELb0ELb0EN7cutlass10bfloat16_tE19Flash_kernel_traitsILi192ELi64ELi64ELi8ES3_EELb0ELb0ELb1ELb0ELb0ELb0ELb1EEEvNS_16Flash_bwd_paramsE)
        /*00f8*/ 	.word	0x000000fc


	//----- nvinfo : EIATTR_FRAME_SIZE
	.align		4
.L_52:
        /*00fc*/ 	.byte	0x04, 0x11
        /*00fe*/ 	.short	(.L_54 - .L_53)
	.align		4
.L_53:
        /*0100*/ 	.word	index@(_ZN5flash44flash_bwd_dq_dk_dv_loop_seqk_parallel_kernelI23Flash_bwd_kernel_traitsILi192ELi64ELi64ELi8ELi4ELi2ELi2ELb0ELb0EN7cutlass10bfloat16_tE19Flash_kernel_traitsILi192ELi64ELi64ELi8ES3_EELb0ELb0ELb1ELb0ELb0ELb0ELb1EEEvNS_16Flash_bwd_paramsE)
        /*0104*/ 	.word	0x00000000


	//----- nvinfo : EIATTR_REGCOUNT
	.align		4
.L_54:
        /*0108*/ 	.byte	0x04, 0x2f
        /*010a*/ 	.short	(.L_56 - .L_55)
	.align		4
.L_55:
        /*010c*/ 	.word	index@(_ZN5flash44flash_bwd_dq_dk_dv_loop_seqk_parallel_kernelI23Flash_bwd_kernel_traitsILi192ELi64ELi64ELi8ELi4ELi2ELi2ELb0ELb0EN7cutlass10bfloat16_tE19Flash_kernel_traitsILi192ELi64ELi64ELi8ES3_EELb1ELb0ELb1ELb0ELb0ELb0ELb0EEEvNS_16Flash_bwd_paramsE)
        /*0110*/ 	.word	0x000000fe


	//----- nvinfo : EIATTR_FRAME_SIZE
	.align		4
.L_56:
        /*0114*/ 	.byte	0x04, 0x11
        /*0116*/ 	.short	(.L_58 - .L_57)
	.align		4
.L_57:
        /*0118*/ 	.word	index@(_ZN5flash44flash_bwd_dq_dk_dv_loop_seqk_parallel_kernelI23Flash_bwd_kernel_traitsILi192ELi64ELi64ELi8ELi4ELi2ELi2ELb0ELb0EN7cutlass10bfloat16_tE19Flash_kernel_traitsILi192ELi64ELi64ELi8ES3_EELb1ELb0ELb1ELb0ELb0ELb0ELb0EEEvNS_16Flash_bwd_paramsE)
        /*011c*/ 	.word	0x00000000


	//----- nvinfo : EIATTR_REGCOUNT
	.align		4
.L_58:
        /*0120*/ 	.byte	0x04, 0x2f
        /*0122*/ 	.short	(.L_60 - .L_59)
	.align		4
.L_59:
        /*0124*/ 	.word	index@(_ZN5flash44flash_bwd_dq_dk_dv_loop_seqk_parallel_kernelI23Flash_bwd_kernel_traitsILi192ELi64ELi64ELi8ELi4ELi2ELi2ELb0ELb0EN7cutlass10bfloat16_tE19Flash_kernel_traitsILi192ELi64ELi64ELi8ES3_EELb0ELb0ELb0ELb0ELb0ELb0ELb1EEEvNS_16Flash_bwd_paramsE)
        /*0128*/ 	.word	0x000000ff


	//----- nvinfo : EIATTR_FRAME_SIZE
	.align		4
.L_60:
        /*012c*/ 	.byte	0x04, 0x11
        /*012e*/ 	.short	(.L_62 - .L_61)
	.align		4
.L_61:
        /*0130*/ 	.word	index@(_ZN5flash44flash_bwd_dq_dk_dv_loop_seqk_parallel_kernelI23Flash_bwd_kernel_traitsILi192ELi64ELi64ELi8ELi4ELi2ELi2ELb0ELb0EN7cutlass10bfloat16_tE19Flash_kernel_traitsILi192ELi64ELi64ELi8ES3_EELb0ELb0ELb0ELb0ELb0ELb0ELb1EEEvNS_16Flash_bwd_paramsE)
        /*0134*/ 	.word	0x00000000


	//----- nvinfo : EIATTR_REGCOUNT
	.align		4
.L_62:
        /*0138*/ 	.byte	0x04, 0x2f
        /*013a*/ 	.short	(.L_64 - .L_63)
	.align		4
.L_63:
        /*013c*/ 	.word	index@(_ZN5flash44flash_bwd_dq_dk_dv_loop_seqk_parallel_kernelI23Flash_bwd_kernel_traitsILi192ELi64ELi64ELi8ELi4ELi2ELi2ELb0ELb0EN7cutlass10bfloat16_tE19Flash_kernel_traitsILi192ELi64ELi64ELi8ES3_EELb1ELb0ELb0ELb0ELb0ELb0ELb0EEEvNS_16Flash_bwd_paramsE)
        /*0140*/ 	.word	0x000000ff


	//----- nvinfo : EIATTR_FRAME_SIZE
	.align		4
.L_64:
        /*0144*/ 	.byte	0x04, 0x11
        /*0146*/ 	.short	(.L_66 - .L_65)
	.align		4
.L_65:
        /*0148*/ 	.word	index@(_ZN5flash44flash_bwd_dq_dk_dv_loop_seqk_parallel_kernelI23Flash_bwd_kernel_traitsILi192ELi64ELi64ELi8ELi4ELi2ELi2ELb0ELb0EN7cutlass10bfloat16_tE19Flash_kernel_traitsILi192ELi64ELi64ELi8ES3_EELb1ELb0ELb0ELb0ELb0ELb0ELb0EEEvNS_16Flash_bwd_paramsE)
        /*014c*/ 	.word	0x00000000


	//----- nvinfo : EIATTR_REGCOUNT
	.align		4
.L_66:
        /*0150*/ 	.byte	0x04, 0x2f
        /*0152*/ 	.short	(.L_68 - .L_67)
	.align		4
.L_67:
        /*0154*/ 	.word	index@(_ZN5flash27flash_bwd_convert_dq_kernelI23Flash_bwd_kernel_traitsILi192ELi64ELi64ELi8ELi4ELi2ELi2ELb0ELb0EN7cutlass10bfloat16_tE19Flash_kernel_traitsILi192ELi64ELi64ELi8ES3_EEEEvNS_16Flash_bwd_paramsEi)
        /*0158*/ 	.word	0x00000060


	//----- nvinfo : EIATTR_FRAME_SIZE
	.align		4
.L_68:
        /*015c*/ 	.byte	0x04, 0x11
        /*015e*/ 	.short	(.L_70 - .L_69)
	.align		4
.L_69:
        /*0160*/ 	.word	index@(_ZN5flash27flash_bwd_convert_dq_kernelI23Flash_bwd_kernel_traitsILi192ELi64ELi64ELi8ELi4ELi2ELi2ELb0ELb0EN7cutlass10bfloat16_tE19Flash_kernel_traitsILi192ELi64ELi64ELi8ES3_EEEEvNS_16Flash_bwd_paramsEi)
        /*0164*/ 	.word	0x00000000


	//----- nvinfo : EIATTR_REGCOUNT
	.align		4
.L_70:
        /*0168*/ 	.byte	0x04, 0x2f
        /*016a*/ 	.short	(.L_72 - .L_71)
	.align		4
.L_71:
        /*016c*/ 	.word	index@(_ZN5flash25flash_bwd_dot_do_o_kernelILb1E23Flash_bwd_kernel_traitsILi192ELi64ELi64ELi8ELi4ELi2ELi2ELb1ELb1EN7cutlass10bfloat16_tE19Flash_kernel_traitsILi192ELi64ELi64ELi8ES3_EEEEvNS_16Flash_bwd_paramsE)
        /*0170*/ 	.word	0x00000040


	//----- nvinfo : EIATTR_FRAME_SIZE
	.align		4
.L_72:
        /*0174*/ 	.byte	0x04, 0x11
        /*0176*/ 	.short	(.L_74 - .L_73)
	.align		4
.L_73:
        /*0178*/ 	.word	index@(_ZN5flash25flash_bwd_dot_do_o_kernelILb1E23Flash_bwd_kernel_traitsILi192ELi64ELi64ELi8ELi4ELi2ELi2ELb1ELb1EN7cutlass10bfloat16_tE19Flash_kernel_traitsILi192ELi64ELi64ELi8ES3_EEEEvNS_16Flash_bwd_paramsE)
        /*017c*/ 	.word	0x00000000


	//----- nvinfo : EIATTR_REGCOUNT
	.align		4
.L_74:
        /*0180*/ 	.byte	0x04, 0x2f
        /*0182*/ 	.short	(.L_76 - .L_75)
	.align		4
.L_75:
        /*0184*/ 	.word	index@(_ZN5flash25flash_bwd_dot_do_o_kernelILb0E23Flash_bwd_kernel_traitsILi192ELi64ELi64ELi8ELi4ELi2ELi2ELb1ELb1EN7cutlass10bfloat16_tE19Flash_kernel_traitsILi192ELi64ELi64ELi8ES3_EEEEvNS_16Flash_bwd_paramsE)
        /*0188*/ 	.word	0x00000040


	//----- nvinfo : EIATTR_FRAME_SIZE
	.align		4
.L_76:
        /*018c*/ 	.byte	0x04, 0x11
        /*018e*/ 	.short	(.L_78 - .L_77)
	.align		4
.L_77:
        /*0190*/ 	.word	index@(_ZN5flash25flash_bwd_dot_do_o_kernelILb0E23Flash_bwd_kernel_traitsILi192ELi64ELi64ELi8ELi4ELi2ELi2ELb1ELb1EN7cutlass10bfloat16_tE19Flash_kernel_traitsILi192ELi64ELi64ELi8ES3_EEEEvNS_16Flash_bwd_paramsE)
        /*0194*/ 	.word	0x00000000


	//----- nvinfo : EIATTR_REGCOUNT
	.align		4
.L_78:
        /*0198*/ 	.byte	0x04, 0x2f
        /*019a*/ 	.short	(.L_80 - .L_79)
	.align		4
.L_79:
        /*019c*/ 	.word	index@(_ZN5flash44flash_bwd_dq_dk_dv_loop_seqk_parallel_kernelI23Flash_bwd_kernel_traitsILi192ELi64ELi64ELi8ELi4ELi2ELi2ELb1ELb1EN7cutlass10bfloat16_tE19Flash_kernel_traitsILi192ELi64ELi64ELi8ES3_EELb0ELb0ELb1ELb1ELb0ELb0ELb1EEEvNS_16Flash_bwd_paramsE)
        /*01a0*/ 	.word	0x000000ff


	//----- nvinfo : EIATTR_FRAME_SIZE
	.align		4
.L_80:
        /*01a4*/ 	.byte	0x04, 0x11
        /*01a6*/ 	.short	(.L_82 - .L_81)
	.align		4
.L_81:
        /*01a8*/ 	.word	index@(_ZN5flash44flash_bwd_dq_dk_dv_loop_seqk_parallel_kernelI23Flash_bwd_kernel_traitsILi192ELi64ELi64ELi8ELi4ELi2ELi2ELb1ELb1EN7cutlass10bfloat16_tE19Flash_kernel_traitsILi192ELi64ELi64ELi8ES3_EELb0ELb0ELb1ELb1ELb0ELb0ELb1EEEvNS_16Flash_bwd_paramsE)
        /*01ac*/ 	.word	0x000000f8


	//----- nvinfo : EIATTR_REGCOUNT
	.align		4
.L_82:
        /*01b0*/ 	.byte	0x04, 0x2f
        /*01b2*/ 	.short	(.L_84 - .L_83)
	.align		4
.L_83:
        /*01b4*/ 	.word	index@(_ZN5flash44flash_bwd_dq_dk_dv_loop_seqk_parallel_kernelI23Flash_bwd_kernel_traitsILi192ELi64ELi64ELi8ELi4ELi2ELi2ELb1ELb1EN7cutlass10bfloat16_tE19Flash_kernel_traitsILi192ELi64ELi64ELi8ES3_EELb1ELb0ELb1ELb1ELb0ELb0ELb0EEEvNS_16Flash_bwd_paramsE)
        /*01b8*/ 	.word	0x000000ff


	//----- nvinfo : EIATTR_FRAME_SIZE
	.align		4
.L_84:
        /*01bc*/ 	.byte	0x04, 0x11
        /*01be*/ 	.short	(.L_86 - .L_85)
	.align		4
.L_85:
        /*01c0*/ 	.word	index@(_ZN5flash44flash_bwd_dq_dk_dv_loop_seqk_parallel_kernelI23Flash_bwd_kernel_traitsILi192ELi64ELi64ELi8ELi4ELi2ELi2ELb1ELb1EN7cutlass10bfloat16_tE19Flash_kernel_traitsILi192ELi64ELi64ELi8ES3_EELb1ELb0ELb1ELb1ELb0ELb0ELb0EEEvNS_16Flash_bwd_paramsE)
        /*01c4*/ 	.word	0x00000108


	//----- nvinfo : EIATTR_REGCOUNT
	.align		4
.L_86:
        /*01c8*/ 	.byte	0x04, 0x2f
        /*01ca*/ 	.short	(.L_88 - .L_87)
	.align		4
.L_87:
        /*01cc*/ 	.word	index@(_ZN5flash44flash_bwd_dq_dk_dv_loop_seqk_parallel_kernelI23Flash_bwd_kernel_traitsILi192ELi64ELi64ELi8ELi4ELi2ELi2ELb1ELb1EN7cutlass10bfloat16_tE19Flash_kernel_traitsILi192ELi64ELi64ELi8ES3_EELb0ELb0ELb1ELb0ELb0ELb1ELb1EEEvNS_16Flash_bwd_paramsE)
        /*01d0*/ 	.word	0x000000ff


	//----- nvinfo : EIATTR_FRAME_SIZE
	.align		4
.L_88:
        /*01d4*/ 	.byte	0x04, 0x11
        /*01d6*/ 	.short	(.L_90 - .L_89)
	.align		4
.L_89:
        /*01d8*/ 	.word	index@(_ZN5flash44flash_bwd_dq_dk_dv_loop_seqk_parallel_kernelI23Flash_bwd_kernel_traitsILi192ELi64ELi64ELi8ELi4ELi2ELi2ELb1ELb1EN7cutlass10bfloat16_tE19Flash_kernel_traitsILi192ELi64ELi64ELi8ES3_EELb0ELb0ELb1ELb0ELb0ELb1ELb1EEEvNS_16Flash_bwd_paramsE)
        /*01dc*/ 	.word	0x000000e8


	//----- nvinfo : EIATTR_REGCOUNT
	.align		4
.L_90:
        /*01e0*/ 	.byte	0x04, 0x2f
        /*01e2*/ 	.short	(.L_92 - .L_91)
	.align		4
.L_91:
        /*01e4*/ 	.word	index@(_ZN5flash44flash_bwd_dq_dk_dv_loop_seqk_parallel_kernelI23Flash_bwd_kernel_traitsILi192ELi64ELi64ELi8ELi4ELi2ELi2ELb1ELb1EN7cutlass10bfloat16_tE19Flash_kernel_traitsILi192ELi64ELi64ELi8ES3_EELb1ELb0ELb1ELb0ELb0ELb1ELb0EEEvNS_16Flash_bwd_paramsE)
        /*01e8*/ 	.word	0x000000ff


	//----- nvinfo : EIATTR_FRAME_SIZE
	.align		4
.L_92:
        /*01ec*/ 	.byte	0x04, 0x11
        /*01ee*/ 	.short	(.L_94 - .L_93)
	.align		4
.L_93:
        /*01f0*/ 	.word	index@(_ZN5flash44flash_bwd_dq_dk_dv_loop_seqk_parallel_kernelI23Flash_bwd_kernel_traitsILi192ELi64ELi64ELi8ELi4ELi2ELi2ELb1ELb1EN7cutlass10bfloat16_tE19Flash_kernel_traitsILi192ELi64ELi64ELi8ES3_EELb1ELb0ELb1ELb0ELb0ELb1ELb0EEEvNS_16Flash_bwd_paramsE)
        /*01f4*/ 	.word	0x000000e8


	//----- nvinfo : EIATTR_REGCOUNT
	.align		4
.L_94:
        /*01f8*/ 	.byte	0x04, 0x2f
        /*01fa*/ 	.short	(.L_96 - .L_95)
	.align		4
.L_95:
        /*01fc*/ 	.word	index@(_ZN5flash44flash_bwd_dq_dk_dv_loop_seqk_parallel_kernelI23Flash_bwd_kernel_traitsILi192ELi64ELi64ELi8ELi4ELi2ELi2ELb1ELb1EN7cutlass10bfloat16_tE19Flash_kernel_traitsILi192ELi64ELi64ELi8ES3_EELb0ELb0ELb0ELb1ELb0ELb0ELb1EEEvNS_16Flash_bwd_paramsE)
        /*0200*/ 	.word	0x000000ff


	//----- nvinfo : EIATTR_FRAME_SIZE
	.align		4
.L_96:
        /*0204*/ 	.byte	0x04, 0x11
        /*0206*/ 	.short	(.L_98 - .L_97)
	.align		4
.L_97:
        /*0208*/ 	.word	index@(_ZN5flash44flash_bwd_dq_dk_dv_loop_seqk_parallel_kernelI23Flash_bwd_kernel_traitsILi192ELi64ELi64ELi8ELi4ELi2ELi2ELb1ELb1EN7cutlass10bfloat16_tE19Flash_kernel_traitsILi192ELi64ELi64ELi8ES3_EELb0ELb0ELb0ELb1ELb0ELb0ELb1EEEvNS_16Flash_bwd_paramsE)
        /*020c*/ 	.word	0x000000e8


	//----- nvinfo : EIATTR_REGCOUNT
	.align		4
.L_98:
        /*0210*/ 	.byte	0x04, 0x2f
        /*0212*/ 	.short	(.L_100 - .L_99)
	.align		4
.L_99:
        /*0214*/ 	.word	index@(_ZN5flash44flash_bwd_dq_dk_dv_loop_seqk_parallel_kernelI23Flash_bwd_kernel_traitsILi192ELi64ELi64ELi8ELi4ELi2ELi2ELb1ELb1EN7cutlass10bfloat16_tE19Flash_kernel_traitsILi192ELi64ELi64ELi8ES3_EELb1ELb0ELb0ELb1ELb0ELb0ELb0EEEvNS_16Flash_bwd_paramsE)
        /*0218*/ 	.word	0x000000ff


	//----- nvinfo : EIATTR_FRAME_SIZE
	.align		4
.L_100:
        /*021c*/ 	.byte	0x04, 0x11
        /*021e*/ 	.short	(.L_102 - .L_101)
	.align		4
.L_101:
        /*0220*/ 	.word	index@(_ZN5flash44flash_bwd_dq_dk_dv_loop_seqk_parallel_kernelI23Flash_bwd_kernel_traitsILi192ELi64ELi64ELi8ELi4ELi2ELi2ELb1ELb1EN7cutlass10bfloat16_tE19Flash_kernel_traitsILi192ELi64ELi64ELi8ES3_EELb1ELb0ELb0ELb1ELb0ELb0ELb0EEEvNS_16Flash_bwd_paramsE)
        /*0224*/ 	.word	0x00000108


	//----- nvinfo : EIATTR_REGCOUNT
	.align		4
.L_102:
        /*0228*/ 	.byte	0x04, 0x2f
        /*022a*/ 	.short	(.L_104 - .L_103)
	.align		4
.L_103:
        /*022c*/ 	.word	index@(_ZN5flash44flash_bwd_dq_dk_dv_loop_seqk_parallel_kernelI23Flash_bwd_kernel_traitsILi192ELi64ELi64ELi8ELi4ELi2ELi2ELb1ELb1EN7cutlass10bfloat16_tE19Flash_kernel_traitsILi192ELi64ELi64ELi8ES3_EELb0ELb0ELb0ELb0ELb0ELb1ELb1EEEvNS_16Flash_bwd_paramsE)
        /*0230*/ 	.word	0x000000ff


	//----- nvinfo : EIATTR_FRAME_SIZE
	.align		4
.L_104:
        /*0234*/ 	.byte	0x04, 0x11
        /*0236*/ 	.short	(.L_106 - .L_105)
	.align		4
.L_105:
        /*0238*/ 	.word	index@(_ZN5flash44flash_bwd_dq_dk_dv_loop_seqk_parallel_kernelI23Flash_bwd_kernel_traitsILi192ELi64ELi64ELi8ELi4ELi2ELi2ELb1ELb1EN7cutlass10bfloat16_tE19Flash_kernel_traitsILi192ELi64ELi64ELi8ES3_EELb0ELb0ELb0ELb0ELb0ELb1ELb1EEEvNS_16Flash_bwd_paramsE)
        /*023c*/ 	.word	0x000000e0


	//----- nvinfo : EIATTR_REGCOUNT
	.align		4
.L_106:
        /*0240*/ 	.byte	0x04, 0x2f
        /*0242*/ 	.short	(.L_108 - .L_107)
	.align		4
.L_107:
        /*0244*/ 	.word	index@(_ZN5flash44flash_bwd_dq_dk_dv_loop_seqk_parallel_kernelI23Flash_bwd_kernel_traitsILi192ELi64ELi64ELi8ELi4ELi2ELi2ELb1ELb1EN7cutlass10bfloat16_tE19Flash_kernel_traitsILi192ELi64ELi64ELi8ES3_EELb1ELb0ELb0ELb0ELb0ELb1ELb0EEEvNS_16Flash_bwd_paramsE)
        /*0248*/ 	.word	0x000000ff


	//----- nvinfo : EIATTR_FRAME_SIZE
	.align		4
.L_108:
        /*024c*/ 	.byte	0x04, 0x11
        /*024e*/ 	.short	(.L_110 - .L_109)
	.align		4
.L_109:
        /*0250*/ 	.word	index@(_ZN5flash44flash_bwd_dq_dk_dv_loop_seqk_parallel_kernelI23Flash_bwd_kernel_traitsILi192ELi64ELi64ELi8ELi4ELi2ELi2ELb1ELb1EN7cutlass10bfloat16_tE19Flash_kernel_traitsILi192ELi64ELi64ELi8ES3_EELb1ELb0ELb0ELb0ELb0ELb1ELb0EEEvNS_16Flash_bwd_paramsE)
        /*0254*/ 	.word	0x000000f0


	//----- nvinfo : EIATTR_REGCOUNT
	.align		4
.L_110:
        /*0258*/ 	.byte	0x04, 0x2f
        /*025a*/ 	.short	(.L_112 - .L_111)
	.align		4
.L_111:
        /*025c*/ 	.word	index@(_ZN5flash44flash_bwd_dq_dk_dv_loop_seqk_parallel_kernelI23Flash_bwd_kernel_traitsILi192ELi64ELi64ELi8ELi4ELi2ELi2ELb1ELb1EN7cutlass10bfloat16_tE19Flash_kernel_traitsILi192ELi64ELi64ELi8ES3_EELb0ELb0ELb1ELb0ELb0ELb0ELb1EEEvNS_16Flash_bwd_paramsE)
        /*0260*/ 	.word	0x000000ff


	//----- nvinfo : EIATTR_FRAME_SIZE
	.align		4
.L_112:
        /*0264*/ 	.byte	0x04, 0x11
        /*0266*/ 	.short	(.L_114 - .L_113)
	.align		4
.L_113:
        /*0268*/ 	.word	index@(_ZN5flash44flash_bwd_dq_dk_dv_loop_seqk_parallel_kernelI23Flash_bwd_kernel_traitsILi192ELi64ELi64ELi8ELi4ELi2ELi2ELb1ELb1EN7cutlass10bfloat16_tE19Flash_kernel_traitsILi192ELi64ELi64ELi8ES3_EELb0ELb0ELb1ELb0ELb0ELb0ELb1EEEvNS_16Flash_bwd_paramsE)
        /*026c*/ 	.word	0x000000f8


	//----- nvinfo : EIATTR_REGCOUNT
	.align		4
.L_114:
        /*0270*/ 	.byte	0x04, 0x2f
        /*0272*/ 	.short	(.L_116 - .L_115)
	.align		4
.L_115:
        /*0274*/ 	.word	index@(_ZN5flash44flash_bwd_dq_dk_dv_loop_seqk_parallel_kernelI23Flash_bwd_kernel_traitsILi192ELi64ELi64ELi8ELi4ELi2ELi2ELb1ELb1EN7cutlass10bfloat16_tE19Flash_kernel_traitsILi192ELi64ELi64ELi8ES3_EELb1ELb0ELb1ELb0ELb0ELb0ELb0EEEvNS_16Flash_bwd_paramsE)
        /*0278*/ 	.word	0x000000ff


	//----- nvinfo : EIATTR_FRAME_SIZE
	.align		4
.L_116:
        /*027c*/ 	.byte	0x04, 0x11
        /*027e*/ 	.short	(.L_118 - .L_117)
	.align		4
.L_117:
        /*0280*/ 	.word	index@(_ZN5flash44flash_bwd_dq_dk_dv_loop_seqk_parallel_kernelI23Flash_bwd_kernel_traitsILi192ELi64ELi64ELi8ELi4ELi2ELi2ELb1ELb1EN7cutlass10bfloat16_tE19Flash_kernel_traitsILi192ELi64ELi64ELi8ES3_EELb1ELb0ELb1ELb0ELb0ELb0ELb0EEEvNS_16Flash_bwd_paramsE)
        /*0284*/ 	.word	0x000000f8


	//----- nvinfo : EIATTR_REGCOUNT
	.align		4
.L_118:
        /*0288*/ 	.byte	0x04, 0x2f
        /*028a*/ 	.short	(.L_120 - .L_119)
	.align		4
.L_119:
        /*028c*/ 	.word	index@(_ZN5flash44flash_bwd_dq_dk_dv_loop_seqk_parallel_kernelI23Flash_bwd_kernel_traitsILi192ELi64ELi64ELi8ELi4ELi2ELi2ELb1ELb1EN7cutlass10bfloat16_tE19Flash_kernel_traitsILi192ELi64ELi64ELi8ES3_EELb0ELb0ELb0ELb0ELb0ELb0ELb1EEEvNS_16Flash_bwd_paramsE)
        /*0290*/ 	.word	0x000000ff


	//----- nvinfo : EIATTR_FRAME_SIZE
	.align		4
.L_120:
        /*0294*/ 	.byte	0x04, 0x11
        /*0296*/ 	.short	(.L_122 - .L_121)
	.align		4
.L_121:
        /*0298*/ 	.word	index@(_ZN5flash44flash_bwd_dq_dk_dv_loop_seqk_parallel_kernelI23Flash_bwd_kernel_traitsILi192ELi64ELi64ELi8ELi4ELi2ELi2ELb1ELb1EN7cutlass10bfloat16_tE19Flash_kernel_traitsILi192ELi64ELi64ELi8ES3_EELb0ELb0ELb0ELb0ELb0ELb0ELb1EEEvNS_16Flash_bwd_paramsE)
        /*029c*/ 	.word	0x000000e8


	//----- nvinfo : EIATTR_REGCOUNT
	.align		4
.L_122:
        /*02a0*/ 	.byte	0x04, 0x2f
        /*02a2*/ 	.short	(.L_124 - .L_123)
	.align		4
.L_123:
        /*02a4*/ 	.word	index@(_ZN5flash44flash_bwd_dq_dk_dv_loop_seqk_parallel_kernelI23Flash_bwd_kernel_traitsILi192ELi64ELi64ELi8ELi4ELi2ELi2ELb1ELb1EN7cutlass10bfloat16_tE19Flash_kernel_traitsILi192ELi64ELi64ELi8ES3_EELb1ELb0ELb0ELb0ELb0ELb0ELb0EEEvNS_16Flash_bwd_paramsE)
        /*02a8*/ 	.word	0x000000ff


	//----- nvinfo : EIATTR_FRAME_SIZE
	.align		4
.L_124:
        /*02ac*/ 	.byte	0x04, 0x11
        /*02ae*/ 	.short	(.L_126 - .L_125)
	.align		4
.L_125:
        /*02b0*/ 	.word	index@(_ZN5flash44flash_bwd_dq_dk_dv_loop_seqk_parallel_kernelI23Flash_bwd_kernel_traitsILi192ELi64ELi64ELi8ELi4ELi2ELi2ELb1ELb1EN7cutlass10bfloat16_tE19Flash_kernel_traitsILi192ELi64ELi64ELi8ES3_EELb1ELb0ELb0ELb0ELb0ELb0ELb0EEEvNS_16Flash_bwd_paramsE)
        /*02b4*/ 	.word	0x000000f8


	//----- nvinfo : EIATTR_REGCOUNT
	.align		4
.L_126:
        /*02b8*/ 	.byte	0x04, 0x2f
        /*02ba*/ 	.short	(.L_128 - .L_127)
	.align		4
.L_127:
        /*02bc*/ 	.word	index@(_ZN5flash27flash_bwd_convert_dq_kernelI23Flash_bwd_kernel_traitsILi192ELi64ELi64ELi8ELi4ELi2ELi2ELb1ELb1EN7cutlass10bfloat16_tE19Flash_kernel_traitsILi192ELi64ELi64ELi8ES3_EEEEvNS_16Flash_bwd_paramsEi)
        /*02c0*/ 	.word	0x00000060


	//----- nvinfo : EIATTR_FRAME_SIZE
	.align		4
.L_128:
        /*02c4*/ 	.byte	0x04, 0x11
        /*02c6*/ 	.short	(.L_130 - .L_129)
	.align		4
.L_129:
        /*02c8*/ 	.word	index@(_ZN5flash27flash_bwd_convert_dq_kernelI23Flash_bwd_kernel_traitsILi192ELi64ELi64ELi8ELi4ELi2ELi2ELb1ELb1EN7cutlass10bfloat16_tE19Flash_kernel_traitsILi192ELi64ELi64ELi8ES3_EEEEvNS_16Flash_bwd_paramsEi)
        /*02cc*/ 	.word	0x00000000


	//----- nvinfo : EIATTR_REGCOUNT
	.align		4
.L_130:
        /*02d0*/ 	.byte	0x04, 0x2f
        /*02d2*/ 	.short	(.L_132 - .L_131)
	.align		4
.L_131:
        /*02d4*/ 	.word	index@(_ZN5flash44flash_bwd_dq_dk_dv_loop_seqk_parallel_kernelI23Flash_bwd_kernel_traitsILi192ELi64ELi64ELi8ELi4ELi2ELi2ELb0ELb0EN7cutlass10bfloat16_tE19Flash_kernel_traitsILi192ELi64ELi64ELi8ES3_EELb0ELb0ELb1ELb1ELb0ELb0ELb0EEEvNS_16Flash_bwd_paramsE)
        /*02d8*/ 	.word	0x000000fd


	//----- nvinfo : EIATTR_FRAME_SIZE
	.align		4
.L_132:
        /*02dc*/ 	.byte	0x04, 0x11
        /*02de*/ 	.short	(.L_134 - .L_133)
	.align		4
.L_133:
        /*02e0*/ 	.word	index@(_ZN5flash44flash_bwd_dq_dk_dv_loop_seqk_parallel_kernelI23Flash_bwd_kernel_traitsILi192ELi64ELi64ELi8ELi4ELi2ELi2ELb0ELb0EN7cutlass10bfloat16_tE19Flash_kernel_traitsILi192ELi64ELi64ELi8ES3_EELb0ELb0ELb1ELb1ELb0ELb0ELb0EEEvNS_16Flash_bwd_paramsE)
        /*02e4*/ 	.word	0x00000000


	//----- nvinfo : EIATTR_REGCOUNT
	.align		4
.L_134:
        /*02e8*/ 	.byte	0x04, 0x2f
        /*02ea*/ 	.short	(.L_136 - .L_135)
	.align		4
.L_135:
        /*02ec*/ 	.word	index@(_ZN5flash44flash_bwd_dq_dk_dv_loop_seqk_parallel_kernelI23Flash_bwd_kernel_traitsILi192ELi64ELi64ELi8ELi4ELi2ELi2ELb0ELb0EN7cutlass10bfloat16_tE19Flash_kernel_traitsILi192ELi64ELi64ELi8ES3_EELb0ELb0ELb1ELb0ELb0ELb1ELb0EEEvNS_16Flash_bwd_paramsE)
        /*02f0*/ 	.word	0x000000fb


	//----- nvinfo : EIATTR_FRAME_SIZE
	.align		4
.L_136:
        /*02f4*/ 	.byte	0x04, 0x11
        /*02f6*/ 	.short	(.L_138 - .L_137)
	.align		4
.L_137:
        /*02f8*/ 	.word	index@(_ZN5flash44flash_bwd_dq_dk_dv_loop_seqk_parallel_kernelI23Flash_bwd_kernel_traitsILi192ELi64ELi64ELi8ELi4ELi2ELi2ELb0ELb0EN7cutlass10bfloat16_tE19Flash_kernel_traitsILi192ELi64ELi64ELi8ES3_EELb0ELb0ELb1ELb0ELb0ELb1ELb0EEEvNS_16Flash_bwd_paramsE)
        /*02fc*/ 	.word	0x00000000


	//----- nvinfo : EIATTR_REGCOUNT
	.align		4
.L_138:
        /*0300*/ 	.byte	0x04, 0x2f
        /*0302*/ 	.short	(.L_140 - .L_139)
	.align		4
.L_139:
        /*0304*/ 	.word	index@(_ZN5flash44flash_bwd_dq_dk_dv_loop_seqk_parallel_kernelI23Flash_bwd_kernel_traitsILi192ELi64ELi64ELi8ELi4ELi2ELi2ELb0ELb0EN7cutlass10bfloat16_tE19Flash_kernel_traitsILi192ELi64ELi64ELi8ES3_EELb0ELb0ELb0ELb1ELb0ELb0ELb0EEEvNS_16Flash_bwd_paramsE)
        /*0308*/ 	.word	0x000000ff


	//----- nvinfo : EIATTR_FRAME_SIZE
	.align		4
.L_140:
        /*030c*/ 	.byte	0x04, 0x11
        /*030e*/ 	.short	(.L_142 - .L_141)
	.align		4
.L_141:
        /*0310*/ 	.word	index@(_ZN5flash44flash_bwd_dq_dk_dv_loop_seqk_parallel_kernelI23Flash_bwd_kernel_traitsILi192ELi64ELi64ELi8ELi4ELi2ELi2ELb0ELb0EN7cutlass10bfloat16_tE19Flash_kernel_traitsILi192ELi64ELi64ELi8ES3_EELb0ELb0ELb0ELb1ELb0ELb0ELb0EEEvNS_16Flash_bwd_paramsE)
        /*0314*/ 	.word	0x00000000


	//----- nvinfo : EIATTR_REGCOUNT
	.align		4
.L_142:
        /*0318*/ 	.byte	0x04, 0x2f
        /*031a*/ 	.short	(.L_144 - .L_143)
	.align		4
.L_143:
        /*031c*/ 	.word	index@(_ZN5flash44flash_bwd_dq_dk_dv_loop_seqk_parallel_kernelI23Flash_bwd_kernel_traitsILi192ELi64ELi64ELi8ELi4ELi2ELi2ELb0ELb0EN7cutlass10bfloat16_tE19Flash_kernel_traitsILi192ELi64ELi64ELi8ES3_EELb0ELb0ELb0ELb0ELb0ELb1ELb0EEEvNS_16Flash_bwd_paramsE)
        /*0320*/ 	.word	0x000000fe


	//----- nvinfo : EIATTR_FRAME_SIZE
	.align		4
.L_144:
        /*0324*/ 	.byte	0x04, 0x11
        /*0326*/ 	.short	(.L_146 - .L_145)
	.align		4
.L_145:
        /*0328*/ 	.word	index@(_ZN5flash44flash_bwd_dq_dk_dv_loop_seqk_parallel_kernelI23Flash_bwd_kernel_traitsILi192ELi64ELi64ELi8ELi4ELi2ELi2ELb0ELb0EN7cutlass10bfloat16_tE19Flash_kernel_traitsILi192ELi64ELi64ELi8ES3_EELb0ELb0ELb0ELb0ELb0ELb1ELb0EEEvNS_16Flash_bwd_paramsE)
        /*032c*/ 	.word	0x00000000


	//----- nvinfo : EIATTR_REGCOUNT
	.align		4
.L_146:
        /*0330*/ 	.byte	0x04, 0x2f
        /*0332*/ 	.short	(.L_148 - .L_147)
	.align		4
.L_147:
        /*0334*/ 	.word	index@(_ZN5flash44flash_bwd_dq_dk_dv_loop_seqk_parallel_kernelI23Flash_bwd_kernel_traitsILi192ELi64ELi64ELi8ELi4ELi2ELi2ELb0ELb0EN7cutlass10bfloat16_tE19Flash_kernel_traitsILi192ELi64ELi64ELi8ES3_EELb0ELb0ELb1ELb0ELb0ELb0ELb0EEEvNS_16Flash_bwd_paramsE)
        /*0338*/ 	.word	0x000000ff


	//----- nvinfo : EIATTR_FRAME_SIZE
	.align		4
.L_148:
        /*033c*/ 	.byte	0x04, 0x11
        /*033e*/ 	.short	(.L_150 - .L_149)
	.align		4
.L_149:
        /*0340*/ 	.word	index@(_ZN5flash44flash_bwd_dq_dk_dv_loop_seqk_parallel_kernelI23Flash_bwd_kernel_traitsILi192ELi64ELi64ELi8ELi4ELi2ELi2ELb0ELb0EN7cutlass10bfloat16_tE19Flash_kernel_traitsILi192ELi64ELi64ELi8ES3_EELb0ELb0ELb1ELb0ELb0ELb0ELb0EEEvNS_16Flash_bwd_paramsE)
        /*0344*/ 	.word	0x00000000


	//----- nvinfo : EIATTR_REGCOUNT
	.align		4
.L_150:
        /*0348*/ 	.byte	0x04, 0x2f
        /*034a*/ 	.short	(.L_152 - .L_151)
	.align		4
.L_151:
        /*034c*/ 	.word	index@(_ZN5flash44flash_bwd_dq_dk_dv_loop_seqk_parallel_kernelI23Flash_bwd_kernel_traitsILi192ELi64ELi64ELi8ELi4ELi2ELi2ELb0ELb0EN7cutlass10bfloat16_tE19Flash_kernel_traitsILi192ELi64ELi64ELi8ES3_EELb0ELb0ELb0ELb0ELb0ELb0ELb0EEEvNS_16Flash_bwd_paramsE)
        /*0350*/ 	.word	0x000000ff


	//----- nvinfo : EIATTR_FRAME_SIZE
	.align		4
.L_152:
        /*0354*/ 	.byte	0x04, 0x11
        /*0356*/ 	.short	(.L_154 - .L_153)
	.align		4
.L_153:
        /*0358*/ 	.word	index@(_ZN5flash44flash_bwd_dq_dk_dv_loop_seqk_parallel_kernelI23Flash_bwd_kernel_traitsILi192ELi64ELi64ELi8ELi4ELi2ELi2ELb0ELb0EN7cutlass10bfloat16_tE19Flash_kernel_traitsILi192ELi64ELi64ELi8ES3_EELb0ELb0ELb0ELb0ELb0ELb0ELb0EEEvNS_16Flash_bwd_paramsE)
        /*035c*/ 	.word	0x00000000


	//----- nvinfo : EIATTR_REGCOUNT
	.align		4
.L_154:
        /*0360*/ 	.byte	0x04, 0x2f
        /*0362*/ 	.short	(.L_156 - .L_155)
	.align		4
.L_155:
        /*0364*/ 	.word	index@(_ZN5flash44flash_bwd_dq_dk_dv_loop_seqk_parallel_kernelI23Flash_bwd_kernel_traitsILi192ELi64ELi64ELi8ELi4ELi2ELi2ELb1ELb1EN7cutlass10bfloat16_tE19Flash_kernel_traitsILi192ELi64ELi64ELi8ES3_EELb0ELb0ELb1ELb1ELb0ELb0ELb0EEEvNS_16Flash_bwd_paramsE)
        /*0368*/ 	.word	0x000000ff


	//----- nvinfo : EIATTR_FRAME_SIZE
	.align		4
.L_156:
        /*036c*/ 	.byte	0x04, 0x11
        /*036e*/ 	.short	(.L_158 - .L_157)
	.align		4
.L_157:
        /*0370*/ 	.word	index@(_ZN5flash44flash_bwd_dq_dk_dv_loop_seqk_parallel_kernelI23Flash_bwd_kernel_traitsILi192ELi64ELi64ELi8ELi4ELi2ELi2ELb1ELb1EN7cutlass10bfloat16_tE19Flash_kernel_traitsILi192ELi64ELi64ELi8ES3_EELb0ELb0ELb1ELb1ELb0ELb0ELb0EEEvNS_16Flash_bwd_paramsE)
        /*0374*/ 	.word	0x000000f8


	//----- nvinfo : EIATTR_REGCOUNT
	.align		4
.L_158:
        /*0378*/ 	.byte	0x04, 0x2f
        /*037a*/ 	.short	(.L_160 - .L_159)
	.align		4
.L_159:
        /*037c*/ 	.word	index@(_ZN5flash44flash_bwd_dq_dk_dv_loop_seqk_parallel_kernelI23Flash_bwd_kernel_traitsILi192ELi64ELi64ELi8ELi4ELi2ELi2ELb1ELb1EN7cutlass10bfloat16_tE19Flash_kernel_traitsILi192ELi64ELi64ELi8ES3_EELb0ELb0ELb1ELb0ELb0ELb1ELb0EEEvNS_16Flash_bwd_paramsE)
        /*0380*/ 	.word	0x000000ff


	//----- nvinfo : EIATTR_FRAME_SIZE
	.align		4
.L_160:
        /*0384*/ 	.byte	0x04, 0x11
        /*0386*/ 	.short	(.L_162 - .L_161)
	.align		4
.L_161:
        /*0388*/ 	.word	index@(_ZN5flash44flash_bwd_dq_dk_dv_loop_seqk_parallel_kernelI23Flash_bwd_kernel_traitsILi192ELi64ELi64ELi8ELi4ELi2ELi2ELb1ELb1EN7cutlass10bfloat16_tE19Flash_kernel_traitsILi192ELi64ELi64ELi8ES3_EELb0ELb0ELb1ELb0ELb0ELb1ELb0EEEvNS_16Flash_bwd_paramsE)
        /*038c*/ 	.word	0x000000e8


	//----- nvinfo : EIATTR_REGCOUNT
	.align		4
.L_162:
        /*0390*/ 	.byte	0x04, 0x2f
        /*0392*/ 	.short	(.L_164 - .L_163)
	.align		4
.L_163:
        /*0394*/ 	.word	index@(_ZN5flash44flash_bwd_dq_dk_dv_loop_seqk_parallel_kernelI23Flash_bwd_kernel_traitsILi192ELi64ELi64ELi8ELi4ELi2ELi2ELb1ELb1EN7cutlass10bfloat16_tE19Flash_kernel_traitsILi192ELi64ELi64ELi8ES3_EELb0ELb0ELb0ELb1ELb0ELb0ELb0EEEvNS_16Flash_bwd_paramsE)
        /*0398*/ 	.word	0x000000ff


	//----- nvinfo : EIATTR_FRAME_SIZE
	.align		4
.L_164:
        /*039c*/ 	.byte	0x04, 0x11
        /*039e*/ 	.short	(.L_166 - .L_165)
	.align		4
.L_165:
        /*03a0*/ 	.word	index@(_ZN5flash44flash_bwd_dq_dk_dv_loop_seqk_parallel_kernelI23Flash_bwd_kernel_traitsILi192ELi64ELi64ELi8ELi4ELi2ELi2ELb1ELb1EN7cutlass10bfloat16_tE19Flash_kernel_traitsILi192ELi64ELi64ELi8ES3_EELb0ELb0ELb0ELb1ELb0ELb0ELb0EEEvNS_16Flash_bwd_paramsE)
        /*03a4*/ 	.word	0x000000e8


	//----- nvinfo : EIATTR_REGCOUNT
	.align		4
.L_166:
        /*03a8*/ 	.byte	0x04, 0x2f
        /*03aa*/ 	.short	(.L_168 - .L_167)
	.align		4
.L_167:
        /*03ac*/ 	.word	index@(_ZN5flash44flash_bwd_dq_dk_dv_loop_seqk_parallel_kernelI23Flash_bwd_kernel_traitsILi192ELi64ELi64ELi8ELi4ELi2ELi2ELb1ELb1EN7cutlass10bfloat16_tE19Flash_kernel_traitsILi192ELi64ELi64ELi8ES3_EELb0ELb0ELb0ELb0ELb0ELb1ELb0EEEvNS_16Flash_bwd_paramsE)
        /*03b0*/ 	.word	0x000000ff


	//----- nvinfo : EIATTR_FRAME_SIZE
	.align		4
.L_168:
        /*03b4*/ 	.byte	0x04, 0x11
        /*03b6*/ 	.short	(.L_170 - .L_169)
	.align		4
.L_169:
        /*03b8*/ 	.word	index@(_ZN5flash44flash_bwd_dq_dk_dv_loop_seqk_parallel_kernelI23Flash_bwd_kernel_traitsILi192ELi64ELi64ELi8ELi4ELi2ELi2ELb1ELb1EN7cutlass10bfloat16_tE19Flash_kernel_traitsILi192ELi64ELi64ELi8ES3_EELb0ELb0ELb0ELb0ELb0ELb1ELb0EEEvNS_16Flash_bwd_paramsE)
        /*03bc*/ 	.word	0x000000e0


	//----- nvinfo : EIATTR_REGCOUNT
	.align		4
.L_170:
        /*03c0*/ 	.byte	0x04, 0x2f
        /*03c2*/ 	.short	(.L_172 - .L_171)
	.align		4
.L_171:
        /*03c4*/ 	.word	index@(_ZN5flash44flash_bwd_dq_dk_dv_loop_seqk_parallel_kernelI23Flash_bwd_kernel_traitsILi192ELi64ELi64ELi8ELi4ELi2ELi2ELb1ELb1EN7cutlass10bfloat16_tE19Flash_kernel_traitsILi192ELi64ELi64ELi8ES3_EELb0ELb0ELb1ELb0ELb0ELb0ELb0EEEvNS_16Flash_bwd_paramsE)
        /*03c8*/ 	.word	0x000000ff


	//----- nvinfo : EIATTR_FRAME_SIZE
	.align		4
.L_172:
        /*03cc*/ 	.byte	0x04, 0x11
        /*03ce*/ 	.short	(.L_174 - .L_173)
	.align		4
.L_173:
        /*03d0*/ 	.word	index@(_ZN5flash44flash_bwd_dq_dk_dv_loop_seqk_parallel_kernelI23Flash_bwd_kernel_traitsILi192ELi64ELi64ELi8ELi4ELi2ELi2ELb1ELb1EN7cutlass10bfloat16_tE19Flash_kernel_traitsILi192ELi64ELi64ELi8ES3_EELb0ELb0ELb1ELb0ELb0ELb0ELb0EEEvNS_16Flash_bwd_paramsE)
        /*03d4*/ 	.word	0x000000f8


	//----- nvinfo : EIATTR_REGCOUNT
	.align		4
.L_174:
        /*03d8*/ 	.byte	0x04, 0x2f
        /*03da*/ 	.short	(.L_176 - .L_175)
	.align		4
.L_175:
        /*03dc*/ 	.word	index@(_ZN5flash44flash_bwd_dq_dk_dv_loop_seqk_parallel_kernelI23Flash_bwd_kernel_traitsILi192ELi64ELi64ELi8ELi4ELi2ELi2ELb1ELb1EN7cutlass10bfloat16_tE19Flash_kernel_traitsILi192ELi64ELi64ELi8ES3_EELb0ELb0ELb0ELb0ELb0ELb0ELb0EEEvNS_16Flash_bwd_paramsE)
        /*03e0*/ 	.word	0x000000ff


	//----- nvinfo : EIATTR_FRAME_SIZE
	.align		4
.L_176:
        /*03e4*/ 	.byte	0x04, 0x11
        /*03e6*/ 	.short	(.L_178 - .L_177)
	.align		4
.L_177:
        /*03e8*/ 	.word	index@(_ZN5flash44flash_bwd_dq_dk_dv_loop_seqk_parallel_kernelI23Flash_bwd_kernel_traitsILi192ELi64ELi64ELi8ELi4ELi2ELi2ELb1ELb1EN7cutlass10bfloat16_tE19Flash_kernel_traitsILi192ELi64ELi64ELi8ES3_EELb0ELb0ELb0ELb0ELb0ELb0ELb0EEEvNS_16Flash_bwd_paramsE)
        /*03ec*/ 	.word	0x000000e8


	//----- nvinfo : EIATTR_MIN_STACK_SIZE
	.align		4
.L_178:
        /*03f0*/ 	.byte	0x04, 0x12
        /*03f2*/ 	.short	(.L_180 - .L_179)
	.align		4
.L_179:
        /*03f4*/ 	.word	index@(_ZN5flash44flash_bwd_dq_dk_dv_loop_seqk_parallel_kernelI23Flash_bwd_kernel_traitsILi192ELi64ELi64ELi8ELi4ELi2ELi2ELb1ELb1EN7cutlass10bfloat16_tE19Flash_kernel_traitsILi192ELi64ELi64ELi8ES3_EELb0ELb0ELb0ELb0ELb0ELb0ELb0EEEvNS_16Flash_bwd_paramsE)
        /*03f8*/ 	.word	0x000000e8


	//----- nvinfo : EIATTR_MIN_STACK_SIZE
	.align		4
.L_180:
        /*03fc*/ 	.byte	0x04, 0x12
        /*03fe*/ 	.short	(.L_182 - .L_181)
	.align		4
.L_181:
        /*0400*/ 	.word	index@(_ZN5flash44flash_bwd_dq_dk_dv_loop_seqk_parallel_kernelI23Flash_bwd_kernel_traitsILi192ELi64ELi64ELi8ELi4ELi2ELi2ELb1ELb1EN7cutlass10bfloat16_tE19Flash_kernel_traitsILi192ELi64ELi64ELi8ES3_EELb0ELb0ELb1ELb0ELb0ELb0ELb0EEEvNS_16Flash_bwd_paramsE)
        /*0404*/ 	.word	0x000000f8


	//----- nvinfo : EIATTR_MIN_STACK_SIZE
	.align		4
.L_182:
        /*0408*/ 	.byte	0x04, 0x12
        /*040a*/ 	.short	(.L_184 - .L_183)
	.align		4
.L_183:
        /*040c*/ 	.word	index@(_ZN5flash44flash_bwd_dq_dk_dv_loop_seqk_parallel_kernelI23Flash_bwd_kernel_traitsILi192ELi64ELi64ELi8ELi4ELi2ELi2ELb1ELb1EN7cutlass10bfloat16_tE19Flash_kernel_traitsILi192ELi64ELi64ELi8ES3_EELb0ELb0ELb0ELb0ELb0ELb1ELb0EEEvNS_16Flash_bwd_paramsE)
        /*0410*/ 	.word	0x000000e0


	//----- nvinfo : EIATTR_MIN_STACK_SIZE
	.align		4
.L_184:
        /*0414*/ 	.byte	0x04, 0x12
        /*0416*/ 	.short	(.L_186 - .L_185)
	.align		4
.L_185:
        /*0418*/ 	.word	index@(_ZN5flash44flash_bwd_dq_dk_dv_loop_seqk_parallel_kernelI23Flash_bwd_kernel_traitsILi192ELi64ELi64ELi8ELi4ELi2ELi2ELb1ELb1EN7cutlass10bfloat16_tE19Flash_kernel_traitsILi192ELi64ELi64ELi8ES3_EELb0ELb0ELb0ELb1ELb0ELb0ELb0EEEvNS_16Flash_bwd_paramsE)
        /*041c*/ 	.word	0x000000e8


	//----- nvinfo : EIATTR_MIN_STACK_SIZE
	.align		4
.L_186:
        /*0420*/ 	.byte	0x04, 0x12
        /*0422*/ 	.short	(.L_188 - .L_187)
	.align		4
.L_187:
        /*0424*/ 	.word	index@(_ZN5flash44flash_bwd_dq_dk_dv_loop_seqk_parallel_kernelI23Flash_bwd_kernel_traitsILi192ELi64ELi64ELi8ELi4ELi2ELi2ELb1ELb1EN7cutlass10bfloat16_tE19Flash_kernel_traitsILi192ELi64ELi64ELi8ES3_EELb0ELb0ELb1ELb0ELb0ELb1ELb0EEEvNS_16Flash_bwd_paramsE)
        /*0428*/ 	.word	0x000000e8


	//----- nvinfo : EIATTR_MIN_STACK_SIZE
	.align		4
.L_188:
        /*042c*/ 	.byte	0x04, 0x12
        /*042e*/ 	.short	(.L_190 - .L_189)
	.align		4
.L_189:
        /*0430*/ 	.word	index@(_ZN5flash44flash_bwd_dq_dk_dv_loop_seqk_parallel_kernelI23Flash_bwd_kernel_traitsILi192ELi64ELi64ELi8ELi4ELi2ELi2ELb1ELb1EN7cutlass10bfloat16_tE19Flash_kernel_traitsILi192ELi64ELi64ELi8ES3_EELb0ELb0ELb1ELb1ELb0ELb0ELb0EEEvNS_16Flash_bwd_paramsE)
        /*0434*/ 	.word	0x000000f8


	//----- nvinfo : EIATTR_MIN_STACK_SIZE
	.align		4
.L_190:
        /*0438*/ 	.byte	0x04, 0x12
        /*043a*/ 	.short	(.L_192 - .L_191)
	.align		4
.L_191:
        /*043c*/ 	.word	index@(_ZN5flash44flash_bwd_dq_dk_dv_loop_seqk_parallel_kernelI23Flash_bwd_kernel_traitsILi192ELi64ELi64ELi8ELi4ELi2ELi2ELb0ELb0EN7cutlass10bfloat16_tE19Flash_kernel_traitsILi192ELi64ELi64ELi8ES3_EELb0ELb0ELb0ELb0ELb0ELb0ELb0EEEvNS_16Flash_bwd_paramsE)
        /*0440*/ 	.word	0x00000000


	//----- nvinfo : EIATTR_MIN_STACK_SIZE
	.align		4
.L_192:
        /*0444*/ 	.byte	0x04, 0x12
        /*0446*/ 	.short	(.L_194 - .L_193)
	.align		4
.L_193:
        /*0448*/ 	.word	index@(_ZN5flash44flash_bwd_dq_dk_dv_loop_seqk_parallel_kernelI23Flash_bwd_kernel_traitsILi192ELi64ELi64ELi8ELi4ELi2ELi2ELb0ELb0EN7cutlass10bfloat16_tE19Flash_kernel_traitsILi192ELi64ELi64ELi8ES3_EELb0ELb0ELb1ELb0ELb0ELb0ELb0EEEvNS_16Flash_bwd_paramsE)
        /*044c*/ 	.word	0x00000000


	//----- nvinfo : EIATTR_MIN_STACK_SIZE
	.align		4
.L_194:
        /*0450*/ 	.byte	0x04, 0x12
        /*0452*/ 	.short	(.L_196 - .L_195)
	.align		4
.L_195:
        /*0454*/ 	.word	index@(_ZN5flash44flash_bwd_dq_dk_dv_loop_seqk_parallel_kernelI23Flash_bwd_kernel_traitsILi192ELi64ELi64ELi8ELi4ELi2ELi2ELb0ELb0EN7cutlass10bfloat16_tE19Flash_kernel_traitsILi192ELi64ELi64ELi8ES3_EELb0ELb0ELb0ELb0ELb0ELb1ELb0EEEvNS_16Flash_bwd_paramsE)
        /*0458*/ 	.word	0x00000000


	//----- nvinfo : EIATTR_MIN_STACK_SIZE
	.align		4
.L_196:
        /*045c*/ 	.byte	0x04, 0x12
        /*045e*/ 	.short	(.L_198 - .L_197)
	.align		4
.L_197:
        /*0460*/ 	.word	index@(_ZN5flash44flash_bwd_dq_dk_dv_loop_seqk_parallel_kernelI23Flash_bwd_kernel_traitsILi192ELi64ELi64ELi8ELi4ELi2ELi2ELb0ELb0EN7cutlass10bfloat16_tE19Flash_kernel_traitsILi192ELi64ELi64ELi8ES3_EELb0ELb0ELb0ELb1ELb0ELb0ELb0EEEvNS_16Flash_bwd_paramsE)
        /*0464*/ 	.word	0x00000000


	//----- nvinfo : EIATTR_MIN_STACK_SIZE
	.align		4
.L_198:
        /*0468*/ 	.byte	0x04, 0x12
        /*046a*/ 	.short	(.L_200 - .L_199)
	.align		4
.L_199:
        /*046c*/ 	.word	index@(_ZN5flash44flash_bwd_dq_dk_dv_loop_seqk_parallel_kernelI23Flash_bwd_kernel_traitsILi192ELi64ELi64ELi8ELi4ELi2ELi2ELb0ELb0EN7cutlass10bfloat16_tE19Flash_kernel_traitsILi192ELi64ELi64ELi8ES3_EELb0ELb0ELb1ELb0ELb0ELb1ELb0EEEvNS_16Flash_bwd_paramsE)
        /*0470*/ 	.word	0x00000000


	//----- nvinfo : EIATTR_MIN_STACK_SIZE
	.align		4
.L_200:
        /*0474*/ 	.byte	0x04, 0x12
        /*0476*/ 	.short	(.L_202 - .L_201)
	.align		4
.L_201:
        /*0478*/ 	.word	index@(_ZN5flash44flash_bwd_dq_dk_dv_loop_seqk_parallel_kernelI23Flash_bwd_kernel_traitsILi192ELi64ELi64ELi8ELi4ELi2ELi2ELb0ELb0EN7cutlass10bfloat16_tE19Flash_kernel_traitsILi192ELi64ELi64ELi8ES3_EELb0ELb0ELb1ELb1ELb0ELb0ELb0EEEvNS_16Flash_bwd_paramsE)
        /*047c*/ 	.word	0x00000000


	//----- nvinfo : EIATTR_MIN_STACK_SIZE
	.align		4
.L_202:
        /*0480*/ 	.byte	0x04, 0x12
        /*0482*/ 	.short	(.L_204 - .L_203)
	.align		4
.L_203:
        /*0484*/ 	.word	index@(_ZN5flash27flash_bwd_convert_dq_kernelI23Flash_bwd_kernel_traitsILi192ELi64ELi64ELi8ELi4ELi2ELi2ELb1ELb1EN7cutlass10bfloat16_tE19Flash_kernel_traitsILi192ELi64ELi64ELi8ES3_EEEEvNS_16Flash_bwd_paramsEi)
        /*0488*/ 	.word	0x00000000


	//----- nvinfo : EIATTR_MIN_STACK_SIZE
	.align		4
.L_204:
        /*048c*/ 	.byte	0x04, 0x12
        /*048e*/ 	.short	(.L_206 - .L_205)
	.align		4
.L_205:
        /*0490*/ 	.word	index@(_ZN5flash44flash_bwd_dq_dk_dv_loop_seqk_parallel_kernelI23Flash_bwd_kernel_traitsILi192ELi64ELi64ELi8ELi4ELi2ELi2ELb1ELb1EN7cutlass10bfloat16_tE19Flash_kernel_traitsILi192ELi64ELi64ELi8ES3_EELb1ELb0ELb0ELb0ELb0ELb0ELb0EEEvNS_16Flash_bwd_paramsE)
        /*0494*/ 	.word	0x000000f8


	//----- nvinfo : EIATTR_MIN_STACK_SIZE
	.align		4
.L_206:
        /*0498*/ 	.byte	0x04, 0x12
        /*049a*/ 	.short	(.L_208 - .L_207)
	.align		4
.L_207:
        /*049c*/ 	.word	index@(_ZN5flash44flash_bwd_dq_dk_dv_loop_seqk_parallel_kernelI23Flash_bwd_kernel_traitsILi192ELi64ELi64ELi8ELi4ELi2ELi2ELb1ELb1EN7cutlass10bfloat16_tE19Flash_kernel_traitsILi192ELi64ELi64ELi8ES3_EELb0ELb0ELb0ELb0ELb0ELb0ELb1EEEvNS_16Flash_bwd_paramsE)
        /*04a0*/ 	.word	0x000000e8


	//----- nvinfo : EIATTR_MIN_STACK_SIZE
	.align		4
.L_208:
        /*04a4*/ 	.byte	0x04, 0x12
        /*04a6*/ 	.short	(.L_210 - .L_209)
	.align		4
.L_209:
        /*04a8*/ 	.word	index@(_ZN5flash44flash_bwd_dq_dk_dv_loop_seqk_parallel_kernelI23Flash_bwd_kernel_traitsILi192ELi64ELi64ELi8ELi4ELi2ELi2ELb1ELb1EN7cutlass10bfloat16_tE19Flash_kernel_traitsILi192ELi64ELi64ELi8ES3_EELb1ELb0ELb1ELb0ELb0ELb0ELb0EEEvNS_16Flash_bwd_paramsE)
        /*04ac*/ 	.word	0x000000f8


	//----- nvinfo : EIATTR_MIN_STACK_SIZE
	.align		4
.L_210:
        /*04b0*/ 	.byte	0x04, 0x12
        /*04b2*/ 	.short	(.L_212 - .L_211)
	.align		4
.L_211:
        /*04b4*/ 	.word	index@(_ZN5flash44flash_bwd_dq_dk_dv_loop_seqk_parallel_kernelI23Flash_bwd_kernel_traitsILi192ELi64ELi64ELi8ELi4ELi2ELi2ELb1ELb1EN7cutlass10bfloat16_tE19Flash_kernel_traitsILi192ELi64ELi64ELi8ES3_EELb0ELb0ELb1ELb0ELb0ELb0ELb1EEEvNS_16Flash_bwd_paramsE)
        /*04b8*/ 	.word	0x000000f8


	//----- nvinfo : EIATTR_MIN_STACK_SIZE
	.align		4
.L_212:
        /*04bc*/ 	.byte	0x04, 0x12
        /*04be*/ 	.short	(.L_214 - .L_213)
	.align		4
.L_213:
        /*04c0*/ 	.word	index@(_ZN5flash44flash_bwd_dq_dk_dv_loop_seqk_parallel_kernelI23Flash_bwd_kernel_traitsILi192ELi64ELi64ELi8ELi4ELi2ELi2ELb1ELb1EN7cutlass10bfloat16_tE19Flash_kernel_traitsILi192ELi64ELi64ELi8ES3_EELb1ELb0ELb0ELb0ELb0ELb1ELb0EEEvNS_16Flash_bwd_paramsE)
        /*04c4*/ 	.word	0x000000f0


	//----- nvinfo : EIATTR_MIN_STACK_SIZE
	.align		4
.L_214:
        /*04c8*/ 	.byte	0x04, 0x12
        /*04ca*/ 	.short	(.L_216 - .L_215)
	.align		4
.L_215:
        /*04cc*/ 	.word	index@(_ZN5flash44flash_bwd_dq_dk_dv_loop_seqk_parallel_kernelI23Flash_bwd_kernel_traitsILi192ELi64ELi64ELi8ELi4ELi2ELi2ELb1ELb1EN7cutlass10bfloat16_tE19Flash_kernel_traitsILi192ELi64ELi64ELi8ES3_EELb0ELb0ELb0ELb0ELb0ELb1ELb1EEEvNS_16Flash_bwd_paramsE)
        /*04d0*/ 	.word	0x000000e0


	//----- nvinfo : EIATTR_MIN_STACK_SIZE
	.align		4
.L_216:
        /*04d4*/ 	.byte	0x04, 0x12
        /*04d6*/ 	.short	(.L_218 - .L_217)
	.align		4
.L_217:
        /*04d8*/ 	.word	index@(_ZN5flash44flash_bwd_dq_dk_dv_loop_seqk_parallel_kernelI23Flash_bwd_kernel_traitsILi192ELi64ELi64ELi8ELi4ELi2ELi2ELb1ELb1EN7cutlass10bfloat16_tE19Flash_kernel_traitsILi192ELi64ELi64ELi8ES3_EELb1ELb0ELb0ELb1ELb0ELb0ELb0EEEvNS_16Flash_bwd_paramsE)
        /*04dc*/ 	.word	0x00000108


	//----- nvinfo : EIATTR_MIN_STACK_SIZE
	.align		4
.L_218:
        /*04e0*/ 	.byte	0x04, 0x12
        /*04e2*/ 	.short	(.L_220 - .L_219)
	.align		4
.L_219:
        /*04e4*/ 	.word	index@(_ZN5flash44flash_bwd_dq_dk_dv_loop_seqk_parallel_kernelI23Flash_bwd_kernel_traitsILi192ELi64ELi64ELi8ELi4ELi2ELi2ELb1ELb1EN7cutlass10bfloat16_tE19Flash_kernel_traitsILi192ELi64ELi64ELi8ES3_EELb0ELb0ELb0ELb1ELb0ELb0ELb1EEEvNS_16Flash_bwd_paramsE)
        /*04e8*/ 	.word	0x000000e8


	//----- nvinfo : EIATTR_MIN_STACK_SIZE
	.align		4
.L_220:
        /*04ec*/ 	.byte	0x04, 0x12
        /*04ee*/ 	.short	(.L_222 - .L_221)
	.align		4
.L_221:
        /*04f0*/ 	.word	index@(_ZN5flash44flash_bwd_dq_dk_dv_loop_seqk_parallel_kernelI23Flash_bwd_kernel_traitsILi192ELi64ELi64ELi8ELi4ELi2ELi2ELb1ELb1EN7cutlass10bfloat16_tE19Flash_kernel_traitsILi192ELi64ELi64ELi8ES3_EELb1ELb0ELb1ELb0ELb0ELb1ELb0EEEvNS_16Flash_bwd_paramsE)
        /*04f4*/ 	.word	0x000000e8


	//----- nvinfo : EIATTR_MIN_STACK_SIZE
	.align		4
.L_222:
        /*04f8*/ 	.byte	0x04, 0x12
        /*04fa*/ 	.short	(.L_224 - .L_223)
	.align		4
.L_223:
        /*04fc*/ 	.word	index@(_ZN5flash44flash_bwd_dq_dk_dv_loop_seqk_parallel_kernelI23Flash_bwd_kernel_traitsILi192ELi64ELi64ELi8ELi4ELi2ELi2ELb1ELb1EN7cutlass10bfloat16_tE19Flash_kernel_traitsILi192ELi64ELi64ELi8ES3_EELb0ELb0ELb1ELb0ELb0ELb1ELb1EEEvNS_16Flash_bwd_paramsE)
        /*0500*/ 	.word	0x000000e8


	//----- nvinfo : EIATTR_MIN_STACK_SIZE
	.align		4
.L_224:
        /*0504*/ 	.byte	0x04, 0x12
        /*0506*/ 	.short	(.L_226 - .L_225)
	.align		4
.L_225:
        /*0508*/ 	.word	index@(_ZN5flash44flash_bwd_dq_dk_dv_loop_seqk_parallel_kernelI23Flash_bwd_kernel_traitsILi192ELi64ELi64ELi8ELi4ELi2ELi2ELb1ELb1EN7cutlass10bfloat16_tE19Flash_kernel_traitsILi192ELi64ELi64ELi8ES3_EELb1ELb0ELb1ELb1ELb0ELb0ELb0EEEvNS_16Flash_bwd_paramsE)
        /*050c*/ 	.word	0x00000108


	//----- nvinfo : EIATTR_MIN_STACK_SIZE
	.align		4
.L_226:
        /*0510*/ 	.byte	0x04, 0x12
        /*0512*/ 	.short	(.L_228 - .L_227)
	.align		4
.L_227:
        /*0514*/ 	.word	index@(_ZN5flash44flash_bwd_dq_dk_dv_loop_seqk_parallel_kernelI23Flash_bwd_kernel_traitsILi192ELi64ELi64ELi8ELi4ELi2ELi2ELb1ELb1EN7cutlass10bfloat16_tE19Flash_kernel_traitsILi192ELi64ELi64ELi8ES3_EELb0ELb0ELb1ELb1ELb0ELb0ELb1EEEvNS_16Flash_bwd_paramsE)
        /*0518*/ 	.word	0x000000f8


	//----- nvinfo : EIATTR_MIN_STACK_SIZE
	.align		4
.L_228:
        /*051c*/ 	.byte	0x04, 0x12
        /*051e*/ 	.short	(.L_230 - .L_229)
	.align		4
.L_229:
        /*0520*/ 	.word	index@(_ZN5flash25flash_bwd_dot_do_o_kernelILb0E23Flash_bwd_kernel_traitsILi192ELi64ELi64ELi8ELi4ELi2ELi2ELb1ELb1EN7cutlass10bfloat16_tE19Flash_kernel_traitsILi192ELi64ELi64ELi8ES3_EEEEvNS_16Flash_bwd_paramsE)
        /*0524*/ 	.word	0x00000000


	//----- nvinfo : EIATTR_MIN_STACK_SIZE
	.align		4
.L_230:
        /*0528*/ 	.byte	0x04, 0x12
        /*052a*/ 	.short	(.L_232 - .L_231)
	.align		4
.L_231:
        /*052c*/ 	.word	index@(_ZN5flash25flash_bwd_dot_do_o_kernelILb1E23Flash_bwd_kernel_traitsILi192ELi64ELi64ELi8ELi4ELi2ELi2ELb1ELb1EN7cutlass10bfloat16_tE19Flash_kernel_traitsILi192ELi64ELi64ELi8ES3_EEEEvNS_16Flash_bwd_paramsE)
        /*0530*/ 	.word	0x00000000


	//----- nvinfo : EIATTR_MIN_STACK_SIZE
	.align		4
.L_232:
        /*0534*/ 	.byte	0x04, 0x12
        /*0536*/ 	.short	(.L_234 - .L_233)
	.align		4
.L_233:
        /*0538*/ 	.word	index@(_ZN5flash27flash_bwd_convert_dq_kernelI23Flash_bwd_kernel_traitsILi192ELi64ELi64ELi8ELi4ELi2ELi2ELb0ELb0EN7cutlass10bfloat16_tE19Flash_kernel_traitsILi192ELi64ELi64ELi8ES3_EEEEvNS_16Flash_bwd_paramsEi)
        /*053c*/ 	.word	0x00000000


	//----- nvinfo : EIATTR_MIN_STACK_SIZE
	.align		4
.L_234:
        /*0540*/ 	.byte	0x04, 0x12
        /*0542*/ 	.short	(.L_236 - .L_235)
	.align		4
.L_235:
        /*0544*/ 	.word	index@(_ZN5flash44flash_bwd_dq_dk_dv_loop_seqk_parallel_kernelI23Flash_bwd_kernel_traitsILi192ELi64ELi64ELi8ELi4ELi2ELi2ELb0ELb0EN7cutlass10bfloat16_tE19Flash_kernel_traitsILi192ELi64ELi64ELi8ES3_EELb1ELb0ELb0ELb0ELb0ELb0ELb0EEEvNS_16Flash_bwd_paramsE)
        /*0548*/ 	.word	0x00000000


	//----- nvinfo : EIATTR_MIN_STACK_SIZE
	.align		4
.L_236:
        /*054c*/ 	.byte	0x04, 0x12
        /*054e*/ 	.short	(.L_238 - .L_237)
	.align		4
.L_237:
        /*0550*/ 	.word	index@(_ZN5flash44flash_bwd_dq_dk_dv_loop_seqk_parallel_kernelI23Flash_bwd_kernel_traitsILi192ELi64ELi64ELi8ELi4ELi2ELi2ELb0ELb0EN7cutlass10bfloat16_tE19Flash_kernel_traitsILi192ELi64ELi64ELi8ES3_EELb0ELb0ELb0ELb0ELb0ELb0ELb1EEEvNS_16Flash_bwd_paramsE)
        /*0554*/ 	.word	0x00000000


	//----- nvinfo : EIATTR_MIN_STACK_SIZE
	.align		4
.L_238:
        /*0558*/ 	.byte	0x04, 0x12
        /*055a*/ 	.short	(.L_240 - .L_239)
	.align		4
.L_239:
        /*055c*/ 	.word	index@(_ZN5flash44flash_bwd_dq_dk_dv_loop_seqk_parallel_kernelI23Flash_bwd_kernel_traitsILi192ELi64ELi64ELi8ELi4ELi2ELi2ELb0ELb0EN7cutlass10bfloat16_tE19Flash_kernel_traitsILi192ELi64ELi64ELi8ES3_EELb1ELb0ELb1ELb0ELb0ELb0ELb0EEEvNS_16Flash_bwd_paramsE)
        /*0560*/ 	.word	0x00000000


	//----- nvinfo : EIATTR_MIN_STACK_SIZE
	.align		4
.L_240:
        /*0564*/ 	.byte	0x04, 0x12
        /*0566*/ 	.short	(.L_242 - .L_241)
	.align		4
.L_241:
        /*0568*/ 	.word	index@(_ZN5flash44flash_bwd_dq_dk_dv_loop_seqk_parallel_kernelI23Flash_bwd_kernel_traitsILi192ELi64ELi64ELi8ELi4ELi2ELi2ELb0ELb0EN7cutlass10bfloat16_tE19Flash_kernel_traitsILi192ELi64ELi64ELi8ES3_EELb0ELb0ELb1ELb0ELb0ELb0ELb1EEEvNS_16Flash_bwd_paramsE)
        /*056c*/ 	.word	0x00000000


	//----- nvinfo : EIATTR_MIN_STACK_SIZE
	.align		4
.L_242:
        /*0570*/ 	.byte	0x04, 0x12
        /*0572*/ 	.short	(.L_244 - .L_243)
	.align		4
.L_243:
        /*0574*/ 	.word	index@(_ZN5flash44flash_bwd_dq_dk_dv_loop_seqk_parallel_kernelI23Flash_bwd_kernel_traitsILi192ELi64ELi64ELi8ELi4ELi2ELi2ELb0ELb0EN7cutlass10bfloat16_tE19Flash_kernel_traitsILi192ELi64ELi64ELi8ES3_EELb1ELb0ELb0ELb0ELb0ELb1ELb0EEEvNS_16Flash_bwd_paramsE)
        /*0578*/ 	.word	0x00000000


	//----- nvinfo : EIATTR_MIN_STACK_SIZE
	.align		4
.L_244:
        /*057c*/ 	.byte	0x04, 0x12
        /*057e*/ 	.short	(.L_246 - .L_245)
	.align		4
.L_245:
        /*0580*/ 	.word	index@(_ZN5flash44flash_bwd_dq_dk_dv_loop_seqk_parallel_kernelI23Flash_bwd_kernel_traitsILi192ELi64ELi64ELi8ELi4ELi2ELi2ELb0ELb0EN7cutlass10bfloat16_tE19Flash_kernel_traitsILi192ELi64ELi64ELi8ES3_EELb0ELb0ELb0ELb0ELb0ELb1ELb1EEEvNS_16Flash_bwd_paramsE)
        /*0584*/ 	.word	0x00000000


	//----- nvinfo : EIATTR_MIN_STACK_SIZE
	.align		4
.L_246:
        /*0588*/ 	.byte	0x04, 0x12
        /*058a*/ 	.short	(.L_248 - .L_247)
	.align		4
.L_247:
        /*058c*/ 	.word	index@(_ZN5flash44flash_bwd_dq_dk_dv_loop_seqk_parallel_kernelI23Flash_bwd_kernel_traitsILi192ELi64ELi64ELi8ELi4ELi2ELi2ELb0ELb0EN7cutlass10bfloat16_tE19Flash_kernel_traitsILi192ELi64ELi64ELi8ES3_EELb1ELb0ELb0ELb1ELb0ELb0ELb0EEEvNS_16Flash_bwd_paramsE)
        /*0590*/ 	.word	0x00000000


	//----- nvinfo : EIATTR_MIN_STACK_SIZE
	.align		4
.L_248:
        /*0594*/ 	.byte	0x04, 0x12
        /*0596*/ 	.short	(.L_250 - .L_249)
	.align		4
.L_249:
        /*0598*/ 	.word	index@(_ZN5flash44flash_bwd_dq_dk_dv_loop_seqk_parallel_kernelI23Flash_bwd_kernel_traitsILi192ELi64ELi64ELi8ELi4ELi2ELi2ELb0ELb0EN7cutlass10bfloat16_tE19Flash_kernel_traitsILi192ELi64ELi64ELi8ES3_EELb0ELb0ELb0ELb1ELb0ELb0ELb1EEEvNS_16Flash_bwd_paramsE)
        /*059c*/ 	.word	0x00000000


	//----- nvinfo : EIATTR_MIN_STACK_SIZE
	.align		4
.L_250:
        /*05a0*/ 	.byte	0x04, 0x12
        /*05a2*/ 	.short	(.L_252 - .L_251)
	.align		4
.L_251:
        /*05a4*/ 	.word	index@(_ZN5flash44flash_bwd_dq_dk_dv_loop_seqk_parallel_kernelI23Flash_bwd_kernel_traitsILi192ELi64ELi64ELi8ELi4ELi2ELi2ELb0ELb0EN7cutlass10bfloat16_tE19Flash_kernel_traitsILi192ELi64ELi64ELi8ES3_EELb1ELb0ELb1ELb0ELb0ELb1ELb0EEEvNS_16Flash_bwd_paramsE)
        /*05a8*/ 	.word	0x00000000


	//----- nvinfo : EIATTR_MIN_STACK_SIZE
	.align		4
.L_252:
        /*05ac*/ 	.byte	0x04, 0x12
        /*05ae*/ 	.short	(.L_254 - .L_253)
	.align		4
.L_253:
        /*05b0*/ 	.word	index@(_ZN5flash44flash_bwd_dq_dk_dv_loop_seqk_parallel_kernelI23Flash_bwd_kernel_traitsILi192ELi64ELi64ELi8ELi4ELi2ELi2ELb0ELb0EN7cutlass10bfloat16_tE19Flash_kernel_traitsILi192ELi64ELi64ELi8ES3_EELb0ELb0ELb1ELb0ELb0ELb1ELb1EEEvNS_16Flash_bwd_paramsE)
        /*05b4*/ 	.word	0x00000000


	//----- nvinfo : EIATTR_MIN_STACK_SIZE
	.align		4
.L_254:
        /*05b8*/ 	.byte	0x04, 0x12
        /*05ba*/ 	.short	(.L_256 - .L_255)
	.align		4
.L_255:
        /*05bc*/ 	.word	index@(_ZN5flash44flash_bwd_dq_dk_dv_loop_seqk_parallel_kernelI23Flash_bwd_kernel_traitsILi192ELi64ELi64ELi8ELi4ELi2ELi2ELb0ELb0EN7cutlass10bfloat16_tE19Flash_kernel_traitsILi192ELi64ELi64ELi8ES3_EELb1ELb0ELb1ELb1ELb0ELb0ELb0EEEvNS_16Flash_bwd_paramsE)
        /*05c0*/ 	.word	0x00000008


	//----- nvinfo : EIATTR_MIN_STACK_SIZE
	.align		4
.L_256:
        /*05c4*/ 	.byte	0x04, 0x12
        /*05c6*/ 	.short	(.L_258 - .L_257)
	.align		4
.L_257:
        /*05c8*/ 	.word	index@(_ZN5flash44flash_bwd_dq_dk_dv_loop_seqk_parallel_kernelI23Flash_bwd_kernel_traitsILi192ELi64ELi64ELi8ELi4ELi2ELi2ELb0ELb0EN7cutlass10bfloat16_tE19Flash_kernel_traitsILi192ELi64ELi64ELi8ES3_EELb0ELb0ELb1ELb1ELb0ELb0ELb1EEEvNS_16Flash_bwd_paramsE)
        /*05cc*/ 	.word	0x00000000


	//----- nvinfo : EIATTR_MIN_STACK_SIZE
	.align		4
.L_258:
        /*05d0*/ 	.byte	0x04, 0x12
        /*05d2*/ 	.short	(.L_260 - .L_259)
	.align		4
.L_259:
        /*05d4*/ 	.word	index@(_ZN5flash25flash_bwd_dot_do_o_kernelILb0E23Flash_bwd_kernel_traitsILi192ELi64ELi64ELi8ELi4ELi2ELi2ELb0ELb0EN7cutlass10bfloat16_tE19Flash_kernel_traitsILi192ELi64ELi64ELi8ES3_EEEEvNS_16Flash_bwd_paramsE)
        /*05d8*/ 	.word	0x00000000


	//----- nvinfo : EIATTR_MIN_STACK_SIZE
	.align		4
.L_260:
        /*05dc*/ 	.byte	0x04, 0x12
        /*05de*/ 	.short	(.L_262 - .L_261)
	.align		4
.L_261:
        /*05e0*/ 	.word	index@(_ZN5flash25flash_bwd_dot_do_o_kernelILb1E23Flash_bwd_kernel_traitsILi192ELi64ELi64ELi8ELi4ELi2ELi2ELb0ELb0EN7cutlass10bfloat16_tE19Flash_kernel_traitsILi192ELi64ELi64ELi8ES3_EEEEvNS_16Flash_bwd_paramsE)
        /*05e4*/ 	.word	0x00000000
.L_262:


//--------------------- .nv.compat                --------------------------
	.section	.nv.compat,"",@"SHT_CUDA_COMPAT_INFO"
	.align	4
        /*0000*/ 	.byte	0x02, 0x09, 0x01, 0x00, 0x02, 0x02, 0x01, 0x00, 0x02, 0x05, 0x05, 0x00, 0x03, 0x07, 0x01, 0x01
        /*0010*/ 	.byte	0x02, 0x03, 0x00, 0x00, 0x02, 0x06, 0x01, 0x00, 0x04, 0x0b, 0x08, 0x00, 0x00, 0x00, 0x00, 0x00
        /*0020*/ 	.byte	0x00, 0x00, 0x00, 0x00


//--------------------- .nv.info._ZN5flash44flash_bwd_dq_dk_dv_loop_seqk_parallel_kernelI23Flash_bwd_kernel_traitsILi192ELi64ELi64ELi8ELi4ELi2ELi2ELb1ELb1EN7cutlass10bfloat16_tE19Flash_kernel_traitsILi192ELi64ELi64ELi8ES3_EELb0ELb0ELb0ELb0ELb0ELb0ELb0EEEvNS_16Flash_bwd_paramsE --------------------------
	.section	.nv.info._ZN5flash44flash_bwd_dq_dk_dv_loop_seqk_parallel_kernelI23Flash_bwd_kernel_traitsILi192ELi64ELi64ELi8ELi4ELi2ELi2ELb1ELb1EN7cutlass10bfloat16_tE19Flash_kernel_traitsILi192ELi64ELi64ELi8ES3_EELb0ELb0ELb0ELb0ELb0ELb0ELb0EEEvNS_16Flash_bwd_paramsE,"",@"SHT_CUDA_INFO"
	.sectionflags	@""
	.align	4


	//----- nvinfo : EIATTR_CUDA_API_VERSION
	.align		4
        /*0000*/ 	.byte	0x04, 0x37
        /*0002*/ 	.short	(.L_264 - .L_263)
.L_263:
        /*0004*/ 	.word	0x00000082


	//----- nvinfo : EIATTR_KPARAM_INFO
	.align		4
.L_264:
        /*0008*/ 	.byte	0x04, 0x17
        /*000a*/ 	.short	(.L_266 - .L_265)
.L_265:
        /*000c*/ 	.word	0x00000000
        /*0010*/ 	.short	0x0000
        /*0012*/ 	.short	0x0000
        /*0014*/ 	.byte	0x00, 0xf0, 0x01, 0x0a


	//----- nvinfo : EIATTR_SPARSE_MMA_MASK
	.align		4
.L_266:
        /*0018*/ 	.byte	0x03, 0x50
        /*001a*/ 	.short	0x0000


	//----- nvinfo : EIATTR_MAXREG_COUNT
	.align		4
        /*001c*/ 	.byte	0x03, 0x1b
        /*001e*/ 	.short	0x00ff


	//----- nvinfo : EIATTR_NUM_BARRIERS
	.align		4
        /*0020*/ 	.byte	0x02, 0x4c
        /*0022*/ 	.byte	0x01
	.zero		1


	//----- nvinfo : EIATTR_ANNOTATIONS
	.align		4
        /*0024*/ 	.byte	0x04, 0x55
        /*0026*/ 	.short	(.L_268 - .L_267)


	//   ....[0]....
.L_267:
        /*0028*/ 	.word	0x00000001
        /*002c*/ 	.byte	0xc0, 0x03, 0x00, 0x00, 0x01, 0x00, 0x00, 0x00, 0xd0, 0x05, 0x00, 0x00, 0x01, 0x00, 0x00, 0x00
        /* <DEDUP_REMOVED lines=58> */
        /*03dc*/ 	.byte	0x20, 0x8c, 0x00, 0x00, 0x01, 0x00, 0x00, 0x00, 0x30, 0x8c, 0x00, 0x00


	//----- nvinfo : EIATTR_MERCURY_ISA_VERSION
	.align		4
.L_268:
        /*03e8*/ 	.byte	0x03, 0x5f
        /*03ea*/ 	.short	0x0101


	//----- nvinfo : EIATTR_EXIT_INSTR_OFFSETS
	.align		4
        /*03ec*/ 	.byte	0x04, 0x1c
        /*03ee*/ 	.short	(.L_270 - .L_269)


	//   ....[0]....
.L_269:
        /*03f0*/ 	.word	0x000000a0


	//   ....[1]....
        /*03f4*/ 	.word	0x000093b0


	//----- nvinfo : EIATTR_CRS_STACK_SIZE
	.align		4
.L_270:
        /*03f8*/ 	.byte	0x04, 0x1e
        /*03fa*/ 	.short	(.L_272 - .L_271)
.L_271:
        /*03fc*/ 	.word	0x00000000


	//----- nvinfo : EIATTR_CBANK_PARAM_SIZE
	.align		4
.L_272:
        /*0400*/ 	.byte	0x03, 0x19
        /*0402*/ 	.short	0x0280


	//----- nvinfo : EIATTR_PARAM_CBANK
	.align		4
        /*0404*/ 	.byte	0x04, 0x0a
        /*0406*/ 	.short	(.L_274 - .L_273)
	.align		4
.L_273:
        /*0408*/ 	.word	index@(.nv.constant0._ZN5flash44flash_bwd_dq_dk_dv_loop_seqk_parallel_kernelI23Flash_bwd_kernel_traitsILi192ELi64ELi64ELi8ELi4ELi2ELi2ELb1ELb1EN7cutlass10bfloat16_tE19Flash_kernel_traitsILi192ELi64ELi64ELi8ES3_EELb0ELb0ELb0ELb0ELb0ELb0ELb0EEEvNS_16Flash_bwd_paramsE)
        /*040c*/ 	.short	0x0210
        /*040e*/ 	.short	0x0280


	//----- nvinfo : EIATTR_SW_WAR
	.align		4
.L_274:
        /*0410*/ 	.byte	0x04, 0x36
        /*0412*/ 	.short	(.L_276 - .L_275)
.L_275:
        /*0414*/ 	.word	0x00000008
.L_276:


//--------------------- .nv.info._ZN5flash44flash_bwd_dq_dk_dv_loop_seqk_parallel_kernelI23Flash_bwd_kernel_traitsILi192ELi64ELi64ELi8ELi4ELi2ELi2ELb1ELb1EN7cutlass10bfloat16_tE19Flash_kernel_traitsILi192ELi64ELi64ELi8ES3_EELb0ELb0ELb1ELb0ELb0ELb0ELb0EEEvNS_16Flash_bwd_paramsE --------------------------
	.section	.nv.info._ZN5flash44flash_bwd_dq_dk_dv_loop_seqk_parallel_kernelI23Flash_bwd_kernel_traitsILi192ELi64ELi64ELi8ELi4ELi2ELi2ELb1ELb1EN7cutlass10bfloat16_tE19Flash_kernel_traitsILi192ELi64ELi64ELi8ES3_EELb0ELb0ELb1ELb0ELb0ELb0ELb0EEEvNS_16Flash_bwd_paramsE,"",@"SHT_CUDA_INFO"
	.sectionflags	@""
	.align	4


	//----- nvinfo : EIATTR_CUDA_API_VERSION
	.align		4
        /*0000*/ 	.byte	0x04, 0x37
        /*0002*/ 	.short	(.L_278 - .L_277)
.L_277:
        /*0004*/ 	.word	0x00000082


	//----- nvinfo : EIATTR_KPARAM_INFO
	.align		4
.L_278:
        /*0008*/ 	.byte	0x04, 0x17
        /*000a*/ 	.short	(.L_280 - .L_279)
.L_279:
        /*000c*/ 	.word	0x00000000
        /*0010*/ 	.short	0x0000
        /*0012*/ 	.short	0x0000
        /*0014*/ 	.byte	0x00, 0xf0, 0x01, 0x0a


	//----- nvinfo : EIATTR_SPARSE_MMA_MASK
	.align		4
.L_280:
        /*0018*/ 	.byte	0x03, 0x50
        /*001a*/ 	.short	0x0000


	//----- nvinfo : EIATTR_MAXREG_COUNT
	.align		4
        /*001c*/ 	.byte	0x03, 0x1b
        /*001e*/ 	.short	0x00ff


	//----- nvinfo : EIATTR_NUM_BARRIERS
	.align		4
        /*0020*/ 	.byte	0x02, 0x4c
        /*0022*/ 	.byte	0x01
	.zero		1


	//----- nvinfo : EIATTR_ANNOTATIONS
	.align		4
        /*0024*/ 	.byte	0x04, 0x55
        /*0026*/ 	.short	(.L_282 - .L_281)


	//   ....[0]....
.L_281:
        /* <DEDUP_REMOVED lines=64> */


	//----- nvinfo : EIATTR_MERCURY_ISA_VERSION
	.align		4
.L_282:
        /*0418*/ 	.byte	0x03, 0x5f
        /*041a*/ 	.short	0x0101


	//----- nvinfo : EIATTR_EXIT_INSTR_OFFSETS
	.align		4
        /*041c*/ 	.byte	0x04, 0x1c
        /*041e*/ 	.short	(.L_284 - .L_283)


	//   ....[0]....
.L_283:
        /*0420*/ 	.word	0x000000c0


	//   ....[1]....
        /*0424*/ 	.word	0x00009580


	//----- nvinfo : EIATTR_CRS_STACK_SIZE
	.align		4
.L_284:
        /*0428*/ 	.byte	0x04, 0x1e
        /*042a*/ 	.short	(.L_286 - .L_285)
.L_285:
        /*042c*/ 	.word	0x00000000


	//----- nvinfo : EIATTR_CBANK_PARAM_SIZE
	.align		4
.L_286:
        /*0430*/ 	.byte	0x03, 0x19
        /*0432*/ 	.short	0x0280


	//----- nvinfo : EIATTR_PARAM_CBANK
	.align		4
        /*0434*/ 	.byte	0x04, 0x0a
        /*0436*/ 	.short	(.L_288 - .L_287)
	.align		4
.L_287:
        /*0438*/ 	.word	index@(.nv.constant0._ZN5flash44flash_bwd_dq_dk_dv_loop_seqk_parallel_kernelI23Flash_bwd_kernel_traitsILi192ELi64ELi64ELi8ELi4ELi2ELi2ELb1ELb1EN7cutlass10bfloat16_tE19Flash_kernel_traitsILi192ELi64ELi64ELi8ES3_EELb0ELb0ELb1ELb0ELb0ELb0ELb0EEEvNS_16Flash_bwd_paramsE)
        /*043c*/ 	.short	0x0210
        /*043e*/ 	.short	0x0280


	//----- nvinfo : EIATTR_SW_WAR
	.align		4
.L_288:
        /*0440*/ 	.byte	0x04, 0x36
        /*0442*/ 	.short	(.L_290 - .L_289)
.L_289:
        /*0444*/ 	.word	0x00000008
.L_290:


//--------------------- .nv.info._ZN5flash44flash_bwd_dq_dk_dv_loop_seqk_parallel_kernelI23Flash_bwd_kernel_traitsILi192ELi64ELi64ELi8ELi4ELi2ELi2ELb1ELb1EN7cutlass10bfloat16_tE19Flash_kernel_traitsILi192ELi64ELi64ELi8ES3_EELb0ELb0ELb0ELb0ELb0ELb1ELb0EEEvNS_16Flash_bwd_paramsE --------------------------
	.section	.nv.info._ZN5flash44flash_bwd_dq_dk_dv_loop_seqk_parallel_kernelI23Flash_bwd_kernel_traitsILi192ELi64ELi64ELi8ELi4ELi2ELi2ELb1ELb1EN7cutlass10bfloat16_tE19Flash_kernel_traitsILi192ELi64ELi64ELi8ES3_EELb0ELb0ELb0ELb0ELb0ELb1ELb0EEEvNS_16Flash_bwd_paramsE,"",@"SHT_CUDA_INFO"
	.sectionflags	@""
	.align	4


	//----- nvinfo : EIATTR_CUDA_API_VERSION
	.align		4
        /*0000*/ 	.byte	0x04, 0x37
        /*0002*/ 	.short	(.L_292 - .L_291)
.L_291:
        /*0004*/ 	.word	0x00000082


	//----- nvinfo : EIATTR_KPARAM_INFO
	.align		4
.L_292:
        /*0008*/ 	.byte	0x04, 0x17
        /*000a*/ 	.short	(.L_294 - .L_293)
.L_293:
        /*000c*/ 	.word	0x00000000
        /*0010*/ 	.short	0x0000
        /*0012*/ 	.short	0x0000
        /*0014*/ 	.byte	0x00, 0xf0, 0x01, 0x0a


	//----- nvinfo : EIATTR_SPARSE_MMA_MASK
	.align		4
.L_294:
        /*0018*/ 	.byte	0x03, 0x50
        /*001a*/ 	.short	0x0000


	//----- nvinfo : EIATTR_MAXREG_COUNT
	.align		4
        /*001c*/ 	.byte	0x03, 0x1b
        /*001e*/ 	.short	0x00ff


	//----- nvinfo : EIATTR_NUM_BARRIERS
	.align		4
        /*0020*/ 	.byte	0x02, 0x4c
        /*0022*/ 	.byte	0x01
	.zero		1


	//----- nvinfo : EIATTR_ANNOTATIONS
	.align		4
        /*0024*/ 	.byte	0x04, 0x55
        /*0026*/ 	.short	(.L_296 - .L_295)


	//   ....[0]....
.L_295:
        /* <DEDUP_REMOVED lines=45> */
        /*02ec*/ 	.byte	0xd0, 0x63, 0x00, 0x00


	//----- nvinfo : EIATTR_MERCURY_ISA_VERSION
	.align		4
.L_296:
        /*02f0*/ 	.byte	0x03, 0x5f
        /*02f2*/ 	.short	0x0101


	//----- nvinfo : EIATTR_EXIT_INSTR_OFFSETS
	.align		4
        /*02f4*/ 	.byte	0x04, 0x1c
        /*02f6*/ 	.short	(.L_298 - .L_297)


	//   ....[0]....
.L_297:
        /*02f8*/ 	.word	0x000000a0


	//   ....[1]....
        /*02fc*/ 	.word	0x00008050


	//----- nvinfo : EIATTR_CRS_STACK_SIZE
	.align		4
.L_298:
        /*0300*/ 	.byte	0x04, 0x1e
        /*0302*/ 	.short	(.L_300 - .L_299)
.L_299:
        /*0304*/ 	.word	0x00000000


	//----- nvinfo : EIATTR_CBANK_PARAM_SIZE
	.align		4
.L_300:
        /*0308*/ 	.byte	0x03, 0x19
        /*030a*/ 	.short	0x0280


	//----- nvinfo : EIATTR_PARAM_CBANK
	.align		4
        /*030c*/ 	.byte	0x04, 0x0a
        /*030e*/ 	.short	(.L_302 - .L_301)
	.align		4
.L_301:
        /*0310*/ 	.word	index@(.nv.constant0._ZN5flash44flash_bwd_dq_dk_dv_loop_seqk_parallel_kernelI23Flash_bwd_kernel_traitsILi192ELi64ELi64ELi8ELi4ELi2ELi2ELb1ELb1EN7cutlass10bfloat16_tE19Flash_kernel_traitsILi192ELi64ELi64ELi8ES3_EELb0ELb0ELb0ELb0ELb0ELb1ELb0EEEvNS_16Flash_bwd_paramsE)
        /*0314*/ 	.short	0x0210
        /*0316*/ 	.short	0x0280


	//----- nvinfo : EIATTR_SW_WAR
	.align		4
.L_302:
        /*0318*/ 	.byte	0x04, 0x36
        /*031a*/ 	.short	(.L_304 - .L_303)
.L_303:
        /*031c*/ 	.word	0x00000008
.L_304:


//--------------------- .nv.info._ZN5flash44flash_bwd_dq_dk_dv_loop_seqk_parallel_kernelI23Flash_bwd_kernel_traitsILi192ELi64ELi64ELi8ELi4ELi2ELi2ELb1ELb1EN7cutlass10bfloat16_tE19Flash_kernel_traitsILi192ELi64ELi64ELi8ES3_EELb0ELb0ELb0ELb1ELb0ELb0ELb0EEEvNS_16Flash_bwd_paramsE --------------------------
	.section	.nv.info._ZN5flash44flash_bwd_dq_dk_dv_loop_seqk_parallel_kernelI23Flash_bwd_kernel_traitsILi192ELi64ELi64ELi8ELi4ELi2ELi2ELb1ELb1EN7cutlass10bfloat16_tE19Flash_kernel_traitsILi192ELi64ELi64ELi8ES3_EELb0ELb0ELb0ELb1ELb0ELb0ELb0EEEvNS_16Flash_bwd_paramsE,"",@"SHT_CUDA_INFO"
	.sectionflags	@""
	.align	4


	//----- nvinfo : EIATTR_CUDA_API_VERSION
	.align		4
        /*0000*/ 	.byte	0x04, 0x37
        /*0002*/ 	.short	(.L_306 - .L_305)
.L_305:
        /*0004*/ 	.word	0x00000082


	//----- nvinfo : EIATTR_KPARAM_INFO
	.align		4
.L_306:
        /*0008*/ 	.byte	0x04, 0x17
        /*000a*/ 	.short	(.L_308 - .L_307)
.L_307:
        /*000c*/ 	.word	0x00000000
        /*0010*/ 	.short	0x0000
        /*0012*/ 	.short	0x0000
        /*0014*/ 	.byte	0x00, 0xf0, 0x01, 0x0a


	//----- nvinfo : EIATTR_SPARSE_MMA_MASK
	.align		4
.L_308:
        /*0018*/ 	.byte	0x03, 0x50
        /*001a*/ 	.short	0x0000


	//----- nvinfo : EIATTR_MAXREG_COUNT
	.align		4
        /*001c*/ 	.byte	0x03, 0x1b
        /*001e*/ 	.short	0x00ff


	//----- nvinfo : EIATTR_NUM_BARRIERS
	.align		4
        /*0020*/ 	.byte	0x02, 0x4c
        /*0022*/ 	.byte	0x01
	.zero		1


	//----- nvinfo : EIATTR_ANNOTATIONS
	.align		4
        /*0024*/ 	.byte	0x04, 0x55
        /*0026*/ 	.short	(.L_310 - .L_309)


	//   ....[0]....
.L_309:
        /* <DEDUP_REMOVED lines=61> */


	//----- nvinfo : EIATTR_MERCURY_ISA_VERSION
	.align		4
.L_310:
        /*03e8*/ 	.byte	0x03, 0x5f
        /*03ea*/ 	.short	0x0101


	//----- nvinfo : EIATTR_EXIT_INSTR_OFFSETS
	.align		4
        /*03ec*/ 	.byte	0x04, 0x1c
        /*03ee*/ 	.short	(.L_312 - .L_311)


	//   ....[0]....
.L_311:
        /*03f0*/ 	.word	0x000000a0


	//   ....[1]....
        /*03f4*/ 	.word	0x00009870


	//----- nvinfo : EIATTR_CRS_STACK_SIZE
	.align		4
.L_312:
        /*03f8*/ 	.byte	0x04, 0x1e
        /*03fa*/ 	.short	(.L_314 - .L_313)
.L_313:
        /*03fc*/ 	.word	0x00000000


	//----- nvinfo : EIATTR_CBANK_PARAM_SIZE
	.align		4
.L_314:
        /*0400*/ 	.byte	0x03, 0x19
        /*0402*/ 	.short	0x0280


	//----- nvinfo : EIATTR_PARAM_CBANK
	.align		4
        /*0404*/ 	.byte	0x04, 0x0a
        /*0406*/ 	.short	(.L_316 - .L_315)
	.align		4
.L_315:
        /*0408*/ 	.word	index@(.nv.constant0._ZN5flash44flash_bwd_dq_dk_dv_loop_seqk_parallel_kernelI23Flash_bwd_kernel_traitsILi192ELi64ELi64ELi8ELi4ELi2ELi2ELb1ELb1EN7cutlass10bfloat16_tE19Flash_kernel_traitsILi192ELi64ELi64ELi8ES3_EELb0ELb0ELb0ELb1ELb0ELb0ELb0EEEvNS_16Flash_bwd_paramsE)
        /*040c*/ 	.short	0x0210
        /*040e*/ 	.short	0x0280


	//----- nvinfo : EIATTR_SW_WAR
	.align		4
.L_316:
        /*0410*/ 	.byte	0x04, 0x36
        /*0412*/ 	.short	(.L_318 - .L_317)
.L_317:
        /*0414*/ 	.word	0x00000008
.L_318:


//--------------------- .nv.info._ZN5flash44flash_bwd_dq_dk_dv_loop_seqk_parallel_kernelI23Flash_bwd_kernel_traitsILi192ELi64ELi64ELi8ELi4ELi2ELi2ELb1ELb1EN7cutlass10bfloat16_tE19Flash_kernel_traitsILi192ELi64ELi64ELi8ES3_EELb0ELb0ELb1ELb0ELb0ELb1ELb0EEEvNS_16Flash_bwd_paramsE --------------------------
	.section	.nv.info._ZN5flash44flash_bwd_dq_dk_dv_loop_seqk_parallel_kernelI23Flash_bwd_kernel_traitsILi192ELi64ELi64ELi8ELi4ELi2ELi2ELb1ELb1EN7cutlass10bfloat16_tE19Flash_kernel_traitsILi192ELi64ELi64ELi8ES3_EELb0ELb0ELb1ELb0ELb0ELb1ELb0EEEvNS_16Flash_bwd_paramsE,"",@"SHT_CUDA_INFO"
	.sectionflags	@""
	.align	4


	//----- nvinfo : EIATTR_CUDA_API_VERSION
	.align		4
        /*0000*/ 	.byte	0x04, 0x37
        /*0002*/ 	.short	(.L_320 - .L_319)
.L_319:
        /*0004*/ 	.word	0x00000082


	//----- nvinfo : EIATTR_KPARAM_INFO
	.align		4
.L_320:
        /*0008*/ 	.byte	0x04, 0x17
        /*000a*/ 	.short	(.L_322 - .L_321)
.L_321:
        /*000c*/ 	.word	0x00000000
        /*0010*/ 	.short	0x0000
        /*0012*/ 	.short	0x0000
        /*0014*/ 	.byte	0x00, 0xf0, 0x01, 0x0a


	//----- nvinfo : EIATTR_SPARSE_MMA_MASK
	.align		4
.L_322:
        /*0018*/ 	.byte	0x03, 0x50
        /*001a*/ 	.short	0x0000


	//----- nvinfo : EIATTR_MAXREG_COUNT
	.align		4
        /*001c*/ 	.byte	0x03, 0x1b
        /*001e*/ 	.short	0x00ff


	//----- nvinfo : EIATTR_NUM_BARRIERS
	.align		4
        /*0020*/ 	.byte	0x02, 0x4c
        /*0022*/ 	.byte	0x01
	.zero		1


	//----- nvinfo : EIATTR_ANNOTATIONS
	.align		4
        /*0024*/ 	.byte	0x04, 0x55
        /*0026*/ 	.short	(.L_324 - .L_323)


	//   ....[0]....
.L_323:
        /* <DEDUP_REMOVED lines=48> */


	//----- nvinfo : EIATTR_MERCURY_ISA_VERSION
	.align		4
.L_324:
        /*0318*/ 	.byte	0x03, 0x5f
        /*031a*/ 	.short	0x0101


	//----- nvinfo : EIATTR_EXIT_INSTR_OFFSETS
	.align		4
        /*031c*/ 	.byte	0x04, 0x1c
        /*031e*/ 	.short	(.L_326 - .L_325)


	//   ....[0]....
.L_325:
        /*0320*/ 	.word	0x000000c0


	//   ....[1]....
        /*0324*/ 	.word	0x00008250


	//----- nvinfo : EIATTR_CRS_STACK_SIZE
	.align		4
.L_326:
        /*0328*/ 	.byte	0x04, 0x1e
        /*032a*/ 	.short	(.L_328 - .L_327)
.L_327:
        /*032c*/ 	.word	0x00000000


	//----- nvinfo : EIATTR_CBANK_PARAM_SIZE
	.align		4
.L_328:
        /*0330*/ 	.byte	0x03, 0x19
        /*0332*/ 	.short	0x0280


	//----- nvinfo : EIATTR_PARAM_CBANK
	.align		4
        /*0334*/ 	.byte	0x04, 0x0a
        /*0336*/ 	.short	(.L_330 - .L_329)
	.align		4
.L_329:
        /*0338*/ 	.word	index@(.nv.constant0._ZN5flash44flash_bwd_dq_dk_dv_loop_seqk_parallel_kernelI23Flash_bwd_kernel_traitsILi192ELi64ELi64ELi8ELi4ELi2ELi2ELb1ELb1EN7cutlass10bfloat16_tE19Flash_kernel_traitsILi192ELi64ELi64ELi8ES3_EELb0ELb0ELb1ELb0ELb0ELb1ELb0EEEvNS_16Flash_bwd_paramsE)
        /*033c*/ 	.short	0x0210
        /*033e*/ 	.short	0x0280


	//----- nvinfo : EIATTR_SW_WAR
	.align		4
.L_330:
        /*0340*/ 	.byte	0x04, 0x36
        /*0342*/ 	.short	(.L_332 - .L_331)
.L_331:
        /*0344*/ 	.word	0x00000008
.L_332:


//--------------------- .nv.info._ZN5flash44flash_bwd_dq_dk_dv_loop_seqk_parallel_kernelI23Flash_bwd_kernel_traitsILi192ELi64ELi64ELi8ELi4ELi2ELi2ELb1ELb1EN7cutlass10bfloat16_tE19Flash_kernel_traitsILi192ELi64ELi64ELi8ES3_EELb0ELb0ELb1ELb1ELb0ELb0ELb0EEEvNS_16Flash_bwd_paramsE --------------------------
	.section	.nv.info._ZN5flash44flash_bwd_dq_dk_dv_loop_seqk_parallel_kernelI23Flash_bwd_kernel_traitsILi192ELi64ELi64ELi8ELi4ELi2ELi2ELb1ELb1EN7cutlass10bfloat16_tE19Flash_kernel_traitsILi192ELi64ELi64ELi8ES3_EELb0ELb0ELb1ELb1ELb0ELb0ELb0EEEvNS_16Flash_bwd_paramsE,"",@"SHT_CUDA_INFO"
	.sectionflags	@""
	.align	4


	//----- nvinfo : EIATTR_CUDA_API_VERSION
	.align		4
        /*0000*/ 	.byte	0x04, 0x37
        /*0002*/ 	.short	(.L_334 - .L_333)
.L_333:
        /*0004*/ 	.word	0x00000082


	//----- nvinfo : EIATTR_KPARAM_INFO
	.align		4
.L_334:
        /*0008*/ 	.byte	0x04, 0x17
        /*000a*/ 	.short	(.L_336 - .L_335)
.L_335:
        /*000c*/ 	.word	0x00000000
        /*0010*/ 	.short	0x0000
        /*0012*/ 	.short	0x0000
        /*0014*/ 	.byte	0x00, 0xf0, 0x01, 0x0a


	//----- nvinfo : EIATTR_SPARSE_MMA_MASK
	.align		4
.L_336:
        /*0018*/ 	.byte	0x03, 0x50
        /*001a*/ 	.short	0x0000


	//----- nvinfo : EIATTR_MAXREG_COUNT
	.align		4
        /*001c*/ 	.byte	0x03, 0x1b
        /*001e*/ 	.short	0x00ff


	//----- nvinfo : EIATTR_NUM_BARRIERS
	.align		4
        /*0020*/ 	.byte	0x02, 0x4c
        /*0022*/ 	.byte	0x01
	.zero		1


	//----- nvinfo : EIATTR_ANNOTATIONS
	.align		4
        /*0024*/ 	.byte	0x04, 0x55
        /*0026*/ 	.short	(.L_338 - .L_337)


	//   ....[0]....
.L_337:
        /* <DEDUP_REMOVED lines=64> */


	//----- nvinfo : EIATTR_MERCURY_ISA_VERSION
	.align		4
.L_338:
        /*0418*/ 	.byte	0x03, 0x5f
        /*041a*/ 	.short	0x0101


	//----- nvinfo : EIATTR_EXIT_INSTR_OFFSETS
	.align		4
        /*041c*/ 	.byte	0x04, 0x1c
        /*041e*/ 	.short	(.L_340 - .L_339)


	//   ....[0]....
.L_339:
        /*0420*/ 	.word	0x000000c0


	//   ....[1]....
        /*0424*/ 	.word	0x00009a50


	//----- nvinfo : EIATTR_CRS_STACK_SIZE
	.align		4
.L_340:
        /*0428*/ 	.byte	0x04, 0x1e
        /*042a*/ 	.short	(.L_342 - .L_341)
.L_341:
        /*042c*/ 	.word	0x00000000


	//----- nvinfo : EIATTR_CBANK_PARAM_SIZE
	.align		4
.L_342:
        /*0430*/ 	.byte	0x03, 0x19
        /*0432*/ 	.short	0x0280


	//----- nvinfo : EIATTR_PARAM_CBANK
	.align		4
        /*0434*/ 	.byte	0x04, 0x0a
        /*0436*/ 	.short	(.L_344 - .L_343)
	.align		4
.L_343:
        /*0438*/ 	.word	index@(.nv.constant0._ZN5flash44flash_bwd_dq_dk_dv_loop_seqk_parallel_kernelI23Flash_bwd_kernel_traitsILi192ELi64ELi64ELi8ELi4ELi2ELi2ELb1ELb1EN7cutlass10bfloat16_tE19Flash_kernel_traitsILi192ELi64ELi64ELi8ES3_EELb0ELb0ELb1ELb1ELb0ELb0ELb0EEEvNS_16Flash_bwd_paramsE)
        /*043c*/ 	.short	0x0210
        /*043e*/ 	.short	0x0280


	//----- nvinfo : EIATTR_SW_WAR
	.align		4
.L_344:
        /*0440*/ 	.byte	0x04, 0x36
        /*0442*/ 	.short	(.L_346 - .L_345)
.L_345:
        /*0444*/ 	.word	0x00000008
.L_346:


//--------------------- .nv.info._ZN5flash44flash_bwd_dq_dk_dv_loop_seqk_parallel_kernelI23Flash_bwd_kernel_traitsILi192ELi64ELi64ELi8ELi4ELi2ELi2ELb0ELb0EN7cutlass10bfloat16_tE19Flash_kernel_traitsILi192ELi64ELi64ELi8ES3_EELb0ELb0ELb0ELb0ELb0ELb0ELb0EEEvNS_16Flash_bwd_paramsE --------------------------
	.section	.nv.info._ZN5flash44flash_bwd_dq_dk_dv_loop_seqk_parallel_kernelI23Flash_bwd_kernel_traitsILi192ELi64ELi64ELi8ELi4ELi2ELi2ELb0ELb0EN7cutlass10bfloat16_tE19Flash_kernel_traitsILi192ELi64ELi64ELi8ES3_EELb0ELb0ELb0ELb0ELb0ELb0ELb0EEEvNS_16Flash_bwd_paramsE,"",@"SHT_CUDA_INFO"
	.sectionflags	@""
	.align	4


	//----- nvinfo : EIATTR_CUDA_API_VERSION
	.align		4
        /*0000*/ 	.byte	0x04, 0x37
        /*0002*/ 	.short	(.L_348 - .L_347)
.L_347:
        /*0004*/ 	.word	0x00000082


	//----- nvinfo : EIATTR_KPARAM_INFO
	.align		4
.L_348:
        /*0008*/ 	.byte	0x04, 0x17
        /*000a*/ 	.short	(.L_350 - .L_349)
.L_349:
        /*000c*/ 	.word	0x00000000
        /*0010*/ 	.short	0x0000
        /*0012*/ 	.short	0x0000
        /*0014*/ 	.byte	0x00, 0xf0, 0x01, 0x0a


	//----- nvinfo : EIATTR_SPARSE_MMA_MASK
	.align		4
.L_350:
        /*0018*/ 	.byte	0x03, 0x50
        /*001a*/ 	.short	0x0000


	//----- nvinfo : EIATTR_MAXREG_COUNT
	.align		4
        /*001c*/ 	.byte	0x03, 0x1b
        /*001e*/ 	.short	0x00ff


	//----- nvinfo : EIATTR_NUM_BARRIERS
	.align		4
        /*0020*/ 	.byte	0x02, 0x4c
        /*0022*/ 	.byte	0x01
	.zero		1


	//----- nvinfo : EIATTR_MERCURY_ISA_VERSION
	.align		4
        /*0024*/ 	.byte	0x03, 0x5f
        /*0026*/ 	.short	0x0101


	//----- nvinfo : EIATTR_EXIT_INSTR_OFFSETS
	.align		4
        /*0028*/ 	.byte	0x04, 0x1c
        /*002a*/ 	.short	(.L_352 - .L_351)


	//   ....[0]....
.L_351:
        /*002c*/ 	.word	0x00000080


	//   ....[1]....
        /*0030*/ 	.word	0x000085b0


	//----- nvinfo : EIATTR_CRS_STACK_SIZE
	.align		4
.L_352:
        /*0034*/ 	.byte	0x04, 0x1e
        /*0036*/ 	.short	(.L_354 - .L_353)
.L_353:
        /*0038*/ 	.word	0x00000000


	//----- nvinfo : EIATTR_CBANK_PARAM_SIZE
	.align		4
.L_354:
        /*003c*/ 	.byte	0x03, 0x19
        /*003e*/ 	.short	0x0280


	//----- nvinfo : EIATTR_PARAM_CBANK
	.align		4
        /*0040*/ 	.byte	0x04, 0x0a
        /*0042*/ 	.short	(.L_356 - .L_355)
	.align		4
.L_355:
        /*0044*/ 	.word	index@(.nv.constant0._ZN5flash44flash_bwd_dq_dk_dv_loop_seqk_parallel_kernelI23Flash_bwd_kernel_traitsILi192ELi64ELi64ELi8ELi4ELi2ELi2ELb0ELb0EN7cutlass10bfloat16_tE19Flash_kernel_traitsILi192ELi64ELi64ELi8ES3_EELb0ELb0ELb0ELb0ELb0ELb0ELb0EEEvNS_16Flash_bwd_paramsE)
        /*0048*/ 	.short	0x0210
        /*004a*/ 	.short	0x0280


	//----- nvinfo : EIATTR_SW_WAR
	.align		4
.L_356:
        /*004c*/ 	.byte	0x04, 0x36
        /*004e*/ 	.short	(.L_358 - .L_357)
.L_357:
        /*0050*/ 	.word	0x00000008
.L_358:


//--------------------- .nv.info._ZN5flash44flash_bwd_dq_dk_dv_loop_seqk_parallel_kernelI23Flash_bwd_kernel_traitsILi192ELi64ELi64ELi8ELi4ELi2ELi2ELb0ELb0EN7cutlass10bfloat16_tE19Flash_kernel_traitsILi192ELi64ELi64ELi8ES3_EELb0ELb0ELb1ELb0ELb0ELb0ELb0EEEvNS_16Flash_bwd_paramsE --------------------------
	.section	.nv.info._ZN5flash44flash_bwd_dq_dk_dv_loop_seqk_parallel_kernelI23Flash_bwd_kernel_traitsILi192ELi64ELi64ELi8ELi4ELi2ELi2ELb0ELb0EN7cutlass10bfloat16_tE19Flash_kernel_traitsILi192ELi64ELi64ELi8ES3_EELb0ELb0ELb1ELb0ELb0ELb0ELb0EEEvNS_16Flash_bwd_paramsE,"",@"SHT_CUDA_INFO"
	.sectionflags	@""
	.align	4


	//----- nvinfo : EIATTR_CUDA_API_VERSION
	.align		4
        /*0000*/ 	.byte	0x04, 0x37
        /*0002*/ 	.short	(.L_360 - .L_359)
.L_359:
        /*0004*/ 	.word	0x00000082


	//----- nvinfo : EIATTR_KPARAM_INFO
	.align		4
.L_360:
        /*0008*/ 	.byte	0x04, 0x17
        /*000a*/ 	.short	(.L_362 - .L_361)
.L_361:
        /*000c*/ 	.word	0x00000000
        /*0010*/ 	.short	0x0000
        /*0012*/ 	.short	0x0000
        /*0014*/ 	.byte	0x00, 0xf0, 0x01, 0x0a


	//----- nvinfo : EIATTR_SPARSE_MMA_MASK
	.align		4
.L_362:
        /*0018*/ 	.byte	0x03, 0x50
        /*001a*/ 	.short	0x0000


	//----- nvinfo : EIATTR_MAXREG_COUNT
	.align		4
        /*001c*/ 	.byte	0x03, 0x1b
        /*001e*/ 	.short	0x00ff


	//----- nvinfo : EIATTR_NUM_BARRIERS
	.align		4
        /*0020*/ 	.byte	0x02, 0x4c
        /*0022*/ 	.byte	0x01
	.zero		1


	//----- nvinfo : EIATTR_MERCURY_ISA_VERSION
	.align		4
        /*0024*/ 	.byte	0x03, 0x5f
        /*0026*/ 	.short	0x0101


	//----- nvinfo : EIATTR_EXIT_INSTR_OFFSETS
	.align		4
        /*0028*/ 	.byte	0x04, 0x1c
        /*002a*/ 	.short	(.L_364 - .L_363)


	//   ....[0]....
.L_363:
        /*002c*/ 	.word	0x00000080


	//   ....[1]....
        /*0030*/ 	.word	0x000089a0


	//----- nvinfo : EIATTR_CRS_STACK_SIZE
	.align		4
.L_364:
        /*0034*/ 	.byte	0x04, 0x1e
        /*0036*/ 	.short	(.L_366 - .L_365)
.L_365:
        /*0038*/ 	.word	0x00000000


	//----- nvinfo : EIATTR_CBANK_PARAM_SIZE
	.align		4
.L_366:
        /*003c*/ 	.byte	0x03, 0x19
        /*003e*/ 	.short	0x0280


	//----- nvinfo : EIATTR_PARAM_CBANK
	.align		4
        /*0040*/ 	.byte	0x04, 0x0a
        /*0042*/ 	.short	(.L_368 - .L_367)
	.align		4
.L_367:
        /*0044*/ 	.word	index@(.nv.constant0._ZN5flash44flash_bwd_dq_dk_dv_loop_seqk_parallel_kernelI23Flash_bwd_kernel_traitsILi192ELi64ELi64ELi8ELi4ELi2ELi2ELb0ELb0EN7cutlass10bfloat16_tE19Flash_kernel_traitsILi192ELi64ELi64ELi8ES3_EELb0ELb0ELb1ELb0ELb0ELb0ELb0EEEvNS_16Flash_bwd_paramsE)
        /*0048*/ 	.short	0x0210
        /*004a*/ 	.short	0x0280


	//----- nvinfo : EIATTR_SW_WAR
	.align		4
.L_368:
        /*004c*/ 	.byte	0x04, 0x36
        /*004e*/ 	.short	(.L_370 - .L_369)
.L_369:
        /*0050*/ 	.word	0x00000008
.L_370:


//--------------------- .nv.info._ZN5flash44flash_bwd_dq_dk_dv_loop_seqk_parallel_kernelI23Flash_bwd_kernel_traitsILi192ELi64ELi64ELi8ELi4ELi2ELi2ELb0ELb0EN7cutlass10bfloat16_tE19Flash_kernel_traitsILi192ELi64ELi64ELi8ES3_EELb0ELb0ELb0ELb0ELb0ELb1ELb0EEEvNS_16Flash_bwd_paramsE --------------------------
	.section	.nv.info._ZN5flash44flash_bwd_dq_dk_dv_loop_seqk_parallel_kernelI23Flash_bwd_kernel_traitsILi192ELi64ELi64ELi8ELi4ELi2ELi2ELb0ELb0EN7cutlass10bfloat16_tE19Flash_kernel_traitsILi192ELi64ELi64ELi8ES3_EELb0ELb0ELb0ELb0ELb0ELb1ELb0EEEvNS_16Flash_bwd_paramsE,"",@"SHT_CUDA_INFO"
	.sectionflags	@""
	.align	4


	//----- nvinfo : EIATTR_CUDA_API_VERSION
	.align		4
        /*0000*/ 	.byte	0x04, 0x37
        /*0002*/ 	.short	(.L_372 - .L_371)
.L_371:
        /*0004*/ 	.word	0x00000082


	//----- nvinfo : EIATTR_KPARAM_INFO
	.align		4
.L_372:
        /*0008*/ 	.byte	0x04, 0x17
        /*000a*/ 	.short	(.L_374 - .L_373)
.L_373:
        /*000c*/ 	.word	0x00000000
        /*0010*/ 	.short	0x0000
        /*0012*/ 	.short	0x0000
        /*0014*/ 	.byte	0x00, 0xf0, 0x01, 0x0a


	//----- nvinfo : EIATTR_SPARSE_MMA_MASK
	.align		4
.L_374:
        /*0018*/ 	.byte	0x03, 0x50
        /*001a*/ 	.short	0x0000


	//----- nvinfo : EIATTR_MAXREG_COUNT
	.align		4
        /*001c*/ 	.byte	0x03, 0x1b
        /*001e*/ 	.short	0x00ff


	//----- nvinfo : EIATTR_NUM_BARRIERS
	.align		4
        /*0020*/ 	.byte	0x02, 0x4c
        /*0022*/ 	.byte	0x01
	.zero		1


	//----- nvinfo : EIATTR_MERCURY_ISA_VERSION
	.align		4
        /*0024*/ 	.byte	0x03, 0x5f
        /*0026*/ 	.short	0x0101


	//----- nvinfo : EIATTR_EXIT_INSTR_OFFSETS
	.align		4
        /*0028*/ 	.byte	0x04, 0x1c
        /*002a*/ 	.short	(.L_376 - .L_375)


	//   ....[0]....
.L_375:
        /*002c*/ 	.word	0x00000080


	//   ....[1]....
        /*0030*/ 	.word	0x00007120


	//----- nvinfo : EIATTR_CRS_STACK_SIZE
	.align		4
.L_376:
        /*0034*/ 	.byte	0x04, 0x1e
        /*0036*/ 	.short	(.L_378 - .L_377)
.L_377:
        /*0038*/ 	.word	0x00000000


	//----- nvinfo : EIATTR_CBANK_PARAM_SIZE
	.align		4
.L_378:
        /*003c*/ 	.byte	0x03, 0x19
        /*003e*/ 	.short	0x0280


	//----- nvinfo : EIATTR_PARAM_CBANK
	.align		4
        /*0040*/ 	.byte	0x04, 0x0a
        /*0042*/ 	.short	(.L_380 - .L_379)
	.align		4
.L_379:
        /*0044*/ 	.word	index@(.nv.constant0._ZN5flash44flash_bwd_dq_dk_dv_loop_seqk_parallel_kernelI23Flash_bwd_kernel_traitsILi192ELi64ELi64ELi8ELi4ELi2ELi2ELb0ELb0EN7cutlass10bfloat16_tE19Flash_kernel_traitsILi192ELi64ELi64ELi8ES3_EELb0ELb0ELb0ELb0ELb0ELb1ELb0EEEvNS_16Flash_bwd_paramsE)
        /*0048*/ 	.short	0x0210
        /*004a*/ 	.short	0x0280


	//----- nvinfo : EIATTR_SW_WAR
	.align		4
.L_380:
        /*004c*/ 	.byte	0x04, 0x36
        /*004e*/ 	.short	(.L_382 - .L_381)
.L_381:
        /*0050*/ 	.word	0x00000008
.L_382:


//--------------------- .nv.info._ZN5flash44flash_bwd_dq_dk_dv_loop_seqk_parallel_kernelI23Flash_bwd_kernel_traitsILi192ELi64ELi64ELi8ELi4ELi2ELi2ELb0ELb0EN7cutlass10bfloat16_tE19Flash_kernel_traitsILi192ELi64ELi64ELi8ES3_EELb0ELb0ELb0ELb1ELb0ELb0ELb0EEEvNS_16Flash_bwd_paramsE --------------------------
	.section	.nv.info._ZN5flash44flash_bwd_dq_dk_dv_loop_seqk_parallel_kernelI23Flash_bwd_kernel_traitsILi192ELi64ELi64ELi8ELi4ELi2ELi2ELb0ELb0EN7cutlass10bfloat16_tE19Flash_kernel_traitsILi192ELi64ELi64ELi8ES3_EELb0ELb0ELb0ELb1ELb0ELb0ELb0EEEvNS_16Flash_bwd_paramsE,"",@"SHT_CUDA_INFO"
	.sectionflags	@""
	.align	4


	//----- nvinfo : EIATTR_CUDA_API_VERSION
	.align		4
        /*0000*/ 	.byte	0x04, 0x37
        /*0002*/ 	.short	(.L_384 - .L_383)
.L_383:
        /*0004*/ 	.word	0x00000082


	//----- nvinfo : EIATTR_KPARAM_INFO
	.align		4
.L_384:
        /*0008*/ 	.byte	0x04, 0x17
        /*000a*/ 	.short	(.L_386 - .L_385)
.L_385:
        /*000c*/ 	.word	0x00000000
        /*0010*/ 	.short	0x0000
        /*0012*/ 	.short	0x0000
        /*0014*/ 	.byte	0x00, 0xf0, 0x01, 0x0a


	//----- nvinfo : EIATTR_SPARSE_MMA_MASK
	.align		4
.L_386:
        /*0018*/ 	.byte	0x03, 0x50
        /*001a*/ 	.short	0x0000


	//----- nvinfo : EIATTR_MAXREG_COUNT
	.align		4
        /*001c*/ 	.byte	0x03, 0x1b
        /*001e*/ 	.short	0x00ff


	//----- nvinfo : EIATTR_NUM_BARRIERS
	.align		4
        /*0020*/ 	.byte	0x02, 0x4c
        /*0022*/ 	.byte	0x01
	.zero		1


	//----- nvinfo : EIATTR_MERCURY_ISA_VERSION
	.align		4
        /*0024*/ 	.byte	0x03, 0x5f
        /*0026*/ 	.short	0x0101


	//----- nvinfo : EIATTR_EXIT_INSTR_OFFSETS
	.align		4
        /*0028*/ 	.byte	0x04, 0x1c
        /*002a*/ 	.short	(.L_388 - .L_387)


	//   ....[0]....
.L_387:
        /*002c*/ 	.word	0x00000080


	//   ....[1]....
        /*0030*/ 	.word	0x00008aa0


	//----- nvinfo : EIATTR_CRS_STACK_SIZE
	.align		4
.L_388:
        /*0034*/ 	.byte	0x04, 0x1e
        /*0036*/ 	.short	(.L_390 - .L_389)
.L_389:
        /*0038*/ 	.word	0x00000000


	//----- nvinfo : EIATTR_CBANK_PARAM_SIZE
	.align		4
.L_390:
        /*003c*/ 	.byte	0x03, 0x19
        /*003e*/ 	.short	0x0280


	//----- nvinfo : EIATTR_PARAM_CBANK
	.align		4
        /*0040*/ 	.byte	0x04, 0x0a
        /*0042*/ 	.short	(.L_392 - .L_391)
	.align		4
.L_391:
        /*0044*/ 	.word	index@(.nv.constant0._ZN5flash44flash_bwd_dq_dk_dv_loop_seqk_parallel_kernelI23Flash_bwd_kernel_traitsILi192ELi64ELi64ELi8ELi4ELi2ELi2ELb0ELb0EN7cutlass10bfloat16_tE19Flash_kernel_traitsILi192ELi64ELi64ELi8ES3_EELb0ELb0ELb0ELb1ELb0ELb0ELb0EEEvNS_16Flash_bwd_paramsE)
        /*0048*/ 	.short	0x0210
        /*004a*/ 	.short	0x0280


	//----- nvinfo : EIATTR_SW_WAR
	.align		4
.L_392:
        /*004c*/ 	.byte	0x04, 0x36
        /*004e*/ 	.short	(.L_394 - .L_393)
.L_393:
        /*0050*/ 	.word	0x00000008
.L_394:


//--------------------- .nv.info._ZN5flash44flash_bwd_dq_dk_dv_loop_seqk_parallel_kernelI23Flash_bwd_kernel_traitsILi192ELi64ELi64ELi8ELi4ELi2ELi2ELb0ELb0EN7cutlass10bfloat16_tE19Flash_kernel_traitsILi192ELi64ELi64ELi8ES3_EELb0ELb0ELb1ELb0ELb0ELb1ELb0EEEvNS_16Flash_bwd_paramsE --------------------------
	.section	.nv.info._ZN5flash44flash_bwd_dq_dk_dv_loop_seqk_parallel_kernelI23Flash_bwd_kernel_traitsILi192ELi64ELi64ELi8ELi4ELi2ELi2ELb0ELb0EN7cutlass10bfloat16_tE19Flash_kernel_traitsILi192ELi64ELi64ELi8ES3_EELb0ELb0ELb1ELb0ELb0ELb1ELb0EEEvNS_16Flash_bwd_paramsE,"",@"SHT_CUDA_INFO"
	.sectionflags	@""
	.align	4


	//----- nvinfo : EIATTR_CUDA_API_VERSION
	.align		4
        /*0000*/ 	.byte	0x04, 0x37
        /*0002*/ 	.short	(.L_396 - .L_395)
.L_395:
        /*0004*/ 	.word	0x00000082


	//----- nvinfo : EIATTR_KPARAM_INFO
	.align		4
.L_396:
        /*0008*/ 	.byte	0x04, 0x17
        /*000a*/ 	.short	(.L_398 - .L_397)
.L_397:
        /*000c*/ 	.word	0x00000000
        /*0010*/ 	.short	0x0000
        /*0012*/ 	.short	0x0000
        /*0014*/ 	.byte	0x00, 0xf0, 0x01, 0x0a


	//----- nvinfo : EIATTR_SPARSE_MMA_MASK
	.align		4
.L_398:
        /*0018*/ 	.byte	0x03, 0x50
        /*001a*/ 	.short	0x0000


	//----- nvinfo : EIATTR_MAXREG_COUNT
	.align		4
        /*001c*/ 	.byte	0x03, 0x1b
        /*001e*/ 	.short	0x00ff


	//----- nvinfo : EIATTR_NUM_BARRIERS
	.align		4
        /*0020*/ 	.byte	0x02, 0x4c
        /*0022*/ 	.byte	0x01
	.zero		1


	//----- nvinfo : EIATTR_MERCURY_ISA_VERSION
	.align		4
        /*0024*/ 	.byte	0x03, 0x5f
        /*0026*/ 	.short	0x0101


	//----- nvinfo : EIATTR_EXIT_INSTR_OFFSETS
	.align		4
        /*0028*/ 	.byte	0x04, 0x1c
        /*002a*/ 	.short	(.L_400 - .L_399)


	//   ....[0]....
.L_399:
        /*002c*/ 	.word	0x00000080


	//   ....[1]....
        /*0030*/ 	.word	0x00007570


	//----- nvinfo : EIATTR_CRS_STACK_SIZE
	.align		4
.L_400:
        /*0034*/ 	.byte	0x04, 0x1e
        /*0036*/ 	.short	(.L_402 - .L_401)
.L_401:
        /*0038*/ 	.word	0x00000000


	//----- nvinfo : EIATTR_CBANK_PARAM_SIZE
	.align		4
.L_402:
        /*003c*/ 	.byte	0x03, 0x19
        /*003e*/ 	.short	0x0280


	//----- nvinfo : EIATTR_PARAM_CBANK
	.align		4
        /*0040*/ 	.byte	0x04, 0x0a
        /*0042*/ 	.short	(.L_404 - .L_403)
	.align		4
.L_403:
        /*0044*/ 	.word	index@(.nv.constant0._ZN5flash44flash_bwd_dq_dk_dv_loop_seqk_parallel_kernelI23Flash_bwd_kernel_traitsILi192ELi64ELi64ELi8ELi4ELi2ELi2ELb0ELb0EN7cutlass10bfloat16_tE19Flash_kernel_traitsILi192ELi64ELi64ELi8ES3_EELb0ELb0ELb1ELb0ELb0ELb1ELb0EEEvNS_16Flash_bwd_paramsE)
        /*0048*/ 	.short	0x0210
        /*004a*/ 	.short	0x0280


	//----- nvinfo : EIATTR_SW_WAR
	.align		4
.L_404:
        /*004c*/ 	.byte	0x04, 0x36
        /*004e*/ 	.short	(.L_406 - .L_405)
.L_405:
        /*0050*/ 	.word	0x00000008
.L_406:


//--------------------- .nv.info._ZN5flash44flash_bwd_dq_dk_dv_loop_seqk_parallel_kernelI23Flash_bwd_kernel_traitsILi192ELi64ELi64ELi8ELi4ELi2ELi2ELb0ELb0EN7cutlass10bfloat16_tE19Flash_kernel_traitsILi192ELi64ELi64ELi8ES3_EELb0ELb0ELb1ELb1ELb0ELb0ELb0EEEvNS_16Flash_bwd_paramsE --------------------------
	.section	.nv.info._ZN5flash44flash_bwd_dq_dk_dv_loop_seqk_parallel_kernelI23Flash_bwd_kernel_traitsILi192ELi64ELi64ELi8ELi4ELi2ELi2ELb0ELb0EN7cutlass10bfloat16_tE19Flash_kernel_traitsILi192ELi64ELi64ELi8ES3_EELb0ELb0ELb1ELb1ELb0ELb0ELb0EEEvNS_16Flash_bwd_paramsE,"",@"SHT_CUDA_INFO"
	.sectionflags	@""
	.align	4


	//----- nvinfo : EIATTR_CUDA_API_VERSION
	.align		4
        /*0000*/ 	.byte	0x04, 0x37
        /*0002*/ 	.short	(.L_408 - .L_407)
.L_407:
        /*0004*/ 	.word	0x00000082


	//----- nvinfo : EIATTR_KPARAM_INFO
	.align		4
.L_408:
        /*0008*/ 	.byte	0x04, 0x17
        /*000a*/ 	.short	(.L_410 - .L_409)
.L_409:
        /*000c*/ 	.word	0x00000000
        /*0010*/ 	.short	0x0000
        /*0012*/ 	.short	0x0000
        /*0014*/ 	.byte	0x00, 0xf0, 0x01, 0x0a


	//----- nvinfo : EIATTR_SPARSE_MMA_MASK
	.align		4
.L_410:
        /*0018*/ 	.byte	0x03, 0x50
        /*001a*/ 	.short	0x0000


	//----- nvinfo : EIATTR_MAXREG_COUNT
	.align		4
        /*001c*/ 	.byte	0x03, 0x1b
        /*001e*/ 	.short	0x00ff


	//----- nvinfo : EIATTR_NUM_BARRIERS
	.align		4
        /*0020*/ 	.byte	0x02, 0x4c
        /*0022*/ 	.byte	0x01
	.zero		1


	//----- nvinfo : EIATTR_MERCURY_ISA_VERSION
	.align		4
        /*0024*/ 	.byte	0x03, 0x5f
        /*0026*/ 	.short	0x0101


	//----- nvinfo : EIATTR_EXIT_INSTR_OFFSETS
	.align		4
        /*0028*/ 	.byte	0x04, 0x1c
        /*002a*/ 	.short	(.L_412 - .L_411)


	//   ....[0]....
.L_411:
        /*002c*/ 	.word	0x00000080


	//   ....[1]....
        /*0030*/ 	.word	0x00008eb0


	//----- nvinfo : EIATTR_CRS_STACK_SIZE
	.align		4
.L_412:
        /*0034*/ 	.byte	0x04, 0x1e
        /*0036*/ 	.short	(.L_414 - .L_413)
.L_413:
        /*0038*/ 	.word	0x00000000


	//----- nvinfo : EIATTR_CBANK_PARAM_SIZE
	.align		4
.L_414:
        /*003c*/ 	.byte	0x03, 0x19
        /*003e*/ 	.short	0x0280


	//----- nvinfo : EIATTR_PARAM_CBANK
	.align		4
        /*0040*/ 	.byte	0x04, 0x0a
        /*0042*/ 	.short	(.L_416 - .L_415)
	.align		4
.L_415:
        /*0044*/ 	.word	index@(.nv.constant0._ZN5flash44flash_bwd_dq_dk_dv_loop_seqk_parallel_kernelI23Flash_bwd_kernel_traitsILi192ELi64ELi64ELi8ELi4ELi2ELi2ELb0ELb0EN7cutlass10bfloat16_tE19Flash_kernel_traitsILi192ELi64ELi64ELi8ES3_EELb0ELb0ELb1ELb1ELb0ELb0ELb0EEEvNS_16Flash_bwd_paramsE)
        /*0048*/ 	.short	0x0210
        /*004a*/ 	.short	0x0280


	//----- nvinfo : EIATTR_SW_WAR
	.align		4
.L_416:
        /*004c*/ 	.byte	0x04, 0x36
        /*004e*/ 	.short	(.L_418 - .L_417)
.L_417:
        /*0050*/ 	.word	0x00000008
.L_418:


//--------------------- .nv.info._ZN5flash27flash_bwd_convert_dq_kernelI23Flash_bwd_kernel_traitsILi192ELi64ELi64ELi8ELi4ELi2ELi2ELb1ELb1EN7cutlass10bfloat16_tE19Flash_kernel_traitsILi192ELi64ELi64ELi8ES3_EEEEvNS_16Flash_bwd_paramsEi --------------------------
	.section	.nv.info._ZN5flash27flash_bwd_convert_dq_kernelI23Flash_bwd_kernel_traitsILi192ELi64ELi64ELi8ELi4ELi2ELi2ELb1ELb1EN7cutlass10bfloat16_tE19Flash_kernel_traitsILi192ELi64ELi64ELi8ES3_EEEEvNS_16Flash_bwd_paramsEi,"",@"SHT_CUDA_INFO"
	.sectionflags	@""
	.align	4


	//----- nvinfo : EIATTR_CUDA_API_VERSION
	.align		4
        /*0000*/ 	.byte	0x04, 0x37
        /*0002*/ 	.short	(.L_420 - .L_419)
.L_419:
        /*0004*/ 	.word	0x00000082


	//----- nvinfo : EIATTR_KPARAM_INFO
	.align		4
.L_420:
        /*0008*/ 	.byte	0x04, 0x17
        /*000a*/ 	.short	(.L_422 - .L_421)
.L_421:
        /*000c*/ 	.word	0x00000000
        /*0010*/ 	.short	0x0001
        /*0012*/ 	.short	0x0280
        /*0014*/ 	.byte	0x00, 0xf0, 0x11, 0x00


	//----- nvinfo : EIATTR_KPARAM_INFO
	.align		4
.L_422:
        /*0018*/ 	.byte	0x04, 0x17
        /*001a*/ 	.short	(.L_424 - .L_423)
.L_423:
        /*001c*/ 	.word	0x00000000
        /*0020*/ 	.short	0x0000
        /*0022*/ 	.short	0x0000
        /*0024*/ 	.byte	0x00, 0xf0, 0x01, 0x0a


	//----- nvinfo : EIATTR_SPARSE_MMA_MASK
	.align		4
.L_424:
        /*0028*/ 	.byte	0x03, 0x50
        /*002a*/ 	.short	0x0000


	//----- nvinfo : EIATTR_MAXREG_COUNT
	.align		4
        /*002c*/ 	.byte	0x03, 0x1b
        /*002e*/ 	.short	0x00ff


	//----- nvinfo : EIATTR_NUM_BARRIERS
	.align		4
        /*0030*/ 	.byte	0x02, 0x4c
        /*0032*/ 	.byte	0x01
	.zero		1


	//----- nvinfo : EIATTR_MERCURY_ISA_VERSION
	.align		4
        /*0034*/ 	.byte	0x03, 0x5f
        /*0036*/ 	.short	0x0101


	//----- nvinfo : EIATTR_EXIT_INSTR_OFFSETS
	.align		4
        /*0038*/ 	.byte	0x04, 0x1c
        /*003a*/ 	.short	(.L_426 - .L_425)


	//   ....[0]....
.L_425:
        /*003c*/ 	.word	0x00000100


	//   ....[1]....
        /*0040*/ 	.word	0x00001c70


	//   ....[2]....
        /*0044*/ 	.word	0x00001d90


	//   ....[3]....
        /*0048*/ 	.word	0x00001db0


	//----- nvinfo : EIATTR_CRS_STACK_SIZE
	.align		4
.L_426:
        /*004c*/ 	.byte	0x04, 0x1e
        /*004e*/ 	.short	(.L_428 - .L_427)
.L_427:
        /*0050*/ 	.word	0x00000000


	//----- nvinfo : EIATTR_CBANK_PARAM_SIZE
	.align		4
.L_428:
        /*0054*/ 	.byte	0x03, 0x19
        /*0056*/ 	.short	0x0284


	//----- nvinfo : EIATTR_PARAM_CBANK
	.align		4
        /*0058*/ 	.byte	0x04, 0x0a
        /*005a*/ 	.short	(.L_430 - .L_429)
	.align		4
.L_429:
        /*005c*/ 	.word	index@(.nv.constant0._ZN5flash27flash_bwd_convert_dq_kernelI23Flash_bwd_kernel_traitsILi192ELi64ELi64ELi8ELi4ELi2ELi2ELb1ELb1EN7cutlass10bfloat16_tE19Flash_kernel_traitsILi192ELi64ELi64ELi8ES3_EEEEvNS_16Flash_bwd_paramsEi)
        /*0060*/ 	.short	0x0210
        /*0062*/ 	.short	0x0284


	//----- nvinfo : EIATTR_SW_WAR
	.align		4
.L_430:
        /*0064*/ 	.byte	0x04, 0x36
        /*0066*/ 	.short	(.L_432 - .L_431)
.L_431:
        /*0068*/ 	.word	0x00000008
.L_432:


//--------------------- .nv.info._ZN5flash44flash_bwd_dq_dk_dv_loop_seqk_parallel_kernelI23Flash_bwd_kernel_traitsILi192ELi64ELi64ELi8ELi4ELi2ELi2ELb1ELb1EN7cutlass10bfloat16_tE19Flash_kernel_traitsILi192ELi64ELi64ELi8ES3_EELb1ELb0ELb0ELb0ELb0ELb0ELb0EEEvNS_16Flash_bwd_paramsE --------------------------
	.section	.nv.info._ZN5flash44flash_bwd_dq_dk_dv_loop_seqk_parallel_kernelI23Flash_bwd_kernel_traitsILi192ELi64ELi64ELi8ELi4ELi2ELi2ELb1ELb1EN7cutlass10bfloat16_tE19Flash_kernel_traitsILi192ELi64ELi64ELi8ES3_EELb1ELb0ELb0ELb0ELb0ELb0ELb0EEEvNS_16Flash_bwd_paramsE,"",@"SHT_CUDA_INFO"
	.sectionflags	@""
	.align	4


	//----- nvinfo : EIATTR_CUDA_API_VERSION
	.align		4
        /*0000*/ 	.byte	0x04, 0x37
        /*0002*/ 	.short	(.L_434 - .L_433)
.L_433:
        /*0004*/ 	.word	0x00000082


	//----- nvinfo : EIATTR_KPARAM_INFO
	.align		4
.L_434:
        /*0008*/ 	.byte	0x04, 0x17
        /*000a*/ 	.short	(.L_436 - .L_435)
.L_435:
        /*000c*/ 	.word	0x00000000
        /*0010*/ 	.short	0x0000
        /*0012*/ 	.short	0x0000
        /*0014*/ 	.byte	0x00, 0xf0, 0x01, 0x0a


	//----- nvinfo : EIATTR_SPARSE_MMA_MASK
	.align		4
.L_436:
        /*0018*/ 	.byte	0x03, 0x50
        /*001a*/ 	.short	0x0000


	//----- nvinfo : EIATTR_MAXREG_COUNT
	.align		4
        /*001c*/ 	.byte	0x03, 0x1b
        /*001e*/ 	.short	0x00ff


	//----- nvinfo : EIATTR_NUM_BARRIERS
	.align		4
        /*0020*/ 	.byte	0x02, 0x4c
        /*0022*/ 	.byte	0x01
	.zero		1


	//----- nvinfo : EIATTR_ANNOTATIONS
	.align		4
        /*0024*/ 	.byte	0x04, 0x55
        /*0026*/ 	.short	(.L_438 - .L_437)


	//   ....[0]....
.L_437:
        /* <DEDUP_REMOVED lines=64> */


	//----- nvinfo : EIATTR_MERCURY_ISA_VERSION
	.align		4
.L_438:
        /*0410*/ 	.byte	0x03, 0x5f
        /*0412*/ 	.short	0x0101


	//----- nvinfo : EIATTR_EXIT_INSTR_OFFSETS
	.align		4
        /*0414*/ 	.byte	0x04, 0x1c
        /*0416*/ 	.short	(.L_440 - .L_439)


	//   ....[0]....
.L_439:
        /*0418*/ 	.word	0x000000a0


	//   ....[1]....
        /*041c*/ 	.word	0x00009ee0


	//----- nvinfo : EIATTR_CRS_STACK_SIZE
	.align		4
.L_440:
        /*0420*/ 	.byte	0x04, 0x1e
        /*0422*/ 	.short	(.L_442 - .L_441)
.L_441:
        /*0424*/ 	.word	0x00000000


	//----- nvinfo : EIATTR_CBANK_PARAM_SIZE
	.align		4
.L_442:
        /*0428*/ 	.byte	0x03, 0x19
        /*042a*/ 	.short	0x0280


	//----- nvinfo : EIATTR_PARAM_CBANK
	.align		4
        /*042c*/ 	.byte	0x04, 0x0a
        /*042e*/ 	.short	(.L_444 - .L_443)
	.align		4
.L_443:
        /*0430*/ 	.word	index@(.nv.constant0._ZN5flash44flash_bwd_dq_dk_dv_loop_seqk_parallel_kernelI23Flash_bwd_kernel_traitsILi192ELi64ELi64ELi8ELi4ELi2ELi2ELb1ELb1EN7cutlass10bfloat16_tE19Flash_kernel_traitsILi192ELi64ELi64ELi8ES3_EELb1ELb0ELb0ELb0ELb0ELb0ELb0EEEvNS_16Flash_bwd_paramsE)
        /*0434*/ 	.short	0x0210
        /*0436*/ 	.short	0x0280


	//----- nvinfo : EIATTR_SW_WAR
	.align		4
.L_444:
        /*0438*/ 	.byte	0x04, 0x36
        /*043a*/ 	.short	(.L_446 - .L_445)
.L_445:
        /*043c*/ 	.word	0x00000008
.L_446:


//--------------------- .nv.info._ZN5flash44flash_bwd_dq_dk_dv_loop_seqk_parallel_kernelI23Flash_bwd_kernel_traitsILi192ELi64ELi64ELi8ELi4ELi2ELi2ELb1ELb1EN7cutlass10bfloat16_tE19Flash_kernel_traitsILi192ELi64ELi64ELi8ES3_EELb0ELb0ELb0ELb0ELb0ELb0ELb1EEEvNS_16Flash_bwd_paramsE --------------------------
	.section	.nv.info._ZN5flash44flash_bwd_dq_dk_dv_loop_seqk_parallel_kernelI23Flash_bwd_kernel_traitsILi192ELi64ELi64ELi8ELi4ELi2ELi2ELb1ELb1EN7cutlass10bfloat16_tE19Flash_kernel_traitsILi192ELi64ELi64ELi8ES3_EELb0ELb0ELb0ELb0ELb0ELb0ELb1EEEvNS_16Flash_bwd_paramsE,"",@"SHT_CUDA_INFO"
	.sectionflags	@""
	.align	4


	//----- nvinfo : EIATTR_CUDA_API_VERSION
	.align		4
        /*0000*/ 	.byte	0x04, 0x37
        /*0002*/ 	.short	(.L_448 - .L_447)
.L_447:
        /*0004*/ 	.word	0x00000082


	//----- nvinfo : EIATTR_KPARAM_INFO
	.align		4
.L_448:
        /*0008*/ 	.byte	0x04, 0x17
        /*000a*/ 	.short	(.L_450 - .L_449)
.L_449:
        /*000c*/ 	.word	0x00000000
        /*0010*/ 	.short	0x0000
        /*0012*/ 	.short	0x0000
        /*0014*/ 	.byte	0x00, 0xf0, 0x01, 0x0a


	//----- nvinfo : EIATTR_SPARSE_MMA_MASK
	.align		4
.L_450:
        /*0018*/ 	.byte	0x03, 0x50
        /*001a*/ 	.short	0x0000


	//----- nvinfo : EIATTR_MAXREG_COUNT
	.align		4
        /*001c*/ 	.byte	0x03, 0x1b
        /*001e*/ 	.short	0x00ff


	//----- nvinfo : EIATTR_NUM_BARRIERS
	.align		4
        /*0020*/ 	.byte	0x02, 0x4c
        /*0022*/ 	.byte	0x01
	.zero		1


	//----- nvinfo : EIATTR_ANNOTATIONS
	.align		4
        /*0024*/ 	.byte	0x04, 0x55
        /*0026*/ 	.short	(.L_452 - .L_451)


	//   ....[0]....
.L_451:
        /* <DEDUP_REMOVED lines=77> */


	//----- nvinfo : EIATTR_MERCURY_ISA_VERSION
	.align		4
.L_452:
        /*04e8*/ 	.byte	0x03, 0x5f
        /*04ea*/ 	.short	0x0101


	//----- nvinfo : EIATTR_EXIT_INSTR_OFFSETS
	.align		4
        /*04ec*/ 	.byte	0x04, 0x1c
        /*04ee*/ 	.short	(.L_454 - .L_453)


	//   ....[0]....
.L_453:
        /*04f0*/ 	.word	0x000000a0


	//   ....[1]....
        /*04f4*/ 	.word	0x00009bc0


	//----- nvinfo : EIATTR_CRS_STACK_SIZE
	.align		4
.L_454:
        /*04f8*/ 	.byte	0x04, 0x1e
        /*04fa*/ 	.short	(.L_456 - .L_455)
.L_455:
        /*04fc*/ 	.word	0x00000000


	//----- nvinfo : EIATTR_CBANK_PARAM_SIZE
	.align		4
.L_456:
        /*0500*/ 	.byte	0x03, 0x19
        /*0502*/ 	.short	0x0280


	//----- nvinfo : EIATTR_PARAM_CBANK
	.align		4
        /*0504*/ 	.byte	0x04, 0x0a
        /*0506*/ 	.short	(.L_458 - .L_457)
	.align		4
.L_457:
        /*0508*/ 	.word	index@(.nv.constant0._ZN5flash44flash_bwd_dq_dk_dv_loop_seqk_parallel_kernelI23Flash_bwd_kernel_traitsILi192ELi64ELi64ELi8ELi4ELi2ELi2ELb1ELb1EN7cutlass10bfloat16_tE19Flash_kernel_traitsILi192ELi64ELi64ELi8ES3_EELb0ELb0ELb0ELb0ELb0ELb0ELb1EEEvNS_16Flash_bwd_paramsE)
        /*050c*/ 	.short	0x0210
        /*050e*/ 	.short	0x0280


	//----- nvinfo : EIATTR_SW_WAR
	.align		4
.L_458:
        /*0510*/ 	.byte	0x04, 0x36
        /*0512*/ 	.short	(.L_460 - .L_459)
.L_459:
        /*0514*/ 	.word	0x00000008
.L_460:


//--------------------- .nv.info._ZN5flash44flash_bwd_dq_dk_dv_loop_seqk_parallel_kernelI23Flash_bwd_kernel_traitsILi192ELi64ELi64ELi8ELi4ELi2ELi2ELb1ELb1EN7cutlass10bfloat16_tE19Flash_kernel_traitsILi192ELi64ELi64ELi8ES3_EELb1ELb0ELb1ELb0ELb0ELb0ELb0EEEvNS_16Flash_bwd_paramsE --------------------------
	.section	.nv.info._ZN5flash44flash_bwd_dq_dk_dv_loop_seqk_parallel_kernelI23Flash_bwd_kernel_traitsILi192ELi64ELi64ELi8ELi4ELi2ELi2ELb1ELb1EN7cutlass10bfloat16_tE19Flash_kernel_traitsILi192ELi64ELi64ELi8ES3_EELb1ELb0ELb1ELb0ELb0ELb0ELb0EEEvNS_16Flash_bwd_paramsE,"",@"SHT_CUDA_INFO"
	.sectionflags	@""
	.align	4


	//----- nvinfo : EIATTR_CUDA_API_VERSION
	.align		4
        /*0000*/ 	.byte	0x04, 0x37
        /*0002*/ 	.short	(.L_462 - .L_461)
.L_461:
        /*0004*/ 	.word	0x00000082


	//----- nvinfo : EIATTR_KPARAM_INFO
	.align		4
.L_462:
        /*0008*/ 	.byte	0x04, 0x17
        /*000a*/ 	.short	(.L_464 - .L_463)
.L_463:
        /*000c*/ 	.word	0x00000000
        /*0010*/ 	.short	0x0000
        /*0012*/ 	.short	0x0000
        /*0014*/ 	.byte	0x00, 0xf0, 0x01, 0x0a


	//----- nvinfo : EIATTR_SPARSE_MMA_MASK
	.align		4
.L_464:
        /*0018*/ 	.byte	0x03, 0x50
        /*001a*/ 	.short	0x0000


	//----- nvinfo : EIATTR_MAXREG_COUNT
	.align		4
        /*001c*/ 	.byte	0x03, 0x1b
        /*001e*/ 	.short	0x00ff


	//----- nvinfo : EIATTR_NUM_BARRIERS
	.align		4
        /*0020*/ 	.byte	0x02, 0x4c
        /*0022*/ 	.byte	0x01
	.zero		1


	//----- nvinfo : EIATTR_ANNOTATIONS
	.align		4
        /*0024*/ 	.byte	0x04, 0x55
        /*0026*/ 	.short	(.L_466 - .L_465)


	//   ....[0]....
.L_465:
        /* <DEDUP_REMOVED lines=64> */


	//----- nvinfo : EIATTR_MERCURY_ISA_VERSION
	.align		4
.L_466:
        /*0418*/ 	.byte	0x03, 0x5f
        /*041a*/ 	.short	0x0101


	//----- nvinfo : EIATTR_EXIT_INSTR_OFFSETS
	.align		4
        /*041c*/ 	.byte	0x04, 0x1c
        /*041e*/ 	.short	(.L_468 - .L_467)


	//   ....[0]....
.L_467:
        /*0420*/ 	.word	0x000000c0


	//   ....[1]....
        /*0424*/ 	.word	0x0000a0a0


	//----- nvinfo : EIATTR_CRS_STACK_SIZE
	.align		4
.L_468:
        /*0428*/ 	.byte	0x04, 0x1e
        /*042a*/ 	.short	(.L_470 - .L_469)
.L_469:
        /*042c*/ 	.word	0x00000000


	//----- nvinfo : EIATTR_CBANK_PARAM_SIZE
	.align		4
.L_470:
        /*0430*/ 	.byte	0x03, 0x19
        /*0432*/ 	.short	0x0280


	//----- nvinfo : EIATTR_PARAM_CBANK
	.align		4
        /*0434*/ 	.byte	0x04, 0x0a
        /*0436*/ 	.short	(.L_472 - .L_471)
	.align		4
.L_471:
        /*0438*/ 	.word	index@(.nv.constant0._ZN5flash44flash_bwd_dq_dk_dv_loop_seqk_parallel_kernelI23Flash_bwd_kernel_traitsILi192ELi64ELi64ELi8ELi4ELi2ELi2ELb1ELb1EN7cutlass10bfloat16_tE19Flash_kernel_traitsILi192ELi64ELi64ELi8ES3_EELb1ELb0ELb1ELb0ELb0ELb0ELb0EEEvNS_16Flash_bwd_paramsE)
        /*043c*/ 	.short	0x0210
        /*043e*/ 	.short	0x0280


	//----- nvinfo : EIATTR_SW_WAR
	.align		4
.L_472:
        /*0440*/ 	.byte	0x04, 0x36
        /*0442*/ 	.short	(.L_474 - .L_473)
.L_473:
        /*0444*/ 	.word	0x00000008
.L_474:


//--------------------- .nv.info._ZN5flash44flash_bwd_dq_dk_dv_loop_seqk_parallel_kernelI23Flash_bwd_kernel_traitsILi192ELi64ELi64ELi8ELi4ELi2ELi2ELb1ELb1EN7cutlass10bfloat16_tE19Flash_kernel_traitsILi192ELi64ELi64ELi8ES3_EELb0ELb0ELb1ELb0ELb0ELb0ELb1EEEvNS_16Flash_bwd_paramsE --------------------------
	.section	.nv.info._ZN5flash44flash_bwd_dq_dk_dv_loop_seqk_parallel_kernelI23Flash_bwd_kernel_traitsILi192ELi64ELi64ELi8ELi4ELi2ELi2ELb1ELb1EN7cutlass10bfloat16_tE19Flash_kernel_traitsILi192ELi64ELi64ELi8ES3_EELb0ELb0ELb1ELb0ELb0ELb0ELb1EEEvNS_16Flash_bwd_paramsE,"",@"SHT_CUDA_INFO"
	.sectionflags	@""
	.align	4


	//----- nvinfo : EIATTR_CUDA_API_VERSION
	.align		4
        /*0000*/ 	.byte	0x04, 0x37
        /*0002*/ 	.short	(.L_476 - .L_475)
.L_475:
        /*0004*/ 	.word	0x00000082


	//----- nvinfo : EIATTR_KPARAM_INFO
	.align		4
.L_476:
        /*0008*/ 	.byte	0x04, 0x17
        /*000a*/ 	.short	(.L_478 - .L_477)
.L_477:
        /*000c*/ 	.word	0x00000000
        /*0010*/ 	.short	0x0000
        /*0012*/ 	.short	0x0000
        /*0014*/ 	.byte	0x00, 0xf0, 0x01, 0x0a


	//----- nvinfo : EIATTR_SPARSE_MMA_MASK
	.align		4
.L_478:
        /*0018*/ 	.byte	0x03, 0x50
        /*001a*/ 	.short	0x0000


	//----- nvinfo : EIATTR_MAXREG_COUNT
	.align		4
        /*001c*/ 	.byte	0x03, 0x1b
        /*001e*/ 	.short	0x00ff


	//----- nvinfo : EIATTR_NUM_BARRIERS
	.align		4
        /*0020*/ 	.byte	0x02, 0x4c
        /*0022*/ 	.byte	0x01
	.zero		1


	//----- nvinfo : EIATTR_ANNOTATIONS
	.align		4
        /*0024*/ 	.byte	0x04, 0x55
        /*0026*/ 	.short	(.L_480 - .L_479)


	//   ....[0]....
.L_479:
        /* <DEDUP_REMOVED lines=80> */


	//----- nvinfo : EIATTR_MERCURY_ISA_VERSION
	.align		4
.L_480:
        /*0518*/ 	.byte	0x03, 0x5f
        /*051a*/ 	.short	0x0101


	//----- nvinfo : EIATTR_EXIT_INSTR_OFFSETS
	.align		4
        /*051c*/ 	.byte	0x04, 0x1c
        /*051e*/ 	.short	(.L_482 - .L_481)


	//   ....[0]....
.L_481:
        /*0520*/ 	.word	0x000000c0


	//   ....[1]....
        /*0524*/ 	.word	0x00009d90


	//----- nvinfo : EIATTR_CRS_STACK_SIZE
	.align		4
.L_482:
        /*0528*/ 	.byte	0x04, 0x1e
        /*052a*/ 	.short	(.L_484 - .L_483)
.L_483:
        /*052c*/ 	.word	0x00000000


	//----- nvinfo : EIATTR_CBANK_PARAM_SIZE
	.align		4
.L_484:
        /*0530*/ 	.byte	0x03, 0x19
        /*0532*/ 	.short	0x0280


	//----- nvinfo : EIATTR_PARAM_CBANK
	.align		4
        /*0534*/ 	.byte	0x04, 0x0a
        /*0536*/ 	.short	(.L_486 - .L_485)
	.align		4
.L_485:
        /*0538*/ 	.word	index@(.nv.constant0._ZN5flash44flash_bwd_dq_dk_dv_loop_seqk_parallel_kernelI23Flash_bwd_kernel_traitsILi192ELi64ELi64ELi8ELi4ELi2ELi2ELb1ELb1EN7cutlass10bfloat16_tE19Flash_kernel_traitsILi192ELi64ELi64ELi8ES3_EELb0ELb0ELb1ELb0ELb0ELb0ELb1EEEvNS_16Flash_bwd_paramsE)
        /*053c*/ 	.short	0x0210
        /*053e*/ 	.short	0x0280


	//----- nvinfo : EIATTR_SW_WAR
	.align		4
.L_486:
        /*0540*/ 	.byte	0x04, 0x36
        /*0542*/ 	.short	(.L_488 - .L_487)
.L_487:
        /*0544*/ 	.word	0x00000008
.L_488:


//--------------------- .nv.info._ZN5flash44flash_bwd_dq_dk_dv_loop_seqk_parallel_kernelI23Flash_bwd_kernel_traitsILi192ELi64ELi64ELi8ELi4ELi2ELi2ELb1ELb1EN7cutlass10bfloat16_tE19Flash_kernel_traitsILi192ELi64ELi64ELi8ES3_EELb1ELb0ELb0ELb0ELb0ELb1ELb0EEEvNS_16Flash_bwd_paramsE --------------------------
	.section	.nv.info._ZN5flash44flash_bwd_dq_dk_dv_loop_seqk_parallel_kernelI23Flash_bwd_kernel_traitsILi192ELi64ELi64ELi8ELi4ELi2ELi2ELb1ELb1EN7cutlass10bfloat16_tE19Flash_kernel_traitsILi192ELi64ELi64ELi8ES3_EELb1ELb0ELb0ELb0ELb0ELb1ELb0EEEvNS_16Flash_bwd_paramsE,"",@"SHT_CUDA_INFO"
	.sectionflags	@""
	.align	4


	//----- nvinfo : EIATTR_CUDA_API_VERSION
	.align		4
        /*0000*/ 	.byte	0x04, 0x37
        /*0002*/ 	.short	(.L_490 - .L_489)
.L_489:
        /*0004*/ 	.word	0x00000082


	//----- nvinfo : EIATTR_KPARAM_INFO
	.align		4
.L_490:
        /*0008*/ 	.byte	0x04, 0x17
        /*000a*/ 	.short	(.L_492 - .L_491)
.L_491:
        /*000c*/ 	.word	0x00000000
        /*0010*/ 	.short	0x0000
        /*0012*/ 	.short	0x0000
        /*0014*/ 	.byte	0x00, 0xf0, 0x01, 0x0a


	//----- nvinfo : EIATTR_SPARSE_MMA_MASK
	.align		4
.L_492:
        /*0018*/ 	.byte	0x03, 0x50
        /*001a*/ 	.short	0x0000


	//----- nvinfo : EIATTR_MAXREG_COUNT
	.align		4
        /*001c*/ 	.byte	0x03, 0x1b
        /*001e*/ 	.short	0x00ff


	//----- nvinfo : EIATTR_NUM_BARRIERS
	.align		4
        /*0020*/ 	.byte	0x02, 0x4c
        /*0022*/ 	.byte	0x01
	.zero		1


	//----- nvinfo : EIATTR_ANNOTATIONS
	.align		4
        /*0024*/ 	.byte	0x04, 0x55
        /*0026*/ 	.short	(.L_494 - .L_493)


	//   ....[0]....
.L_493:
        /* <DEDUP_REMOVED lines=48> */


	//----- nvinfo : EIATTR_MERCURY_ISA_VERSION
	.align		4
.L_494:
        /*0318*/ 	.byte	0x03, 0x5f
        /*031a*/ 	.short	0x0101


	//----- nvinfo : EIATTR_EXIT_INSTR_OFFSETS
	.align		4
        /*031c*/ 	.byte	0x04, 0x1c
        /*031e*/ 	.short	(.L_496 - .L_495)


	//   ....[0]....
.L_495:
        /*0320*/ 	.word	0x000000a0


	//   ....[1]....
        /*0324*/ 	.word	0x00008be0


	//----- nvinfo : EIATTR_CRS_STACK_SIZE
	.align		4
.L_496:
        /*0328*/ 	.byte	0x04, 0x1e
        /*032a*/ 	.short	(.L_498 - .L_497)
.L_497:
        /*032c*/ 	.word	0x00000000


	//----- nvinfo : EIATTR_CBANK_PARAM_SIZE
	.align		4
.L_498:
        /*0330*/ 	.byte	0x03, 0x19
        /*0332*/ 	.short	0x0280


	//----- nvinfo : EIATTR_PARAM_CBANK
	.align		4
        /*0334*/ 	.byte	0x04, 0x0a
        /*0336*/ 	.short	(.L_500 - .L_499)
	.align		4
.L_499:
        /*0338*/ 	.word	index@(.nv.constant0._ZN5flash44flash_bwd_dq_dk_dv_loop_seqk_parallel_kernelI23Flash_bwd_kernel_traitsILi192ELi64ELi64ELi8ELi4ELi2ELi2ELb1ELb1EN7cutlass10bfloat16_tE19Flash_kernel_traitsILi192ELi64ELi64ELi8ES3_EELb1ELb0ELb0ELb0ELb0ELb1ELb0EEEvNS_16Flash_bwd_paramsE)
        /*033c*/ 	.short	0x0210
        /*033e*/ 	.short	0x0280


	//----- nvinfo : EIATTR_SW_WAR
	.align		4
.L_500:
        /*0340*/ 	.byte	0x04, 0x36
        /*0342*/ 	.short	(.L_502 - .L_501)
.L_501:
        /*0344*/ 	.word	0x00000008
.L_502:


//--------------------- .nv.info._ZN5flash44flash_bwd_dq_dk_dv_loop_seqk_parallel_kernelI23Flash_bwd_kernel_traitsILi192ELi64ELi64ELi8ELi4ELi2ELi2ELb1ELb1EN7cutlass10bfloat16_tE19Flash_kernel_traitsILi192ELi64ELi64ELi8ES3_EELb0ELb0ELb0ELb0ELb0ELb1ELb1EEEvNS_16Flash_bwd_paramsE --------------------------
	.section	.nv.info._ZN5flash44flash_bwd_dq_dk_dv_loop_seqk_parallel_kernelI23Flash_bwd_kernel_traitsILi192ELi64ELi64ELi8ELi4ELi2ELi2ELb1ELb1EN7cutlass10bfloat16_tE19Flash_kernel_traitsILi192ELi64ELi64ELi8ES3_EELb0ELb0ELb0ELb0ELb0ELb1ELb1EEEvNS_16Flash_bwd_paramsE,"",@"SHT_CUDA_INFO"
	.sectionflags	@""
	.align	4


	//----- nvinfo : EIATTR_CUDA_API_VERSION
	.align		4
        /*0000*/ 	.byte	0x04, 0x37
        /*0002*/ 	.short	(.L_504 - .L_503)
.L_503:
        /*0004*/ 	.word	0x00000082


	//----- nvinfo : EIATTR_KPARAM_INFO
	.align		4
.L_504:
        /*0008*/ 	.byte	0x04, 0x17
        /*000a*/ 	.short	(.L_506 - .L_505)
.L_505:
        /*000c*/ 	.word	0x00000000
        /*0010*/ 	.short	0x0000
        /*0012*/ 	.short	0x0000
        /*0014*/ 	.byte	0x00, 0xf0, 0x01, 0x0a


	//----- nvinfo : EIATTR_SPARSE_MMA_MASK
	.align		4
.L_506:
        /*0018*/ 	.byte	0x03, 0x50
        /*001a*/ 	.short	0x0000


	//----- nvinfo : EIATTR_MAXREG_COUNT
	.align		4
        /*001c*/ 	.byte	0x03, 0x1b
        /*001e*/ 	.short	0x00ff


	//----- nvinfo : EIATTR_NUM_BARRIERS
	.align		4
        /*0020*/ 	.byte	0x02, 0x4c
        /*0022*/ 	.byte	0x01
	.zero		1


	//----- nvinfo : EIATTR_ANNOTATIONS
	.align		4
        /*0024*/ 	.byte	0x04, 0x55
        /*0026*/ 	.short	(.L_508 - .L_507)


	//   ....[0]....
.L_507:
        /* <DEDUP_REMOVED lines=62> */


	//----- nvinfo : EIATTR_MERCURY_ISA_VERSION
	.align		4
.L_508:
        /*03f0*/ 	.byte	0x03, 0x5f
        /*03f2*/ 	.short	0x0101


	//----- nvinfo : EIATTR_EXIT_INSTR_OFFSETS
	.align		4
        /*03f4*/ 	.byte	0x04, 0x1c
        /*03f6*/ 	.short	(.L_510 - .L_509)


	//   ....[0]....
.L_509:
        /*03f8*/ 	.word	0x000000a0


	//   ....[1]....
        /*03fc*/ 	.word	0x00008860


	//----- nvinfo : EIATTR_CRS_STACK_SIZE
	.align		4
.L_510:
        /*0400*/ 	.byte	0x04, 0x1e
        /*0402*/ 	.short	(.L_512 - .L_511)
.L_511:
        /*0404*/ 	.word	0x00000000


	//----- nvinfo : EIATTR_CBANK_PARAM_SIZE
	.align		4
.L_512:
        /*0408*/ 	.byte	0x03, 0x19
        /*040a*/ 	.short	0x0280


	//----- nvinfo : EIATTR_PARAM_CBANK
	.align		4
        /*040c*/ 	.byte	0x04, 0x0a
        /*040e*/ 	.short	(.L_514 - .L_513)
	.align		4
.L_513:
        /*0410*/ 	.word	index@(.nv.constant0._ZN5flash44flash_bwd_dq_dk_dv_loop_seqk_parallel_kernelI23Flash_bwd_kernel_traitsILi192ELi64ELi64ELi8ELi4ELi2ELi2ELb1ELb1EN7cutlass10bfloat16_tE19Flash_kernel_traitsILi192ELi64ELi64ELi8ES3_EELb0ELb0ELb0ELb0ELb0ELb1ELb1EEEvNS_16Flash_bwd_paramsE)
        /*0414*/ 	.short	0x0210
        /*0416*/ 	.short	0x0280


	//----- nvinfo : EIATTR_SW_WAR
	.align		4
.L_514:
        /*0418*/ 	.byte	0x04, 0x36
        /*041a*/ 	.short	(.L_516 - .L_515)
.L_515:
        /*041c*/ 	.word	0x00000008
.L_516:


//--------------------- .nv.info._ZN5flash44flash_bwd_dq_dk_dv_loop_seqk_parallel_kernelI23Flash_bwd_kernel_traitsILi192ELi64ELi64ELi8ELi4ELi2ELi2ELb1ELb1EN7cutlass10bfloat16_tE19Flash_kernel_traitsILi192ELi64ELi64ELi8ES3_EELb1ELb0ELb0ELb1ELb0ELb0ELb0EEEvNS_16Flash_bwd_paramsE --------------------------
	.section	.nv.info._ZN5flash44flash_bwd_dq_dk_dv_loop_seqk_parallel_kernelI23Flash_bwd_kernel_traitsILi192ELi64ELi64ELi8ELi4ELi2ELi2ELb1ELb1EN7cutlass10bfloat16_tE19Flash_kernel_traitsILi192ELi64ELi64ELi8ES3_EELb1ELb0ELb0ELb1ELb0ELb0ELb0EEEvNS_16Flash_bwd_paramsE,"",@"SHT_CUDA_INFO"
	.sectionflags	@""
	.align	4


	//----- nvinfo : EIATTR_CUDA_API_VERSION
	.align		4
        /*0000*/ 	.byte	0x04, 0x37
        /*0002*/ 	.short	(.L_518 - .L_517)
.L_517:
        /*0004*/ 	.word	0x00000082


	//----- nvinfo : EIATTR_KPARAM_INFO
	.align		4
.L_518:
        /*0008*/ 	.byte	0x04, 0x17
        /*000a*/ 	.short	(.L_520 - .L_519)
.L_519:
        /*000c*/ 	.word	0x00000000
        /*0010*/ 	.short	0x0000
        /*0012*/ 	.short	0x0000
        /*0014*/ 	.byte	0x00, 0xf0, 0x01, 0x0a


	//----- nvinfo : EIATTR_SPARSE_MMA_MASK
	.align		4
.L_520:
        /*0018*/ 	.byte	0x03, 0x50
        /*001a*/ 	.short	0x0000


	//----- nvinfo : EIATTR_MAXREG_COUNT
	.align		4
        /*001c*/ 	.byte	0x03, 0x1b
        /*001e*/ 	.short	0x00ff


	//----- nvinfo : EIATTR_NUM_BARRIERS
	.align		4
        /*0020*/ 	.byte	0x02, 0x4c
        /*0022*/ 	.byte	0x01
	.zero		1


	//----- nvinfo : EIATTR_ANNOTATIONS
	.align		4
        /*0024*/ 	.byte	0x04, 0x55
        /*0026*/ 	.short	(.L_522 - .L_521)


	//   ....[0]....
.L_521:
        /* <DEDUP_REMOVED lines=66> */


	//----- nvinfo : EIATTR_MERCURY_ISA_VERSION
	.align		4
.L_522:
        /*0430*/ 	.byte	0x03, 0x5f
        /*0432*/ 	.short	0x0101


	//----- nvinfo : EIATTR_EXIT_INSTR_OFFSETS
	.align		4
        /*0434*/ 	.byte	0x04, 0x1c
        /*0436*/ 	.short	(.L_524 - .L_523)


	//   ....[0]....
.L_523:
        /*0438*/ 	.word	0x000000a0


	//   ....[1]....
        /*043c*/ 	.word	0x0000a3f0


	//----- nvinfo : EIATTR_CRS_STACK_SIZE
	.align		4
.L_524:
        /*0440*/ 	.byte	0x04, 0x1e
        /*0442*/ 	.short	(.L_526 - .L_525)
.L_525:
        /*0444*/ 	.word	0x00000000


	//----- nvinfo : EIATTR_CBANK_PARAM_SIZE
	.align		4
.L_526:
        /*0448*/ 	.byte	0x03, 0x19
        /*044a*/ 	.short	0x0280


	//----- nvinfo : EIATTR_PARAM_CBANK
	.align		4
        /*044c*/ 	.byte	0x04, 0x0a
        /*044e*/ 	.short	(.L_528 - .L_527)
	.align		4
.L_527:
        /*0450*/ 	.word	index@(.nv.constant0._ZN5flash44flash_bwd_dq_dk_dv_loop_seqk_parallel_kernelI23Flash_bwd_kernel_traitsILi192ELi64ELi64ELi8ELi4ELi2ELi2ELb1ELb1EN7cutlass10bfloat16_tE19Flash_kernel_traitsILi192ELi64ELi64ELi8ES3_EELb1ELb0ELb0ELb1ELb0ELb0ELb0EEEvNS_16Flash_bwd_paramsE)
        /*0454*/ 	.short	0x0210
        /*0456*/ 	.short	0x0280


	//----- nvinfo : EIATTR_SW_WAR
	.align		4
.L_528:
        /*0458*/ 	.byte	0x04, 0x36
        /*045a*/ 	.short	(.L_530 - .L_529)
.L_529:
        /*045c*/ 	.word	0x00000008
.L_530:


//--------------------- .nv.info._ZN5flash44flash_bwd_dq_dk_dv_loop_seqk_parallel_kernelI23Flash_bwd_kernel_traitsILi192ELi64ELi64ELi8ELi4ELi2ELi2ELb1ELb1EN7cutlass10bfloat16_tE19Flash_kernel_traitsILi192ELi64ELi64ELi8ES3_EELb0ELb0ELb0ELb1ELb0ELb0ELb1EEEvNS_16Flash_bwd_paramsE --------------------------
	.section	.nv.info._ZN5flash44flash_bwd_dq_dk_dv_loop_seqk_parallel_kernelI23Flash_bwd_kernel_traitsILi192ELi64ELi64ELi8ELi4ELi2ELi2ELb1ELb1EN7cutlass10bfloat16_tE19Flash_kernel_traitsILi192ELi64ELi64ELi8ES3_EELb0ELb0ELb0ELb1ELb0ELb0ELb1EEEvNS_16Flash_bwd_paramsE,"",@"SHT_CUDA_INFO"
	.sectionflags	@""
	.align	4


	//----- nvinfo : EIATTR_CUDA_API_VERSION
	.align		4
        /*0000*/ 	.byte	0x04, 0x37
        /*0002*/ 	.short	(.L_532 - .L_531)
.L_531:
        /*0004*/ 	.word	0x00000082


	//----- nvinfo : EIATTR_KPARAM_INFO
	.align		4
.L_532:
        /*0008*/ 	.byte	0x04, 0x17
        /*000a*/ 	.short	(.L_534 - .L_533)
.L_533:
        /*000c*/ 	.word	0x00000000
        /*0010*/ 	.short	0x0000
        /*0012*/ 	.short	0x0000
        /*0014*/ 	.byte	0x00, 0xf0, 0x01, 0x0a


	//----- nvinfo : EIATTR_SPARSE_MMA_MASK
	.align		4
.L_534:
        /*0018*/ 	.byte	0x03, 0x50
        /*001a*/ 	.short	0x0000


	//----- nvinfo : EIATTR_MAXREG_COUNT
	.align		4
        /*001c*/ 	.byte	0x03, 0x1b
        /*001e*/ 	.short	0x00ff


	//----- nvinfo : EIATTR_NUM_BARRIERS
	.align		4
        /*0020*/ 	.byte	0x02, 0x4c
        /*0022*/ 	.byte	0x01
	.zero		1


	//----- nvinfo : EIATTR_ANNOTATIONS
	.align		4
        /*0024*/ 	.byte	0x04, 0x55
        /*0026*/ 	.short	(.L_536 - .L_535)


	//   ....[0]....
.L_535:
        /* <DEDUP_REMOVED lines=77> */


	//----- nvinfo : EIATTR_MERCURY_ISA_VERSION
	.align		4
.L_536:
        /*04e8*/ 	.byte	0x03, 0x5f
        /*04ea*/ 	.short	0x0101


	//----- nvinfo : EIATTR_EXIT_INSTR_OFFSETS
	.align		4
        /*04ec*/ 	.byte	0x04, 0x1c
        /*04ee*/ 	.short	(.L_538 - .L_537)


	//   ....[0]....
.L_537:
        /*04f0*/ 	.word	0x000000a0


	//   ....[1]....
        /*04f4*/ 	.word	0x00009f80


	//----- nvinfo : EIATTR_CRS_STACK_SIZE
	.align		4
.L_538:
        /*04f8*/ 	.byte	0x04, 0x1e
        /*04fa*/ 	.short	(.L_540 - .L_539)
.L_539:
        /*04fc*/ 	.word	0x00000000


	//----- nvinfo : EIATTR_CBANK_PARAM_SIZE
	.align		4
.L_540:
        /*0500*/ 	.byte	0x03, 0x19
        /*0502*/ 	.short	0x0280


	//----- nvinfo : EIATTR_PARAM_CBANK
	.align		4
        /*0504*/ 	.byte	0x04, 0x0a
        /*0506*/ 	.short	(.L_542 - .L_541)
	.align		4
.L_541:
        /*0508*/ 	.word	index@(.nv.constant0._ZN5flash44flash_bwd_dq_dk_dv_loop_seqk_parallel_kernelI23Flash_bwd_kernel_traitsILi192ELi64ELi64ELi8ELi4ELi2ELi2ELb1ELb1EN7cutlass10bfloat16_tE19Flash_kernel_traitsILi192ELi64ELi64ELi8ES3_EELb0ELb0ELb0ELb1ELb0ELb0ELb1EEEvNS_16Flash_bwd_paramsE)
        /*050c*/ 	.short	0x0210
        /*050e*/ 	.short	0x0280


	//----- nvinfo : EIATTR_SW_WAR
	.align		4
.L_542:
        /*0510*/ 	.byte	0x04, 0x36
        /*0512*/ 	.short	(.L_544 - .L_543)
.L_543:
        /*0514*/ 	.word	0x00000008
.L_544:


//--------------------- .nv.info._ZN5flash44flash_bwd_dq_dk_dv_loop_seqk_parallel_kernelI23Flash_bwd_kernel_traitsILi192ELi64ELi64ELi8ELi4ELi2ELi2ELb1ELb1EN7cutlass10bfloat16_tE19Flash_kernel_traitsILi192ELi64ELi64ELi8ES3_EELb1ELb0ELb1ELb0ELb0ELb1ELb0EEEvNS_16Flash_bwd_paramsE --------------------------
	.section	.nv.info._ZN5flash44flash_bwd_dq_dk_dv_loop_seqk_parallel_kernelI23Flash_bwd_kernel_traitsILi192ELi64ELi64ELi8ELi4ELi2ELi2ELb1ELb1EN7cutlass10bfloat16_tE19Flash_kernel_traitsILi192ELi64ELi64ELi8ES3_EELb1ELb0ELb1ELb0ELb0ELb1ELb0EEEvNS_16Flash_bwd_paramsE,"",@"SHT_CUDA_INFO"
	.sectionflags	@""
	.align	4


	//----- nvinfo : EIATTR_CUDA_API_VERSION
	.align		4
        /*0000*/ 	.byte	0x04, 0x37
        /*0002*/ 	.short	(.L_546 - .L_545)
.L_545:
        /*0004*/ 	.word	0x00000082


	//----- nvinfo : EIATTR_KPARAM_INFO
	.align		4
.L_546:
        /*0008*/ 	.byte	0x04, 0x17
        /*000a*/ 	.short	(.L_548 - .L_547)
.L_547:
        /*000c*/ 	.word	0x00000000
        /*0010*/ 	.short	0x0000
        /*0012*/ 	.short	0x0000
        /*0014*/ 	.byte	0x00, 0xf0, 0x01, 0x0a


	//----- nvinfo : EIATTR_SPARSE_MMA_MASK
	.align		4
.L_548:
        /*0018*/ 	.byte	0x03, 0x50
        /*001a*/ 	.short	0x0000


	//----- nvinfo : EIATTR_MAXREG_COUNT
	.align		4
        /*001c*/ 	.byte	0x03, 0x1b
        /*001e*/ 	.short	0x00ff


	//----- nvinfo : EIATTR_NUM_BARRIERS
	.align		4
        /*0020*/ 	.byte	0x02, 0x4c
        /*0022*/ 	.byte	0x01
	.zero		1


	//----- nvinfo : EIATTR_ANNOTATIONS
	.align		4
        /*0024*/ 	.byte	0x04, 0x55
        /*0026*/ 	.short	(.L_550 - .L_549)


	//   ....[0]....
.L_549:
        /* <DEDUP_REMOVED lines=49> */


	//----- nvinfo : EIATTR_MERCURY_ISA_VERSION
	.align		4
.L_550:
        /*0328*/ 	.byte	0x03, 0x5f
        /*032a*/ 	.short	0x0101


	//----- nvinfo : EIATTR_EXIT_INSTR_OFFSETS
	.align		4
        /*032c*/ 	.byte	0x04, 0x1c
        /*032e*/ 	.short	(.L_552 - .L_551)


	//   ....[0]....
.L_551:
        /*0330*/ 	.word	0x000000c0


	//   ....[1]....
        /*0334*/ 	.word	0x00008d40


	//----- nvinfo : EIATTR_CRS_STACK_SIZE
	.align		4
.L_552:
        /*0338*/ 	.byte	0x04, 0x1e
        /*033a*/ 	.short	(.L_554 - .L_553)
.L_553:
        /*033c*/ 	.word	0x00000000


	//----- nvinfo : EIATTR_CBANK_PARAM_SIZE
	.align		4
.L_554:
        /*0340*/ 	.byte	0x03, 0x19
        /*0342*/ 	.short	0x0280


	//----- nvinfo : EIATTR_PARAM_CBANK
	.align		4
        /*0344*/ 	.byte	0x04, 0x0a
        /*0346*/ 	.short	(.L_556 - .L_555)
	.align		4
.L_555:
        /*0348*/ 	.word	index@(.nv.constant0._ZN5flash44flash_bwd_dq_dk_dv_loop_seqk_parallel_kernelI23Flash_bwd_kernel_traitsILi192ELi64ELi64ELi8ELi4ELi2ELi2ELb1ELb1EN7cutlass10bfloat16_tE19Flash_kernel_traitsILi192ELi64ELi64ELi8ES3_EELb1ELb0ELb1ELb0ELb0ELb1ELb0EEEvNS_16Flash_bwd_paramsE)
        /*034c*/ 	.short	0x0210
        /*034e*/ 	.short	0x0280


	//----- nvinfo : EIATTR_SW_WAR
	.align		4
.L_556:
        /*0350*/ 	.byte	0x04, 0x36
        /*0352*/ 	.short	(.L_558 - .L_557)
.L_557:
        /*0354*/ 	.word	0x00000008
.L_558:


//--------------------- .nv.info._ZN5flash44flash_bwd_dq_dk_dv_loop_seqk_parallel_kernelI23Flash_bwd_kernel_traitsILi192ELi64ELi64ELi8ELi4ELi2ELi2ELb1ELb1EN7cutlass10bfloat16_tE19Flash_kernel_traitsILi192ELi64ELi64ELi8ES3_EELb0ELb0ELb1ELb0ELb0ELb1ELb1EEEvNS_16Flash_bwd_paramsE --------------------------
	.section	.nv.info._ZN5flash44flash_bwd_dq_dk_dv_loop_seqk_parallel_kernelI23Flash_bwd_kernel_traitsILi192ELi64ELi64ELi8ELi4ELi2ELi2ELb1ELb1EN7cutlass10bfloat16_tE19Flash_kernel_traitsILi192ELi64ELi64ELi8ES3_EELb0ELb0ELb1ELb0ELb0ELb1ELb1EEEvNS_16Flash_bwd_paramsE,"",@"SHT_CUDA_INFO"
	.sectionflags	@""
	.align	4


	//----- nvinfo : EIATTR_CUDA_API_VERSION
	.align		4
        /*0000*/ 	.byte	0x04, 0x37
        /*0002*/ 	.short	(.L_560 - .L_559)
.L_559:
        /*0004*/ 	.word	0x00000082


	//----- nvinfo : EIATTR_KPARAM_INFO
	.align		4
.L_560:
        /*0008*/ 	.byte	0x04, 0x17
        /*000a*/ 	.short	(.L_562 - .L_561)
.L_561:
        /*000c*/ 	.word	0x00000000
        /*0010*/ 	.short	0x0000
        /*0012*/ 	.short	0x0000
        /*0014*/ 	.byte	0x00, 0xf0, 0x01, 0x0a


	//----- nvinfo : EIATTR_SPARSE_MMA_MASK
	.align		4
.L_562:
        /*0018*/ 	.byte	0x03, 0x50
        /*001a*/ 	.short	0x0000


	//----- nvinfo : EIATTR_MAXREG_COUNT
	.align		4
        /*001c*/ 	.byte	0x03, 0x1b
        /*001e*/ 	.short	0x00ff


	//----- nvinfo : EIATTR_NUM_BARRIERS
	.align		4
        /*0020*/ 	.byte	0x02, 0x4c
        /*0022*/ 	.byte	0x01
	.zero		1


	//----- nvinfo : EIATTR_ANNOTATIONS
	.align		4
        /*0024*/ 	.byte	0x04, 0x55
        /*0026*/ 	.short	(.L_564 - .L_563)


	//   ....[0]....
.L_563:
        /* <DEDUP_REMOVED lines=64> */


	//----- nvinfo : EIATTR_MERCURY_ISA_VERSION
	.align		4
.L_564:
        /*0418*/ 	.byte	0x03, 0x5f
        /*041a*/ 	.short	0x0101


	//----- nvinfo : EIATTR_EXIT_INSTR_OFFSETS
	.align		4
        /*041c*/ 	.byte	0x04, 0x1c
        /*041e*/ 	.short	(.L_566 - .L_565)


	//   ....[0]....
.L_565:
        /*0420*/ 	.word	0x000000c0


	//   ....[1]....
        /*0424*/ 	.word	0x00008a00


	//----- nvinfo : EIATTR_CRS_STACK_SIZE
	.align		4
.L_566:
        /*0428*/ 	.byte	0x04, 0x1e
        /*042a*/ 	.short	(.L_568 - .L_567)
.L_567:
        /*042c*/ 	.word	0x00000000


	//----- nvinfo : EIATTR_CBANK_PARAM_SIZE
	.align		4
.L_568:
        /*0430*/ 	.byte	0x03, 0x19
        /*0432*/ 	.short	0x0280


	//----- nvinfo : EIATTR_PARAM_CBANK
	.align		4
        /*0434*/ 	.byte	0x04, 0x0a
        /*0436*/ 	.short	(.L_570 - .L_569)
	.align		4
.L_569:
        /*0438*/ 	.word	index@(.nv.constant0._ZN5flash44flash_bwd_dq_dk_dv_loop_seqk_parallel_kernelI23Flash_bwd_kernel_traitsILi192ELi64ELi64ELi8ELi4ELi2ELi2ELb1ELb1EN7cutlass10bfloat16_tE19Flash_kernel_traitsILi192ELi64ELi64ELi8ES3_EELb0ELb0ELb1ELb0ELb0ELb1ELb1EEEvNS_16Flash_bwd_paramsE)
        /*043c*/ 	.short	0x0210
        /*043e*/ 	.short	0x0280


	//----- nvinfo : EIATTR_SW_WAR
	.align		4
.L_570:
        /*0440*/ 	.byte	0x04, 0x36
        /*0442*/ 	.short	(.L_572 - .L_571)
.L_571:
        /*0444*/ 	.word	0x00000008
.L_572:


//--------------------- .nv.info._ZN5flash44flash_bwd_dq_dk_dv_loop_seqk_parallel_kernelI23Flash_bwd_kernel_traitsILi192ELi64ELi64ELi8ELi4ELi2ELi2ELb1ELb1EN7cutlass10bfloat16_tE19Flash_kernel_traitsILi192ELi64ELi64ELi8ES3_EELb1ELb0ELb1ELb1ELb0ELb0ELb0EEEvNS_16Flash_bwd_paramsE --------------------------
	.section	.nv.info._ZN5flash44flash_bwd_dq_dk_dv_loop_seqk_parallel_kernelI23Flash_bwd_kernel_traitsILi192ELi64ELi64ELi8ELi4ELi2ELi2ELb1ELb1EN7cutlass10bfloat16_tE19Flash_kernel_traitsILi192ELi64ELi64ELi8ES3_EELb1ELb0ELb1ELb1ELb0ELb0ELb0EEEvNS_16Flash_bwd_paramsE,"",@"SHT_CUDA_INFO"
	.sectionflags	@""
	.align	4


	//----- nvinfo : EIATTR_CUDA_API_VERSION
	.align		4
        /*0000*/ 	.byte	0x04, 0x37
        /*0002*/ 	.short	(.L_574 - .L_573)
.L_573:
        /*0004*/ 	.word	0x00000082


	//----- nvinfo : EIATTR_KPARAM_INFO
	.align		4
.L_574:
        /*0008*/ 	.byte	0x04, 0x17
        /*000a*/ 	.short	(.L_576 - .L_575)
.L_575:
        /*000c*/ 	.word	0x00000000
        /*0010*/ 	.short	0x0000
        /*0012*/ 	.short	0x0000
        /*0014*/ 	.byte	0x00, 0xf0, 0x01, 0x0a


	//----- nvinfo : EIATTR_SPARSE_MMA_MASK
	.align		4
.L_576:
        /*0018*/ 	.byte	0x03, 0x50
        /*001a*/ 	.short	0x0000


	//----- nvinfo : EIATTR_MAXREG_COUNT
	.align		4
        /*001c*/ 	.byte	0x03, 0x1b
        /*001e*/ 	.short	0x00ff


	//----- nvinfo : EIATTR_NUM_BARRIERS
	.align		4
        /*0020*/ 	.byte	0x02, 0x4c
        /*0022*/ 	.byte	0x01
	.zero		1


	//----- nvinfo : EIATTR_ANNOTATIONS
	.align		4
        /*0024*/ 	.byte	0x04, 0x55
        /*0026*/ 	.short	(.L_578 - .L_577)


	//   ....[0]....
.L_577:
        /* <DEDUP_REMOVED lines=66> */


	//----- nvinfo : EIATTR_MERCURY_ISA_VERSION
	.align		4
.L_578:
        /*0438*/ 	.byte	0x03, 0x5f
        /*043a*/ 	.short	0x0101


	//----- nvinfo : EIATTR_EXIT_INSTR_OFFSETS
	.align		4
        /*043c*/ 	.byte	0x04, 0x1c
        /*043e*/ 	.short	(.L_580 - .L_579)


	//   ....[0]....
.L_579:
        /*0440*/ 	.word	0x000000c0


	//   ....[1]....
        /*0444*/ 	.word	0x0000a5a0


	//----- nvinfo : EIATTR_CRS_STACK_SIZE
	.align		4
.L_580:
        /*0448*/ 	.byte	0x04, 0x1e
        /*044a*/ 	.short	(.L_582 - .L_581)
.L_581:
        /*044c*/ 	.word	0x00000000


	//----- nvinfo : EIATTR_CBANK_PARAM_SIZE
	.align		4
.L_582:
        /*0450*/ 	.byte	0x03, 0x19
        /*0452*/ 	.short	0x0280


	//----- nvinfo : EIATTR_PARAM_CBANK
	.align		4
        /*0454*/ 	.byte	0x04, 0x0a
        /*0456*/ 	.short	(.L_584 - .L_583)
	.align		4
.L_583:
        /*0458*/ 	.word	index@(.nv.constant0._ZN5flash44flash_bwd_dq_dk_dv_loop_seqk_parallel_kernelI23Flash_bwd_kernel_traitsILi192ELi64ELi64ELi8ELi4ELi2ELi2ELb1ELb1EN7cutlass10bfloat16_tE19Flash_kernel_traitsILi192ELi64ELi64ELi8ES3_EELb1ELb0ELb1ELb1ELb0ELb0ELb0EEEvNS_16Flash_bwd_paramsE)
        /*045c*/ 	.short	0x0210
        /*045e*/ 	.short	0x0280


	//----- nvinfo : EIATTR_SW_WAR
	.align		4
.L_584:
        /*0460*/ 	.byte	0x04, 0x36
        /*0462*/ 	.short	(.L_586 - .L_585)
.L_585:
        /*0464*/ 	.word	0x00000008
.L_586:


//--------------------- .nv.info._ZN5flash44flash_bwd_dq_dk_dv_loop_seqk_parallel_kernelI23Flash_bwd_kernel_traitsILi192ELi64ELi64ELi8ELi4ELi2ELi2ELb1ELb1EN7cutlass10bfloat16_tE19Flash_kernel_traitsILi192ELi64ELi64ELi8ES3_EELb0ELb0ELb1ELb1ELb0ELb0ELb1EEEvNS_16Flash_bwd_paramsE --------------------------
	.section	.nv.info._ZN5flash44flash_bwd_dq_dk_dv_loop_seqk_parallel_kernelI23Flash_bwd_kernel_traitsILi192ELi64ELi64ELi8ELi4ELi2ELi2ELb1ELb1EN7cutlass10bfloat16_tE19Flash_kernel_traitsILi192ELi64ELi64ELi8ES3_EELb0ELb0ELb1ELb1ELb0ELb0ELb1EEEvNS_16Flash_bwd_paramsE,"",@"SHT_CUDA_INFO"
	.sectionflags	@""
	.align	4


	//----- nvinfo : EIATTR_CUDA_API_VERSION
	.align		4
        /*0000*/ 	.byte	0x04, 0x37
        /*0002*/ 	.short	(.L_588 - .L_587)
.L_587:
        /*0004*/ 	.word	0x00000082


	//----- nvinfo : EIATTR_KPARAM_INFO
	.align		4
.L_588:
        /*0008*/ 	.byte	0x04, 0x17
        /*000a*/ 	.short	(.L_590 - .L_589)
.L_589:
        /*000c*/ 	.word	0x00000000
        /*0010*/ 	.short	0x0000
        /*0012*/ 	.short	0x0000
        /*0014*/ 	.byte	0x00, 0xf0, 0x01, 0x0a


	//----- nvinfo : EIATTR_SPARSE_MMA_MASK
	.align		4
.L_590:
        /*0018*/ 	.byte	0x03, 0x50
        /*001a*/ 	.short	0x0000


	//----- nvinfo : EIATTR_MAXREG_COUNT
	.align		4
        /*001c*/ 	.byte	0x03, 0x1b
        /*001e*/ 	.short	0x00ff


	//----- nvinfo : EIATTR_NUM_BARRIERS
	.align		4
        /*0020*/ 	.byte	0x02, 0x4c
        /*0022*/ 	.byte	0x01
	.zero		1


	//----- nvinfo : EIATTR_ANNOTATIONS
	.align		4
        /*0024*/ 	.byte	0x04, 0x55
        /*0026*/ 	.short	(.L_592 - .L_591)


	//   ....[0]....
.L_591:
        /* <DEDUP_REMOVED lines=80> */


	//----- nvinfo : EIATTR_MERCURY_ISA_VERSION
	.align		4
.L_592:
        /*0518*/ 	.byte	0x03, 0x5f
        /*051a*/ 	.short	0x0101


	//----- nvinfo : EIATTR_EXIT_INSTR_OFFSETS
	.align		4
        /*051c*/ 	.byte	0x04, 0x1c
        /*051e*/ 	.short	(.L_594 - .L_593)


	//   ....[0]....
.L_593:
        /*0520*/ 	.word	0x000000c0


	//   ....[1]....
        /*0524*/ 	.word	0x0000a1b0


	//----- nvinfo : EIATTR_CRS_STACK_SIZE
	.align		4
.L_594:
        /*0528*/ 	.byte	0x04, 0x1e
        /*052a*/ 	.short	(.L_596 - .L_595)
.L_595:
        /*052c*/ 	.word	0x00000000


	//----- nvinfo : EIATTR_CBANK_PARAM_SIZE
	.align		4
.L_596:
        /*0530*/ 	.byte	0x03, 0x19
        /*0532*/ 	.short	0x0280


	//----- nvinfo : EIATTR_PARAM_CBANK
	.align		4
        /*0534*/ 	.byte	0x04, 0x0a
        /*0536*/ 	.short	(.L_598 - .L_597)
	.align		4
.L_597:
        /*0538*/ 	.word	index@(.nv.constant0._ZN5flash44flash_bwd_dq_dk_dv_loop_seqk_parallel_kernelI23Flash_bwd_kernel_traitsILi192ELi64ELi64ELi8ELi4ELi2ELi2ELb1ELb1EN7cutlass10bfloat16_tE19Flash_kernel_traitsILi192ELi64ELi64ELi8ES3_EELb0ELb0ELb1ELb1ELb0ELb0ELb1EEEvNS_16Flash_bwd_paramsE)
        /*053c*/ 	.short	0x0210
        /*053e*/ 	.short	0x0280


	//----- nvinfo : EIATTR_SW_WAR
	.align		4
.L_598:
        /*0540*/ 	.byte	0x04, 0x36
        /*0542*/ 	.short	(.L_600 - .L_599)
.L_599:
        /*0544*/ 	.word	0x00000008
.L_600:


//--------------------- .nv.info._ZN5flash25flash_bwd_dot_do_o_kernelILb0E23Flash_bwd_kernel_traitsILi192ELi64ELi64ELi8ELi4ELi2ELi2ELb1ELb1EN7cutlass10bfloat16_tE19Flash_kernel_traitsILi192ELi64ELi64ELi8ES3_EEEEvNS_16Flash_bwd_paramsE --------------------------
	.section	.nv.info._ZN5flash25flash_bwd_dot_do_o_kernelILb0E23Flash_bwd_kernel_traitsILi192ELi64ELi64ELi8ELi4ELi2ELi2ELb1ELb1EN7cutlass10bfloat16_tE19Flash_kernel_traitsILi192ELi64ELi64ELi8ES3_EEEEvNS_16Flash_bwd_paramsE,"",@"SHT_CUDA_INFO"
	.sectionflags	@""
	.align	4


	//----- nvinfo : EIATTR_CUDA_API_VERSION
	.align		4
        /*0000*/ 	.byte	0x04, 0x37
        /*0002*/ 	.short	(.L_602 - .L_601)
.L_601:
        /*0004*/ 	.word	0x00000082


	//----- nvinfo : EIATTR_KPARAM_INFO
	.align		4
.L_602:
        /*0008*/ 	.byte	0x04, 0x17
        /*000a*/ 	.short	(.L_604 - .L_603)
.L_603:
        /*000c*/ 	.word	0x00000000
        /*0010*/ 	.short	0x0000
        /*0012*/ 	.short	0x0000
        /*0014*/ 	.byte	0x00, 0xf0, 0x01, 0x0a


	//----- nvinfo : EIATTR_SPARSE_MMA_MASK
	.align		4
.L_604:
        /*0018*/ 	.byte	0x03, 0x50
        /*001a*/ 	.short	0x0000


	//----- nvinfo : EIATTR_MAXREG_COUNT
	.align		4
        /*001c*/ 	.byte	0x03, 0x1b
        /*001e*/ 	.short	0x00ff


	//----- nvinfo : EIATTR_MERCURY_ISA_VERSION
	.align		4
        /*0020*/ 	.byte	0x03, 0x5f
        /*0022*/ 	.short	0x0101


	//----- nvinfo : EIATTR_COOP_GROUP_MASK_REGIDS
	.align		4
        /*0024*/ 	.byte	0x04, 0x29
        /*0026*/ 	.short	(.L_606 - .L_605)


	//   ....[0]....
.L_605:
        /*0028*/ 	.word	0xffffffff


	//   ....[1]....
        /*002c*/ 	.word	0xffffffff


	//   ....[2]....
        /*0030*/ 	.word	0xffffffff


	//   ....[3]....
        /*0034*/ 	.word	0xffffffff


	//   ....[4]....
        /*0038*/ 	.word	0xffffffff


	//   ....[5]....
        /*003c*/ 	.word	0xffffffff


	//----- nvinfo : EIATTR_COOP_GROUP_INSTR_OFFSETS
	.align		4
.L_606:
        /*0040*/ 	.byte	0x04, 0x28
        /*0042*/ 	.short	(.L_608 - .L_607)


	//   ....[0]....
.L_607:
        /*0044*/ 	.word	0x000015d0


	//   ....[1]....
        /*0048*/ 	.word	0x000015e0


	//   ....[2]....
        /*004c*/ 	.word	0x00001640


	//   ....[3]....
        /*0050*/ 	.word	0x00001650


	//   ....[4]....
        /*0054*/ 	.word	0x000016a0


	//   ....[5]....
        /*0058*/ 	.word	0x000016d0


	//----- nvinfo : EIATTR_EXIT_INSTR_OFFSETS
	.align		4
.L_608:
        /*005c*/ 	.byte	0x04, 0x1c
        /*005e*/ 	.short	(.L_610 - .L_609)


	//   ....[0]....
.L_609:
        /*0060*/ 	.word	0x00000130


	//   ....[1]....
        /*0064*/ 	.word	0x00001730


	//   ....[2]....
        /*0068*/ 	.word	0x00001750


	//----- nvinfo : EIATTR_CRS_STACK_SIZE
	.align		4
.L_610:
        /*006c*/ 	.byte	0x04, 0x1e
        /*006e*/ 	.short	(.L_612 - .L_611)
.L_611:
        /*0070*/ 	.word	0x00000000


	//----- nvinfo : EIATTR_CBANK_PARAM_SIZE
	.align		4
.L_612:
        /*0074*/ 	.byte	0x03, 0x19
        /*0076*/ 	.short	0x0280


	//----- nvinfo : EIATTR_PARAM_CBANK
	.align		4
        /*0078*/ 	.byte	0x04, 0x0a
        /*007a*/ 	.short	(.L_614 - .L_613)
	.align		4
.L_613:
        /*007c*/ 	.word	index@(.nv.constant0._ZN5flash25flash_bwd_dot_do_o_kernelILb0E23Flash_bwd_kernel_traitsILi192ELi64ELi64ELi8ELi4ELi2ELi2ELb1ELb1EN7cutlass10bfloat16_tE19Flash_kernel_traitsILi192ELi64ELi64ELi8ES3_EEEEvNS_16Flash_bwd_paramsE)
        /*0080*/ 	.short	0x0210
        /*0082*/ 	.short	0x0280


	//----- nvinfo : EIATTR_SW_WAR
	.align		4
.L_614:
        /*0084*/ 	.byte	0x04, 0x36
        /*0086*/ 	.short	(.L_616 - .L_615)
.L_615:
        /*0088*/ 	.word	0x00000008
.L_616:


//--------------------- .nv.info._ZN5flash25flash_bwd_dot_do_o_kernelILb1E23Flash_bwd_kernel_traitsILi192ELi64ELi64ELi8ELi4ELi2ELi2ELb1ELb1EN7cutlass10bfloat16_tE19Flash_kernel_traitsILi192ELi64ELi64ELi8ES3_EEEEvNS_16Flash_bwd_paramsE --------------------------
	.section	.nv.info._ZN5flash25flash_bwd_dot_do_o_kernelILb1E23Flash_bwd_kernel_traitsILi192ELi64ELi64ELi8ELi4ELi2ELi2ELb1ELb1EN7cutlass10bfloat16_tE19Flash_kernel_traitsILi192ELi64ELi64ELi8ES3_EEEEvNS_16Flash_bwd_paramsE,"",@"SHT_CUDA_INFO"
	.sectionflags	@""
	.align	4


	//----- nvinfo : EIATTR_CUDA_API_VERSION
	.align		4
        /*0000*/ 	.byte	0x04, 0x37
        /*0002*/ 	.short	(.L_618 - .L_617)
.L_617:
        /*0004*/ 	.word	0x00000082


	//----- nvinfo : EIATTR_KPARAM_INFO
	.align		4
.L_618:
        /*0008*/ 	.byte	0x04, 0x17
        /*000a*/ 	.short	(.L_620 - .L_619)
.L_619:
        /*000c*/ 	.word	0x00000000
        /*0010*/ 	.short	0x0000
        /*0012*/ 	.short	0x0000
        /*0014*/ 	.byte	0x00, 0xf0, 0x01, 0x0a


	//----- nvinfo : EIATTR_SPARSE_MMA_MASK
	.align		4
.L_620:
        /*0018*/ 	.byte	0x03, 0x50
        /*001a*/ 	.short	0x0000


	//----- nvinfo : EIATTR_MAXREG_COUNT
	.align		4
        /*001c*/ 	.byte	0x03, 0x1b
        /*001e*/ 	.short	0x00ff


	//----- nvinfo : EIATTR_MERCURY_ISA_VERSION
	.align		4
        /*0020*/ 	.byte	0x03, 0x5f
        /*0022*/ 	.short	0x0101


	//----- nvinfo : EIATTR_COOP_GROUP_MASK_REGIDS
	.align		4
        /*0024*/ 	.byte	0x04, 0x29
        /*0026*/ 	.short	(.L_622 - .L_621)


	//   ....[0]....
.L_621:
        /*0028*/ 	.word	0xffffffff


	//   ....[1]....
        /*002c*/ 	.word	0xffffffff


	//   ....[2]....
        /*0030*/ 	.word	0xffffffff


	//   ....[3]....
        /*0034*/ 	.word	0xffffffff


	//   ....[4]....
        /*0038*/ 	.word	0xffffffff


	//   ....[5]....
        /*003c*/ 	.word	0xffffffff


	//----- nvinfo : EIATTR_COOP_GROUP_INSTR_OFFSETS
	.align		4
.L_622:
        /*0040*/ 	.byte	0x04, 0x28
        /*0042*/ 	.short	(.L_624 - .L_623)


	//   ....[0]....
.L_623:
        /*0044*/ 	.word	0x00001890


	//   ....[1]....
        /*0048*/ 	.word	0x000018b0


	//   ....[2]....
        /*004c*/ 	.word	0x000018d0


	//   ....[3]....
        /*0050*/ 	.word	0x00001910


	//   ....[4]....
        /*0054*/ 	.word	0x00001930


	//   ....[5]....
        /*0058*/ 	.word	0x00001960


	//----- nvinfo : EIATTR_EXIT_INSTR_OFFSETS
	.align		4
.L_624:
        /*005c*/ 	.byte	0x04, 0x1c
        /*005e*/ 	.short	(.L_626 - .L_625)


	//   ....[0]....
.L_625:
        /*0060*/ 	.word	0x00000130


	//   ....[1]....
        /*0064*/ 	.word	0x00001b30


	//----- nvinfo : EIATTR_CRS_STACK_SIZE
	.align		4
.L_626:
        /*0068*/ 	.byte	0x04, 0x1e
        /*006a*/ 	.short	(.L_628 - .L_627)
.L_627:
        /*006c*/ 	.word	0x00000000


	//----- nvinfo : EIATTR_CBANK_PARAM_SIZE
	.align		4
.L_628:
        /*0070*/ 	.byte	0x03, 0x19
        /*0072*/ 	.short	0x0280


	//----- nvinfo : EIATTR_PARAM_CBANK
	.align		4
        /*0074*/ 	.byte	0x04, 0x0a
        /*0076*/ 	.short	(.L_630 - .L_629)
	.align		4
.L_629:
        /*0078*/ 	.word	index@(.nv.constant0._ZN5flash25flash_bwd_dot_do_o_kernelILb1E23Flash_bwd_kernel_traitsILi192ELi64ELi64ELi8ELi4ELi2ELi2ELb1ELb1EN7cutlass10bfloat16_tE19Flash_kernel_traitsILi192ELi64ELi64ELi8ES3_EEEEvNS_16Flash_bwd_paramsE)
        /*007c*/ 	.short	0x0210
        /*007e*/ 	.short	0x0280


	//----- nvinfo : EIATTR_SW_WAR
	.align		4
.L_630:
        /*0080*/ 	.byte	0x04, 0x36
        /*0082*/ 	.short	(.L_632 - .L_631)
.L_631:
        /*0084*/ 	.word	0x00000008
.L_632:


//--------------------- .nv.info._ZN5flash27flash_bwd_convert_dq_kernelI23Flash_bwd_kernel_traitsILi192ELi64ELi64ELi8ELi4ELi2ELi2ELb0ELb0EN7cutlass10bfloat16_tE19Flash_kernel_traitsILi192ELi64ELi64ELi8ES3_EEEEvNS_16Flash_bwd_paramsEi --------------------------
	.section	.nv.info._ZN5flash27flash_bwd_convert_dq_kernelI23Flash_bwd_kernel_traitsILi192ELi64ELi64ELi8ELi4ELi2ELi2ELb0ELb0EN7cutlass10bfloat16_tE19Flash_kernel_traitsILi192ELi64ELi64ELi8ES3_EEEEvNS_16Flash_bwd_paramsEi,"",@"SHT_CUDA_INFO"
	.sectionflags	@""
	.align	4


	//----- nvinfo : EIATTR_CUDA_API_VERSION
	.align		4
        /*0000*/ 	.byte	0x04, 0x37
        /*0002*/ 	.short	(.L_634 - .L_633)
.L_633:
        /*0004*/ 	.word	0x00000082


	//----- nvinfo : EIATTR_KPARAM_INFO
	.align		4
.L_634:
        /*0008*/ 	.byte	0x04, 0x17
        /*000a*/ 	.short	(.L_636 - .L_635)
.L_635:
        /*000c*/ 	.word	0x00000000
        /*0010*/ 	.short	0x0001
        /*0012*/ 	.short	0x0280
        /*0014*/ 	.byte	0x00, 0xf0, 0x11, 0x00


	//----- nvinfo : EIATTR_KPARAM_INFO
	.align		4
.L_636:
        /*0018*/ 	.byte	0x04, 0x17
        /*001a*/ 	.short	(.L_638 - .L_637)
.L_637:
        /*001c*/ 	.word	0x00000000
        /*0020*/ 	.short	0x0000
        /*0022*/ 	.short	0x0000
        /*0024*/ 	.byte	0x00, 0xf0, 0x01, 0x0a


	//----- nvinfo : EIATTR_SPARSE_MMA_MASK
	.align		4
.L_638:
        /*0028*/ 	.byte	0x03, 0x50
        /*002a*/ 	.short	0x0000


	//----- nvinfo : EIATTR_MAXREG_COUNT
	.align		4
        /*002c*/ 	.byte	0x03, 0x1b
        /*002e*/ 	.short	0x00ff


	//----- nvinfo : EIATTR_NUM_BARRIERS
	.align		4
        /*0030*/ 	.byte	0x02, 0x4c
        /*0032*/ 	.byte	0x01
	.zero		1


	//----- nvinfo : EIATTR_MERCURY_ISA_VERSION
	.align		4
        /*0034*/ 	.byte	0x03, 0x5f
        /*0036*/ 	.short	0x0101


	//----- nvinfo : EIATTR_EXIT_INSTR_OFFSETS
	.align		4
        /*0038*/ 	.byte	0x04, 0x1c
        /*003a*/ 	.short	(.L_640 - .L_639)


	//   ....[0]....
.L_639:
        /*003c*/ 	.word	0x00000100


	//   ....[1]....
        /*0040*/ 	.word	0x00001c70


	//   ....[2]....
        /*0044*/ 	.word	0x00001d90


	//   ....[3]....
        /*0048*/ 	.word	0x00001db0


	//----- nvinfo : EIATTR_CRS_STACK_SIZE
	.align		4
.L_640:
        /*004c*/ 	.byte	0x04, 0x1e
        /*004e*/ 	.short	(.L_642 - .L_641)
.L_641:
        /*0050*/ 	.word	0x00000000


	//----- nvinfo : EIATTR_CBANK_PARAM_SIZE
	.align		4
.L_642:
        /*0054*/ 	.byte	0x03, 0x19
        /*0056*/ 	.short	0x0284


	//----- nvinfo : EIATTR_PARAM_CBANK
	.align		4
        /*0058*/ 	.byte	0x04, 0x0a
        /*005a*/ 	.short	(.L_644 - .L_643)
	.align		4
.L_643:
        /*005c*/ 	.word	index@(.nv.constant0._ZN5flash27flash_bwd_convert_dq_kernelI23Flash_bwd_kernel_traitsILi192ELi64ELi64ELi8ELi4ELi2ELi2ELb0ELb0EN7cutlass10bfloat16_tE19Flash_kernel_traitsILi192ELi64ELi64ELi8ES3_EEEEvNS_16Flash_bwd_paramsEi)
        /*0060*/ 	.short	0x0210
        /*0062*/ 	.short	0x0284


	//----- nvinfo : EIATTR_SW_WAR
	.align		4
.L_644:
        /*0064*/ 	.byte	0x04, 0x36
        /*0066*/ 	.short	(.L_646 - .L_645)
.L_645:
        /*0068*/ 	.word	0x00000008
.L_646:


//--------------------- .nv.info._ZN5flash44flash_bwd_dq_dk_dv_loop_seqk_parallel_kernelI23Flash_bwd_kernel_traitsILi192ELi64ELi64ELi8ELi4ELi2ELi2ELb0ELb0EN7cutlass10bfloat16_tE19Flash_kernel_traitsILi192ELi64ELi64ELi8ES3_EELb1ELb0ELb0ELb0ELb0ELb0ELb0EEEvNS_16Flash_bwd_paramsE --------------------------
	.section	.nv.info._ZN5flash44flash_bwd_dq_dk_dv_loop_seqk_parallel_kernelI23Flash_bwd_kernel_traitsILi192ELi64ELi64ELi8ELi4ELi2ELi2ELb0ELb0EN7cutlass10bfloat16_tE19Flash_kernel_traitsILi192ELi64ELi64ELi8ES3_EELb1ELb0ELb0ELb0ELb0ELb0ELb0EEEvNS_16Flash_bwd_paramsE,"",@"SHT_CUDA_INFO"
	.sectionflags	@""
	.align	4


	//----- nvinfo : EIATTR_CUDA_API_VERSION
	.align		4
        /*0000*/ 	.byte	0x04, 0x37
        /*0002*/ 	.short	(.L_648 - .L_647)
.L_647:
        /*0004*/ 	.word	0x00000082


	//----- nvinfo : EIATTR_KPARAM_INFO
	.align		4
.L_648:
        /*0008*/ 	.byte	0x04, 0x17
        /*000a*/ 	.short	(.L_650 - .L_649)
.L_649:
        /*000c*/ 	.word	0x00000000
        /*0010*/ 	.short	0x0000
        /*0012*/ 	.short	0x0000
        /*0014*/ 	.byte	0x00, 0xf0, 0x01, 0x0a


	//----- nvinfo : EIATTR_SPARSE_MMA_MASK
	.align		4
.L_650:
        /*0018*/ 	.byte	0x03, 0x50
        /*001a*/ 	.short	0x0000


	//----- nvinfo : EIATTR_MAXREG_COUNT
	.align		4
        /*001c*/ 	.byte	0x03, 0x1b
        /*001e*/ 	.short	0x00ff


	//----- nvinfo : EIATTR_NUM_BARRIERS
	.align		4
        /*0020*/ 	.byte	0x02, 0x4c
        /*0022*/ 	.byte	0x01
	.zero		1


	//----- nvinfo : EIATTR_MERCURY_ISA_VERSION
	.align		4
        /*0024*/ 	.byte	0x03, 0x5f
        /*0026*/ 	.short	0x0101


	//----- nvinfo : EIATTR_EXIT_INSTR_OFFSETS
	.align		4
        /*0028*/ 	.byte	0x04, 0x1c
        /*002a*/ 	.short	(.L_652 - .L_651)


	//   ....[0]....
.L_651:
        /*002c*/ 	.word	0x00000080


	//   ....[1]....
        /*0030*/ 	.word	0x000091c0


	//----- nvinfo : EIATTR_CRS_STACK_SIZE
	.align		4
.L_652:
        /*0034*/ 	.byte	0x04, 0x1e
        /*0036*/ 	.short	(.L_654 - .L_653)
.L_653:
        /*0038*/ 	.word	0x00000000


	//----- nvinfo : EIATTR_CBANK_PARAM_SIZE
	.align		4
.L_654:
        /*003c*/ 	.byte	0x03, 0x19
        /*003e*/ 	.short	0x0280


	//----- nvinfo : EIATTR_PARAM_CBANK
	.align		4
        /*0040*/ 	.byte	0x04, 0x0a
        /*0042*/ 	.short	(.L_656 - .L_655)
	.align		4
.L_655:
        /*0044*/ 	.word	index@(.nv.constant0._ZN5flash44flash_bwd_dq_dk_dv_loop_seqk_parallel_kernelI23Flash_bwd_kernel_traitsILi192ELi64ELi64ELi8ELi4ELi2ELi2ELb0ELb0EN7cutlass10bfloat16_tE19Flash_kernel_traitsILi192ELi64ELi64ELi8ES3_EELb1ELb0ELb0ELb0ELb0ELb0ELb0EEEvNS_16Flash_bwd_paramsE)
        /*0048*/ 	.short	0x0210
        /*004a*/ 	.short	0x0280


	//----- nvinfo : EIATTR_SW_WAR
	.align		4
.L_656:
        /*004c*/ 	.byte	0x04, 0x36
        /*004e*/ 	.short	(.L_658 - .L_657)
.L_657:
        /*0050*/ 	.word	0x00000008
.L_658:


//--------------------- .nv.info._ZN5flash44flash_bwd_dq_dk_dv_loop_seqk_parallel_kernelI23Flash_bwd_kernel_traitsILi192ELi64ELi64ELi8ELi4ELi2ELi2ELb0ELb0EN7cutlass10bfloat16_tE19Flash_kernel_traitsILi192ELi64ELi64ELi8ES3_EELb0ELb0ELb0ELb0ELb0ELb0ELb1EEEvNS_16Flash_bwd_paramsE --------------------------
	.section	.nv.info._ZN5flash44flash_bwd_dq_dk_dv_loop_seqk_parallel_kernelI23Flash_bwd_kernel_traitsILi192ELi64ELi64ELi8ELi4ELi2ELi2ELb0ELb0EN7cutlass10bfloat16_tE19Flash_kernel_traitsILi192ELi64ELi64ELi8ES3_EELb0ELb0ELb0ELb0ELb0ELb0ELb1EEEvNS_16Flash_bwd_paramsE,"",@"SHT_CUDA_INFO"
	.sectionflags	@""
	.align	4


	//----- nvinfo : EIATTR_CUDA_API_VERSION
	.align		4
        /*0000*/ 	.byte	0x04, 0x37
        /*0002*/ 	.short	(.L_660 - .L_659)
.L_659:
        /*0004*/ 	.word	0x00000082


	//----- nvinfo : EIATTR_KPARAM_INFO
	.align		4
.L_660:
        /*0008*/ 	.byte	0x04, 0x17
        /*000a*/ 	.short	(.L_662 - .L_661)
.L_661:
        /*000c*/ 	.word	0x00000000
        /*0010*/ 	.short	0x0000
        /*0012*/ 	.short	0x0000
        /*0014*/ 	.byte	0x00, 0xf0, 0x01, 0x0a


	//----- nvinfo : EIATTR_SPARSE_MMA_MASK
	.align		4
.L_662:
        /*0018*/ 	.byte	0x03, 0x50
        /*001a*/ 	.short	0x0000


	//----- nvinfo : EIATTR_MAXREG_COUNT
	.align		4
        /*001c*/ 	.byte	0x03, 0x1b
        /*001e*/ 	.short	0x00ff


	//----- nvinfo : EIATTR_NUM_BARRIERS
	.align		4
        /*0020*/ 	.byte	0x02, 0x4c
        /*0022*/ 	.byte	0x01
	.zero		1


	//----- nvinfo : EIATTR_MERCURY_ISA_VERSION
	.align		4
        /*0024*/ 	.byte	0x03, 0x5f
        /*0026*/ 	.short	0x0101


	//----- nvinfo : EIATTR_EXIT_INSTR_OFFSETS
	.align		4
        /*0028*/ 	.byte	0x04, 0x1c
        /*002a*/ 	.short	(.L_664 - .L_663)


	//   ....[0]....
.L_663:
        /*002c*/ 	.word	0x00000080


	//   ....[1]....
        /*0030*/ 	.word	0x00008bd0


	//----- nvinfo : EIATTR_CRS_STACK_SIZE
	.align		4
.L_664:
        /*0034*/ 	.byte	0x04, 0x1e
        /*0036*/ 	.short	(.L_666 - .L_665)
.L_665:
        /*0038*/ 	.word	0x00000000


	//----- nvinfo : EIATTR_CBANK_PARAM_SIZE
	.align		4
.L_666:
        /*003c*/ 	.byte	0x03, 0x19
        /*003e*/ 	.short	0x0280


	//----- nvinfo : EIATTR_PARAM_CBANK
	.align		4
        /*0040*/ 	.byte	0x04, 0x0a
        /*0042*/ 	.short	(.L_668 - .L_667)
	.align		4
.L_667:
        /*0044*/ 	.word	index@(.nv.constant0._ZN5flash44flash_bwd_dq_dk_dv_loop_seqk_parallel_kernelI23Flash_bwd_kernel_traitsILi192ELi64ELi64ELi8ELi4ELi2ELi2ELb0ELb0EN7cutlass10bfloat16_tE19Flash_kernel_traitsILi192ELi64ELi64ELi8ES3_EELb0ELb0ELb0ELb0ELb0ELb0ELb1EEEvNS_16Flash_bwd_paramsE)
        /*0048*/ 	.short	0x0210
        /*004a*/ 	.short	0x0280


	//----- nvinfo : EIATTR_SW_WAR
	.align		4
.L_668:
        /*004c*/ 	.byte	0x04, 0x36
        /*004e*/ 	.short	(.L_670 - .L_669)
.L_669:
        /*0050*/ 	.word	0x00000008
.L_670:


//--------------------- .nv.info._ZN5flash44flash_bwd_dq_dk_dv_loop_seqk_parallel_kernelI23Flash_bwd_kernel_traitsILi192ELi64ELi64ELi8ELi4ELi2ELi2ELb0ELb0EN7cutlass10bfloat16_tE19Flash_kernel_traitsILi192ELi64ELi64ELi8ES3_EELb1ELb0ELb1ELb0ELb0ELb0ELb0EEEvNS_16Flash_bwd_paramsE --------------------------
	.section	.nv.info._ZN5flash44flash_bwd_dq_dk_dv_loop_seqk_parallel_kernelI23Flash_bwd_kernel_traitsILi192ELi64ELi64ELi8ELi4ELi2ELi2ELb0ELb0EN7cutlass10bfloat16_tE19Flash_kernel_traitsILi192ELi64ELi64ELi8ES3_EELb1ELb0ELb1ELb0ELb0ELb0ELb0EEEvNS_16Flash_bwd_paramsE,"",@"SHT_CUDA_INFO"
	.sectionflags	@""
	.align	4


	//----- nvinfo : EIATTR_CUDA_API_VERSION
	.align		4
        /*0000*/ 	.byte	0x04, 0x37
        /*0002*/ 	.short	(.L_672 - .L_671)
.L_671:
        /*0004*/ 	.word	0x00000082


	//----- nvinfo : EIATTR_KPARAM_INFO
	.align		4
.L_672:
        /*0008*/ 	.byte	0x04, 0x17
        /*000a*/ 	.short	(.L_674 - .L_673)
.L_673:
        /*000c*/ 	.word	0x00000000
        /*0010*/ 	.short	0x0000
        /*0012*/ 	.short	0x0000
        /*0014*/ 	.byte	0x00, 0xf0, 0x01, 0x0a


	//----- nvinfo : EIATTR_SPARSE_MMA_MASK
	.align		4
.L_674:
        /*0018*/ 	.byte	0x03, 0x50
        /*001a*/ 	.short	0x0000


	//----- nvinfo : EIATTR_MAXREG_COUNT
	.align		4
        /*001c*/ 	.byte	0x03, 0x1b
        /*001e*/ 	.short	0x00ff


	//----- nvinfo : EIATTR_NUM_BARRIERS
	.align		4
        /*0020*/ 	.byte	0x02, 0x4c
        /*0022*/ 	.byte	0x01
	.zero		1


	//----- nvinfo : EIATTR_MERCURY_ISA_VERSION
	.align		4
        /*0024*/ 	.byte	0x03, 0x5f
        /*0026*/ 	.short	0x0101


	//----- nvinfo : EIATTR_EXIT_INSTR_OFFSETS
	.align		4
        /*0028*/ 	.byte	0x04, 0x1c
        /*002a*/ 	.short	(.L_676 - .L_675)


	//   ....[0]....
.L_675:
        /*002c*/ 	.word	0x00000080


	//   ....[1]....
        /*0030*/ 	.word	0x000095a0


	//----- nvinfo : EIATTR_CRS_STACK_SIZE
	.align		4
.L_676:
        /*0034*/ 	.byte	0x04, 0x1e
        /*0036*/ 	.short	(.L_678 - .L_677)
.L_677:
        /*0038*/ 	.word	0x00000000


	//----- nvinfo : EIATTR_CBANK_PARAM_SIZE
	.align		4
.L_678:
        /*003c*/ 	.byte	0x03, 0x19
        /*003e*/ 	.short	0x0280


	//----- nvinfo : EIATTR_PARAM_CBANK
	.align		4
        /*0040*/ 	.byte	0x04, 0x0a
        /*0042*/ 	.short	(.L_680 - .L_679)
	.align		4
.L_679:
        /*0044*/ 	.word	index@(.nv.constant0._ZN5flash44flash_bwd_dq_dk_dv_loop_seqk_parallel_kernelI23Flash_bwd_kernel_traitsILi192ELi64ELi64ELi8ELi4ELi2ELi2ELb0ELb0EN7cutlass10bfloat16_tE19Flash_kernel_traitsILi192ELi64ELi64ELi8ES3_EELb1ELb0ELb1ELb0ELb0ELb0ELb0EEEvNS_16Flash_bwd_paramsE)
        /*0048*/ 	.short	0x0210
        /*004a*/ 	.short	0x0280


	//----- nvinfo : EIATTR_SW_WAR
	.align		4
.L_680:
        /*004c*/ 	.byte	0x04, 0x36
        /*004e*/ 	.short	(.L_682 - .L_681)
.L_681:
        /*0050*/ 	.word	0x00000008
.L_682:


//--------------------- .nv.info._ZN5flash44flash_bwd_dq_dk_dv_loop_seqk_parallel_kernelI23Flash_bwd_kernel_traitsILi192ELi64ELi64ELi8ELi4ELi2ELi2ELb0ELb0EN7cutlass10bfloat16_tE19Flash_kernel_traitsILi192ELi64ELi64ELi8ES3_EELb0ELb0ELb1ELb0ELb0ELb0ELb1EEEvNS_16Flash_bwd_paramsE --------------------------
	.section	.nv.info._ZN5flash44flash_bwd_dq_dk_dv_loop_seqk_parallel_kernelI23Flash_bwd_kernel_traitsILi192ELi64ELi64ELi8ELi4ELi2ELi2ELb0ELb0EN7cutlass10bfloat16_tE19Flash_kernel_traitsILi192ELi64ELi64ELi8ES3_EELb0ELb0ELb1ELb0ELb0ELb0ELb1EEEvNS_16Flash_bwd_paramsE,"",@"SHT_CUDA_INFO"
	.sectionflags	@""
	.align	4


	//----- nvinfo : EIATTR_CUDA_API_VERSION
	.align		4
        /*0000*/ 	.byte	0x04, 0x37
        /*0002*/ 	.short	(.L_684 - .L_683)
.L_683:
        /*0004*/ 	.word	0x00000082


	//----- nvinfo : EIATTR_KPARAM_INFO
	.align		4
.L_684:
        /*0008*/ 	.byte	0x04, 0x17
        /*000a*/ 	.short	(.L_686 - .L_685)
.L_685:
        /*000c*/ 	.word	0x00000000
        /*0010*/ 	.short	0x0000
        /*0012*/ 	.short	0x0000
        /*0014*/ 	.byte	0x00, 0xf0, 0x01, 0x0a


	//----- nvinfo : EIATTR_SPARSE_MMA_MASK
	.align		4
.L_686:
        /*0018*/ 	.byte	0x03, 0x50
        /*001a*/ 	.short	0x0000


	//----- nvinfo : EIATTR_MAXREG_COUNT
	.align		4
        /*001c*/ 	.byte	0x03, 0x1b
        /*001e*/ 	.short	0x00ff


	//----- nvinfo : EIATTR_NUM_BARRIERS
	.align		4
        /*0020*/ 	.byte	0x02, 0x4c
        /*0022*/ 	.byte	0x01
	.zero		1


	//----- nvinfo : EIATTR_MERCURY_ISA_VERSION
	.align		4
        /*0024*/ 	.byte	0x03, 0x5f
        /*0026*/ 	.short	0x0101


	//----- nvinfo : EIATTR_EXIT_INSTR_OFFSETS
	.align		4
        /*0028*/ 	.byte	0x04, 0x1c
        /*002a*/ 	.short	(.L_688 - .L_687)


	//   ....[0]....
.L_687:
        /*002c*/ 	.word	0x00000080


	//   ....[1]....
        /*0030*/ 	.word	0x00008fb0


	//----- nvinfo : EIATTR_CRS_STACK_SIZE
	.align		4
.L_688:
        /*0034*/ 	.byte	0x04, 0x1e
        /*0036*/ 	.short	(.L_690 - .L_689)
.L_689:
        /*0038*/ 	.word	0x00000000


	//----- nvinfo : EIATTR_CBANK_PARAM_SIZE
	.align		4
.L_690:
        /*003c*/ 	.byte	0x03, 0x19
        /*003e*/ 	.short	0x0280


	//----- nvinfo : EIATTR_PARAM_CBANK
	.align		4
        /*0040*/ 	.byte	0x04, 0x0a
        /*0042*/ 	.short	(.L_692 - .L_691)
	.align		4
.L_691:
        /*0044*/ 	.word	index@(.nv.constant0._ZN5flash44flash_bwd_dq_dk_dv_loop_seqk_parallel_kernelI23Flash_bwd_kernel_traitsILi192ELi64ELi64ELi8ELi4ELi2ELi2ELb0ELb0EN7cutlass10bfloat16_tE19Flash_kernel_traitsILi192ELi64ELi64ELi8ES3_EELb0ELb0ELb1ELb0ELb0ELb0ELb1EEEvNS_16Flash_bwd_paramsE)
        /*0048*/ 	.short	0x0210
        /*004a*/ 	.short	0x0280


	//----- nvinfo : EIATTR_SW_WAR
	.align		4
.L_692:
        /*004c*/ 	.byte	0x04, 0x36
        /*004e*/ 	.short	(.L_694 - .L_693)
.L_693:
        /*0050*/ 	.word	0x00000008
.L_694:


//--------------------- .nv.info._ZN5flash44flash_bwd_dq_dk_dv_loop_seqk_parallel_kernelI23Flash_bwd_kernel_traitsILi192ELi64ELi64ELi8ELi4ELi2ELi2ELb0ELb0EN7cutlass10bfloat16_tE19Flash_kernel_traitsILi192ELi64ELi64ELi8ES3_EELb1ELb0ELb0ELb0ELb0ELb1ELb0EEEvNS_16Flash_bwd_paramsE --------------------------
	.section	.nv.info._ZN5flash44flash_bwd_dq_dk_dv_loop_seqk_parallel_kernelI23Flash_bwd_kernel_traitsILi192ELi64ELi64ELi8ELi4ELi2ELi2ELb0ELb0EN7cutlass10bfloat16_tE19Flash_kernel_traitsILi192ELi64ELi64ELi8ES3_EELb1ELb0ELb0ELb0ELb0ELb1ELb0EEEvNS_16Flash_bwd_paramsE,"",@"SHT_CUDA_INFO"
	.sectionflags	@""
	.align	4


	//----- nvinfo : EIATTR_CUDA_API_VERSION
	.align		4
        /*0000*/ 	.byte	0x04, 0x37
        /*0002*/ 	.short	(.L_696 - .L_695)
.L_695:
        /*0004*/ 	.word	0x00000082


	//----- nvinfo : EIATTR_KPARAM_INFO
	.align		4
.L_696:
        /*0008*/ 	.byte	0x04, 0x17
        /*000a*/ 	.short	(.L_698 - .L_697)
.L_697:
        /*000c*/ 	.word	0x00000000
        /*0010*/ 	.short	0x0000
        /*0012*/ 	.short	0x0000
        /*0014*/ 	.byte	0x00, 0xf0, 0x01, 0x0a


	//----- nvinfo : EIATTR_SPARSE_MMA_MASK
	.align		4
.L_698:
        /*0018*/ 	.byte	0x03, 0x50
        /*001a*/ 	.short	0x0000


	//----- nvinfo : EIATTR_MAXREG_COUNT
	.align		4
        /*001c*/ 	.byte	0x03, 0x1b
        /*001e*/ 	.short	0x00ff


	//----- nvinfo : EIATTR_NUM_BARRIERS
	.align		4
        /*0020*/ 	.byte	0x02, 0x4c
        /*0022*/ 	.byte	0x01
	.zero		1


	//----- nvinfo : EIATTR_MERCURY_ISA_VERSION
	.align		4
        /*0024*/ 	.byte	0x03, 0x5f
        /*0026*/ 	.short	0x0101


	//----- nvinfo : EIATTR_EXIT_INSTR_OFFSETS
	.align		4
        /*0028*/ 	.byte	0x04, 0x1c
        /*002a*/ 	.short	(.L_700 - .L_699)


	//   ....[0]....
.L_699:
        /*002c*/ 	.word	0x00000080


	//   ....[1]....
        /*0030*/ 	.word	0x00007e80


	//----- nvinfo : EIATTR_CRS_STACK_SIZE
	.align		4
.L_700:
        /*0034*/ 	.byte	0x04, 0x1e
        /*0036*/ 	.short	(.L_702 - .L_701)
.L_701:
        /*0038*/ 	.word	0x00000000


	//----- nvinfo : EIATTR_CBANK_PARAM_SIZE
	.align		4
.L_702:
        /*003c*/ 	.byte	0x03, 0x19
        /*003e*/ 	.short	0x0280


	//----- nvinfo : EIATTR_PARAM_CBANK
	.align		4
        /*0040*/ 	.byte	0x04, 0x0a
        /*0042*/ 	.short	(.L_704 - .L_703)
	.align		4
.L_703:
        /*0044*/ 	.word	index@(.nv.constant0._ZN5flash44flash_bwd_dq_dk_dv_loop_seqk_parallel_kernelI23Flash_bwd_kernel_traitsILi192ELi64ELi64ELi8ELi4ELi2ELi2ELb0ELb0EN7cutlass10bfloat16_tE19Flash_kernel_traitsILi192ELi64ELi64ELi8ES3_EELb1ELb0ELb0ELb0ELb0ELb1ELb0EEEvNS_16Flash_bwd_paramsE)
        /*0048*/ 	.short	0x0210
        /*004a*/ 	.short	0x0280


	//----- nvinfo : EIATTR_SW_WAR
	.align		4
.L_704:
        /*004c*/ 	.byte	0x04, 0x36
        /*004e*/ 	.short	(.L_706 - .L_705)
.L_705:
        /*0050*/ 	.word	0x00000008
.L_706:


//--------------------- .nv.info._ZN5flash44flash_bwd_dq_dk_dv_loop_seqk_parallel_kernelI23Flash_bwd_kernel_traitsILi192ELi64ELi64ELi8ELi4ELi2ELi2ELb0ELb0EN7cutlass10bfloat16_tE19Flash_kernel_traitsILi192ELi64ELi64ELi8ES3_EELb0ELb0ELb0ELb0ELb0ELb1ELb1EEEvNS_16Flash_bwd_paramsE --------------------------
	.section	.nv.info._ZN5flash44flash_bwd_dq_dk_dv_loop_seqk_parallel_kernelI23Flash_bwd_kernel_traitsILi192ELi64ELi64ELi8ELi4ELi2ELi2ELb0ELb0EN7cutlass10bfloat16_tE19Flash_kernel_traitsILi192ELi64ELi64ELi8ES3_EELb0ELb0ELb0ELb0ELb0ELb1ELb1EEEvNS_16Flash_bwd_paramsE,"",@"SHT_CUDA_INFO"
	.sectionflags	@""
	.align	4


	//----- nvinfo : EIATTR_CUDA_API_VERSION
	.align		4
        /*0000*/ 	.byte	0x04, 0x37
        /*0002*/ 	.short	(.L_708 - .L_707)
.L_707:
        /*0004*/ 	.word	0x00000082


	//----- nvinfo : EIATTR_KPARAM_INFO
	.align		4
.L_708:
        /*0008*/ 	.byte	0x04, 0x17
        /*000a*/ 	.short	(.L_710 - .L_709)
.L_709:
        /*000c*/ 	.word	0x00000000
        /*0010*/ 	.short	0x0000
        /*0012*/ 	.short	0x0000
        /*0014*/ 	.byte	0x00, 0xf0, 0x01, 0x0a


	//----- nvinfo : EIATTR_SPARSE_MMA_MASK
	.align		4
.L_710:
        /*0018*/ 	.byte	0x03, 0x50
        /*001a*/ 	.short	0x0000


	//----- nvinfo : EIATTR_MAXREG_COUNT
	.align		4
        /*001c*/ 	.byte	0x03, 0x1b
        /*001e*/ 	.short	0x00ff


	//----- nvinfo : EIATTR_NUM_BARRIERS
	.align		4
        /*0020*/ 	.byte	0x02, 0x4c
        /*0022*/ 	.byte	0x01
	.zero		1


	//----- nvinfo : EIATTR_MERCURY_ISA_VERSION
	.align		4
        /*0024*/ 	.byte	0x03, 0x5f
        /*0026*/ 	.short	0x0101


	//----- nvinfo : EIATTR_EXIT_INSTR_OFFSETS
	.align		4
        /*0028*/ 	.byte	0x04, 0x1c
        /*002a*/ 	.short	(.L_712 - .L_711)


	//   ....[0]....
.L_711:
        /*002c*/ 	.word	0x00000080


	//   ....[1]....
        /*0030*/ 	.word	0x00007730


	//----- nvinfo : EIATTR_CRS_STACK_SIZE
	.align		4
.L_712:
        /*0034*/ 	.byte	0x04, 0x1e
        /*0036*/ 	.short	(.L_714 - .L_713)
.L_713:
        /*0038*/ 	.word	0x00000000


	//----- nvinfo : EIATTR_CBANK_PARAM_SIZE
	.align		4
.L_714:
        /*003c*/ 	.byte	0x03, 0x19
        /*003e*/ 	.short	0x0280


	//----- nvinfo : EIATTR_PARAM_CBANK
	.align		4
        /*0040*/ 	.byte	0x04, 0x0a
        /*0042*/ 	.short	(.L_716 - .L_715)
	.align		4
.L_715:
        /*0044*/ 	.word	index@(.nv.constant0._ZN5flash44flash_bwd_dq_dk_dv_loop_seqk_parallel_kernelI23Flash_bwd_kernel_traitsILi192ELi64ELi64ELi8ELi4ELi2ELi2ELb0ELb0EN7cutlass10bfloat16_tE19Flash_kernel_traitsILi192ELi64ELi64ELi8ES3_EELb0ELb0ELb0ELb0ELb0ELb1ELb1EEEvNS_16Flash_bwd_paramsE)
        /*0048*/ 	.short	0x0210
        /*004a*/ 	.short	0x0280


	//----- nvinfo : EIATTR_SW_WAR
	.align		4
.L_716:
        /*004c*/ 	.byte	0x04, 0x36
        /*004e*/ 	.short	(.L_718 - .L_717)
.L_717:
        /*0050*/ 	.word	0x00000008
.L_718:


//--------------------- .nv.info._ZN5flash44flash_bwd_dq_dk_dv_loop_seqk_parallel_kernelI23Flash_bwd_kernel_traitsILi192ELi64ELi64ELi8ELi4ELi2ELi2ELb0ELb0EN7cutlass10bfloat16_tE19Flash_kernel_traitsILi192ELi64ELi64ELi8ES3_EELb1ELb0ELb0ELb1ELb0ELb0ELb0EEEvNS_16Flash_bwd_paramsE --------------------------
	.section	.nv.info._ZN5flash44flash_bwd_dq_dk_dv_loop_seqk_parallel_kernelI23Flash_bwd_kernel_traitsILi192ELi64ELi64ELi8ELi4ELi2ELi2ELb0ELb0EN7cutlass10bfloat16_tE19Flash_kernel_traitsILi192ELi64ELi64ELi8ES3_EELb1ELb0ELb0ELb1ELb0ELb0ELb0EEEvNS_16Flash_bwd_paramsE,"",@"SHT_CUDA_INFO"
	.sectionflags	@""
	.align	4


	//----- nvinfo : EIATTR_CUDA_API_VERSION
	.align		4
        /*0000*/ 	.byte	0x04, 0x37
        /*0002*/ 	.short	(.L_720 - .L_719)
.L_719:
        /*0004*/ 	.word	0x00000082


	//----- nvinfo : EIATTR_KPARAM_INFO
	.align		4
.L_720:
        /*0008*/ 	.byte	0x04, 0x17
        /*000a*/ 	.short	(.L_722 - .L_721)
.L_721:
        /*000c*/ 	.word	0x00000000
        /*0010*/ 	.short	0x0000
        /*0012*/ 	.short	0x0000
        /*0014*/ 	.byte	0x00, 0xf0, 0x01, 0x0a


	//----- nvinfo : EIATTR_SPARSE_MMA_MASK
	.align		4
.L_722:
        /*0018*/ 	.byte	0x03, 0x50
        /*001a*/ 	.short	0x0000


	//----- nvinfo : EIATTR_MAXREG_COUNT
	.align		4
        /*001c*/ 	.byte	0x03, 0x1b
        /*001e*/ 	.short	0x00ff


	//----- nvinfo : EIATTR_NUM_BARRIERS
	.align		4
        /*0020*/ 	.byte	0x02, 0x4c
        /*0022*/ 	.byte	0x01
	.zero		1


	//----- nvinfo : EIATTR_MERCURY_ISA_VERSION
	.align		4
        /*0024*/ 	.byte	0x03, 0x5f
        /*0026*/ 	.short	0x0101


	//----- nvinfo : EIATTR_EXIT_INSTR_OFFSETS
	.align		4
        /*0028*/ 	.byte	0x04, 0x1c
        /*002a*/ 	.short	(.L_724 - .L_723)


	//   ....[0]....
.L_723:
        /*002c*/ 	.word	0x00000080


	//   ....[1]....
        /*0030*/ 	.word	0x00009690


	//----- nvinfo : EIATTR_CRS_STACK_SIZE
	.align		4
.L_724:
        /*0034*/ 	.byte	0x04, 0x1e
        /*0036*/ 	.short	(.L_726 - .L_725)
.L_725:
        /*0038*/ 	.word	0x00000000


	//----- nvinfo : EIATTR_CBANK_PARAM_SIZE
	.align		4
.L_726:
        /*003c*/ 	.byte	0x03, 0x19
        /*003e*/ 	.short	0x0280


	//----- nvinfo : EIATTR_PARAM_CBANK
	.align		4
        /*0040*/ 	.byte	0x04, 0x0a
        /*0042*/ 	.short	(.L_728 - .L_727)
	.align		4
.L_727:
        /*0044*/ 	.word	index@(.nv.constant0._ZN5flash44flash_bwd_dq_dk_dv_loop_seqk_parallel_kernelI23Flash_bwd_kernel_traitsILi192ELi64ELi64ELi8ELi4ELi2ELi2ELb0ELb0EN7cutlass10bfloat16_tE19Flash_kernel_traitsILi192ELi64ELi64ELi8ES3_EELb1ELb0ELb0ELb1ELb0ELb0ELb0EEEvNS_16Flash_bwd_paramsE)
        /*0048*/ 	.short	0x0210
        /*004a*/ 	.short	0x0280


	//----- nvinfo : EIATTR_SW_WAR
	.align		4
.L_728:
        /*004c*/ 	.byte	0x04, 0x36
        /*004e*/ 	.short	(.L_730 - .L_729)
.L_729:
        /*0050*/ 	.word	0x00000008
.L_730:


//--------------------- .nv.info._ZN5flash44flash_bwd_dq_dk_dv_loop_seqk_parallel_kernelI23Flash_bwd_kernel_traitsILi192ELi64ELi64ELi8ELi4ELi2ELi2ELb0ELb0EN7cutlass10bfloat16_tE19Flash_kernel_traitsILi192ELi64ELi64ELi8ES3_EELb0ELb0ELb0ELb1ELb0ELb0ELb1EEEvNS_16Flash_bwd_paramsE --------------------------
	.section	.nv.info._ZN5flash44flash_bwd_dq_dk_dv_loop_seqk_parallel_kernelI23Flash_bwd_kernel_traitsILi192ELi64ELi64ELi8ELi4ELi2ELi2ELb0ELb0EN7cutlass10bfloat16_tE19Flash_kernel_traitsILi192ELi64ELi64ELi8ES3_EELb0ELb0ELb0ELb1ELb0ELb0ELb1EEEvNS_16Flash_bwd_paramsE,"",@"SHT_CUDA_INFO"
	.sectionflags	@""
	.align	4


	//----- nvinfo : EIATTR_CUDA_API_VERSION
	.align		4
        /*0000*/ 	.byte	0x04, 0x37
        /*0002*/ 	.short	(.L_732 - .L_731)
.L_731:
        /*0004*/ 	.word	0x00000082


	//----- nvinfo : EIATTR_KPARAM_INFO
	.align		4
.L_732:
        /*0008*/ 	.byte	0x04, 0x17
        /*000a*/ 	.short	(.L_734 - .L_733)
.L_733:
        /*000c*/ 	.word	0x00000000
        /*0010*/ 	.short	0x0000
        /*0012*/ 	.short	0x0000
        /*0014*/ 	.byte	0x00, 0xf0, 0x01, 0x0a


	//----- nvinfo : EIATTR_SPARSE_MMA_MASK
	.align		4
.L_734:
        /*0018*/ 	.byte	0x03, 0x50
        /*001a*/ 	.short	0x0000


	//----- nvinfo : EIATTR_MAXREG_COUNT
	.align		4
        /*001c*/ 	.byte	0x03, 0x1b
        /*001e*/ 	.short	0x00ff


	//----- nvinfo : EIATTR_NUM_BARRIERS
	.align		4
        /*0020*/ 	.byte	0x02, 0x4c
        /*0022*/ 	.byte	0x01
	.zero		1


	//----- nvinfo : EIATTR_MERCURY_ISA_VERSION
	.align		4
        /*0024*/ 	.byte	0x03, 0x5f
        /*0026*/ 	.short	0x0101


	//----- nvinfo : EIATTR_EXIT_INSTR_OFFSETS
	.align		4
        /*0028*/ 	.byte	0x04, 0x1c
        /*002a*/ 	.short	(.L_736 - .L_735)


	//   ....[0]....
.L_735:
        /*002c*/ 	.word	0x00000080


	//   ....[1]....
        /*0030*/ 	.word	0x00008fc0


	//----- nvinfo : EIATTR_CRS_STACK_SIZE
	.align		4
.L_736:
        /*0034*/ 	.byte	0x04, 0x1e
        /*0036*/ 	.short	(.L_738 - .L_737)
.L_737:
        /*0038*/ 	.word	0x00000000


	//----- nvinfo : EIATTR_CBANK_PARAM_SIZE
	.align		4
.L_738:
        /*003c*/ 	.byte	0x03, 0x19
        /*003e*/ 	.short	0x0280


	//----- nvinfo : EIATTR_PARAM_CBANK
	.align		4
        /*0040*/ 	.byte	0x04, 0x0a
        /*0042*/ 	.short	(.L_740 - .L_739)
	.align		4
.L_739:
        /*0044*/ 	.word	index@(.nv.constant0._ZN5flash44flash_bwd_dq_dk_dv_loop_seqk_parallel_kernelI23Flash_bwd_kernel_traitsILi192ELi64ELi64ELi8ELi4ELi2ELi2ELb0ELb0EN7cutlass10bfloat16_tE19Flash_kernel_traitsILi192ELi64ELi64ELi8ES3_EELb0ELb0ELb0ELb1ELb0ELb0ELb1EEEvNS_16Flash_bwd_paramsE)
        /*0048*/ 	.short	0x0210
        /*004a*/ 	.short	0x0280


	//----- nvinfo : EIATTR_SW_WAR
	.align		4
.L_740:
        /*004c*/ 	.byte	0x04, 0x36
        /*004e*/ 	.short	(.L_742 - .L_741)
.L_741:
        /*0050*/ 	.word	0x00000008
.L_742:


//--------------------- .nv.info._ZN5flash44flash_bwd_dq_dk_dv_loop_seqk_parallel_kernelI23Flash_bwd_kernel_traitsILi192ELi64ELi64ELi8ELi4ELi2ELi2ELb0ELb0EN7cutlass10bfloat16_tE19Flash_kernel_traitsILi192ELi64ELi64ELi8ES3_EELb1ELb0ELb1ELb0ELb0ELb1ELb0EEEvNS_16Flash_bwd_paramsE --------------------------
	.section	.nv.info._ZN5flash44flash_bwd_dq_dk_dv_loop_seqk_parallel_kernelI23Flash_bwd_kernel_traitsILi192ELi64ELi64ELi8ELi4ELi2ELi2ELb0ELb0EN7cutlass10bfloat16_tE19Flash_kernel_traitsILi192ELi64ELi64ELi8ES3_EELb1ELb0ELb1ELb0ELb0ELb1ELb0EEEvNS_16Flash_bwd_paramsE,"",@"SHT_CUDA_INFO"
	.sectionflags	@""
	.align	4


	//----- nvinfo : EIATTR_CUDA_API_VERSION
	.align		4
        /*0000*/ 	.byte	0x04, 0x37
        /*0002*/ 	.short	(.L_744 - .L_743)
.L_743:
        /*0004*/ 	.word	0x00000082


	//----- nvinfo : EIATTR_KPARAM_INFO
	.align		4
.L_744:
        /*0008*/ 	.byte	0x04, 0x17
        /*000a*/ 	.short	(.L_746 - .L_745)
.L_745:
        /*000c*/ 	.word	0x00000000
        /*0010*/ 	.short	0x0000
        /*0012*/ 	.short	0x0000
        /*0014*/ 	.byte	0x00, 0xf0, 0x01, 0x0a


	//----- nvinfo : EIATTR_SPARSE_MMA_MASK
	.align		4
.L_746:
        /*0018*/ 	.byte	0x03, 0x50
        /*001a*/ 	.short	0x0000


	//----- nvinfo : EIATTR_MAXREG_COUNT
	.align		4
        /*001c*/ 	.byte	0x03, 0x1b
        /*001e*/ 	.short	0x00ff


	//----- nvinfo : EIATTR_NUM_BARRIERS
	.align		4
        /*0020*/ 	.byte	0x02, 0x4c
        /*0022*/ 	.byte	0x01
	.zero		1


	//----- nvinfo : EIATTR_MERCURY_ISA_VERSION
	.align		4
        /*0024*/ 	.byte	0x03, 0x5f
        /*0026*/ 	.short	0x0101


	//----- nvinfo : EIATTR_EXIT_INSTR_OFFSETS
	.align		4
        /*0028*/ 	.byte	0x04, 0x1c
        /*002a*/ 	.short	(.L_748 - .L_747)


	//   ....[0]....
.L_747:
        /*002c*/ 	.word	0x00000080


	//   ....[1]....
        /*0030*/ 	.word	0x000081c0


	//----- nvinfo : EIATTR_CRS_STACK_SIZE
	.align		4
.L_748:
        /*0034*/ 	.byte	0x04, 0x1e
        /*0036*/ 	.short	(.L_750 - .L_749)
.L_749:
        /*0038*/ 	.word	0x00000000


	//----- nvinfo : EIATTR_CBANK_PARAM_SIZE
	.align		4
.L_750:
        /*003c*/ 	.byte	0x03, 0x19
        /*003e*/ 	.short	0x0280


	//----- nvinfo : EIATTR_PARAM_CBANK
	.align		4
        /*0040*/ 	.byte	0x04, 0x0a
        /*0042*/ 	.short	(.L_752 - .L_751)
	.align		4
.L_751:
        /*0044*/ 	.word	index@(.nv.constant0._ZN5flash44flash_bwd_dq_dk_dv_loop_seqk_parallel_kernelI23Flash_bwd_kernel_traitsILi192ELi64ELi64ELi8ELi4ELi2ELi2ELb0ELb0EN7cutlass10bfloat16_tE19Flash_kernel_traitsILi192ELi64ELi64ELi8ES3_EELb1ELb0ELb1ELb0ELb0ELb1ELb0EEEvNS_16Flash_bwd_paramsE)
        /*0048*/ 	.short	0x0210
        /*004a*/ 	.short	0x0280


	//----- nvinfo : EIATTR_SW_WAR
	.align		4
.L_752:
        /*004c*/ 	.byte	0x04, 0x36
        /*004e*/ 	.short	(.L_754 - .L_753)
.L_753:
        /*0050*/ 	.word	0x00000008
.L_754:


//--------------------- .nv.info._ZN5flash44flash_bwd_dq_dk_dv_loop_seqk_parallel_kernelI23Flash_bwd_kernel_traitsILi192ELi64ELi64ELi8ELi4ELi2ELi2ELb0ELb0EN7cutlass10bfloat16_tE19Flash_kernel_traitsILi192ELi64ELi64ELi8ES3_EELb0ELb0ELb1ELb0ELb0ELb1ELb1EEEvNS_16Flash_bwd_paramsE --------------------------
	.section	.nv.info._ZN5flash44flash_bwd_dq_dk_dv_loop_seqk_parallel_kernelI23Flash_bwd_kernel_traitsILi192ELi64ELi64ELi8ELi4ELi2ELi2ELb0ELb0EN7cutlass10bfloat16_tE19Flash_kernel_traitsILi192ELi64ELi64ELi8ES3_EELb0ELb0ELb1ELb0ELb0ELb1ELb1EEEvNS_16Flash_bwd_paramsE,"",@"SHT_CUDA_INFO"
	.sectionflags	@""
	.align	4


	//----- nvinfo : EIATTR_CUDA_API_VERSION
	.align		4
        /*0000*/ 	.byte	0x04, 0x37
        /*0002*/ 	.short	(.L_756 - .L_755)
.L_755:
        /*0004*/ 	.word	0x00000082


	//----- nvinfo : EIATTR_KPARAM_INFO
	.align		4
.L_756:
        /*0008*/ 	.byte	0x04, 0x17
        /*000a*/ 	.short	(.L_758 - .L_757)
.L_757:
        /*000c*/ 	.word	0x00000000
        /*0010*/ 	.short	0x0000
        /*0012*/ 	.short	0x0000
        /*0014*/ 	.byte	0x00, 0xf0, 0x01, 0x0a


	//----- nvinfo : EIATTR_SPARSE_MMA_MASK
	.align		4
.L_758:
        /*0018*/ 	.byte	0x03, 0x50
        /*001a*/ 	.short	0x0000


	//----- nvinfo : EIATTR_MAXREG_COUNT
	.align		4
        /*001c*/ 	.byte	0x03, 0x1b
        /*001e*/ 	.short	0x00ff


	//----- nvinfo : EIATTR_NUM_BARRIERS
	.align		4
        /*0020*/ 	.byte	0x02, 0x4c
        /*0022*/ 	.byte	0x01
	.zero		1


	//----- nvinfo : EIATTR_MERCURY_ISA_VERSION
	.align		4
        /*0024*/ 	.byte	0x03, 0x5f
        /*0026*/ 	.short	0x0101


	//----- nvinfo : EIATTR_EXIT_INSTR_OFFSETS
	.align		4
        /*0028*/ 	.byte	0x04, 0x1c
        /*002a*/ 	.short	(.L_760 - .L_759)


	//   ....[0]....
.L_759:
        /*002c*/ 	.word	0x00000080


	//   ....[1]....
        /*0030*/ 	.word	0x00007b60


	//----- nvinfo : EIATTR_CRS_STACK_SIZE
	.align		4
.L_760:
        /*0034*/ 	.byte	0x04, 0x1e
        /*0036*/ 	.short	(.L_762 - .L_761)
.L_761:
        /*0038*/ 	.word	0x00000000


	//----- nvinfo : EIATTR_CBANK_PARAM_SIZE
	.align		4
.L_762:
        /*003c*/ 	.byte	0x03, 0x19
        /*003e*/ 	.short	0x0280


	//----- nvinfo : EIATTR_PARAM_CBANK
	.align		4
        /*0040*/ 	.byte	0x04, 0x0a
        /*0042*/ 	.short	(.L_764 - .L_763)
	.align		4
.L_763:
        /*0044*/ 	.word	index@(.nv.constant0._ZN5flash44flash_bwd_dq_dk_dv_loop_seqk_parallel_kernelI23Flash_bwd_kernel_traitsILi192ELi64ELi64ELi8ELi4ELi2ELi2ELb0ELb0EN7cutlass10bfloat16_tE19Flash_kernel_traitsILi192ELi64ELi64ELi8ES3_EELb0ELb0ELb1ELb0ELb0ELb1ELb1EEEvNS_16Flash_bwd_paramsE)
        /*0048*/ 	.short	0x0210
        /*004a*/ 	.short	0x0280


	//----- nvinfo : EIATTR_SW_WAR
	.align		4
.L_764:
        /*004c*/ 	.byte	0x04, 0x36
        /*004e*/ 	.short	(.L_766 - .L_765)
.L_765:
        /*0050*/ 	.word	0x00000008
.L_766:


//--------------------- .nv.info._ZN5flash44flash_bwd_dq_dk_dv_loop_seqk_parallel_kernelI23Flash_bwd_kernel_traitsILi192ELi64ELi64ELi8ELi4ELi2ELi2ELb0ELb0EN7cutlass10bfloat16_tE19Flash_kernel_traitsILi192ELi64ELi64ELi8ES3_EELb1ELb0ELb1ELb1ELb0ELb0ELb0EEEvNS_16Flash_bwd_paramsE --------------------------
	.section	.nv.info._ZN5flash44flash_bwd_dq_dk_dv_loop_seqk_parallel_kernelI23Flash_bwd_kernel_traitsILi192ELi64ELi64ELi8ELi4ELi2ELi2ELb0ELb0EN7cutlass10bfloat16_tE19Flash_kernel_traitsILi192ELi64ELi64ELi8ES3_EELb1ELb0ELb1ELb1ELb0ELb0ELb0EEEvNS_16Flash_bwd_paramsE,"",@"SHT_CUDA_INFO"
	.sectionflags	@""
	.align	4


	//----- nvinfo : EIATTR_CUDA_API_VERSION
	.align		4
        /*0000*/ 	.byte	0x04, 0x37
        /*0002*/ 	.short	(.L_768 - .L_767)
.L_767:
        /*0004*/ 	.word	0x00000082


	//----- nvinfo : EIATTR_KPARAM_INFO
	.align		4
.L_768:
        /*0008*/ 	.byte	0x04, 0x17
        /*000a*/ 	.short	(.L_770 - .L_769)
.L_769:
        /*000c*/ 	.word	0x00000000
        /*0010*/ 	.short	0x0000
        /*0012*/ 	.short	0x0000
        /*0014*/ 	.byte	0x00, 0xf0, 0x01, 0x0a


	//----- nvinfo : EIATTR_SPARSE_MMA_MASK
	.align		4
.L_770:
        /*0018*/ 	.byte	0x03, 0x50
        /*001a*/ 	.short	0x0000


	//----- nvinfo : EIATTR_MAXREG_COUNT
	.align		4
        /*001c*/ 	.byte	0x03, 0x1b
        /*001e*/ 	.short	0x00ff


	//----- nvinfo : EIATTR_NUM_BARRIERS
	.align		4
        /*0020*/ 	.byte	0x02, 0x4c
        /*0022*/ 	.byte	0x01
	.zero		1


	//----- nvinfo : EIATTR_ANNOTATIONS
	.align		4
        /*0024*/ 	.byte	0x04, 0x55
        /*0026*/ 	.short	(.L_772 - .L_771)


	//   ....[0]....
.L_771:
        /*0028*/ 	.word	0x00000001
        /*002c*/ 	.byte	0x10, 0x06, 0x00, 0x00, 0x01, 0x00, 0x00, 0x00, 0x80, 0x25, 0x00, 0x00


	//----- nvinfo : EIATTR_MERCURY_ISA_VERSION
	.align		4
.L_772:
        /*0038*/ 	.byte	0x03, 0x5f
        /*003a*/ 	.short	0x0101


	//----- nvinfo : EIATTR_EXIT_INSTR_OFFSETS
	.align		4
        /*003c*/ 	.byte	0x04, 0x1c
        /*003e*/ 	.short	(.L_774 - .L_773)


	//   ....[0]....
.L_773:
        /*0040*/ 	.word	0x00000090


	//   ....[1]....
        /*0044*/ 	.word	0x00009bd0


	//----- nvinfo : EIATTR_CRS_STACK_SIZE
	.align		4
.L_774:
        /*0048*/ 	.byte	0x04, 0x1e
        /*004a*/ 	.short	(.L_776 - .L_775)
.L_775:
        /*004c*/ 	.word	0x00000000


	//----- nvinfo : EIATTR_CBANK_PARAM_SIZE
	.align		4
.L_776:
        /*0050*/ 	.byte	0x03, 0x19
        /*0052*/ 	.short	0x0280


	//----- nvinfo : EIATTR_PARAM_CBANK
	.align		4
        /*0054*/ 	.byte	0x04, 0x0a
        /*0056*/ 	.short	(.L_778 - .L_777)
	.align		4
.L_777:
        /*0058*/ 	.word	index@(.nv.constant0._ZN5flash44flash_bwd_dq_dk_dv_loop_seqk_parallel_kernelI23Flash_bwd_kernel_traitsILi192ELi64ELi64ELi8ELi4ELi2ELi2ELb0ELb0EN7cutlass10bfloat16_tE19Flash_kernel_traitsILi192ELi64ELi64ELi8ES3_EELb1ELb0ELb1ELb1ELb0ELb0ELb0EEEvNS_16Flash_bwd_paramsE)
        /*005c*/ 	.short	0x0210
        /*005e*/ 	.short	0x0280


	//----- nvinfo : EIATTR_SW_WAR
	.align		4
.L_778:
        /*0060*/ 	.byte	0x04, 0x36
        /*0062*/ 	.short	(.L_780 - .L_779)
.L_779:
        /*0064*/ 	.word	0x00000008
.L_780:


//--------------------- .nv.info._ZN5flash44flash_bwd_dq_dk_dv_loop_seqk_parallel_kernelI23Flash_bwd_kernel_traitsILi192ELi64ELi64ELi8ELi4ELi2ELi2ELb0ELb0EN7cutlass10bfloat16_tE19Flash_kernel_traitsILi192ELi64ELi64ELi8ES3_EELb0ELb0ELb1ELb1ELb0ELb0ELb1EEEvNS_16Flash_bwd_paramsE --------------------------
	.section	.nv.info._ZN5flash44flash_bwd_dq_dk_dv_loop_seqk_parallel_kernelI23Flash_bwd_kernel_traitsILi192ELi64ELi64ELi8ELi4ELi2ELi2ELb0ELb0EN7cutlass10bfloat16_tE19Flash_kernel_traitsILi192ELi64ELi64ELi8ES3_EELb0ELb0ELb1ELb1ELb0ELb0ELb1EEEvNS_16Flash_bwd_paramsE,"",@"SHT_CUDA_INFO"
	.sectionflags	@""
	.align	4


	//----- nvinfo : EIATTR_CUDA_API_VERSION
	.align		4
        /*0000*/ 	.byte	0x04, 0x37
        /*0002*/ 	.short	(.L_782 - .L_781)
.L_781:
        /*0004*/ 	.word	0x00000082


	//----- nvinfo : EIATTR_KPARAM_INFO
	.align		4
.L_782:
        /*0008*/ 	.byte	0x04, 0x17
        /*000a*/ 	.short	(.L_784 - .L_783)
.L_783:
        /*000c*/ 	.word	0x00000000
        /*0010*/ 	.short	0x0000
        /*0012*/ 	.short	0x0000
        /*0014*/ 	.byte	0x00, 0xf0, 0x01, 0x0a


	//----- nvinfo : EIATTR_SPARSE_MMA_MASK
	.align		4
.L_784:
        /*0018*/ 	.byte	0x03, 0x50
        /*001a*/ 	.short	0x0000


	//----- nvinfo : EIATTR_MAXREG_COUNT
	.align		4
        /*001c*/ 	.byte	0x03, 0x1b
        /*001e*/ 	.short	0x00ff


	//----- nvinfo : EIATTR_NUM_BARRIERS
	.align		4
        /*0020*/ 	.byte	0x02, 0x4c
        /*0022*/ 	.byte	0x01
	.zero		1


	//----- nvinfo : EIATTR_MERCURY_ISA_VERSION
	.align		4
        /*0024*/ 	.byte	0x03, 0x5f
        /*0026*/ 	.short	0x0101


	//----- nvinfo : EIATTR_EXIT_INSTR_OFFSETS
	.align		4
        /*0028*/ 	.byte	0x04, 0x1c
        /*002a*/ 	.short	(.L_786 - .L_785)


	//   ....[0]....
.L_785:
        /*002c*/ 	.word	0x00000080


	//   ....[1]....
        /*0030*/ 	.word	0x000093d0


	//----- nvinfo : EIATTR_CRS_STACK_SIZE
	.align		4
.L_786:
        /*0034*/ 	.byte	0x04, 0x1e
        /*0036*/ 	.short	(.L_788 - .L_787)
.L_787:
        /*0038*/ 	.word	0x00000000


	//----- nvinfo : EIATTR_CBANK_PARAM_SIZE
	.align		4
.L_788:
        /*003c*/ 	.byte	0x03, 0x19
        /*003e*/ 	.short	0x0280


	//----- nvinfo : EIATTR_PARAM_CBANK
	.align		4
        /*0040*/ 	.byte	0x04, 0x0a
        /*0042*/ 	.short	(.L_790 - .L_789)
	.align		4
.L_789:
        /*0044*/ 	.word	index@(.nv.constant0._ZN5flash44flash_bwd_dq_dk_dv_loop_seqk_parallel_kernelI23Flash_bwd_kernel_traitsILi192ELi64ELi64ELi8ELi4ELi2ELi2ELb0ELb0EN7cutlass10bfloat16_tE19Flash_kernel_traitsILi192ELi64ELi64ELi8ES3_EELb0ELb0ELb1ELb1ELb0ELb0ELb1EEEvNS_16Flash_bwd_paramsE)
        /*0048*/ 	.short	0x0210
        /*004a*/ 	.short	0x0280


	//----- nvinfo : EIATTR_SW_WAR
	.align		4
.L_790:
        /*004c*/ 	.byte	0x04, 0x36
        /*004e*/ 	.short	(.L_792 - .L_791)
.L_791:
        /*0050*/ 	.word	0x00000008
.L_792:


//--------------------- .nv.info._ZN5flash25flash_bwd_dot_do_o_kernelILb0E23Flash_bwd_kernel_traitsILi192ELi64ELi64ELi8ELi4ELi2ELi2ELb0ELb0EN7cutlass10bfloat16_tE19Flash_kernel_traitsILi192ELi64ELi64ELi8ES3_EEEEvNS_16Flash_bwd_paramsE --------------------------
	.section	.nv.info._ZN5flash25flash_bwd_dot_do_o_kernelILb0E23Flash_bwd_kernel_traitsILi192ELi64ELi64ELi8ELi4ELi2ELi2ELb0ELb0EN7cutlass10bfloat16_tE19Flash_kernel_traitsILi192ELi64ELi64ELi8ES3_EEEEvNS_16Flash_bwd_paramsE,"",@"SHT_CUDA_INFO"
	.sectionflags	@""
	.align	4


	//----- nvinfo : EIATTR_CUDA_API_VERSION
	.align		4
        /*0000*/ 	.byte	0x04, 0x37
        /*0002*/ 	.short	(.L_794 - .L_793)
.L_793:
        /*0004*/ 	.word	0x00000082


	//----- nvinfo : EIATTR_KPARAM_INFO
	.align		4
.L_794:
        /*0008*/ 	.byte	0x04, 0x17
        /*000a*/ 	.short	(.L_796 - .L_795)
.L_795:
        /*000c*/ 	.word	0x00000000
        /*0010*/ 	.short	0x0000
        /*0012*/ 	.short	0x0000
        /*0014*/ 	.byte	0x00, 0xf0, 0x01, 0x0a


	//----- nvinfo : EIATTR_SPARSE_MMA_MASK
	.align		4
.L_796:
        /*0018*/ 	.byte	0x03, 0x50
        /*001a*/ 	.short	0x0000


	//----- nvinfo : EIATTR_MAXREG_COUNT
	.align		4
        /*001c*/ 	.byte	0x03, 0x1b
        /*001e*/ 	.short	0x00ff


	//----- nvinfo : EIATTR_MERCURY_ISA_VERSION
	.align		4
        /*0020*/ 	.byte	0x03, 0x5f
        /*0022*/ 	.short	0x0101


	//----- nvinfo : EIATTR_COOP_GROUP_MASK_REGIDS
	.align		4
        /*0024*/ 	.byte	0x04, 0x29
        /*0026*/ 	.short	(.L_798 - .L_797)


	//   ....[0]....
.L_797:
        /*0028*/ 	.word	0xffffffff


	//   ....[1]....
        /*002c*/ 	.word	0xffffffff


	//   ....[2]....
        /*0030*/ 	.word	0xffffffff


	//   ....[3]....
        /*0034*/ 	.word	0xffffffff


	//   ....[4]....
        /*0038*/ 	.word	0xffffffff


	//   ....[5]....
        /*003c*/ 	.word	0xffffffff


	//----- nvinfo : EIATTR_COOP_GROUP_INSTR_OFFSETS
	.align		4
.L_798:
        /*0040*/ 	.byte	0x04, 0x28
        /*0042*/ 	.short	(.L_800 - .L_799)


	//   ....[0]....
.L_799:
        /*0044*/ 	.word	0x000015d0


	//   ....[1]....
        /*0048*/ 	.word	0x000015e0


	//   ....[2]....
        /*004c*/ 	.word	0x00001640


	//   ....[3]....
        /*0050*/ 	.word	0x00001650


	//   ....[4]....
        /*0054*/ 	.word	0x000016a0


	//   ....[5]....
        /*0058*/ 	.word	0x000016d0


	//----- nvinfo : EIATTR_EXIT_INSTR_OFFSETS
	.align		4
.L_800:
        /*005c*/ 	.byte	0x04, 0x1c
        /*005e*/ 	.short	(.L_802 - .L_801)


	//   ....[0]....
.L_801:
        /*0060*/ 	.word	0x00000130


	//   ....[1]....
        /*0064*/ 	.word	0x00001730


	//   ....[2]....
        /*0068*/ 	.word	0x00001750


	//----- nvinfo : EIATTR_CRS_STACK_SIZE
	.align		4
.L_802:
        /*006c*/ 	.byte	0x04, 0x1e
        /*006e*/ 	.short	(.L_804 - .L_803)
.L_803:
        /*0070*/ 	.word	0x00000000


	//----- nvinfo : EIATTR_CBANK_PARAM_SIZE
	.align		4
.L_804:
        /*0074*/ 	.byte	0x03, 0x19
        /*0076*/ 	.short	0x0280


	//----- nvinfo : EIATTR_PARAM_CBANK
	.align		4
        /*0078*/ 	.byte	0x04, 0x0a
        /*007a*/ 	.short	(.L_806 - .L_805)
	.align		4
.L_805:
        /*007c*/ 	.word	index@(.nv.constant0._ZN5flash25flash_bwd_dot_do_o_kernelILb0E23Flash_bwd_kernel_traitsILi192ELi64ELi64ELi8ELi4ELi2ELi2ELb0ELb0EN7cutlass10bfloat16_tE19Flash_kernel_traitsILi192ELi64ELi64ELi8ES3_EEEEvNS_16Flash_bwd_paramsE)
        /*0080*/ 	.short	0x0210
        /*0082*/ 	.short	0x0280


	//----- nvinfo : EIATTR_SW_WAR
	.align		4
.L_806:
        /*0084*/ 	.byte	0x04, 0x36
        /*0086*/ 	.short	(.L_808 - .L_807)
.L_807:
        /*0088*/ 	.word	0x00000008
.L_808:


//--------------------- .nv.info._ZN5flash25flash_bwd_dot_do_o_kernelILb1E23Flash_bwd_kernel_traitsILi192ELi64ELi64ELi8ELi4ELi2ELi2ELb0ELb0EN7cutlass10bfloat16_tE19Flash_kernel_traitsILi192ELi64ELi64ELi8ES3_EEEEvNS_16Flash_bwd_paramsE --------------------------
	.section	.nv.info._ZN5flash25flash_bwd_dot_do_o_kernelILb1E23Flash_bwd_kernel_traitsILi192ELi64ELi64ELi8ELi4ELi2ELi2ELb0ELb0EN7cutlass10bfloat16_tE19Flash_kernel_traitsILi192ELi64ELi64ELi8ES3_EEEEvNS_16Flash_bwd_paramsE,"",@"SHT_CUDA_INFO"
	.sectionflags	@""
	.align	4


	//----- nvinfo : EIATTR_CUDA_API_VERSION
	.align		4
        /*0000*/ 	.byte	0x04, 0x37
        /*0002*/ 	.short	(.L_810 - .L_809)
.L_809:
        /*0004*/ 	.word	0x00000082


	//----- nvinfo : EIATTR_KPARAM_INFO
	.align		4
.L_810:
        /*0008*/ 	.byte	0x04, 0x17
        /*000a*/ 	.short	(.L_812 - .L_811)
.L_811:
        /*000c*/ 	.word	0x00000000
        /*0010*/ 	.short	0x0000
        /*0012*/ 	.short	0x0000
        /*0014*/ 	.byte	0x00, 0xf0, 0x01, 0x0a


	//----- nvinfo : EIATTR_SPARSE_MMA_MASK
	.align		4
.L_812:
        /*0018*/ 	.byte	0x03, 0x50
        /*001a*/ 	.short	0x0000


	//----- nvinfo : EIATTR_MAXREG_COUNT
	.align		4
        /*001c*/ 	.byte	0x03, 0x1b
        /*001e*/ 	.short	0x00ff


	//----- nvinfo : EIATTR_MERCURY_ISA_VERSION
	.align		4
        /*0020*/ 	.byte	0x03, 0x5f
        /*0022*/ 	.short	0x0101


	//----- nvinfo : EIATTR_COOP_GROUP_MASK_REGIDS
	.align		4
        /*0024*/ 	.byte	0x04, 0x29
        /*0026*/ 	.short	(.L_814 - .L_813)


	//   ....[0]....
.L_813:
        /*0028*/ 	.word	0xffffffff


	//   ....[1]....
        /*002c*/ 	.word	0xffffffff


	//   ....[2]....
        /*0030*/ 	.word	0xffffffff


	//   ....[3]....
        /*0034*/ 	.word	0xffffffff


	//   ....[4]....
        /*0038*/ 	.word	0xffffffff


	//   ....[5]....
        /*003c*/ 	.word	0xffffffff


	//----- nvinfo : EIATTR_COOP_GROUP_INSTR_OFFSETS
	.align		4
.L_814:
        /*0040*/ 	.byte	0x04, 0x28
        /*0042*/ 	.short	(.L_816 - .L_815)


	//   ....[0]....
.L_815:
        /*0044*/ 	.word	0x00001890


	//   ....[1]....
        /*0048*/ 	.word	0x000018b0


	//   ....[2]....
        /*004c*/ 	.word	0x000018d0


	//   ....[3]....
        /*0050*/ 	.word	0x00001910


	//   ....[4]....
        /*0054*/ 	.word	0x00001930


	//   ....[5]....
        /*0058*/ 	.word	0x00001960


	//----- nvinfo : EIATTR_EXIT_INSTR_OFFSETS
	.align		4
.L_816:
        /*005c*/ 	.byte	0x04, 0x1c
        /*005e*/ 	.short	(.L_818 - .L_817)


	//   ....[0]....
.L_817:
        /*0060*/ 	.word	0x00000130


	//   ....[1]....
        /*0064*/ 	.word	0x00001b30


	//----- nvinfo : EIATTR_CRS_STACK_SIZE
	.align		4
.L_818:
        /*0068*/ 	.byte	0x04, 0x1e
        /*006a*/ 	.short	(.L_820 - .L_819)
.L_819:
        /*006c*/ 	.word	0x00000000


	//----- nvinfo : EIATTR_CBANK_PARAM_SIZE
	.align		4
.L_820:
        /*0070*/ 	.byte	0x03, 0x19
        /*0072*/ 	.short	0x0280


	//----- nvinfo : EIATTR_PARAM_CBANK
	.align		4
        /*0074*/ 	.byte	0x04, 0x0a
        /*0076*/ 	.short	(.L_822 - .L_821)
	.align		4
.L_821:
        /*0078*/ 	.word	index@(.nv.constant0._ZN5flash25flash_bwd_dot_do_o_kernelILb1E23Flash_bwd_kernel_traitsILi192ELi64ELi64ELi8ELi4ELi2ELi2ELb0ELb0EN7cutlass10bfloat16_tE19Flash_kernel_traitsILi192ELi64ELi64ELi8ES3_EEEEvNS_16Flash_bwd_paramsE)
        /*007c*/ 	.short	0x0210
        /*007e*/ 	.short	0x0280


	//----- nvinfo : EIATTR_SW_WAR
	.align		4
.L_822:
        /*0080*/ 	.byte	0x04, 0x36
        /*0082*/ 	.short	(.L_824 - .L_823)
.L_823:
        /*0084*/ 	.word	0x00000008
.L_824:


//--------------------- .nv.callgraph             --------------------------
	.section	.nv.callgraph,"",@"SHT_CUDA_CALLGRAPH"
	.align	4
	.sectionentsize	8
	.align		4
        /*0000*/ 	.word	0x00000000
	.align		4
        /*0004*/ 	.word	0xffffffff
	.align		4
        /*0008*/ 	.word	0x00000000
	.align		4
        /*000c*/ 	.word	0xfffffffe
	.align		4
        /*0010*/ 	.word	0x00000000
	.align		4
        /*0014*/ 	.word	0xfffffffd
	.align		4
        /*0018*/ 	.word	0x00000000
	.align		4
        /*001c*/ 	.word	0xfffffffc


//--------------------- .nv.constant4             --------------------------
	.section	.nv.constant4,"a",@progbits
	.align	8
	.align		8
.nv.constant4:
        /*0000*/ 	.dword	_ZN66_INTERNAL_f8426be4_30_flash_bwd_hdim192_bf16_sm80_cu_a6473388_28394cuda3std3__45__cpo5beginE
	.align		8
        /*0008*/ 	.dword	_ZN66_INTERNAL_f8426be4_30_flash_bwd_hdim192_bf16_sm80_cu_a6473388_28394cuda3std3__45__cpo3endE
	.align		8
        /*0010*/ 	.dword	_ZN66_INTERNAL_f8426be4_30_flash_bwd_hdim192_bf16_sm80_cu_a6473388_28394cuda3std3__45__cpo6cbeginE
	.align		8
        /*0018*/ 	.dword	_ZN66_INTERNAL_f8426be4_30_flash_bwd_hdim192_bf16_sm80_cu_a6473388_28394cuda3std3__45__cpo4cendE
	.align		8
        /*0020*/ 	.dword	_ZN66_INTERNAL_f8426be4_30_flash_bwd_hdim192_bf16_sm80_cu_a6473388_28394cuda3std3__468_GLOBAL__N__f8426be4_30_flash_bwd_hdim192_bf16_sm80_cu_a6473388_28396ignoreE
	.align		8
        /*0028*/ 	.dword	_ZN66_INTERNAL_f8426be4_30_flash_bwd_hdim192_bf16_sm80_cu_a6473388_28394cuda3std3__419piecewise_constructE
	.align		8
        /*0030*/ 	.dword	_ZN66_INTERNAL_f8426be4_30_flash_bwd_hdim192_bf16_sm80_cu_a6473388_28394cuda3std3__48in_placeE
	.align		8
        /*0038*/ 	.dword	_ZN66_INTERNAL_f8426be4_30_flash_bwd_hdim192_bf16_sm80_cu_a6473388_28394cuda3std6ranges3__45__cpo4swapE
	.align		8
        /*0040*/ 	.dword	_ZN66_INTERNAL_f8426be4_30_flash_bwd_hdim192_bf16_sm80_cu_a6473388_28394cuda3std6ranges3__45__cpo9iter_moveE
	.align		8
        /*0048*/ 	.dword	_ZN66_INTERNAL_f8426be4_30_flash_bwd_hdim192_bf16_sm80_cu_a6473388_28394cute7productE
	.align		8
        /*0050*/ 	.dword	_ZN66_INTERNAL_f8426be4_30_flash_bwd_hdim192_bf16_sm80_cu_a6473388_28394cute1_E


//--------------------- .text._ZN5flash44flash_bwd_dq_dk_dv_loop_seqk_parallel_kernelI23Flash_bwd_kernel_traitsILi192ELi64ELi64ELi8ELi4ELi2ELi2ELb1ELb1EN7cutlass10bfloat16_tE19Flash_kernel_traitsILi192ELi64ELi64ELi8ES3_EELb0ELb0ELb0ELb0ELb0ELb0ELb0EEEvNS_16Flash_bwd_paramsE --------------------------
	.section	.text._ZN5flash44flash_bwd_dq_dk_dv_loop_seqk_parallel_kernelI23Flash_bwd_kernel_traitsILi192ELi64ELi64ELi8ELi4ELi2ELi2ELb1ELb1EN7cutlass10bfloat16_tE19Flash_kernel_traitsILi192ELi64ELi64ELi8ES3_EELb0ELb0ELb0ELb0ELb0ELb0ELb0EEEvNS_16Flash_bwd_paramsE,"ax",@progbits
	.align	128
        .global         _ZN5flash44flash_bwd_dq_dk_dv_loop_seqk_parallel_kernelI23Flash_bwd_kernel_traitsILi192ELi64ELi64ELi8ELi4ELi2ELi2ELb1ELb1EN7cutlass10bfloat16_tE19Flash_kernel_traitsILi192ELi64ELi64ELi8ES3_EELb0ELb0ELb0ELb0ELb0ELb0ELb0EEEvNS_16Flash_bwd_paramsE
        .type           _ZN5flash44flash_bwd_dq_dk_dv_loop_seqk_parallel_kernelI23Flash_bwd_kernel_traitsILi192ELi64ELi64ELi8ELi4ELi2ELi2ELb1ELb1EN7cutlass10bfloat16_tE19Flash_kernel_traitsILi192ELi64ELi64ELi8ES3_EELb0ELb0ELb0ELb0ELb0ELb0ELb0EEEvNS_16Flash_bwd_paramsE,@function
        .size           _ZN5flash44flash_bwd_dq_dk_dv_loop_seqk_parallel_kernelI23Flash_bwd_kernel_traitsILi192ELi64ELi64ELi8ELi4ELi2ELi2ELb1ELb1EN7cutlass10bfloat16_tE19Flash_kernel_traitsILi192ELi64ELi64ELi8ES3_EELb0ELb0ELb0ELb0ELb0ELb0ELb0EEEvNS_16Flash_bwd_paramsE,(.L_x_1582 - _ZN5flash44flash_bwd_dq_dk_dv_loop_seqk_parallel_kernelI23Flash_bwd_kernel_traitsILi192ELi64ELi64ELi8ELi4ELi2ELi2ELb1ELb1EN7cutlass10bfloat16_tE19Flash_kernel_traitsILi192ELi64ELi64ELi8ES3_EELb0ELb0ELb0ELb0ELb0ELb0ELb0EEEvNS_16Flash_bwd_paramsE)
        .other          _ZN5flash44flash_bwd_dq_dk_dv_loop_seqk_parallel_kernelI23Flash_bwd_kernel_traitsILi192ELi64ELi64ELi8ELi4ELi2ELi2ELb1ELb1EN7cutlass10bfloat16_tE19Flash_kernel_traitsILi192ELi64ELi64ELi8ES3_EELb0ELb0ELb0ELb0ELb0ELb0ELb0EEEvNS_16Flash_bwd_paramsE,@"STO_CUDA_ENTRY STV_DEFAULT"
_ZN5flash44flash_bwd_dq_dk_dv_loop_seqk_parallel_kernelI23Flash_bwd_kernel_traitsILi192ELi64ELi64ELi8ELi4ELi2ELi2ELb1ELb1EN7cutlass10bfloat16_tE19Flash_kernel_traitsILi192ELi64ELi64ELi8ES3_EELb0ELb0ELb0ELb0ELb0ELb0ELb0EEEvNS_16Flash_bwd_paramsE:
.text._ZN5flash44flash_bwd_dq_dk_dv_loop_seqk_parallel_kernelI23Flash_bwd_kernel_traitsILi192ELi64ELi64ELi8ELi4ELi2ELi2ELb1ELb1EN7cutlass10bfloat16_tE19Flash_kernel_traitsILi192ELi64ELi64ELi8ES3_EELb0ELb0ELb0ELb0ELb0ELb0ELb0EEEvNS_16Flash_bwd_paramsE:
[----:B------:R-:W1:Y:S08]  /*0000*/  LDC R1, c[0x0][0x28] ;  /* 0x00000a00ff017b82 */ /* 0x000e700000000800 */
[----:B------:R-:W2:Y:S01]  /*0010*/  S2UR UR26, SR_CTAID.X ;  /* 0x00000000001a79c3 */ /* 0x000ea20000002500 */
[----:B------:R-:W-:Y:S01]  /*0020*/  ULDC UR4, c[0x0][0x2c8] ;  /* 0x0000b20000047ab9 */ /* 0x000fe20000000800 */
[----:B-1----:R-:W-:Y:S01]  /*0030*/  IADD3 R1, R1, -0xe8, RZ ;  /* 0xffffff1801017810 */ /* 0x002fe20007ffe0ff */
[----:B------:R-:W-:-:S04]  /*0040*/  UIADD3 UR5, UR4, 0x3f, URZ ;  /* 0x0000003f04057890 */ /* 0x000fc8000fffe03f */
[----:B------:R-:W-:-:S04]  /*0050*/  USHF.R.S32.HI UR4, URZ, 0x1f, UR5 ;  /* 0x0000001f3f047899 */ /* 0x000fc80008011405 */
[----:B------:R-:W-:-:S04]  /*0060*/  ULEA.HI UR4, UR4, UR5, URZ, 0x6 ;  /* 0x0000000504047291 */ /* 0x000fc8000f8f303f */
[----:B------:R-:W-:-:S04]  /*0070*/  USHF.R.S32.HI UR59, URZ, 0x6, UR4 ;  /* 0x000000063f3b7899 */ /* 0x000fc80008011404 */
[----:B--2---:R-:W-:-:S06]  /*0080*/  UISETP.GE.AND UP0, UPT, UR26, UR59, UPT ;  /* 0x0000003b1a00728c */ /* 0x004fcc000bf06270 */
[----:B------:R-:W-:-:S13]  /*0090*/  PLOP3.LUT P0, PT, PT, PT, UP0, 0x80, 0x0 ;  /* 0x000000000000781c */ /* 0x000fda0003f0f008 */
[----:B------:R-:W-:Y:S05]  /*00a0*/  @P0 EXIT ;  /* 0x000000000000094d */ /* 0x000fea0003800000 */
[----:B------:R-:W1:Y:S01]  /*00b0*/  S2R R17, SR_TID.X ;  /* 0x0000000000117919 */ /* 0x000e620000002100 */
[----:B------:R-:W2:Y:S01]  /*00c0*/  S2UR UR5, SR_CgaCtaId ;  /* 0x00000000000579c3 */ /* 0x000ea20000008800 */
[----:B------:R-:W-:Y:S01]  /*00d0*/  UMOV UR4, 0x400 ;  /* 0x0000040000047882 */ /* 0x000fe20000000000 */
[----:B------:R-:W-:-:S06]  /*00e0*/  UMOV UR7, 0x400 ;  /* 0x0000040000077882 */ /* 0x000fcc0000000000 */
[----:B------:R-:W3:Y:S08]  /*00f0*/  S2UR UR54, SR_CTAID.Z ;  /* 0x00000000003679c3 */ /* 0x000ef00000002700 */
[----:B------:R-:W-:Y:S08]  /*0100*/  S2UR UR6, SR_CgaCtaId ;  /* 0x00000000000679c3 */ /* 0x000ff00000008800 */
[----:B------:R-:W4:Y:S01]  /*0110*/  S2UR UR45, SR_CTAID.Y ;  /* 0x00000000002d79c3 */ /* 0x000f220000002600 */
[----:B--2---:R-:W-:Y:S01]  /*0120*/  ULEA UR5, UR5, UR4, 0x18 ;  /* 0x0000000405057291 */ /* 0x004fe2000f8ec03f */
[----:B-1----:R-:W-:Y:S01]  /*0130*/  SHF.R.S32.HI R18, RZ, 0x1f, R17 ;  /* 0x0000001fff127819 */ /* 0x002fe20000011411 */
[----:B---3--:R-:W-:-:S03]  /*0140*/  USHF.R.S32.HI UR4, URZ, 0x1f, UR54 ;  /* 0x0000001f3f047899 */ /* 0x008fc60008011436 */
[CC--:B------:R-:W-:Y:S02]  /*0150*/  LEA.HI R2, R18.reuse, R17.reuse, RZ, 0x5 ;  /* 0x0000001112027211 */ /* 0x0c0fe400078f28ff */
[----:B------:R-:W-:Y:S02]  /*0160*/  LEA.HI R15, R18, R17, RZ, 0x3 ;  /* 0x00000011120f7211 */ /* 0x000fe400078f18ff */
[--C-:B------:R-:W-:Y:S02]  /*0170*/  SHF.R.S32.HI R0, RZ, 0x5, R2.reuse ;  /* 0x00000005ff007819 */ /* 0x100fe40000011402 */
[----:B------:R-:W-:Y:S02]  /*0180*/  SHF.R.S32.HI R3, RZ, 0x1f, R2 ;  /* 0x0000001fff037819 */ /* 0x000fe40000011402 */
[-C--:B------:R-:W-:Y:S02]  /*0190*/  LEA.HI R2, R2, R0.reuse, RZ, 0x1 ;  /* 0x0000000002027211 */ /* 0x080fe400078f08ff */
[----:B------:R-:W-:-:S02]  /*01a0*/  LEA.HI R3, R3, R0, RZ, 0x2 ;  /* 0x0000000003037211 */ /* 0x000fc400078f10ff */
[----:B------:R-:W-:Y:S01]  /*01b0*/  LOP3.LUT R2, R2, 0xfffffffe, RZ, 0xc0, !PT ;  /* 0xfffffffe02027812 */ /* 0x000fe200078ec0ff */
[----:B----4-:R-:W-:Y:S01]  /*01c0*/  USHF.L.U32 UR8, UR45, 0x7, URZ ;  /* 0x000000072d087899 */ /* 0x010fe2000800063f */
[----:B------:R-:W-:Y:S02]  /*01d0*/  LOP3.LUT R3, R3, 0xfffffffc, RZ, 0xc0, !PT ;  /* 0xfffffffc03037812 */ /* 0x000fe400078ec0ff */
[-C--:B------:R-:W-:Y:S01]  /*01e0*/  LEA.HI R4, R18, R17.reuse, RZ, 0x4 ;  /* 0x0000001112047211 */ /* 0x080fe200078f20ff */
[----:B------:R-:W-:Y:S01]  /*01f0*/  IMAD.IADD R16, R0, 0x1, -R2 ;  /* 0x0000000100107824 */ /* 0x000fe200078e0a02 */
[----:B------:R-:W-:Y:S01]  /*0200*/  LEA.HI R20, R18, R17, RZ, 0x2 ;  /* 0x0000001112147211 */ /* 0x000fe200078f10ff */
[----:B------:R-:W-:Y:S01]  /*0210*/  IMAD.IADD R19, R0, 0x1, -R3 ;  /* 0x0000000100137824 */ /* 0x000fe200078e0a03 */
[----:B------:R-:W-:Y:S02]  /*0220*/  LOP3.LUT R7, R15, 0xfffffff8, RZ, 0xc0, !PT ;  /* 0xfffffff80f077812 */ /* 0x000fe400078ec0ff */
[----:B------:R-:W-:-:S02]  /*0230*/  SHF.R.S32.HI R5, RZ, 0x4, R4 ;  /* 0x00000004ff057819 */ /* 0x000fc40000011404 */
[--C-:B------:R-:W-:Y:S02]  /*0240*/  SHF.R.S32.HI R8, RZ, 0x2, R20.reuse ;  /* 0x00000002ff087819 */ /* 0x100fe40000011414 */
[----:B------:R-:W-:Y:S02]  /*0250*/  SHF.R.S32.HI R0, RZ, 0x1f, R20 ;  /* 0x0000001fff007819 */ /* 0x000fe40000011414 */
[----:B------:R-:W-:Y:S02]  /*0260*/  SHF.R.S32.HI R3, RZ, 0x3, R15 ;  /* 0x00000003ff037819 */ /* 0x000fe4000001140f */
[C---:B------:R-:W-:Y:S02]  /*0270*/  LOP3.LUT R6, R4.reuse, 0xfffffff0, RZ, 0xc0, !PT ;  /* 0xfffffff004067812 */ /* 0x040fe400078ec0ff */
[----:B------:R-:W-:Y:S01]  /*0280*/  LEA.HI R4, R4, R5, RZ, 0x1 ;  /* 0x0000000504047211 */ /* 0x000fe200078f08ff */
[----:B------:R-:W-:Y:S01]  /*0290*/  IMAD.SHL.U32 R3, R3, 0x40, RZ ;  /* 0x0000004003037824 */ /* 0x000fe200078e00ff */
[----:B------:R-:W-:Y:S01]  /*02a0*/  LEA.HI R2, R0, R8, RZ, 0x3 ;  /* 0x0000000800027211 */ /* 0x000fe200078f18ff */
[----:B------:R-:W-:Y:S01]  /*02b0*/  IMAD.IADD R0, R17, 0x1, -R7 ;  /* 0x0000000111007824 */ /* 0x000fe200078e0a07 */
[----:B------:R-:W-:-:S02]  /*02c0*/  LOP3.LUT R4, R4, 0xfffffffe, RZ, 0xc0, !PT ;  /* 0xfffffffe04047812 */ /* 0x000fc400078ec0ff */
[----:B------:R-:W-:Y:S01]  /*02d0*/  LOP3.LUT R2, R2, 0xfffffff8, RZ, 0xc0, !PT ;  /* 0xfffffff802027812 */ /* 0x000fe200078ec0ff */
[C---:B------:R-:W-:Y:S01]  /*02e0*/  IMAD.SHL.U32 R22, R0.reuse, 0x8, RZ ;  /* 0x0000000800167824 */ /* 0x040fe200078e00ff */
[----:B------:R-:W-:Y:S01]  /*02f0*/  LOP3.LUT R3, R3, 0x1c0, RZ, 0xc0, !PT ;  /* 0x000001c003037812 */ /* 0x000fe200078ec0ff */
[----:B------:R-:W-:Y:S01]  /*0300*/  IMAD.IADD R12, R5, 0x1, -R4 ;  /* 0x00000001050c7824 */ /* 0x000fe200078e0a04 */
[----:B------:R-:W-:Y:S01]  /*0310*/  LOP3.LUT P4, RZ, R0, 0x4, RZ, 0xc0, !PT ;  /* 0x0000000400ff7812 */ /* 0x000fe2000788c0ff */
[----:B------:R-:W-:Y:S01]  /*0320*/  IMAD.IADD R5, R8, 0x1, -R2 ;  /* 0x0000000108057824 */ /* 0x000fe200078e0a02 */
[----:B------:R-:W-:Y:S01]  /*0330*/  LOP3.LUT R4, R3, 0x38, R22, 0xf8, !PT ;  /* 0x0000003803047812 */ /* 0x000fe200078ef816 */
[----:B------:R-:W-:Y:S01]  /*0340*/  IMAD.IADD R2, R17, 0x1, -R6 ;  /* 0x0000000111027824 */ /* 0x000fe200078e0a06 */
[----:B------:R-:W-:Y:S01]  /*0350*/  SHF.R.U32.HI R3, RZ, 0x3, R3 ;  /* 0x00000003ff037819 */ /* 0x000fe20000011603 */
[----:B------:R-:W-:Y:S01]  /*0360*/  IMAD.SHL.U32 R11, R12, 0x200, RZ ;  /* 0x000002000c0b7824 */ /* 0x000fe200078e00ff */
[C---:B------:R-:W-:Y:S01]  /*0370*/  LOP3.LUT P3, RZ, R0.reuse, 0x2, RZ, 0xc0, !PT ;  /* 0x0000000200ff7812 */ /* 0x040fe2000786c0ff */
[----:B------:R-:W-:Y:S01]  /*0380*/  IMAD.SHL.U32 R0, R0, 0x40, RZ ;  /* 0x0000004000007824 */ /* 0x000fe200078e00ff */
[----:B------:R-:W-:Y:S01]  /*0390*/  LOP3.LUT R13, R4, R3, RZ, 0x3c, !PT ;  /* 0x00000003040d7212 */ /* 0x000fe200078e3cff */
[----:B------:R-:W-:Y:S01]  /*03a0*/  IMAD.SHL.U32 R3, R16, 0x10, RZ ;  /* 0x0000001010037824 */ /* 0x000fe200078e00ff */
[----:B------:R-:W-:Y:S01]  /*03b0*/  SHF.R.S32.HI R4, RZ, 0x1f, R2 ;  /* 0x0000001fff047819 */ /* 0x000fe20000011402 */
[----:B------:R-:W-:Y:S01]  /*03c0*/  STL [R1+0x48], R22 ;  /* 0x0000481601007387 */ /* 0x000fe20000100800 */
[----:B------:R-:W-:-:S02]  /*03d0*/  LOP3.LUT R0, R0, 0x1c0, RZ, 0xc0, !PT ;  /* 0x000001c000007812 */ /* 0x000fc400078ec0ff */
[----:B------:R-:W-:Y:S02]  /*03e0*/  LEA.HI R14, R4, R2, RZ, 0x3 ;  /* 0x00000002040e7211 */ /* 0x000fe400078f18ff */
[----:B------:R-:W-:Y:S02]  /*03f0*/  LEA.HI R8, R18, R17, RZ, 0x7 ;  /* 0x0000001112087211 */ /* 0x000fe400078f38ff */
[C---:B------:R-:W-:Y:S02]  /*0400*/  LOP3.LUT R4, R0.reuse, 0x8, R15, 0xf8, !PT ;  /* 0x0000000800047812 */ /* 0x040fe400078ef80f */
[----:B------:R-:W-:Y:S02]  /*0410*/  LOP3.LUT R9, R0, 0x10, R3, 0xf8, !PT ;  /* 0x0000001000097812 */ /* 0x000fe400078ef803 */
[----:B------:R-:W-:Y:S02]  /*0420*/  SHF.R.U32.HI R10, RZ, 0x3, R0 ;  /* 0x00000003ff0a7819 */ /* 0x000fe40000011600 */
[----:B------:R-:W-:-:S02]  /*0430*/  LOP3.LUT R0, R5, 0x1, RZ, 0xc0, !PT ;  /* 0x0000000105007812 */ /* 0x000fc400078ec0ff */
[----:B------:R-:W-:Y:S02]  /*0440*/  LOP3.LUT R6, R14, 0xfffffff8, RZ, 0xc0, !PT ;  /* 0xfffffff80e067812 */ /* 0x000fe400078ec0ff */
[----:B------:R-:W-:Y:S02]  /*0450*/  SHF.R.S32.HI R8, RZ, 0x7, R8 ;  /* 0x00000007ff087819 */ /* 0x000fe40000011408 */
[----:B------:R-:W-:Y:S01]  /*0460*/  ISETP.NE.U32.AND P0, PT, R0, 0x1, PT ;  /* 0x000000010000780c */ /* 0x000fe20003f05070 */
[----:B------:R-:W-:Y:S01]  /*0470*/  IMAD.IADD R7, R2, 0x1, -R6 ;  /* 0x0000000102077824 */ /* 0x000fe200078e0a06 */
[----:B------:R-:W-:Y:S01]  /*0480*/  LEA.HI R0, R18, R17, RZ, 0x6 ;  /* 0x0000001112007211 */ /* 0x000fe200078f30ff */
[----:B------:R-:W-:Y:S01]  /*0490*/  IMAD.SHL.U32 R6, R12, 0x20, RZ ;  /* 0x000000200c067824 */ /* 0x000fe200078e00ff */
[----:B------:R-:W-:Y:S01]  /*04a0*/  LOP3.LUT R3, R4, R10, RZ, 0x3c, !PT ;  /* 0x0000000a04037212 */ /* 0x000fe200078e3cff */
[----:B------:R-:W-:Y:S01]  /*04b0*/  IMAD R4, R8, 0x800, R11 ;  /* 0x0000080008047824 */ /* 0x000fe200078e020b */
[----:B------:R-:W-:-:S02]  /*04c0*/  LOP3.LUT R2, R20, 0x7ffffffc, RZ, 0xc0, !PT ;  /* 0x7ffffffc14027812 */ /* 0x000fc400078ec0ff */
[----:B------:R-:W-:Y:S01]  /*04d0*/  SHF.R.S32.HI R0, RZ, 0x6, R0 ;  /* 0x00000006ff007819 */ /* 0x000fe20000011400 */
[----:B------:R-:W-:Y:S01]  /*04e0*/  IMAD.IADD R21, R4, 0x1, R3 ;  /* 0x0000000104157824 */ /* 0x000fe200078e0203 */
[----:B------:R-:W-:Y:S01]  /*04f0*/  LOP3.LUT R15, R9, 0x8, R15, 0xf8, !PT ;  /* 0x00000008090f7812 */ /* 0x000fe200078ef80f */
[----:B------:R-:W-:Y:S01]  /*0500*/  IMAD.IADD R9, R17, 0x1, -R2 ;  /* 0x0000000111097824 */ /* 0x000fe200078e0a02 */
[----:B------:R-:W-:Y:S01]  /*0510*/  R2P PR, R5, 0x6 ;  /* 0x0000000605007804 */ /* 0x000fe20000000000 */
[----:B------:R-:W-:Y:S01]  /*0520*/  IMAD.SHL.U32 R4, R17, 0x2, RZ ;  /* 0x0000000211047824 */ /* 0x000fe200078e00ff */
[C---:B------:R-:W-:Y:S01]  /*0530*/  LOP3.LUT P6, RZ, R7.reuse, 0x4, RZ, 0xc0, !PT ;  /* 0x0000000407ff7812 */ /* 0x040fe200078cc0ff */
[C---:B------:R-:W-:Y:S01]  /*0540*/  IMAD R17, R0.reuse, 0x200, R13 ;  /* 0x0000020000117824 */ /* 0x040fe200078e020d */
[----:B------:R-:W-:Y:S01]  /*0550*/  LOP3.LUT P5, RZ, R7, 0x2, RZ, 0xc0, !PT ;  /* 0x0000000207ff7812 */ /* 0x000fe200078ac0ff */
[----:B------:R-:W-:Y:S02]  /*0560*/  IMAD.SHL.U32 R3, R0, 0x8, RZ ;  /* 0x0000000800037824 */ /* 0x000fe400078e00ff */
[----:B------:R-:W-:-:S02]  /*0570*/  IMAD.SHL.U32 R0, R8, 0x20, RZ ;  /* 0x0000002008007824 */ /* 0x000fc400078e00ff */
[----:B------:R-:W-:Y:S01]  /*0580*/  IMAD.SHL.U32 R2, R5, 0x40, RZ ;  /* 0x0000004005027824 */ /* 0x000fe200078e00ff */
[----:B------:R-:W-:Y:S02]  /*0590*/  LOP3.LUT R3, R3, 0x18, RZ, 0xc0, !PT ;  /* 0x0000001803037812 */ /* 0x000fe400078ec0ff */
[----:B------:R-:W-:Y:S02]  /*05a0*/  LOP3.LUT R5, R0, 0x6, R4, 0xf8, !PT ;  /* 0x0000000600057812 */ /* 0x000fe400078ef804 */
[----:B------:R-:W-:Y:S02]  /*05b0*/  LOP3.LUT R2, R2, 0x1c0, RZ, 0xc0, !PT ;  /* 0x000001c002027812 */ /* 0x000fe400078ec0ff */
[----:B------:R-:W-:Y:S01]  /*05c0*/  LOP3.LUT R8, R3, 0x20, R6, 0xf8, !PT ;  /* 0x0000002003087812 */ /* 0x000fe200078ef806 */
[----:B------:R1:W-:Y:S01]  /*05d0*/  STL [R1+0x80], R5 ;  /* 0x0000800501007387 */ /* 0x0003e20000100800 */
[----:B------:R-:W-:-:S04]  /*05e0*/  SHF.R.U32.HI R4, RZ, 0x3, R2 ;  /* 0x00000003ff047819 */ /* 0x000fc80000011602 */
[----:B------:R-:W-:Y:S02]  /*05f0*/  LOP3.LUT R6, R4, R2, R3, 0x1e, !PT ;  /* 0x0000000204067212 */ /* 0x000fe400078e1e03 */
[----:B------:R-:W-:Y:S01]  /*0600*/  LOP3.LUT R3, R11, R15, R10, 0xf6, !PT ;  /* 0x0000000f0b037212 */ /* 0x000fe200078ef60a */
[----:B------:R-:W-:-:S03]  /*0610*/  IMAD.MOV.U32 R10, RZ, RZ, -0x10 ;  /* 0xfffffff0ff0a7424 */ /* 0x000fc600078e00ff */
[----:B------:R-:W-:Y:S02]  /*0620*/  LEA R3, R3, UR5, 0x1 ;  /* 0x0000000503037c11 */ /* 0x000fe4000f8e08ff */
[----:B------:R-:W-:Y:S02]  /*0630*/  SEL R10, R10, 0x10, !P0 ;  /* 0x000000100a0a7807 */ /* 0x000fe40004000000 */
[----:B-1----:R-:W-:Y:S01]  /*0640*/  LOP3.LUT R5, R2, 0x20, R0, 0xf8, !PT ;  /* 0x0000002002057812 */ /* 0x002fe200078ef800 */
[----:B------:R-:W-:Y:S02]  /*0650*/  IMAD.SHL.U32 R0, R9, 0x2, RZ ;  /* 0x0000000209007824 */ /* 0x000fe400078e00ff */
[----:B------:R-:W-:Y:S01]  /*0660*/  IMAD.SHL.U32 R2, R7, 0x40, RZ ;  /* 0x0000004007027824 */ /* 0x000fe200078e00ff */
[----:B------:R-:W-:Y:S01]  /*0670*/  LOP3.LUT R4, R5, R4, RZ, 0x3c, !PT ;  /* 0x0000000405047212 */ /* 0x000fe200078e3cff */
[--C-:B------:R-:W-:Y:S02]  /*0680*/  IMAD R5, R19, 0x400, R0.reuse ;  /* 0x0000040013057824 */ /* 0x100fe400078e0200 */
[----:B------:R-:W-:-:S02]  /*0690*/  IMAD R0, R16, 0x400, R0 ;  /* 0x0000040010007824 */ /* 0x000fc400078e0200 */
[----:B------:R-:W-:Y:S02]  /*06a0*/  IMAD.IADD R13, R5, 0x1, R4 ;  /* 0x00000001050d7824 */ /* 0x000fe400078e0204 */
[----:B------:R-:W-:Y:S01]  /*06b0*/  IMAD.IADD R11, R0, 0x1, R6 ;  /* 0x00000001000b7824 */ /* 0x000fe200078e0206 */
[----:B------:R-:W-:Y:S01]  /*06c0*/  LOP3.LUT R0, R2, 0x1c0, RZ, 0xc0, !PT ;  /* 0x000001c002007812 */ /* 0x000fe200078ec0ff */
[----:B------:R-:W-:Y:S01]  /*06d0*/  IMAD.SHL.U32 R9, R14, 0x40, RZ ;  /* 0x000000400e097824 */ /* 0x000fe200078e00ff */
[----:B------:R-:W-:Y:S01]  /*06e0*/  LEA R13, R13, UR5, 0x1 ;  /* 0x000000050d0d7c11 */ /* 0x000fe2000f8e08ff */
[----:B------:R-:W-:Y:S01]  /*06f0*/  IMAD.SHL.U32 R4, R12, 0x8, RZ ;  /* 0x000000080c047824 */ /* 0x000fe200078e00ff */
[----:B------:R-:W-:Y:S01]  /*0700*/  SHF.R.U32.HI R2, RZ, 0x3, R0 ;  /* 0x00000003ff027819 */ /* 0x000fe20000011600 */
[----:B------:R-:W-:Y:S01]  /*0710*/  IMAD.U32 R5, RZ, RZ, UR4 ;  /* 0x00000004ff057e24 */ /* 0x000fe2000f8e00ff */
[----:B------:R-:W-:Y:S01]  /*0720*/  LOP3.LUT R9, R9, 0xfffffe00, RZ, 0xc0, !PT ;  /* 0xfffffe0009097812 */ /* 0x000fe200078ec0ff */
[----:B------:R-:W-:Y:S01]  /*0730*/  ULEA UR4, UR6, UR7, 0x18 ;  /* 0x0000000706047291 */ /* 0x000fe2000f8ec03f */
[----:B------:R-:W-:Y:S01]  /*0740*/  LOP3.LUT R4, R0, 0x8, R4, 0xf8, !PT ;  /* 0x0000000800047812 */ /* 0x000fe200078ef804 */
[----:B------:R-:W-:Y:S01]  /*0750*/  USHF.R.S32.HI UR6, URZ, 0x1f, UR45 ;  /* 0x0000001f3f067899 */ /* 0x000fe2000801142d */
[----:B------:R-:W-:Y:S01]  /*0760*/  LOP3.LUT R0, R2, R8, R0, 0x1e, !PT ;  /* 0x0000000802007212 */ /* 0x000fe200078e1e00 */
[----:B------:R-:W-:Y:S01]  /*0770*/  USHF.R.S32.HI UR7, URZ, 0x1f, UR54 ;  /* 0x0000001f3f077899 */ /* 0x000fe20008011436 */
[--C-:B------:R-:W-:Y:S01]  /*0780*/  IMAD R7, R19, 0x400, R9.reuse ;  /* 0x0000040013077824 */ /* 0x100fe200078e0209 */
[----:B------:R-:W-:Y:S01]  /*0790*/  LOP3.LUT R2, R4, R2, RZ, 0x3c, !PT ;  /* 0x0000000204027212 */ /* 0x000fe200078e3cff */
[----:B------:R-:W-:Y:S01]  /*07a0*/  IMAD R8, R16, 0x400, R9 ;  /* 0x0000040010087824 */ /* 0x000fe200078e0209 */
[----:B------:R-:W-:Y:S01]  /*07b0*/  LOP3.LUT R9, R0, R9, RZ, 0xfc, !PT ;  /* 0x0000000900097212 */ /* 0x000fe200078efcff */
[----:B------:R-:W-:Y:S01]  /*07c0*/  IMAD.U32 R0, RZ, RZ, UR6 ;  /* 0x00000006ff007e24 */ /* 0x000fe2000f8e00ff */
[----:B------:R-:W-:Y:S01]  /*07d0*/  UIADD3 UR6, UR5, 0x12000, URZ ;  /* 0x0001200005067890 */ /* 0x000fe2000fffe03f */
[----:B------:R-:W-:Y:S01]  /*07e0*/  IMAD.U32 R0, RZ, RZ, UR7 ;  /* 0x00000007ff007e24 */ /* 0x000fe2000f8e00ff */
[----:B------:R-:W-:Y:S01]  /*07f0*/  LEA R12, R17, UR5, 0x1 ;  /* 0x00000005110c7c11 */ /* 0x000fe2000f8e08ff */
[----:B------:R-:W-:-:S02]  /*0800*/  VIADD R14, R22, 0x40 ;  /* 0x00000040160e7836 */ /* 0x000fc40000000000 */
[----:B------:R-:W-:Y:S02]  /*0810*/  VIADD R0, R22, 0x80 ;  /* 0x0000008016007836 */ /* 0x000fe40000000000 */
[----:B------:R-:W-:Y:S01]  /*0820*/  IMAD.MOV.U32 R6, RZ, RZ, 0x20 ;  /* 0x00000020ff067424 */ /* 0x000fe200078e00ff */
[----:B------:R1:W-:Y:S01]  /*0830*/  STL [R1+0x68], R14 ;  /* 0x0000680e01007387 */ /* 0x0003e20000100800 */
[----:B------:R-:W-:Y:S02]  /*0840*/  IMAD.IADD R7, R7, 0x1, R2 ;  /* 0x0000000107077824 */ /* 0x000fe400078e0202 */
[----:B------:R-:W-:Y:S01]  /*0850*/  IMAD.IADD R8, R2, 0x1, R8 ;  /* 0x0000000102087824 */ /* 0x000fe200078e0208 */
[----:B------:R2:W-:Y:S01]  /*0860*/  STL [R1+0x6c], R0 ;  /* 0x00006c0001007387 */ /* 0x0005e20000100800 */
[----:B------:R-:W-:Y:S01]  /*0870*/  IMAD.U32 R2, RZ, RZ, UR7 ;  /* 0x00000007ff027e24 */ /* 0x000fe2000f8e00ff */
[----:B------:R-:W-:Y:S01]  /*0880*/  SEL R2, R6, 0xffffffe0, !P3 ;  /* 0xffffffe006027807 */ /* 0x000fe20005800000 */
[----:B------:R-:W-:Y:S01]  /*0890*/  IMAD.MOV.U32 R5, RZ, RZ, 0x40 ;  /* 0x00000040ff057424 */ /* 0x000fe200078e00ff */
[----:B------:R3:W-:Y:S01]  /*08a0*/  STL [R1+0x2c], R12 ;  /* 0x00002c0c01007387 */ /* 0x0007e20000100800 */
[----:B------:R-:W-:Y:S01]  /*08b0*/  IMAD.U32 R4, RZ, RZ, UR8 ;  /* 0x00000008ff047e24 */ /* 0x000fe2000f8e00ff */
[----:B------:R-:W-:Y:S01]  /*08c0*/  UIADD3 UR7, UR5, 0xc000, URZ ;  /* 0x0000c00005077890 */ /* 0x000fe2000fffe03f */
[----:B------:R-:W-:-:S02]  /*08d0*/  LEA R8, R8, UR6, 0x1 ;  /* 0x0000000608087c11 */ /* 0x000fc4000f8e08ff */
[C---:B------:R-:W-:Y:S02]  /*08e0*/  SEL R4, R5.reuse, 0xffffffc0, !P4 ;  /* 0xffffffc005047807 */ /* 0x040fe40006000000 */
[----:B------:R-:W-:Y:S02]  /*08f0*/  SEL R6, R6, 0xffffffe0, !P5 ;  /* 0xffffffe006067807 */ /* 0x000fe40006800000 */
[----:B------:R-:W-:Y:S02]  /*0900*/  SEL R5, R5, 0xffffffc0, !P6 ;  /* 0xffffffc005057807 */ /* 0x000fe40007000000 */
[----:B-1----:R-:W-:Y:S02]  /*0910*/  LEA R14, R11, UR7, 0x1 ;  /* 0x000000070b0e7c11 */ /* 0x002fe4000f8e08ff */
[----:B------:R-:W-:Y:S02]  /*0920*/  LEA R11, R7, UR5, 0x1 ;  /* 0x00000005070b7c11 */ /* 0x000fe4000f8e08ff */
[----:B--2---:R-:W-:Y:S01]  /*0930*/  LEA R0, R21, UR6, 0x1 ;  /* 0x0000000615007c11 */ /* 0x004fe2000f8e08ff */
[----:B------:R-:W-:-:S02]  /*0940*/  ULDC.64 UR6, c[0x0][0x208] ;  /* 0x0000820000067ab9 */ /* 0x000fc40000000a00 */
[----:B------:R-:W-:Y:S02]  /*0950*/  IMAD.IADD R7, R11, 0x1, R6 ;  /* 0x000000010b077824 */ /* 0x000fe400078e0206 */
[----:B---3--:R-:W-:Y:S01]  /*0960*/  IMAD.IADD R12, R0, 0x1, R2 ;  /* 0x00000001000c7824 */ /* 0x008fe200078e0202 */
[----:B------:R-:W-:Y:S01]  /*0970*/  IADD3 R2, R2, -0x6000, R0 ;  /* 0xffffa00002027810 */ /* 0x000fe20007ffe000 */
[----:B------:R-:W-:-:S03]  /*0980*/  IMAD.IADD R252, R0, 0x1, R4 ;  /* 0x0000000100fc7824 */ /* 0x000fc600078e0204 */
[----:B------:R1:W-:Y:S01]  /*0990*/  STL [R1+0x4], R12 ;  /* 0x0000040c01007387 */ /* 0x0003e20000100800 */
[C---:B------:R-:W-:Y:S02]  /*09a0*/  IMAD.IADD R0, R4.reuse, 0x1, R2 ;  /* 0x0000000104007824 */ /* 0x040fe400078e0202 */
[----:B------:R-:W-:Y:S01]  /*09b0*/  IMAD.IADD R2, R4, 0x1, R3 ;  /* 0x0000000104027824 */ /* 0x000fe200078e0203 */
[----:B------:R-:W-:Y:S01]  /*09c0*/  STL [R1+0x50], R13 ;  /* 0x0000500d01007387 */ /* 0x000fe20000100800 */
[C---:B------:R-:W-:Y:S02]  /*09d0*/  VIADD R4, R14.reuse, 0x40 ;  /* 0x000000400e047836 */ /* 0x040fe40000000000 */
[----:B------:R-:W-:Y:S01]  /*09e0*/  @P2 VIADD R4, R14, 0xffffffc0 ;  /* 0xffffffc00e042836 */ /* 0x000fe20000000000 */
[----:B------:R2:W-:Y:S04]  /*09f0*/  STL [R1+0x10], R0 ;  /* 0x0000100001007387 */ /* 0x0005e80000100800 */
[----:B------:R-:W-:Y:S01]  /*0a00*/  STL [R1+0x78], R14 ;  /* 0x0000780e01007387 */ /* 0x000fe20000100800 */
[----:B-1----:R-:W-:-:S02]  /*0a10*/  VIADD R12, R13, 0x20 ;  /* 0x000000200d0c7836 */ /* 0x002fc40000000000 */
[C---:B------:R-:W-:Y:S02]  /*0a20*/  @P1 VIADD R12, R13.reuse, 0xffffffe0 ;  /* 0xffffffe00d0c1836 */ /* 0x040fe40000000000 */
[----:B--2---:R-:W-:-:S05]  /*0a30*/  IMAD.IADD R0, R13, 0x1, R10 ;  /* 0x000000010d007824 */ /* 0x004fca00078e020a */
[----:B------:R1:W-:Y:S04]  /*0a40*/  STL [R1+0x5c], R0 ;  /* 0x00005c0001007387 */ /* 0x0003e80000100800 */
[----:B------:R-:W-:Y:S04]  /*0a50*/  STL [R1+0x8], R11 ;  /* 0x0000080b01007387 */ /* 0x000fe80000100800 */
[----:B------:R-:W-:Y:S04]  /*0a60*/  STL [R1+0x54], R12 ;  /* 0x0000540c01007387 */ /* 0x000fe80000100800 */
[----:B------:R2:W-:Y:S04]  /*0a70*/  STL [R1+0x7c], R4 ;  /* 0x00007c0401007387 */ /* 0x0005e80000100800 */
[----:B------:R-:W-:Y:S01]  /*0a80*/  STL [R1+0x1c], R8 ;  /* 0x00001c0801007387 */ /* 0x000fe20000100800 */
[----:B-1----:R-:W-:Y:S01]  /*0a90*/  LEA R0, R9, UR5, 0x1 ;  /* 0x0000000509007c11 */ /* 0x002fe2000f8e08ff */
[----:B------:R-:W-:-:S02]  /*0aa0*/  IMAD.IADD R9, R11, 0x1, R5 ;  /* 0x000000010b097824 */ /* 0x000fc400078e0205 */
[----:B--2---:R-:W-:-:S05]  /*0ab0*/  IMAD.IADD R4, R10, 0x1, R12 ;  /* 0x000000010a047824 */ /* 0x004fca00078e020c */
[----:B------:R1:W-:Y:S04]  /*0ac0*/  STL [R1+0x58], R4 ;  /* 0x0000580401007387 */ /* 0x0003e80000100800 */
[----:B------:R-:W-:Y:S04]  /*0ad0*/  STL [R1+0xc], R7 ;  /* 0x00000c0701007387 */ /* 0x000fe80000100800 */
[----:B------:R-:W-:Y:S01]  /*0ae0*/  STL [R1+0x18], R9 ;  /* 0x0000180901007387 */ /* 0x000fe20000100800 */
[--C-:B-1----:R-:W-:Y:S02]  /*0af0*/  IMAD.IADD R4, R5, 0x1, R8.reuse ;  /* 0x0000000105047824 */ /* 0x102fe400078e0208 */
[----:B------:R-:W-:-:S02]  /*0b00*/  IMAD.IADD R8, R6, 0x1, R8 ;  /* 0x0000000106087824 */ /* 0x000fc400078e0208 */
[----:B------:R-:W-:-:S03]  /*0b10*/  IMAD.IADD R5, R7, 0x1, R5 ;  /* 0x0000000107057824 */ /* 0x000fc600078e0205 */
[----:B------:R-:W-:Y:S04]  /*0b20*/  STL [R1+0x28], R8 ;  /* 0x0000280801007387 */ /* 0x000fe80000100800 */
[----:B------:R1:W-:Y:S04]  /*0b30*/  STL [R1+0x20], R4 ;  /* 0x0000200401007387 */ /* 0x0003e80000100800 */
[----:B------:R2:W-:Y:S01]  /*0b40*/  STL [R1+0x14], R5 ;  /* 0x0000140501007387 */ /* 0x0005e20000100800 */
[----:B-1----:R-:W-:-:S05]  /*0b50*/  IMAD.IADD R4, R6, 0x1, R4 ;  /* 0x0000000106047824 */ /* 0x002fca00078e0204 */
[----:B------:R2:W-:Y:S02]  /*0b60*/  STL [R1+0x24], R4 ;  /* 0x0000240401007387 */ /* 0x0005e40000100800 */
.L_x_44:
[----:B------:R-:W-:Y:S01]  /*0b70*/  ULDC.64 UR8, c[0x0][0x308] ;  /* 0x0000c20000087ab9 */ /* 0x000fe20000000a00 */
[----:B------:R-:W-:Y:S01]  /*0b80*/  ULDC.64 UR10, c[0x0][0x300] ;  /* 0x0000c000000a7ab9 */ /* 0x000fe20000000a00 */
[----:B------:R-:W-:Y:S02]  /*0b90*/  UISETP.NE.U32.AND UP3, UPT, UR8, URZ, UPT ;  /* 0x0000003f0800728c */ /* 0x000fe4000bf65070 */
[----:B------:R-:W-:Y:S02]  /*0ba0*/  UISETP.NE.U32.AND UP4, UPT, UR10, URZ, UPT ;  /* 0x0000003f0a00728c */ /* 0x000fe4000bf85070 */
[----:B------:R-:W-:Y:S02]  /*0bb0*/  UISETP.NE.AND.EX UP3, UPT, UR9, URZ, UPT, UP3 ;  /* 0x0000003f0900728c */ /* 0x000fe4000bf65330 */
[----:B------:R-:W-:Y:S02]  /*0bc0*/  UISETP.NE.AND.EX UP4, UPT, UR11, URZ, UPT, UP4 ;  /* 0x0000003f0b00728c */ /* 0x000fe4000bf85340 */
[----:B------:R-:W-:-:S02]  /*0bd0*/  USHF.R.S32.HI UR55, URZ, 0x1f, UR45 ;  /* 0x0000001f3f377899 */ /* 0x000fc4000801142d */
[----:B------:R-:W-:Y:S01]  /*0be0*/  USHF.L.U32 UR16, UR45, 0x2, URZ ;  /* 0x000000022d107899 */ /* 0x000fe2000800063f */
[----:B------:R-:W-:Y:S01]  /*0bf0*/  PLOP3.LUT P0, PT, PT, PT, UP3, 0x80, 0x0 ;  /* 0x000000000000781c */ /* 0x000fe20003f0f038 */
[----:B------:R-:W-:Y:S01]  /*0c00*/  USHF.L.U64.HI UR5, UR45, 0x2, UR55 ;  /* 0x000000022d057899 */ /* 0x000fe20008010237 */
[----:B------:R-:W-:Y:S01]  /*0c10*/  PLOP3.LUT P1, PT, PT, PT, UP4, 0x80, 0x0 ;  /* 0x000000000000781c */ /* 0x000fe20003f2f048 */
[----:B------:R-:W-:Y:S01]  /*0c20*/  ULDC.64 UR12, c[0x0][0x2f0] ;  /* 0x0000bc00000c7ab9 */ /* 0x000fe20000000a00 */
[----:B------:R-:W-:Y:S02]  /*0c30*/  @UP3 UIADD3 UR8, UP0, UR16, UR8, URZ ;  /* 0x0000000810083290 */ /* 0x000fe4000ff1e03f */
[----:B------:R-:W-:Y:S02]  /*0c40*/  UIADD3 UR15, UP2, UR16, UR12, URZ ;  /* 0x0000000c100f7290 */ /* 0x000fe4000ff5e03f */
[----:B------:R-:W-:Y:S02]  /*0c50*/  @UP3 UIADD3.X UR9, UR5, UR9, URZ, UP0, !UPT ;  /* 0x0000000905093290 */ /* 0x000fe400087fe43f */
[----:B------:R-:W-:Y:S01]  /*0c60*/  UISETP.NE.U32.AND UP0, UPT, UR12, URZ, UPT ;  /* 0x0000003f0c00728c */ /* 0x000fe2000bf05070 */
[----:B-12---:R-:W-:Y:S01]  /*0c70*/  IMAD.U32 R4, RZ, RZ, UR8 ;  /* 0x00000008ff047e24 */ /* 0x006fe2000f8e00ff */
[----:B------:R-:W-:-:S02]  /*0c80*/  @UP4 UIADD3 UR10, UP1, UR16, UR10, URZ ;  /* 0x0000000a100a4290 */ /* 0x000fc4000ff3e03f */
[----:B------:R-:W-:Y:S01]  /*0c90*/  UIADD3.X UR14, UR5, UR13, URZ, UP2, !UPT ;  /* 0x0000000d050e7290 */ /* 0x000fe200097fe43f */
[----:B------:R-:W-:Y:S01]  /*0ca0*/  IMAD.U32 R5, RZ, RZ, UR9 ;  /* 0x00000009ff057e24 */ /* 0x000fe2000f8e00ff */
[----:B------:R-:W-:Y:S01]  /*0cb0*/  UISETP.NE.AND.EX UP2, UPT, UR13, URZ, UPT, UP0 ;  /* 0x0000003f0d00728c */ /* 0x000fe2000bf45300 */
[----:B------:R-:W-:Y:S02]  /*0cc0*/  ULDC.U8 UR17, c[0x0][0x3c2] ;  /* 0x0000f08000117ab9 */ /* 0x000fe40000000000 */
[----:B------:R-:W-:Y:S01]  /*0cd0*/  ULDC.64 UR12, c[0x0][0x2f8] ;  /* 0x0000be00000c7ab9 */ /* 0x000fe20000000a00 */
[----:B------:R-:W-:Y:S01]  /*0ce0*/  @UP4 UIADD3.X UR11, UR5, UR11, URZ, UP1, !UPT ;  /* 0x0000000b050b4290 */ /* 0x000fe20008ffe43f */
[----:B------:R-:W-:Y:S01]  /*0cf0*/  IMAD.U32 R6, RZ, RZ, UR10 ;  /* 0x0000000aff067e24 */ /* 0x000fe2000f8e00ff */
[----:B------:R-:W-:Y:S01]  /*0d00*/  UISETP.NE.AND UP1, UPT, UR17, URZ, UPT ;  /* 0x0000003f1100728c */ /* 0x000fe2000bf25270 */
[----:B------:R-:W-:Y:S01]  /*0d10*/  PLOP3.LUT P3, PT, PT, PT, UP2, 0x80, 0x0 ;  /* 0x000000000000781c */ /* 0x000fe20003f6f028 */
[----:B------:R-:W-:Y:S01]  /*0d20*/  UISETP.EQ.U32.AND UP4, UPT, UR12, URZ, UPT ;  /* 0x0000003f0c00728c */ /* 0x000fe2000bf82070 */
[----:B------:R1:W2:Y:S01]  /*0d30*/  @P0 LDG.E R8, desc[UR6][R4.64] ;  /* 0x0000000604080981 */ /* 0x0002a2000c1e1900 */
[----:B------:R-:W-:-:S02]  /*0d40*/  IMAD.U32 R7, RZ, RZ, UR11 ;  /* 0x0000000bff077e24 */ /* 0x000fc4000f8e00ff */
[----:B------:R-:W-:Y:S02]  /*0d50*/  UISETP.EQ.OR.EX UP4, UPT, UR13, URZ, !UP1, UP4 ;  /* 0x0000003f0d00728c */ /* 0x000fe4000cf82740 */
[----:B------:R-:W-:Y:S01]  /*0d60*/  UIADD3 UR8, UP0, UR16, UR12, URZ ;  /* 0x0000000c10087290 */ /* 0x000fe2000ff1e03f */
[----:B---3--:R-:W3:Y:S03]  /*0d70*/  @P1 LDG.E R10, desc[UR6][R6.64] ;  /* 0x00000006060a1981 */ /* 0x008ee6000c1e1900 */
[----:B------:R-:W-:Y:S01]  /*0d80*/  PLOP3.LUT P2, PT, PT, PT, UP4, 0x80, 0x0 ;  /* 0x000000000000781c */ /* 0x000fe20003f4f048 */
[----:B------:R-:W-:Y:S01]  /*0d90*/  UIADD3.X UR5, UR5, UR13, URZ, UP0, !UPT ;  /* 0x0000000d05057290 */ /* 0x000fe200087fe43f */
[----:B-1----:R-:W-:Y:S02]  /*0da0*/  IMAD.U32 R4, RZ, RZ, UR15 ;  /* 0x0000000fff047e24 */ /* 0x002fe4000f8e00ff */
[----:B------:R-:W-:-:S05]  /*0db0*/  IMAD.U32 R5, RZ, RZ, UR14 ;  /* 0x0000000eff057e24 */ /* 0x000fca000f8e00ff */
[----:B----4-:R-:W4:Y:S04]  /*0dc0*/  @P3 LDG.E R9, desc[UR6][R4.64] ;  /* 0x0000000604093981 */ /* 0x010f28000c1e1900 */
[----:B-----5:R1:W5:Y:S02]  /*0dd0*/  @P3 LDG.E R6, desc[UR6][R4.64+0x4] ;  /* 0x0000040604063981 */ /* 0x020364000c1e1900 */
[----:B-1----:R-:W-:Y:S01]  /*0de0*/  IMAD.U32 R4, RZ, RZ, UR8 ;  /* 0x00000008ff047e24 */ /* 0x002fe2000f8e00ff */
[----:B------:R-:W-:Y:S01]  /*0df0*/  UMOV UR19, URZ ;  /* 0x0000003f00137c82 */ /* 0x000fe20008000000 */
[----:B------:R-:W-:Y:S01]  /*0e00*/  IMAD.U32 R5, RZ, RZ, UR5 ;  /* 0x00000005ff057e24 */ /* 0x000fe2000f8e00ff */
[----:B------:R-:W-:Y:S01]  /*0e10*/  @!UP3 ULDC.64 UR8, c[0x0][0x318] ;  /* 0x0000c6000008bab9 */ /* 0x000fe20000000a00 */
[----:B------:R-:W-:-:S03]  /*0e20*/  @!UP3 ULDC UR5, c[0x0][0x2cc] ;  /* 0x0000b3000005bab9 */ /* 0x000fc60000000800 */
[----:B------:R-:W5:Y:S01]  /*0e30*/  @!P2 LDG.E R7, desc[UR6][R4.64] ;  /* 0x000000060407a981 */ /* 0x000f62000c1e1900 */
[----:B------:R-:W-:-:S04]  /*0e40*/  @!UP3 UISETP.NE.U32.AND UP0, UPT, UR8, URZ, UPT ;  /* 0x0000003f0800b28c */ /* 0x000fc8000bf05070 */
[----:B------:R-:W-:Y:S01]  /*0e50*/  @!UP3 UISETP.NE.AND.EX UP0, UPT, UR9, URZ, UPT, UP0 ;  /* 0x0000003f0900b28c */ /* 0x000fe2000bf05300 */
[----:B------:R-:W-:Y:S01]  /*0e60*/  UMOV UR16, 0xffffffff ;  /* 0xffffffff00107882 */ /* 0x000fe20000000000 */
[----:B------:R-:W-:Y:S02]  /*0e70*/  UMOV UR27, 0xffffffff ;  /* 0xffffffff001b7882 */ /* 0x000fe40000000000 */
[----:B------:R-:W-:Y:S02]  /*0e80*/  @!UP3 USEL UR9, UR5, URZ, UP0 ;  /* 0x0000003f0509b287 */ /* 0x000fe40008000000 */
[----:B------:R-:W-:Y:S01]  /*0e90*/  USHF.L.U32 UR32, UR26, 0x6, URZ ;  /* 0x000000061a207899 */ /* 0x000fe2000800063f */
[----:B------:R-:W-:Y:S01]  /*0ea0*/  ULDC UR8, c[0x0][0x2c8] ;  /* 0x0000b20000087ab9 */ /* 0x000fe20000000800 */
[----:B--2---:R-:W-:Y:S02]  /*0eb0*/  @P0 R2UR UR10, R8 ;  /* 0x00000000080a02ca */ /* 0x004fe400000e0000 */
[----:B------:R-:W-:-:S02]  /*0ec0*/  ISETP.NE.U32.AND P0, PT, RZ, UR12, PT ;  /* 0x0000000cff007c0c */ /* 0x000fc4000bf05070 */
[----:B---3--:R-:W-:Y:S02]  /*0ed0*/  @P1 R2UR UR19, R10 ;  /* 0x000000000a1312ca */ /* 0x008fe400000e0000 */
[----:B------:R-:W-:-:S11]  /*0ee0*/  ISETP.NE.AND.EX P0, PT, RZ, UR13, PT, P0 ;  /* 0x0000000dff007c0c */ /* 0x000fd6000bf05300 */
[----:B------:R-:W-:Y:S01]  /*0ef0*/  @UP3 UIADD3 UR5, UR10, -UR19, URZ ;  /* 0x800000130a053290 */ /* 0x000fe2000fffe03f */
[----:B----4-:R-:W-:Y:S02]  /*0f00*/  @P3 R2UR UR16, R9 ;  /* 0x00000000091032ca */ /* 0x010fe400000e0000 */
[----:B-----5:R-:W-:Y:S02]  /*0f10*/  @P3 R2UR UR11, R6 ;  /* 0x00000000060b32ca */ /* 0x020fe400000e0000 */
[----:B------:R-:W-:Y:S01]  /*0f20*/  @!P2 R2UR UR27, R7 ;  /* 0x00000000071ba2ca */ /* 0x000fe200000e0000 */
[----:B------:R-:W-:-:S14]  /*0f30*/  @!P0 BRA `(.L_x_0) ;  /* 0x0000000000188947 */ /* 0x000fdc0003800000 */
[----:B------:R-:W-:-:S13]  /*0f40*/  PLOP3.LUT P0, PT, PT, PT, UP1, 0x80, 0x0 ;  /* 0x000000000000781c */ /* 0x000fda0003f0f018 */
[----:B------:R-:W2:Y:S04]  /*0f50*/  @P0 LDG.E R6, desc[UR6][R4.64+0x4] ;  /* 0x0000040604060981 */ /* 0x000ea8000c1e1900 */
[----:B------:R-:W3:Y:S01]  /*0f60*/  @!P0 LDG.E R4, desc[UR6][R4.64] ;  /* 0x0000000604048981 */ /* 0x000ee2000c1e1900 */
[----:B--2---:R-:W-:-:S13]  /*0f70*/  @P0 R2UR UR8, R6 ;  /* 0x00000000060802ca */ /* 0x004fda00000e0000 */
[----:B------:R-:W-:-:S07]  /*0f80*/  @UP1 UIADD3 UR8, UR8, -UR27, URZ ;  /* 0x8000001b08081290 */ /* 0x000fce000fffe03f */
[----:B---3--:R-:W-:-:S15]  /*0f90*/  @!P0 R2UR UR8, R4 ;  /* 0x00000000040882ca */ /* 0x008fde00000e0000 */
.L_x_0:
[----:B------:R-:W-:Y:S02]  /*0fa0*/  @!UP3 UIADD3 UR5, UR9, UR8, -UR19 ;  /* 0x000000080905b290 */ /* 0x000fe4000fffe813 */
[----:B------:R-:W-:Y:S02]  /*0fb0*/  @UP2 UIADD3 UR35, UR11, -UR16, URZ ;  /* 0x800000100b232290 */ /* 0x000fe4000fffe03f */
[----:B------:R-:W-:-:S05]  /*0fc0*/  UISETP.GT.AND UP0, UPT, UR5, UR32, UPT ;  /* 0x000000200500728c */ /* 0x000fca000bf04270 */
[----:B------:R-:W-:Y:S01]  /*0fd0*/  @!UP2 ULDC UR35, c[0x0][0x2c4] ;  /* 0x0000b1000023aab9 */ /* 0x000fe20000000800 */
[----:B------:R-:W-:-:S13]  /*0fe0*/  PLOP3.LUT P0, PT, PT, PT, UP0, 0x80, 0x0 ;  /* 0x000000000000781c */ /* 0x000fda0003f0f008 */
[----:B------:R-:W-:Y:S05]  /*0ff0*/  @!P0 BRA `(.L_x_1) ;  /* 0x0000008000d48947 */ /* 0x000fea0003800000 */
[----:B------:R-:W1:Y:S01]  /*1000*/  LDC R9, c[0x0][0x278] ;  /* 0x00009e00ff097b82 */ /* 0x000e620000000800 */
[----:B------:R-:W-:Y:S01]  /*1010*/  IABS R7, UR54 ;  /* 0x0000003600077c13 */ /* 0x000fe20008000000 */
[----:B------:R-:W-:Y:S01]  /*1020*/  ULDC.64 UR10, c[0x0][0x488] ;  /* 0x00012200000a7ab9 */ /* 0x000fe20000000a00 */
[----:B------:R-:W-:Y:S01]  /*1030*/  UISETP.NE.AND UP1, UPT, UR16, -0x1, UPT ;  /* 0xffffffff1000788c */ /* 0x000fe2000bf25270 */
[----:B------:R-:W-:Y:S01]  /*1040*/  ULDC.64 UR8, c[0x0][0x228] ;  /* 0x00008a0000087ab9 */ /* 0x000fe20000000a00 */
[----:B------:R-:W-:Y:S01]  /*1050*/  ULDC UR56, c[0x0][0x2d4] ;  /* 0x0000b50000387ab9 */ /* 0x000fe20000000800 */
[----:B------:R-:W-:Y:S02]  /*1060*/  UIMAD.WIDE.U32 UR20, UR45, UR8, URZ ;  /* 0x000000082d1472a5 */ /* 0x000fe4000f8e003f */
[----:B------:R-:W2:Y:S01]  /*1070*/  S2UR UR12, SR_CTAID.X ;  /* 0x00000000000c79c3 */ /* 0x000ea20000002500 */
[----:B------:R-:W-:Y:S02]  /*1080*/  UIMAD UR8, UR55, UR8, URZ ;  /* 0x00000008370872a4 */ /* 0x000fe4000f8e023f */
[----:B------:R-:W-:-:S02]  /*1090*/  USHF.R.S32.HI UR24, URZ, 0x1f, UR56 ;  /* 0x0000001f3f187899 */ /* 0x000fc40008011438 */
[----:B------:R-:W-:Y:S02]  /*10a0*/  UIMAD UR22, UR45, UR9, UR8 ;  /* 0x000000092d1672a4 */ /* 0x000fe4000f8e0208 */
[----:B------:R-:W-:Y:S01]  /*10b0*/  USHF.L.U32 UR14, UR45, 0x7, URZ ;  /* 0x000000072d0e7899 */ /* 0x000fe2000800063f */
[----:B------:R-:W-:Y:S01]  /*10c0*/  @!UP1 ULDC.64 UR8, c[0x0][0x418] ;  /* 0x0001060000089ab9 */ /* 0x000fe20000000a00 */
[----:B------:R-:W-:Y:S01]  /*10d0*/  ULDC.64 UR30, c[0x0][0x240] ;  /* 0x00009000001e7ab9 */ /* 0x000fe20000000a00 */
[----:B------:R-:W-:Y:S01]  /*10e0*/  ULDC UR58, c[0x0][0x2dc] ;  /* 0x0000b700003a7ab9 */ /* 0x000fe20000000800 */
[----:B------:R-:W-:Y:S01]  /*10f0*/  ULDC UR57, c[0x0][0x270] ;  /* 0x00009c0000397ab9 */ /* 0x000fe20000000800 */
[----:B------:R-:W-:Y:S02]  /*1100*/  USEL UR42, UR14, URZ, UP2 ;  /* 0x0000003f0e2a7287 */ /* 0x000fe40009000000 */
[----:B------:R-:W-:Y:S01]  /*1110*/  @!UP1 UIMAD.WIDE.U32 UR38, UR45, UR8, URZ ;  /* 0x000000082d2692a5 */ /* 0x000fe2000f8e003f */
[----:B-1----:R-:W-:Y:S01]  /*1120*/  IABS R8, R9 ;  /* 0x0000000900087213 */ /* 0x002fe20000000000 */
[----:B------:R-:W-:Y:S01]  /*1130*/  UIMAD.WIDE.U32 UR14, UR16, UR30, URZ ;  /* 0x0000001e100e72a5 */ /* 0x000fe2000f8e003f */
[----:B------:R-:W-:Y:S01]  /*1140*/  ISETP.NE.AND P3, PT, R9, RZ, PT ;  /* 0x000000ff0900720c */ /* 0x000fe20003f65270 */
[----:B------:R-:W-:Y:S01]  /*1150*/  ULDC.U8 UR25, c[0x0][0x3d8] ;  /* 0x0000f60000197ab9 */ /* 0x000fe20000000000 */
[----:B------:R-:W1:Y:S01]  /*1160*/  I2F.RP R4, R8 ;  /* 0x0000000800047306 */ /* 0x000e620000209400 */
[----:B------:R-:W-:-:S02]  /*1170*/  USHF.L.U64.HI UR13, UR45, 0x7, UR55 ;  /* 0x000000072d0d7899 */ /* 0x000fc40008010237 */
[----:B------:R-:W-:Y:S02]  /*1180*/  UISETP.NE.AND UP3, UPT, UR25, URZ, UPT ;  /* 0x0000003f1900728c */ /* 0x000fe4000bf65270 */
[----:B--2---:R-:W-:Y:S02]  /*1190*/  UIMAD.WIDE.U32 UR36, UR12, UR10, URZ ;  /* 0x0000000a0c2472a5 */ /* 0x004fe4000f8e003f */
[----:B------:R-:W-:Y:S02]  /*11a0*/  USEL UR53, UR20, UR14, !UP1 ;  /* 0x0000000e14357287 */ /* 0x000fe4000c800000 */
[----:B------:R-:W-:Y:S02]  /*11b0*/  UIMAD UR49, UR12, UR11, UR37 ;  /* 0x0000000b0c3172a4 */ /* 0x000fe4000f8e0225 */
[----:B------:R-:W-:Y:S01]  /*11c0*/  UIADD3 UR12, UR35, 0x3f, URZ ;  /* 0x0000003f230c7890 */ /* 0x000fe2000fffe03f */
[----:B------:R-:W-:Y:S01]  /*11d0*/  @UP1 ULDC.64 UR10, c[0x0][0x420] ;  /* 0x00010800000a1ab9 */ /* 0x000fe20000000a00 */
[----:B------:R-:W-:Y:S01]  /*11e0*/  UIMAD UR23, UR16, UR31, URZ ;  /* 0x0000001f101772a4 */ /* 0x000fe2000f8e023f */
[----:B-1----:R-:W1:Y:S01]  /*11f0*/  MUFU.RCP R4, R4 ;  /* 0x0000000400047308 */ /* 0x002e620000001000 */
[----:B------:R-:W-:-:S02]  /*1200*/  USHF.R.S32.HI UR17, URZ, 0x1f, UR12 ;  /* 0x0000001f3f117899 */ /* 0x000fc4000801140c */
[----:B------:R-:W-:Y:S02]  /*1210*/  @UP1 UIMAD.WIDE.U32 UR40, UR16, UR10, URZ ;  /* 0x0000000a102812a5 */ /* 0x000fe4000f8e003f */
[----:B------:R-:W-:Y:S02]  /*1220*/  @!UP1 UIMAD UR10, UR55, UR8, URZ ;  /* 0x00000008370a92a4 */ /* 0x000fe4000f8e023f */
[----:B------:R-:W-:Y:S02]  /*1230*/  ULEA.HI UR44, UR17, UR12, URZ, 0x6 ;  /* 0x0000000c112c7291 */ /* 0x000fe4000f8f303f */
[----:B------:R-:W-:Y:S02]  /*1240*/  UIMAD UR12, UR24, UR45, URZ ;  /* 0x0000002d180c72a4 */ /* 0x000fe4000f8e023f */
[----:B------:R-:W-:Y:S02]  /*1250*/  @UP1 UIMAD UR47, UR16, UR11, UR41 ;  /* 0x0000000b102f12a4 */ /* 0x000fe4000f8e0229 */
[----:B------:R-:W-:-:S02]  /*1260*/  @!UP1 UIMAD UR34, UR45, UR9, UR10 ;  /* 0x000000092d2292a4 */ /* 0x000fc4000f8e020a */
[----:B------:R-:W-:Y:S01]  /*1270*/  UIMAD.WIDE UR8, UR58, UR57, URZ ;  /* 0x000000393a0872a5 */ /* 0x000fe2000f8e023f */
[----:B-1----:R-:W-:Y:S01]  /*1280*/  VIADD R4, R4, 0xffffffe ;  /* 0x0ffffffe04047836 */ /* 0x002fe20000000000 */
[----:B------:R-:W-:Y:S02]  /*1290*/  UIMAD.WIDE.U32 UR10, UR45, UR56, URZ ;  /* 0x000000382d0a72a5 */ /* 0x000fe4000f8e003f */
[----:B------:R-:W-:Y:S01]  /*12a0*/  UIMAD UR12, UR55, UR56, UR12 ;  /* 0x00000038370c72a4 */ /* 0x000fe2000f8e020c */
[----:B------:R-:W1:Y:S01]  /*12b0*/  F2I.FTZ.U32.TRUNC.NTZ R5, R4 ;  /* 0x0000000400057305 */ /* 0x000e62000021f000 */
[----:B------:R-:W-:Y:S02]  /*12c0*/  UIMAD UR17, UR9, UR10, URZ ;  /* 0x0000000a091172a4 */ /* 0x000fe4000f8e023f */
[----:B------:R-:W-:Y:S02]  /*12d0*/  UIADD3 UR14, UR11, UR12, URZ ;  /* 0x0000000c0b0e7290 */ /* 0x000fe4000fffe03f */
[----:B------:R-:W-:-:S02]  /*12e0*/  USEL UR43, UR13, URZ, UP2 ;  /* 0x0000003f0d2b7287 */ /* 0x000fc40009000000 */
[----:B------:R-:W-:Y:S02]  /*12f0*/  UIADD3 UR46, UR21, UR22, URZ ;  /* 0x00000016152e7290 */ /* 0x000fe4000fffe03f */
[----:B------:R-:W-:Y:S02]  /*1300*/  UIMAD.WIDE.U32 UR12, UR8, UR10, URZ ;  /* 0x0000000a080c72a5 */ /* 0x000fe4000f8e003f */
[----:B------:R-:W-:Y:S02]  /*1310*/  @UP1 UIADD3 UR46, UR15, UR23, URZ ;  /* 0x000000170f2e1290 */ /* 0x000fe4000fffe03f */
[----:B------:R-:W-:Y:S01]  /*1320*/  UIMAD.WIDE.U32 UR10, UR8, UR16, URZ ;  /* 0x00000010080a72a5 */ /* 0x000fe2000f8e003f */
[----:B-1----:R-:W-:Y:S01]  /*1330*/  IMAD.MOV R4, RZ, RZ, -R5 ;  /* 0x000000ffff047224 */ /* 0x002fe200078e0a05 */
[----:B------:R-:W-:Y:S02]  /*1340*/  UIMAD UR14, UR8, UR14, UR17 ;  /* 0x0000000e080e72a4 */ /* 0x000fe4000f8e0211 */
[----:B------:R-:W-:Y:S01]  /*1350*/  UIMAD UR15, UR9, UR16, URZ ;  /* 0x00000010090f72a4 */ /* 0x000fe2000f8e023f */
[----:B------:R-:W-:Y:S01]  /*1360*/  IMAD R6, R4, R8, RZ ;  /* 0x0000000804067224 */ /* 0x000fe200078e02ff */
[----:B------:R-:W-:Y:S01]  /*1370*/  ULDC UR50, c[0x0][0x2c4] ;  /* 0x0000b10000327ab9 */ /* 0x000fe20000000800 */
[----:B------:R-:W-:Y:S01]  /*1380*/  IMAD.MOV.U32 R4, RZ, RZ, RZ ;  /* 0x000000ffff047224 */ /* 0x000fe200078e00ff */
[----:B------:R-:W-:-:S02]  /*1390*/  USEL UR52, UR12, UR10, !UP1 ;  /* 0x0000000a0c347287 */ /* 0x000fc4000c800000 */
[----:B------:R-:W-:Y:S01]  /*13a0*/  UIADD3 UR21, UR13, UR14, URZ ;  /* 0x0000000e0d157290 */ /* 0x000fe2000fffe03f */
[----:B------:R-:W-:Y:S01]  /*13b0*/  IMAD.HI.U32 R4, R5, R6, R4 ;  /* 0x0000000605047227 */ /* 0x000fe200078e0004 */
[----:B------:R-:W-:Y:S01]  /*13c0*/  MOV R5, R7 ;  /* 0x0000000700057202 */ /* 0x000fe20000000f00 */
[----:B------:R-:W-:Y:S02]  /*13d0*/  @UP1 UIADD3 UR21, UR11, UR15, URZ ;  /* 0x0000000f0b151290 */ /* 0x000fe4000fffe03f */
[----:B------:R-:W-:Y:S02]  /*13e0*/  @UP3 UIMAD UR10, UR45, UR50, URZ ;  /* 0x000000322d0a32a4 */ /* 0x000fe4000f8e023f */
[----:B------:R-:W-:Y:S01]  /*13f0*/  IMAD.HI.U32 R4, R4, R5, RZ ;  /* 0x0000000504047227 */ /* 0x000fe200078e00ff */
[----:B------:R-:W-:Y:S02]  /*1400*/  ULOP3.LUT UR11, UR44, 0xffffffc0, URZ, 0xc0, !UPT ;  /* 0xffffffc02c0b7892 */ /* 0x000fe4000f8ec03f */
[----:B------:R-:W-:Y:S01]  /*1410*/  UISETP.NE.AND UP0, UPT, UR27, -0x1, UPT ;  /* 0xffffffff1b00788c */ /* 0x000fe2000bf05270 */
[----:B------:R-:W-:Y:S01]  /*1420*/  IMAD.MOV R6, RZ, RZ, -R4 ;  /* 0x000000ffff067224 */ /* 0x000fe200078e0a04 */
[----:B------:R-:W-:-:S02]  /*1430*/  @UP3 USEL UR10, UR10, UR16, !UP1 ;  /* 0x000000100a0a3287 */ /* 0x000fc4000c800000 */
[----:B------:R-:W-:Y:S01]  /*1440*/  UIADD3 UR20, UR11, -0x40, URZ ;  /* 0xffffffc00b147890 */ /* 0x000fe2000fffe03f */
[C---:B------:R-:W-:Y:S01]  /*1450*/  IMAD R5, R8.reuse, R6, R5 ;  /* 0x0000000608057224 */ /* 0x040fe200078e0205 */
[----:B------:R-:W-:Y:S01]  /*1460*/  @UP3 ULDC UR14, c[0x0][0x2e4] ;  /* 0x0000b900000e3ab9 */ /* 0x000fe20000000800 */
[----:B------:R-:W-:Y:S02]  /*1470*/  @!UP3 UIMAD UR11, UR45, UR57, UR54 ;  /* 0x000000392d0bb2a4 */ /* 0x000fe4000f8e0236 */
[----:B------:R-:W-:Y:S01]  /*1480*/  @UP3 UIMAD UR17, UR54, UR14, UR10 ;  /* 0x0000000e361132a4 */ /* 0x000fe2000f8e020a */
[----:B------:R-:W-:Y:S01]  /*1490*/  ISETP.GT.U32.AND P1, PT, R8, R5, PT ;  /* 0x000000050800720c */ /* 0x000fe20003f24070 */
[----:B------:R-:W-:Y:S02]  /*14a0*/  USHF.R.S32.HI UR15, URZ, 0x1f, UR20 ;  /* 0x0000001f3f0f7899 */ /* 0x000fe40008011414 */
[----:B------:R-:W-:Y:S02]  /*14b0*/  UIADD3 UR10, UP2, UR20, UR42, URZ ;  /* 0x0000002a140a7290 */ /* 0x000fe4000ff5e03f */
[----:B------:R-:W-:Y:S01]  /*14c0*/  @!UP3 UIMAD UR17, UR11, UR50, URZ ;  /* 0x000000320b11b2a4 */ /* 0x000fe2000f8e023f */
[----:B------:R-:W-:Y:S01]  /*14d0*/  ULDC.U8 UR28, c[0x0][0x480] ;  /* 0x00012000001c7ab9 */ /* 0x000fe20000000000 */
[----:B------:R-:W-:-:S02]  /*14e0*/  UIADD3.X UR11, UR15, UR43, URZ, UP2, !UPT ;  /* 0x0000002b0f0b7290 */ /* 0x000fc400097fe43f */
[----:B------:R-:W-:Y:S02]  /*14f0*/  UIMAD UR9, UR9, UR10, URZ ;  /* 0x0000000a090972a4 */ /* 0x000fe4000f8e023f */
[----:B------:R-:W-:Y:S02]  /*1500*/  @UP0 UIADD3 UR18, UR19, UR27, URZ ;  /* 0x0000001b13120290 */ /* 0x000fe4000fffe03f */
[----:B------:R-:W-:Y:S01]  /*1510*/  @!P1 IMAD.IADD R5, R5, 0x1, -R8 ;  /* 0x0000000105059824 */ /* 0x000fe200078e0a08 */
[----:B------:R-:W-:Y:S01]  /*1520*/  @!P1 IADD3 R4, R4, 0x1, RZ ;  /* 0x0000000104049810 */ /* 0x000fe20007ffe0ff */
[----:B------:R-:W-:Y:S01]  /*1530*/  @UP0 UIADD3 UR33, UR19, UR27, URZ ;  /* 0x0000001b13210290 */ /* 0x000fe2000fffe03f */
[----:B------:R-:W-:Y:S01]  /*1540*/  PLOP3.LUT P1, PT, PT, PT, UP0, 0x80, 0x0 ;  /* 0x000000000000781c */ /* 0x000fe20003f2f008 */
[----:B------:R-:W-:Y:S01]  /*1550*/  UISETP.NE.AND UP4, UPT, UR28, URZ, UPT ;  /* 0x0000003f1c00728c */ /* 0x000fe2000bf85270 */
[----:B------:R-:W-:Y:S01]  /*1560*/  ISETP.GE.U32.AND P0, PT, R5, R8, PT ;  /* 0x000000080500720c */ /* 0x000fe20003f06070 */
[----:B------:R-:W-:Y:S01]  /*1570*/  @UP0 ULDC.64 UR24, c[0x0][0x250] ;  /* 0x0000940000180ab9 */ /* 0x000fe20000000a00 */
[----:B------:R-:W-:Y:S01]  /*1580*/  LOP3.LUT R5, R9, UR54, RZ, 0x3c, !PT ;  /* 0x0000003609057c12 */ /* 0x000fe2000f8e3cff */
[----:B------:R-:W-:Y:S01]  /*1590*/  @UP0 ULDC.64 UR28, c[0x0][0x248] ;  /* 0x00009200001c0ab9 */ /* 0x000fe20000000a00 */
[----:B------:R-:W-:-:S02]  /*15a0*/  UIMAD.WIDE.U32 UR22, UR8, UR10, URZ ;  /* 0x0000000a081672a5 */ /* 0x000fc4000f8e003f */
[----:B------:R-:W-:Y:S01]  /*15b0*/  ISETP.GE.AND P2, PT, R5, RZ, PT ;  /* 0x000000ff0500720c */ /* 0x000fe20003f46270 */
[----:B------:R-:W-:Y:S02]  /*15c0*/  UIMAD UR10, UR8, UR11, UR9 ;  /* 0x0000000b080a72a4 */ /* 0x000fe4000f8e0209 */
[----:B------:R-:W-:Y:S02]  /*15d0*/  @UP0 UIMAD.WIDE.U32 UR12, UR18, UR28, URZ ;  /* 0x0000001c120c02a5 */ /* 0x000fe4000f8e003f */
[----:B------:R-:W-:Y:S02]  /*15e0*/  @UP0 UIMAD.WIDE.U32 UR8, UR33, UR24, URZ ;  /* 0x00000018210802a5 */ /* 0x000fe4000f8e003f */
[----:B------:R-:W-:Y:S01]  /*15f0*/  @P0 VIADD R4, R4, 0x1 ;  /* 0x0000000104040836 */ /* 0x000fe20000000000 */
[----:B------:R-:W-:Y:S01]  /*1600*/  UIMAD UR48, UR54, UR58, URZ ;  /* 0x0000003a363072a4 */ /* 0x000fe2000f8e023f */
[----:B------:R-:W-:Y:S01]  /*1610*/  PLOP3.LUT P0, PT, PT, PT, UP3, 0x80, 0x0 ;  /* 0x000000000000781c */ /* 0x000fe20003f0f038 */
[----:B------:R-:W-:Y:S01]  /*1620*/  @UP0 UIMAD UR14, UR18, UR29, URZ ;  /* 0x0000001d120e02a4 */ /* 0x000fe2000f8e023f */
[----:B------:R-:W-:Y:S01]  /*1630*/  IMAD.MOV.U32 R17, RZ, RZ, R4 ;  /* 0x000000ffff117224 */ /* 0x000fe200078e0004 */
[----:B------:R-:W-:-:S02]  /*1640*/  @UP0 UIMAD UR11, UR33, UR25, URZ ;  /* 0x00000019210b02a4 */ /* 0x000fc4000f8e023f */
[----:B------:R-:W-:Y:S02]  /*1650*/  @!UP1 UIADD3 UR47, UR39, UR34, URZ ;  /* 0x00000022272f9290 */ /* 0x000fe4000fffe03f */
[----:B------:R-:W-:Y:S01]  /*1660*/  USEL UR50, UR36, URZ, UP4 ;  /* 0x0000003f24327287 */ /* 0x000fe2000a000000 */
[----:B------:R-:W-:Y:S01]  /*1670*/  @!P2 IADD3 R17, -R17, RZ, RZ ;  /* 0x000000ff1111a210 */ /* 0x000fe20007ffe1ff */
[----:B------:R-:W-:Y:S01]  /*1680*/  USHF.R.S32.HI UR37, URZ, 0x1f, UR32 ;  /* 0x0000001f3f257899 */ /* 0x000fe20008011420 */
[----:B------:R-:W-:Y:S01]  /*1690*/  @!P3 LOP3.LUT R17, RZ, R9, RZ, 0x33, !PT ;  /* 0x00000009ff11b212 */ /* 0x000fe200078e33ff */
[----:B------:R-:W-:Y:S02]  /*16a0*/  USHF.R.S32.HI UR51, URZ, 0x1f, UR48 ;  /* 0x0000001f3f337899 */ /* 0x000fe40008011430 */
[----:B------:R-:W-:Y:S02]  /*16b0*/  @UP0 UIADD3 UR42, UR9, UR11, URZ ;  /* 0x0000000b092a0290 */ /* 0x000fe4000fffe03f */
[----:B------:R-:W-:-:S02]  /*16c0*/  USEL UR49, UR49, URZ, UP4 ;  /* 0x0000003f31317287 */ /* 0x000fc4000a000000 */
[----:B------:R-:W-:Y:S02]  /*16d0*/  UIADD3 UR43, UR23, UR10, URZ ;  /* 0x0000000a172b7290 */ /* 0x000fe4000fffe03f */
[----:B------:R-:W-:Y:S01]  /*16e0*/  @UP0 UIADD3 UR34, UR13, UR14, URZ ;  /* 0x0000000e0d220290 */ /* 0x000fe2000fffe03f */
[----:B------:R-:W-:Y:S01]  /*16f0*/  @UP0 UMOV UR33, UR12 ;  /* 0x0000000c00210c82 */ /* 0x000fe20008000000 */
[----:B------:R-:W-:Y:S01]  /*1700*/  @UP0 UMOV UR36, UR8 ;  /* 0x0000000800240c82 */ /* 0x000fe20008000000 */
[----:B------:R-:W-:Y:S09]  /*1710*/  @P1 BRA `(.L_x_2) ;  /* 0x0000000000301947 */ /* 0x000ff20003800000 */
[----:B------:R-:W-:Y:S01]  /*1720*/  USHF.R.S32.HI UR8, URZ, 0x1f, UR19 ;  /* 0x0000001f3f087899 */ /* 0x000fe20008011413 */
[----:B------:R-:W-:-:S03]  /*1730*/  ULDC.64 UR28, c[0x0][0x248] ;  /* 0x00009200001c7ab9 */ /* 0x000fc60000000a00 */
[----:B------:R-:W-:Y:S02]  /*1740*/  UIMAD UR10, UR8, UR28, URZ ;  /* 0x0000001c080a72a4 */ /* 0x000fe4000f8e023f */
[----:B------:R-:W-:Y:S02]  /*1750*/  UIMAD.WIDE.U32 UR8, UR19, UR28, URZ ;  /* 0x0000001c130872a5 */ /* 0x000fe4000f8e003f */
[----:B------:R-:W-:-:S04]  /*1760*/  UIMAD UR10, UR19, UR29, UR10 ;  /* 0x0000001d130a72a4 */ /* 0x000fc8000f8e020a */
[----:B------:R-:W-:-:S03]  /*1770*/  UIADD3 UR9, UR9, UR10, URZ ;  /* 0x0000000a09097290 */ /* 0x000fc6000fffe03f */
[----:B------:R-:W-:Y:S02]  /*1780*/  ULDC.64 UR10, c[0x0][0x230] ;  /* 0x00008c00000a7ab9 */ /* 0x000fe40000000a00 */
[----:B------:R-:W-:Y:S02]  /*1790*/  UIMAD UR12, UR55, UR10, URZ ;  /* 0x0000000a370c72a4 */ /* 0x000fe4000f8e023f */
[----:B------:R-:W-:Y:S02]  /*17a0*/  UIMAD.WIDE.U32 UR8, UR45, UR10, UR8 ;  /* 0x0000000a2d0872a5 */ /* 0x000fe4000f8e0008 */
[----:B------:R-:W-:-:S04]  /*17b0*/  UIMAD UR11, UR45, UR11, UR12 ;  /* 0x0000000b2d0b72a4 */ /* 0x000fc8000f8e020c */
[----:B------:R-:W-:Y:S01]  /*17c0*/  UIADD3 UR34, UR9, UR11, URZ ;  /* 0x0000000b09227290 */ /* 0x000fe2000fffe03f */
[----:B------:R-:W-:-:S11]  /*17d0*/  UMOV UR33, UR8 ;  /* 0x0000000800217c82 */ /* 0x000fd60008000000 */
.L_x_2:
[----:B------:R-:W-:Y:S05]  /*17e0*/  @P1 BRA `(.L_x_3) ;  /* 0x0000000000301947 */ /* 0x000fea0003800000 */
[----:B------:R-:W-:Y:S01]  /*17f0*/  USHF.R.S32.HI UR8, URZ, 0x1f, UR19 ;  /* 0x0000001f3f087899 */ /* 0x000fe20008011413 */
[----:B------:R-:W-:-:S03]  /*1800*/  ULDC.64 UR24, c[0x0][0x250] ;  /* 0x0000940000187ab9 */ /* 0x000fc60000000a00 */
[----:B------:R-:W-:Y:S02]  /*1810*/  UIMAD UR10, UR8, UR24, URZ ;  /* 0x00000018080a72a4 */ /* 0x000fe4000f8e023f */
[----:B------:R-:W-:Y:S02]  /*1820*/  UIMAD.WIDE.U32 UR8, UR19, UR24, URZ ;  /* 0x00000018130872a5 */ /* 0x000fe4000f8e003f */
[----:B------:R-:W-:-:S03]  /*1830*/  UIMAD UR12, UR19, UR25, UR10 ;  /* 0x00000019130c72a4 */ /* 0x000fc6000f8e020a */
[----:B------:R-:W-:Y:S01]  /*1840*/  ULDC.64 UR10, c[0x0][0x238] ;  /* 0x00008e00000a7ab9 */ /* 0x000fe20000000a00 */
[----:B------:R-:W-:Y:S02]  /*1850*/  UIADD3 UR9, UR9, UR12, URZ ;  /* 0x0000000c09097290 */ /* 0x000fe4000fffe03f */
[----:B------:R-:W-:Y:S02]  /*1860*/  UIMAD UR12, UR55, UR10, URZ ;  /* 0x0000000a370c72a4 */ /* 0x000fe4000f8e023f */
[----:B------:R-:W-:Y:S02]  /*1870*/  UIMAD.WIDE.U32 UR8, UR45, UR10, UR8 ;  /* 0x0000000a2d0872a5 */ /* 0x000fe4000f8e0008 */
[----:B------:R-:W-:-:S04]  /*1880*/  UIMAD UR11, UR45, UR11, UR12 ;  /* 0x0000000b2d0b72a4 */ /* 0x000fc8000f8e020c */
[----:B------:R-:W-:Y:S01]  /*1890*/  UIADD3 UR42, UR9, UR11, URZ ;  /* 0x0000000b092a7290 */ /* 0x000fe2000fffe03f */
[----:B------:R-:W-:-:S11]  /*18a0*/  UMOV UR36, UR8 ;  /* 0x0000000800247c82 */ /* 0x000fd60008000000 */
.L_x_3:
[----:B------:R-:W-:Y:S01]  /*18b0*/  @UP1 UMOV UR8, UR40 ;  /* 0x0000002800081c82 */ /* 0x000fe20008000000 */
[----:B------:R-:W-:Y:S01]  /*18c0*/  @!UP1 UMOV UR8, UR38 ;  /* 0x0000002600089c82 */ /* 0x000fe20008000000 */
[----:B------:R-:W-:Y:S01]  /*18d0*/  SHF.R.S32.HI R33, RZ, 0x1f, R17 ;  /* 0x0000001fff217819 */ /* 0x000fe20000011411 */
[----:B------:R-:W-:Y:S06]  /*18e0*/  @!P0 BRA `(.L_x_4) ;  /* 0x00000000001c8947 */ /* 0x000fec0003800000 */
[----:B------:R-:W-:Y:S01]  /*18f0*/  @!UP1 UIMAD UR16, UR45, UR56, URZ ;  /* 0x000000382d1092a4 */ /* 0x000fe2000f8e023f */
[----:B------:R-:W-:Y:S01]  /*1900*/  ULDC UR9, c[0x0][0x2c0] ;  /* 0x0000b00000097ab9 */ /* 0x000fe20000000800 */
[----:B------:R-:W-:Y:S02]  /*1910*/  ULDC UR10, c[0x0][0x2e4] ;  /* 0x0000b900000a7ab9 */ /* 0x000fe40000000800 */
[----:B------:R-:W-:Y:S02]  /*1920*/  ULEA UR10, UR9, UR10, 0x7 ;  /* 0x0000000a090a7291 */ /* 0x000fe4000f8e383f */
[----:B------:R-:W-:-:S04]  /*1930*/  ULEA UR9, UR45, UR16, 0x7 ;  /* 0x000000102d097291 */ /* 0x000fc8000f8e383f */
[----:B------:R-:W-:Y:S01]  /*1940*/  UIMAD UR9, UR10, UR54, UR9 ;  /* 0x000000360a0972a4 */ /* 0x000fe2000f8e0209 */
[----:B------:R-:W-:Y:S11]  /*1950*/  BRA `(.L_x_5) ;  /* 0x0000000000087947 */ /* 0x000ff60003800000 */
.L_x_4:
[----:B------:R-:W-:-:S04]  /*1960*/  UIMAD UR9, UR45, UR57, UR54 ;  /* 0x000000392d0972a4 */ /* 0x000fc8000f8e0236 */
[----:B------:R-:W-:-:S12]  /*1970*/  UIMAD UR9, UR9, UR56, URZ ;  /* 0x00000038090972a4 */ /* 0x000fd8000f8e023f */
.L_x_5:
[----:B------:R-:W2:Y:S01]  /*1980*/  LDL.64 R8, [R1+0x48] ;  /* 0x0000480001087983 */ /* 0x000ea20000100a00 */
[----:B------:R-:W1:Y:S01]  /*1990*/  LDC.64 R18, c[0x0][0x420] ;  /* 0x00010800ff127b82 */ /* 0x000e620000000a00 */
[----:B------:R-:W-:Y:S02]  /*19a0*/  ULDC.64 UR10, c[0x0][0x428] ;  /* 0x00010a00000a7ab9 */ /* 0x000fe40000000a00 */
[----:B------:R3:W2:Y:S01]  /*19b0*/  LDL.64 R44, [R1+0x48] ;  /* 0x00004800012c7983 */ /* 0x0006a20000100a00 */
[----:B------:R-:W-:Y:S01]  /*19c0*/  USHF.R.S32.HI UR16, URZ, 0x1f, UR54 ;  /* 0x0000001f3f107899 */ /* 0x000fe20008011436 */
[----:B------:R-:W-:Y:S01]  /*19d0*/  BSSY B1, `(.L_x_1) ;  /* 0x0000797000017945 */ /* 0x000fe20003800000 */
[----:B------:R-:W-:Y:S01]  /*19e0*/  UIMAD UR14, UR58, UR57, URZ ;  /* 0x000000393a0e72a4 */ /* 0x000fe2000f8e023f */
[----:B------:R-:W4:Y:S01]  /*19f0*/  S2R R39, SR_TID.X ;  /* 0x0000000000277919 */ /* 0x000f220000002100 */
[----:B------:R-:W-:Y:S02]  /*1a00*/  UIADD3 UR18, UR20, UR9, URZ ;  /* 0x0000000914127290 */ /* 0x000fe4000fffe03f */
[----:B------:R-:W-:-:S02]  /*1a10*/  UIMAD UR9, UR16, UR10, URZ ;  /* 0x0000000a100972a4 */ /* 0x000fc4000f8e023f */
[----:B------:R-:W-:Y:S01]  /*1a20*/  UISETP.GE.AND UP2, UPT, UR35, 0x1, UPT ;  /* 0x000000012300788c */ /* 0x000fe2000bf46270 */
[----:B------:R-:W-:Y:S01]  /*1a30*/  ULDC.64 UR12, c[0x0][0x258] ;  /* 0x00009600000c7ab9 */ /* 0x000fe20000000a00 */
[----:B------:R-:W-:Y:S01]  /*1a40*/  ULDC.64 UR60, c[0x0][0x478] ;  /* 0x00011e00003c7ab9 */ /* 0x000fe20000000a00 */
[----:B------:R-:W-:Y:S01]  /*1a50*/  ULDC.64 UR40, c[0x0][0x2b0] ;  /* 0x0000ac0000287ab9 */ /* 0x000fe20000000a00 */
[----:B------:R-:W-:Y:S01]  /*1a60*/  ULEA.HI.SX32 UR38, UR44, 0xffffffff, 0x1a ;  /* 0xffffffff2c267891 */ /* 0x000fe2000f8fd23f */
[----:B----4-:R-:W-:-:S04]  /*1a70*/  SHF.R.S32.HI R41, RZ, 0x1f, R39 ;  /* 0x0000001fff297819 */ /* 0x010fc80000011427 */
[CC--:B------:R-:W-:Y:S02]  /*1a80*/  LEA.HI R36, R41.reuse, R39.reuse, RZ, 0x3 ;  /* 0x0000002729247211 */ /* 0x0c0fe400078f18ff */
[----:B------:R-:W-:Y:S02]  /*1a90*/  LEA.HI R12, R41, R39, RZ, 0x5 ;  /* 0x00000027290c7211 */ /* 0x000fe400078f28ff */
[----:B------:R-:W-:Y:S02]  /*1aa0*/  SHF.R.S32.HI R28, RZ, 0x3, R36 ;  /* 0x00000003ff1c7819 */ /* 0x000fe40000011424 */
[----:B------:R-:W-:Y:S02]  /*1ab0*/  SHF.R.S32.HI R30, RZ, 0x5, R12 ;  /* 0x00000005ff1e7819 */ /* 0x000fe4000001140c */
[----:B------:R-:W-:Y:S02]  /*1ac0*/  SHF.R.S32.HI R40, RZ, 0x1f, R28 ;  /* 0x0000001fff287819 */ /* 0x000fe4000001141c */
[----:B------:R-:W-:-:S04]  /*1ad0*/  IADD3 R6, P0, R28, UR20, RZ ;  /* 0x000000141c067c10 */ /* 0x000fc8000ff1e0ff */
[----:B------:R-:W-:-:S05]  /*1ae0*/  IADD3.X R5, R40, UR15, RZ, P0, !PT ;  /* 0x0000000f28057c10 */ /* 0x000fca00087fe4ff */
[----:B------:R-:W-:-:S04]  /*1af0*/  IMAD R7, R5, UR30, RZ ;  /* 0x0000001e05077c24 */ /* 0x000fc8000f8e02ff */
[----:B------:R-:W-:Y:S02]  /*1b00*/  IMAD R10, R6, UR31, R7 ;  /* 0x0000001f060a7c24 */ /* 0x000fe4000f8e0207 */
[----:B--2---:R-:W-:Y:S02]  /*1b10*/  IMAD.MOV.U32 R44, RZ, RZ, R8 ;  /* 0x000000ffff2c7224 */ /* 0x004fe400078e0008 */
[----:B-1----:R-:W-:Y:S01]  /*1b20*/  IMAD R8, R18, UR15, RZ ;  /* 0x0000000f12087c24 */ /* 0x002fe2000f8e02ff */
[----:B------:R-:W-:Y:S02]  /*1b30*/  UIMAD UR15, UR54, UR11, UR9 ;  /* 0x0000000b360f72a4 */ /* 0x000fe4000f8e0209 */
[----:B------:R-:W-:Y:S01]  /*1b40*/  SHF.R.S32.HI R45, RZ, 0x1f, R44 ;  /* 0x0000001fff2d7819 */ /* 0x000fe2000001142c */
[----:B------:R-:W-:Y:S01]  /*1b50*/  IMAD R9, R19, UR20, R8 ;  /* 0x0000001413097c24 */ /* 0x000fe2000f8e0208 */
[----:B------:R-:W-:Y:S01]  /*1b60*/  IADD3 R4, P0, R44, UR8, RZ ;  /* 0x000000082c047c10 */ /* 0x000fe2000ff1e0ff */
[----:B------:R-:W-:Y:S01]  /*1b70*/  USHF.L.U32 UR8, UR14, 0x6, URZ ;  /* 0x000000060e087899 */ /* 0x000fe2000800063f */
[----:B------:R-:W-:-:S02]  /*1b80*/  IMAD.WIDE.U32 R6, R6, UR30, R44 ;  /* 0x0000001e06067c25 */ /* 0x000fc4000f8e002c */
[----:B------:R-:W-:Y:S01]  /*1b90*/  IADD3.X R5, R45, UR47, RZ, P0, !PT ;  /* 0x0000002f2d057c10 */ /* 0x000fe200087fe4ff */
[----:B------:R-:W-:Y:S01]  /*1ba0*/  USHF.R.S32.HI UR11, URZ, 0x1f, UR8 ;  /* 0x0000001f3f0b7899 */ /* 0x000fe20008011408 */
[----:B------:R3:W-:Y:S01]  /*1bb0*/  STL [R1+0x4c], R45 ;  /* 0x00004c2d01007387 */ /* 0x0007e20000100800 */
[----:B------:R-:W-:Y:S01]  /*1bc0*/  UIMAD UR9, UR16, UR12, URZ ;  /* 0x0000000c100972a4 */ /* 0x000fe2000f8e023f */
[----:B------:R-:W-:Y:S01]  /*1bd0*/  IADD3 R8, P0, R6, UR53, RZ ;  /* 0x0000003506087c10 */ /* 0x000fe2000ff1e0ff */
[----:B------:R-:W-:Y:S01]  /*1be0*/  IMAD.WIDE.U32 R4, R18, UR20, R4 ;  /* 0x0000001412047c25 */ /* 0x000fe2000f8e0004 */
[----:B------:R-:W-:Y:S02]  /*1bf0*/  UIADD3 UR20, UR20, UR17, URZ ;  /* 0x0000001114147290 */ /* 0x000fe4000fffe03f */
[----:B------:R-:W-:Y:S01]  /*1c00*/  UIMAD UR13, UR54, UR13, UR9 ;  /* 0x0000000d360d72a4 */ /* 0x000fe2000f8e0209 */
[----:B------:R-:W-:Y:S01]  /*1c10*/  IMAD.IADD R5, R5, 0x1, R9 ;  /* 0x0000000105057824 */ /* 0x000fe200078e0209 */
[----:B------:R-:W-:Y:S01]  /*1c20*/  IADD3.X R9, R7, UR46, R10, P0, !PT ;  /* 0x0000002e07097c10 */ /* 0x000fe200087fe40a */
[----:B------:R-:W-:Y:S01]  /*1c30*/  IMAD.U32 R6, RZ, RZ, UR10 ;  /* 0x0000000aff067e24 */ /* 0x000fe2000f8e00ff */
[----:B------:R-:W-:Y:S01]  /*1c40*/  UIADD3 UR10, UP1, UP0, UR22, UR8, UR48 ;  /* 0x00000008160a7290 */ /* 0x000fe2000f83e030 */
[----:B------:R-:W-:Y:S01]  /*1c50*/  IMAD.U32 R10, RZ, RZ, UR12 ;  /* 0x0000000cff0a7e24 */ /* 0x000fe2000f8e00ff */
[----:B------:R-:W-:Y:S01]  /*1c60*/  ULDC.64 UR16, c[0x0][0x210] ;  /* 0x0000840000107ab9 */ /* 0x000fe20000000a00 */
[----:B------:R-:W-:Y:S01]  /*1c70*/  IMAD.WIDE.U32 R4, R6, UR54, R4 ;  /* 0x0000003606047c25 */ /* 0x000fe2000f8e0004 */
[----:B------:R-:W-:Y:S01]  /*1c80*/  LOP3.LUT R6, R12, 0xffffffe0, RZ, 0xc0, !PT ;  /* 0xffffffe00c067812 */ /* 0x000fe200078ec0ff */
[----:B------:R-:W-:-:S02]  /*1c90*/  UIADD3.X UR8, UR43, UR11, UR51, UP1, UP0 ;  /* 0x0000000b2b087290 */ /* 0x000fc40008fe0433 */
[----:B------:R-:W-:Y:S01]  /*1ca0*/  VIADD R7, R5, UR15 ;  /* 0x0000000f05077c36 */ /* 0x000fe20008000000 */
[----:B------:R-:W-:Y:S01]  /*1cb0*/  UIADD3 UR10, UP1, UP0, UR50, UR10, UR52 ;  /* 0x0000000a320a7290 */ /* 0x000fe2000f83e034 */
[----:B------:R-:W-:Y:S02]  /*1cc0*/  IMAD.IADD R21, R39, 0x1, -R6 ;  /* 0x0000000127157824 */ /* 0x000fe400078e0a06 */
[----:B------:R-:W-:Y:S01]  /*1cd0*/  IMAD.MOV.U32 R6, RZ, RZ, R4 ;  /* 0x000000ffff067224 */ /* 0x000fe200078e0004 */
[----:B------:R-:W-:Y:S01]  /*1ce0*/  UIADD3.X UR8, UR49, UR8, UR21, UP1, UP0 ;  /* 0x0000000831087290 */ /* 0x000fe20008fe0415 */
[----:B------:R-:W-:Y:S01]  /*1cf0*/  IMAD R5, R30, UR14, R21 ;  /* 0x0000000e1e057c24 */ /* 0x000fe2000f8e0215 */
[----:B------:R-:W-:Y:S01]  /*1d00*/  ULDC.64 UR14, c[0x0][0x3e0] ;  /* 0x0000f800000e7ab9 */ /* 0x000fe20000000a00 */
[----:B------:R-:W-:Y:S01]  /*1d10*/  IMAD.WIDE.U32 R8, R10, UR54, R8 ;  /* 0x000000360a087c25 */ /* 0x000fe2000f8e0008 */
[----:B------:R-:W-:Y:S02]  /*1d20*/  UIMAD.WIDE UR20, UR20, 0x4, UR40 ;  /* 0x00000004141478a5 */ /* 0x000fe4000f8e0228 */
[C---:B------:R-:W-:Y:S01]  /*1d30*/  IADD3 R4, P0, R5.reuse, UR10, RZ ;  /* 0x0000000a05047c10 */ /* 0x040fe2000ff1e0ff */
[----:B------:R-:W-:Y:S01]  /*1d40*/  ULDC.64 UR10, c[0x0][0x400] ;  /* 0x00010000000a7ab9 */ /* 0x000fe20000000a00 */
[-C--:B------:R-:W-:Y:S01]  /*1d50*/  IMAD R10, R40, R18.reuse, RZ ;  /* 0x00000012280a7224 */ /* 0x080fe200078e02ff */
[----:B------:R-:W-:Y:S01]  /*1d60*/  LEA R24, P2, R8, UR16, 0x1 ;  /* 0x0000001008187c11 */ /* 0x000fe2000f8408ff */
[----:B------:R-:W-:Y:S01]  /*1d70*/  IMAD.WIDE.U32 R6, R28, R18, R6 ;  /* 0x000000121c067225 */ /* 0x000fe200078e0006 */
[----:B------:R-:W-:Y:S01]  /*1d80*/  LEA.HI.X.SX32 R5, R5, UR8, 0x1, P0 ;  /* 0x0000000805057c11 */ /* 0x000fe200080f0eff */
[----:B------:R-:W-:Y:S01]  /*1d90*/  UIMAD.WIDE UR8, UR18, 0x4, UR60 ;  /* 0x00000004120878a5 */ /* 0x000fe2000f8e023c */
[----:B------:R-:W-:Y:S01]  /*1da0*/  LEA R34, P0, R4, UR10, 0x2 ;  /* 0x0000000a04227c11 */ /* 0x000fe2000f8010ff */
[----:B------:R-:W-:Y:S01]  /*1db0*/  IMAD R10, R28, R19, R10 ;  /* 0x000000131c0a7224 */ /* 0x000fe200078e020a */
[----:B------:R-:W-:Y:S01]  /*1dc0*/  LEA R22, P1, R6, UR14, 0x1 ;  /* 0x0000000e06167c11 */ /* 0x000fe2000f8208ff */
[----:B------:R-:W-:Y:S01]  /*1dd0*/  VIADD R31, R9, UR13 ;  /* 0x0000000d091f7c36 */ /* 0x000fe20008000000 */
[----:B------:R-:W-:Y:S01]  /*1de0*/  LEA.HI.X R35, R4, UR11, R5, 0x2, P0 ;  /* 0x0000000b04237c11 */ /* 0x000fe200080f1405 */
[----:B------:R-:W-:Y:S01]  /*1df0*/  IMAD.IADD R29, R7, 0x1, R10 ;  /* 0x00000001071d7824 */ /* 0x000fe200078e020a */
[----:B------:R-:W-:-:S02]  /*1e00*/  PLOP3.LUT P0, PT, PT, PT, UP2, 0x80, 0x0 ;  /* 0x000000000000781c */ /* 0x000fc40003f0f028 */
[----:B------:R-:W-:Y:S02]  /*1e10*/  LEA.HI.X R25, R8, UR17, R31, 0x1, P2 ;  /* 0x0000001108197c11 */ /* 0x000fe400090f0c1f */
[----:B------:R-:W-:-:S09]  /*1e20*/  LEA.HI.X R23, R6, UR15, R29, 0x1, P1 ;  /* 0x0000000f06177c11 */ /* 0x000fd200088f0c1d */
[----:B---3--:R-:W-:Y:S05]  /*1e30*/  @!P0 BRA `(.L_x_6) ;  /* 0x0000006800bc8947 */ /* 0x008fea0003800000 */
[----:B------:R-:W2:Y:S01]  /*1e40*/  LDL R42, [R1+0x2c] ;  /* 0x00002c00012a7983 */ /* 0x000ea20000100800 */
[----:B------:R-:W-:Y:S01]  /*1e50*/  PLOP3.LUT P1, PT, PT, PT, UP4, 0x80, 0x0 ;  /* 0x000000000000781c */ /* 0x000fe20003f2f048 */
[----:B------:R-:W-:Y:S01]  /*1e60*/  UIMAD UR10, UR37, UR24, URZ ;  /* 0x00000018250a72a4 */ /* 0x000fe2000f8e023f */
[----:B------:R-:W-:Y:S01]  /*1e70*/  IMAD.U32 R4, RZ, RZ, UR24 ;  /* 0x00000018ff047e24 */ /* 0x000fe2000f8e00ff */
[----:B------:R-:W-:Y:S01]  /*1e80*/  UIMAD UR18, UR26, -0x40, UR5 ;  /* 0xffffffc01a1278a4 */ /* 0x000fe2000f8e0205 */
[----:B------:R-:W-:Y:S01]  /*1e90*/  VIADD R37, R28, 0x20 ;  /* 0x000000201c257836 */ /* 0x000fe20000000000 */
[----:B------:R-:W-:Y:S01]  /*1ea0*/  UIMAD UR10, UR32, UR25, UR10 ;  /* 0x00000019200a72a4 */ /* 0x000fe2000f8e020a */
[----:B------:R-:W-:Y:S01]  /*1eb0*/  IMAD.WIDE.U32 R4, R4, UR32, R44 ;  /* 0x0000002004047c25 */ /* 0x000fe2000f8e002c */
[----:B------:R-:W-:Y:S01]  /*1ec0*/  ULDC.64 UR22, c[0x0][0x268] ;  /* 0x00009a0000167ab9 */ /* 0x000fe20000000a00 */
[----:B------:R-:W-:Y:S01]  /*1ed0*/  UMOV UR12, UR8 ;  /* 0x00000008000c7c82 */ /* 0x000fe20008000000 */
[----:B------:R-:W-:Y:S01]  /*1ee0*/  UMOV UR8, UR38 ;  /* 0x0000002600087c82 */ /* 0x000fe20008000000 */
[----:B------:R-:W-:Y:S01]  /*1ef0*/  UMOV UR11, UR9 ;  /* 0x00000009000b7c82 */ /* 0x000fe20008000000 */
[----:B------:R-:W-:-:S02]  /*1f00*/  IMAD.U32 R11, RZ, RZ, UR10 ;  /* 0x0000000aff0b7e24 */ /* 0x000fc4000f8e00ff */
[----:B------:R-:W-:Y:S01]  /*1f10*/  @P1 BAR.SYNC.DEFER_BLOCKING 0x0 ;  /* 0x0000000000001b1d */ /* 0x000fe20000010000 */
[----:B------:R-:W-:Y:S01]  /*1f20*/  IADD3 R10, P0, R4, UR36, RZ ;  /* 0x00000024040a7c10 */ /* 0x000fe2000ff1e0ff */
[----:B------:R-:W-:Y:S01]  /*1f30*/  IMAD R4, R33, UR22, RZ ;  /* 0x0000001621047c24 */ /* 0x000fe2000f8e02ff */
[----:B------:R-:W-:Y:S01]  /*1f40*/  UIMAD UR13, UR8, -0x40, UR35 ;  /* 0xffffffc0080d78a4 */ /* 0x000fe2000f8e0223 */
[----:B------:R-:W-:Y:S02]  /*1f50*/  SHF.R.S32.HI R38, RZ, 0x1f, R21 ;  /* 0x0000001fff267819 */ /* 0x000fe40000011415 */
[----:B------:R-:W-:Y:S01]  /*1f60*/  IADD3.X R11, R5, UR42, R11, P0, !PT ;  /* 0x0000002a050b7c10 */ /* 0x000fe200087fe40b */
[C---:B------:R-:W-:Y:S01]  /*1f70*/  IMAD R20, R17.reuse, UR23, R4 ;  /* 0x0000001711147c24 */ /* 0x040fe2000f8e0204 */
[----:B------:R-:W-:Y:S01]  /*1f80*/  ISETP.GE.AND P0, PT, R28, UR18, PT ;  /* 0x000000121c007c0c */ /* 0x000fe2000bf06270 */
[----:B------:R-:W-:Y:S01]  /*1f90*/  UMOV UR10, UR20 ;  /* 0x00000014000a7c82 */ /* 0x000fe20008000000 */
[----:B------:R-:W-:Y:S01]  /*1fa0*/  SHF.R.S32.HI R4, RZ, 0x1f, R12 ;  /* 0x0000001fff047819 */ /* 0x000fe2000001140c */
[----:B------:R-:W-:Y:S01]  /*1fb0*/  IMAD.WIDE.U32 R10, R17, UR22, R10 ;  /* 0x00000016110a7c25 */ /* 0x000fe2000f8e000a */
[----:B------:R-:W-:Y:S01]  /*1fc0*/  UMOV UR9, UR21 ;  /* 0x0000001500097c82 */ /* 0x000fe20008000000 */
[----:B------:R-:W-:Y:S01]  /*1fd0*/  BSSY B0, `(.L_x_7) ;  /* 0x000002f000007945 */ /* 0x000fe20003800000 */
[----:B------:R-:W-:Y:S01]  /*1fe0*/  LEA.HI R4, R4, R30, RZ, 0x2 ;  /* 0x0000001e04047211 */ /* 0x000fe200078f10ff */
[----:B------:R-:W-:Y:S01]  /*1ff0*/  IMAD.IADD R20, R11, 0x1, R20 ;  /* 0x000000010b147824 */ /* 0x000fe200078e0214 */
[----:B------:R-:W-:-:S02]  /*2000*/  ISETP.GE.AND P4, PT, R37, UR18, PT ;  /* 0x0000001225007c0c */ /* 0x000fc4000bf86270 */
[----:B------:R-:W-:Y:S02]  /*2010*/  ISETP.GE.AND P6, PT, R28, UR13, PT ;  /* 0x0000000d1c007c0c */ /* 0x000fe4000bfc6270 */
[----:B------:R-:W-:Y:S01]  /*2020*/  LOP3.LUT R32, R4, 0xfffffffc, RZ, 0xc0, !PT ;  /* 0xfffffffc04207812 */ /* 0x000fe200078ec0ff */
[----:B--2---:R1:W-:Y:S04]  /*2030*/  @P0 STS.128 [R42+0x12000], RZ ;  /* 0x012000ff2a000388 */ /* 0x0043e80000000c00 */
[----:B------:R1:W-:Y:S04]  /*2040*/  @P0 STS.128 [R42+0x14000], RZ ;  /* 0x014000ff2a000388 */ /* 0x0003e80000000c00 */
[----:B------:R1:W-:Y:S01]  /*2050*/  @P0 STS.128 [R42+0x16000], RZ ;  /* 0x016000ff2a000388 */ /* 0x0003e20000000c00 */
[----:B------:R-:W-:Y:S05]  /*2060*/  @P0 BRA `(.L_x_8) ;  /* 0x0000000000940947 */ /* 0x000fea0003800000 */
[----:B------:R-:W2:Y:S01]  /*2070*/  LDL R13, [R1+0x68] ;  /* 0x00006800010d7983 */ /* 0x000ea20000100800 */
[----:B------:R-:W-:-:S03]  /*2080*/  ULDC UR20, c[0x0][0x2d0] ;  /* 0x0000b40000147ab9 */ /* 0x000fc60000000800 */
[----:B------:R-:W3:Y:S01]  /*2090*/  LDL R26, [R1+0x6c] ;  /* 0x00006c00011a7983 */ /* 0x000ee20000100800 */
[----:B------:R-:W-:Y:S01]  /*20a0*/  ISETP.GE.AND P5, PT, R44, UR20, PT ;  /* 0x000000142c007c0c */ /* 0x000fe2000bfa6270 */
[----:B------:R-:W-:Y:S02]  /*20b0*/  IMAD R16, R40, UR24, RZ ;  /* 0x0000001828107c24 */ /* 0x000fe4000f8e02ff */
[----:B------:R-:W-:Y:S02]  /*20c0*/  IMAD.MOV.U32 R4, RZ, RZ, R10 ;  /* 0x000000ffff047224 */ /* 0x000fe400078e000a */
[----:B------:R-:W-:Y:S02]  /*20d0*/  IMAD.MOV.U32 R5, RZ, RZ, R20 ;  /* 0x000000ffff057224 */ /* 0x000fe400078e0014 */
[C---:B------:R-:W-:Y:S02]  /*20e0*/  IMAD R16, R28.reuse, UR25, R16 ;  /* 0x000000191c107c24 */ /* 0x040fe4000f8e0210 */
[----:B------:R-:W-:-:S04]  /*20f0*/  IMAD.WIDE.U32 R4, R28, UR24, R4 ;  /* 0x000000181c047c25 */ /* 0x000fc8000f8e0004 */
[----:B------:R-:W4:Y:S01]  /*2100*/  @!P5 LDC.64 R14, c[0x0][0x220] ;  /* 0x00008800ff0edb82 */ /* 0x000f220000000a00 */
[----:B------:R-:W-:Y:S01]  /*2110*/  IMAD.IADD R16, R5, 0x1, R16 ;  /* 0x0000000105107824 */ /* 0x000fe200078e0210 */
[----:B------:R1:W-:Y:S01]  /*2120*/  @P5 STS.128 [R42+0x12000], RZ ;  /* 0x012000ff2a005388 */ /* 0x0003e20000000c00 */
[----:B----4-:R-:W-:-:S04]  /*2130*/  @!P5 LEA R14, P1, R4, R14, 0x1 ;  /* 0x0000000e040ed211 */ /* 0x010fc800078208ff */
[----:B------:R-:W-:-:S05]  /*2140*/  @!P5 LEA.HI.X R15, R4, R15, R16, 0x1, P1 ;  /* 0x0000000f040fd211 */ /* 0x000fca00008f0c10 */
[----:B------:R-:W-:Y:S01]  /*2150*/  @!PT LDS RZ, [RZ] ;  /* 0x00000000fffff984 */ /* 0x000fe20000000800 */
[----:B------:R-:W-:Y:S01]  /*2160*/  @!PT LDS RZ, [RZ] ;  /* 0x00000000fffff984 */ /* 0x000fe20000000800 */
[----:B------:R-:W-:Y:S01]  /*2170*/  @!PT LDS RZ, [RZ] ;  /* 0x00000000fffff984 */ /* 0x000fe20000000800 */
[----:B------:R1:W-:Y:S01]  /*2180*/  @!P5 LDGSTS.E.BYPASS.LTC128B.128 [R42+0x12000], desc[UR6][R14.64] ;  /* 0x120000000e2adfae */ /* 0x0003e2000b901d46 */
[----:B--2---:R-:W-:Y:S02]  /*2190*/  ISETP.GE.AND P3, PT, R13, UR20, PT ;  /* 0x000000140d007c0c */ /* 0x004fe4000bf66270 */
[----:B---3--:R-:W-:-:S11]  /*21a0*/  ISETP.GE.AND P2, PT, R26, UR20, PT ;  /* 0x000000141a007c0c */ /* 0x008fd6000bf46270 */
[----:B------:R-:W2:Y:S01]  /*21b0*/  @!P3 LDC.64 R12, c[0x0][0x220] ;  /* 0x00008800ff0cbb82 */ /* 0x000ea20000000a00 */
[----:B------:R1:W-:Y:S01]  /*21c0*/  @P3 STS.128 [R42+0x14000], RZ ;  /* 0x014000ff2a003388 */ /* 0x0003e20000000c00 */
[----:B--2---:R-:W-:-:S04]  /*21d0*/  @!P3 LEA R12, P1, R4, R12, 0x1 ;  /* 0x0000000c040cb211 */ /* 0x004fc800078208ff */
[----:B------:R-:W-:-:S05]  /*21e0*/  @!P3 LEA.HI.X R13, R4, R13, R16, 0x1, P1 ;  /* 0x0000000d040db211 */ /* 0x000fca00008f0c10 */
[----:B------:R-:W-:Y:S01]  /*21f0*/  @!PT LDS RZ, [RZ] ;  /* 0x00000000fffff984 */ /* 0x000fe20000000800 */
[----:B------:R-:W-:Y:S01]  /*2200*/  @!PT LDS RZ, [RZ] ;  /* 0x00000000fffff984 */ /* 0x000fe20000000800 */
[----:B------:R-:W-:Y:S01]  /*2210*/  @!PT LDS RZ, [RZ] ;  /* 0x00000000fffff984 */ /* 0x000fe20000000800 */
[----:B------:R1:W-:Y:S04]  /*2220*/  @!P3 LDGSTS.E.BYPASS.LTC128B.128 [R42+0x14000], desc[UR6][R12.64+0x80] ;  /* 0x140000800c2abfae */ /* 0x0003e8000b901d46 */
[----:B------:R1:W-:Y:S01]  /*2230*/  @P2 STS.128 [R42+0x16000], RZ ;  /* 0x016000ff2a002388 */ /* 0x0003e20000000c00 */
[----:B------:R-:W-:Y:S05]  /*2240*/  @P2 BRA `(.L_x_8) ;  /* 0x00000000001c2947 */ /* 0x000fea0003800000 */
[----:B------:R-:W-:Y:S02]  /*2250*/  ULDC.64 UR20, c[0x0][0x220] ;  /* 0x0000880000147ab9 */ /* 0x000fe40000000a00 */
[----:B-1----:R-:W-:-:S04]  /*2260*/  LEA R12, P1, R4, UR20, 0x1 ;  /* 0x00000014040c7c11 */ /* 0x002fc8000f8208ff */
[----:B------:R-:W-:-:S05]  /*2270*/  LEA.HI.X R13, R4, UR21, R16, 0x1, P1 ;  /* 0x00000015040d7c11 */ /* 0x000fca00088f0c10 */
[----:B------:R-:W-:Y:S01]  /*2280*/  @!PT LDS RZ, [RZ] ;  /* 0x00000000fffff984 */ /* 0x000fe20000000800 */
[----:B------:R-:W-:Y:S01]  /*2290*/  @!PT LDS RZ, [RZ] ;  /* 0x00000000fffff984 */ /* 0x000fe20000000800 */
[----:B------:R-:W-:Y:S01]  /*22a0*/  @!PT LDS RZ, [RZ] ;  /* 0x00000000fffff984 */ /* 0x000fe20000000800 */
[----:B------:R2:W-:Y:S04]  /*22b0*/  LDGSTS.E.BYPASS.LTC128B.128 [R42+0x16000], desc[UR6][R12.64+0x100] ;  /* 0x160001000c2a7fae */ /* 0x0005e8000b901d46 */
.L_x_8:
[----:B------:R-:W-:Y:S05]  /*22c0*/  BSYNC B0 ;  /* 0x0000000000007941 */ /* 0x000fea0003800000 */
.L_x_7:
[----:B------:R3:W-:Y:S01]  /*22d0*/  @P4 STS.128 [R42+0x13000], RZ ;  /* 0x013000ff2a004388 */ /* 0x0007e20000000c00 */
[----:B------:R-:W-:Y:S03]  /*22e0*/  BSSY B0, `(.L_x_9) ;  /* 0x000002b000007945 */ /* 0x000fe60003800000 */
[----:B------:R3:W-:Y:S04]  /*22f0*/  @P4 STS.128 [R42+0x15000], RZ ;  /* 0x015000ff2a004388 */ /* 0x0007e80000000c00 */
[----:B------:R3:W-:Y:S01]  /*2300*/  @P4 STS.128 [R42+0x17000], RZ ;  /* 0x017000ff2a004388 */ /* 0x0007e20000000c00 */
[----:B------:R-:W-:Y:S05]  /*2310*/  @P4 BRA `(.L_x_10) ;  /* 0x00000000009c4947 */ /* 0x000fea0003800000 */
[----:B------:R-:W4:Y:S01]  /*2320*/  LDL R4, [R1+0x68] ;  /* 0x0000680001047983 */ /* 0x000f220000100800 */
[----:B------:R-:W-:-:S03]  /*2330*/  ULDC UR18, c[0x0][0x2d0] ;  /* 0x0000b40000127ab9 */ /* 0x000fc60000000800 */
[----:B-1----:R-:W5:Y:S01]  /*2340*/  LDL R15, [R1+0x6c] ;  /* 0x00006c00010f7983 */ /* 0x002f620000100800 */
[----:B------:R-:W-:Y:S01]  /*2350*/  ISETP.GE.AND P5, PT, R44, UR18, PT ;  /* 0x000000122c007c0c */ /* 0x000fe2000bfa6270 */
[----:B------:R-:W-:Y:S01]  /*2360*/  IMAD.MOV.U32 R5, RZ, RZ, R20 ;  /* 0x000000ffff057224 */ /* 0x000fe200078e0014 */
[----:B------:R-:W-:-:S11]  /*2370*/  IADD3 R11, P1, R28, 0x20, RZ ;  /* 0x000000201c0b7810 */ /* 0x000fd60007f3e0ff */
[----:B--2---:R-:W1:Y:S01]  /*2380*/  @!P5 LDC.64 R12, c[0x0][0x220] ;  /* 0x00008800ff0cdb82 */ /* 0x004e620000000a00 */
[----:B------:R2:W-:Y:S01]  /*2390*/  @P5 STS.128 [R42+0x13000], RZ ;  /* 0x013000ff2a005388 */ /* 0x0005e20000000c00 */
[----:B----4-:R-:W-:Y:S01]  /*23a0*/  ISETP.GE.AND P3, PT, R4, UR18, PT ;  /* 0x0000001204007c0c */ /* 0x010fe2000bf66270 */
[----:B------:R-:W-:Y:S01]  /*23b0*/  IMAD.X R4, RZ, RZ, R40, P1 ;  /* 0x000000ffff047224 */ /* 0x000fe200008e0628 */
[----:B-----5:R-:W-:-:S03]  /*23c0*/  ISETP.GE.AND P1, PT, R15, UR18, PT ;  /* 0x000000120f007c0c */ /* 0x020fc6000bf26270 */
[----:B------:R-:W-:Y:S02]  /*23d0*/  IMAD R14, R4, UR24, RZ ;  /* 0x00000018040e7c24 */ /* 0x000fe4000f8e02ff */
[----:B------:R-:W-:Y:S02]  /*23e0*/  IMAD.MOV.U32 R4, RZ, RZ, R10 ;  /* 0x000000ffff047224 */ /* 0x000fe400078e000a */
[C---:B------:R-:W-:Y:S02]  /*23f0*/  IMAD R14, R11.reuse, UR25, R14 ;  /* 0x000000190b0e7c24 */ /* 0x040fe4000f8e020e */
[----:B------:R-:W-:Y:S02]  /*2400*/  IMAD.WIDE.U32 R4, R11, UR24, R4 ;  /* 0x000000180b047c25 */ /* 0x000fe4000f8e0004 */
[----:B------:R-:W4:Y:S02]  /*2410*/  @!P3 LDC.64 R26, c[0x0][0x220] ;  /* 0x00008800ff1abb82 */ /* 0x000f240000000a00 */
[----:B------:R-:W-:Y:S01]  /*2420*/  IMAD.IADD R14, R5, 0x1, R14 ;  /* 0x00000001050e7824 */ /* 0x000fe200078e020e */
[----:B-1----:R-:W-:-:S04]  /*2430*/  @!P5 LEA R12, P2, R4, R12, 0x1 ;  /* 0x0000000c040cd211 */ /* 0x002fc800078408ff */
[----:B------:R-:W-:-:S05]  /*2440*/  @!P5 LEA.HI.X R13, R4, R13, R14, 0x1, P2 ;  /* 0x0000000d040dd211 */ /* 0x000fca00010f0c0e */
[----:B------:R-:W-:Y:S01]  /*2450*/  @!PT LDS RZ, [RZ] ;  /* 0x00000000fffff984 */ /* 0x000fe20000000800 */
[----:B------:R-:W-:Y:S01]  /*2460*/  @!PT LDS RZ, [RZ] ;  /* 0x00000000fffff984 */ /* 0x000fe20000000800 */
[----:B------:R-:W-:Y:S01]  /*2470*/  @!PT LDS RZ, [RZ] ;  /* 0x00000000fffff984 */ /* 0x000fe20000000800 */
[----:B------:R2:W-:Y:S04]  /*2480*/  @!P5 LDGSTS.E.BYPASS.LTC128B.128 [R42+0x13000], desc[UR6][R12.64] ;  /* 0x130000000c2adfae */ /* 0x0005e8000b901d46 */
[----:B------:R2:W-:Y:S01]  /*2490*/  @P3 STS.128 [R42+0x15000], RZ ;  /* 0x015000ff2a003388 */ /* 0x0005e20000000c00 */
[----:B----4-:R-:W-:-:S04]  /*24a0*/  @!P3 LEA R10, P2, R4, R26, 0x1 ;  /* 0x0000001a040ab211 */ /* 0x010fc800078408ff */
        /* <DEDUP_REMOVED lines=8> */
[----:B--2---:R-:W-:-:S04]  /*2530*/  LEA R10, P1, R4, UR20, 0x1 ;  /* 0x00000014040a7c11 */ /* 0x004fc8000f8208ff */
[----:B------:R-:W-:-:S05]  /*2540*/  LEA.HI.X R11, R4, UR21, R14, 0x1, P1 ;  /* 0x00000015040b7c11 */ /* 0x000fca00088f0c0e */
[----:B------:R-:W-:Y:S01]  /*2550*/  @!PT LDS RZ, [RZ] ;  /* 0x00000000fffff984 */ /* 0x000fe20000000800 */
[----:B------:R-:W-:Y:S01]  /*2560*/  @!PT LDS RZ, [RZ] ;  /* 0x00000000fffff984 */ /* 0x000fe20000000800 */
[----:B------:R-:W-:Y:S01]  /*2570*/  @!PT LDS RZ, [RZ] ;  /* 0x00000000fffff984 */ /* 0x000fe20000000800 */
[----:B------:R4:W-:Y:S04]  /*2580*/  LDGSTS.E.BYPASS.LTC128B.128 [R42+0x17000], desc[UR6][R10.64+0x100] ;  /* 0x170001000a2a7fae */ /* 0x0009e8000b901d46 */
.L_x_10:
[----:B------:R-:W-:Y:S05]  /*2590*/  BSYNC B0 ;  /* 0x0000000000007941 */ /* 0x000fea0003800000 */
.L_x_9:
[----:B-1----:R-:W-:Y:S01]  /*25a0*/  MOV R14, R22 ;  /* 0x00000016000e7202 */ /* 0x002fe20000000f00 */
[----:B------:R-:W-:Y:S01]  /*25b0*/  IMAD.MOV.U32 R15, RZ, RZ, R23 ;  /* 0x000000ffff0f7224 */ /* 0x000fe200078e0017 */
[----:B------:R-:W0:Y:S01]  /*25c0*/  LDGDEPBAR ;  /* 0x00000000000079af */ /* 0x000e220000000000 */
[----:B------:R-:W-:Y:S01]  /*25d0*/  BSSY B0, `(.L_x_11) ;  /* 0x000001f000007945 */ /* 0x000fe20003800000 */
[----:B------:R-:W-:Y:S01]  /*25e0*/  ISETP.GE.AND P5, PT, R37, UR13, PT ;  /* 0x0000000d25007c0c */ /* 0x000fe2000bfa6270 */
[----:B--2---:R-:W-:Y:S01]  /*25f0*/  IMAD.IADD R12, R30, 0x1, -R32 ;  /* 0x000000011e0c7824 */ /* 0x004fe200078e0a20 */
[----:B------:R1:W-:Y:S01]  /*2600*/  @P6 STS.128 [R42+0x6000], RZ ;  /* 0x006000ff2a006388 */ /* 0x0003e20000000c00 */
[----:B------:R-:W-:-:S03]  /*2610*/  LEA.HI R21, R38, R21, RZ, 0x2 ;  /* 0x0000001526157211 */ /* 0x000fc600078f10ff */
[----:B------:R1:W-:Y:S04]  /*2620*/  @P6 STS.128 [R42+0x8000], RZ ;  /* 0x008000ff2a006388 */ /* 0x0003e80000000c00 */
[----:B------:R1:W-:Y:S04]  /*2630*/  STL.64 [R1+0x40], R14 ;  /* 0x0000400e01007387 */ /* 0x0003e80000100a00 */
[----:B------:R1:W-:Y:S01]  /*2640*/  @P6 STS.128 [R42+0xa000], RZ ;  /* 0x00a000ff2a006388 */ /* 0x0003e20000000c00 */
[----:B------:R-:W-:Y:S05]  /*2650*/  @P6 BRA `(.L_x_12) ;  /* 0x0000000000586947 */ /* 0x000fea0003800000 */
[----:B------:R-:W2:Y:S01]  /*2660*/  LDL R5, [R1+0x68] ;  /* 0x0000680001057983 */ /* 0x000ea20000100800 */
[----:B------:R-:W-:-:S03]  /*2670*/  ULDC UR18, c[0x0][0x2d0] ;  /* 0x0000b40000127ab9 */ /* 0x000fc60000000800 */
[----:B------:R-:W5:Y:S01]  /*2680*/  LDL R4, [R1+0x6c] ;  /* 0x00006c0001047983 */ /* 0x000f620000100800 */
[----:B------:R-:W-:-:S13]  /*2690*/  ISETP.GE.AND P3, PT, R44, UR18, PT ;  /* 0x000000122c007c0c */ /* 0x000fda000bf66270 */
[----:B------:R1:W-:Y:S04]  /*26a0*/  @P3 STS.128 [R42+0x6000], RZ ;  /* 0x006000ff2a003388 */ /* 0x0003e80000000c00 */
[----:B------:R-:W-:Y:S01]  /*26b0*/  @!PT LDS RZ, [RZ] ;  /* 0x00000000fffff984 */ /* 0x000fe20000000800 */
[----:B------:R-:W-:Y:S01]  /*26c0*/  @!PT LDS RZ, [RZ] ;  /* 0x00000000fffff984 */ /* 0x000fe20000000800 */
[----:B------:R-:W-:Y:S01]  /*26d0*/  @!PT LDS RZ, [RZ] ;  /* 0x00000000fffff984 */ /* 0x000fe20000000800 */
[----:B------:R1:W-:Y:S01]  /*26e0*/  @!P3 LDGSTS.E.BYPASS.LTC128B.128 [R42+0x6000], desc[UR6][R14.64] ;  /* 0x060000000e2abfae */ /* 0x0003e2000b901d46 */
[----:B--2---:R-:W-:Y:S02]  /*26f0*/  ISETP.GE.AND P2, PT, R5, UR18, PT ;  /* 0x0000001205007c0c */ /* 0x004fe4000bf46270 */
[----:B-----5:R-:W-:-:S11]  /*2700*/  ISETP.GE.AND P1, PT, R4, UR18, PT ;  /* 0x0000001204007c0c */ /* 0x020fd6000bf26270 */
[----:B------:R1:W-:Y:S04]  /*2710*/  @P2 STS.128 [R42+0x8000], RZ ;  /* 0x008000ff2a002388 */ /* 0x0003e80000000c00 */
[----:B------:R-:W-:Y:S01]  /*2720*/  @!PT LDS RZ, [RZ] ;  /* 0x00000000fffff984 */ /* 0x000fe20000000800 */
[----:B------:R-:W-:Y:S01]  /*2730*/  @!PT LDS RZ, [RZ] ;  /* 0x00000000fffff984 */ /* 0x000fe20000000800 */
[----:B------:R-:W-:Y:S01]  /*2740*/  @!PT LDS RZ, [RZ] ;  /* 0x00000000fffff984 */ /* 0x000fe20000000800 */
[----:B------:R1:W-:Y:S04]  /*2750*/  @!P2 LDGSTS.E.BYPASS.LTC128B.128 [R42+0x8000], desc[UR6][R14.64+0x80] ;  /* 0x080000800e2aafae */ /* 0x0003e8000b901d46 */
[----:B------:R1:W-:Y:S01]  /*2760*/  @P1 STS.128 [R42+0xa000], RZ ;  /* 0x00a000ff2a001388 */ /* 0x0003e20000000c00 */
[----:B------:R-:W-:Y:S05]  /*2770*/  @P1 BRA `(.L_x_12) ;  /* 0x0000000000101947 */ /* 0x000fea0003800000 */
[----:B------:R-:W-:Y:S01]  /*2780*/  @!PT LDS RZ, [RZ] ;  /* 0x00000000fffff984 */ /* 0x000fe20000000800 */
[----:B------:R-:W-:Y:S01]  /*2790*/  @!PT LDS RZ, [RZ] ;  /* 0x00000000fffff984 */ /* 0x000fe20000000800 */
[----:B------:R-:W-:Y:S01]  /*27a0*/  @!PT LDS RZ, [RZ] ;  /* 0x00000000fffff984 */ /* 0x000fe20000000800 */
[----:B------:R2:W-:Y:S02]  /*27b0*/  LDGSTS.E.BYPASS.LTC128B.128 [R42+0xa000], desc[UR6][R14.64+0x100] ;  /* 0x0a0001000e2a7fae */ /* 0x0005e4000b901d46 */
.L_x_12:
[----:B------:R-:W-:Y:S05]  /*27c0*/  BSYNC B0 ;  /* 0x0000000000007941 */ /* 0x000fea0003800000 */
.L_x_11:
[----:B------:R1:W-:Y:S01]  /*27d0*/  @P5 STS.128 [R42+0x7000], RZ ;  /* 0x007000ff2a005388 */ /* 0x0003e20000000c00 */
[----:B------:R-:W-:Y:S03]  /*27e0*/  BSSY B0, `(.L_x_13) ;  /* 0x0000024000007945 */ /* 0x000fe60003800000 */
[----:B------:R1:W-:Y:S04]  /*27f0*/  @P5 STS.128 [R42+0x9000], RZ ;  /* 0x009000ff2a005388 */ /* 0x0003e80000000c00 */
[----:B------:R1:W-:Y:S01]  /*2800*/  @P5 STS.128 [R42+0xb000], RZ ;  /* 0x00b000ff2a005388 */ /* 0x0003e20000000c00 */
[----:B------:R-:W-:Y:S05]  /*2810*/  @P5 BRA `(.L_x_14) ;  /* 0x0000000000805947 */ /* 0x000fea0003800000 */
[----:B----4-:R-:W4:Y:S01]  /*2820*/  LDL R10, [R1+0x68] ;  /* 0x00006800010a7983 */ /* 0x010f220000100800 */
[----:B------:R-:W-:-:S03]  /*2830*/  ULDC UR18, c[0x0][0x2d0] ;  /* 0x0000b40000127ab9 */ /* 0x000fc60000000800 */
[----:B------:R-:W5:Y:S01]  /*2840*/  LDL R13, [R1+0x6c] ;  /* 0x00006c00010d7983 */ /* 0x000f620000100800 */
[----:B------:R-:W-:Y:S01]  /*2850*/  ISETP.GE.AND P3, PT, R44, UR18, PT ;  /* 0x000000122c007c0c */ /* 0x000fe2000bf66270 */
[----:B------:R-:W-:-:S03]  /*2860*/  IMAD.WIDE.U32 R4, R18, 0x20, RZ ;  /* 0x0000002012047825 */ /* 0x000fc600078e00ff */
[----:B------:R-:W-:Y:S01]  /*2870*/  IADD3 R4, P1, R6, R4, RZ ;  /* 0x0000000406047210 */ /* 0x000fe20007f3e0ff */
[----:B------:R-:W-:-:S05]  /*2880*/  IMAD.SHL.U32 R6, R19, 0x20, RZ ;  /* 0x0000002013067824 */ /* 0x000fca00078e00ff */
[----:B------:R-:W-:-:S03]  /*2890*/  IADD3.X R5, R29, R5, R6, P1, !PT ;  /* 0x000000051d057210 */ /* 0x000fc60000ffe406 */
[----:B------:R1:W-:Y:S01]  /*28a0*/  @P3 STS.128 [R42+0x7000], RZ ;  /* 0x007000ff2a003388 */ /* 0x0003e20000000c00 */
[----:B----4-:R-:W-:Y:S02]  /*28b0*/  ISETP.GE.AND P2, PT, R10, UR18, PT ;  /* 0x000000120a007c0c */ /* 0x010fe4000bf46270 */
[----:B------:R-:W-:-:S04]  /*28c0*/  @!P3 LEA R10, P1, R18, R14, 0x6 ;  /* 0x0000000e120ab211 */ /* 0x000fc800078230ff */
[----:B------:R-:W-:-:S05]  /*28d0*/  @!P3 LEA.HI.X R11, R18, R15, R19, 0x6, P1 ;  /* 0x0000000f120bb211 */ /* 0x000fca00008f3413 */
[----:B------:R-:W-:Y:S01]  /*28e0*/  @!PT LDS RZ, [RZ] ;  /* 0x00000000fffff984 */ /* 0x000fe20000000800 */
[----:B------:R-:W-:Y:S01]  /*28f0*/  @!PT LDS RZ, [RZ] ;  /* 0x00000000fffff984 */ /* 0x000fe20000000800 */
[----:B------:R-:W-:Y:S01]  /*2900*/  @!PT LDS RZ, [RZ] ;  /* 0x00000000fffff984 */ /* 0x000fe20000000800 */
[----:B------:R1:W-:Y:S02]  /*2910*/  @!P3 LDGSTS.E.BYPASS.LTC128B.128 [R42+0x7000], desc[UR6][R10.64] ;  /* 0x070000000a2abfae */ /* 0x0003e4000b901d46 */
[C---:B------:R-:W-:Y:S02]  /*2920*/  @!P2 LEA R6, P1, R4.reuse, UR14, 0x1 ;  /* 0x0000000e0406ac11 */ /* 0x040fe4000f8208ff */
[----:B------:R1:W-:Y:S02]  /*2930*/  @P2 STS.128 [R42+0x9000], RZ ;  /* 0x009000ff2a002388 */ /* 0x0003e40000000c00 */
[----:B------:R-:W-:Y:S02]  /*2940*/  @!P2 LEA.HI.X R7, R4, UR15, R5, 0x1, P1 ;  /* 0x0000000f0407ac11 */ /* 0x000fe400088f0c05 */
[----:B-----5:R-:W-:-:S03]  /*2950*/  ISETP.GE.AND P1, PT, R13, UR18, PT ;  /* 0x000000120d007c0c */ /* 0x020fc6000bf26270 */
[----:B------:R-:W-:Y:S01]  /*2960*/  @!PT LDS RZ, [RZ] ;  /* 0x00000000fffff984 */ /* 0x000fe20000000800 */
[----:B------:R-:W-:Y:S01]  /*2970*/  @!PT LDS RZ, [RZ] ;  /* 0x00000000fffff984 */ /* 0x000fe20000000800 */
[----:B------:R-:W-:Y:S01]  /*2980*/  @!PT LDS RZ, [RZ] ;  /* 0x00000000fffff984 */ /* 0x000fe20000000800 */
[----:B------:R1:W-:Y:S10]  /*2990*/  @!P2 LDGSTS.E.BYPASS.LTC128B.128 [R42+0x9000], desc[UR6][R6.64+0x80] ;  /* 0x09000080062aafae */ /* 0x0003f4000b901d46 */
[----:B------:R1:W-:Y:S01]  /*29a0*/  @P1 STS.128 [R42+0xb000], RZ ;  /* 0x00b000ff2a001388 */ /* 0x0003e20000000c00 */
[----:B------:R-:W-:Y:S05]  /*29b0*/  @P1 BRA `(.L_x_14) ;  /* 0x0000000000181947 */ /* 0x000fea0003800000 */
[----:B-1----:R-:W-:-:S04]  /*29c0*/  LEA R6, P1, R4, UR14, 0x1 ;  /* 0x0000000e04067c11 */ /* 0x002fc8000f8208ff */
[----:B------:R-:W-:-:S05]  /*29d0*/  LEA.HI.X R7, R4, UR15, R5, 0x1, P1 ;  /* 0x0000000f04077c11 */ /* 0x000fca00088f0c05 */
[----:B------:R-:W-:Y:S01]  /*29e0*/  @!PT LDS RZ, [RZ] ;  /* 0x00000000fffff984 */ /* 0x000fe20000000800 */
[----:B------:R-:W-:Y:S01]  /*29f0*/  @!PT LDS RZ, [RZ] ;  /* 0x00000000fffff984 */ /* 0x000fe20000000800 */
[----:B------:R-:W-:Y:S01]  /*2a00*/  @!PT LDS RZ, [RZ] ;  /* 0x00000000fffff984 */ /* 0x000fe20000000800 */
[----:B------:R1:W-:Y:S04]  /*2a10*/  LDGSTS.E.BYPASS.LTC128B.128 [R42+0xb000], desc[UR6][R6.64+0x100] ;  /* 0x0b000100062a7fae */ /* 0x0003e8000b901d46 */
.L_x_14:
[----:B------:R-:W-:Y:S05]  /*2a20*/  BSYNC B0 ;  /* 0x0000000000007941 */ /* 0x000fea0003800000 */
.L_x_13:
[----:B-12---:R-:W-:Y:S01]  /*2a30*/  MOV R14, R24 ;  /* 0x00000018000e7202 */ /* 0x006fe20000000f00 */
[----:B------:R1:W-:Y:S01]  /*2a40*/  @P6 STS.128 [R42], RZ ;  /* 0x000000ff2a006388 */ /* 0x0003e20000000c00 */
[----:B------:R-:W-:Y:S01]  /*2a50*/  MOV R15, R25 ;  /* 0x00000019000f7202 */ /* 0x000fe20000000f00 */
[----:B------:R-:W-:Y:S01]  /*2a60*/  BSSY B0, `(.L_x_15) ;  /* 0x000001c000007945 */ /* 0x000fe20003800000 */
[----:B----4-:R-:W-:Y:S01]  /*2a70*/  MOV R10, UR28 ;  /* 0x0000001c000a7c02 */ /* 0x010fe20008000f00 */
[----:B------:R1:W-:Y:S04]  /*2a80*/  @P6 STS.128 [R42+0x2000], RZ ;  /* 0x002000ff2a006388 */ /* 0x0003e80000000c00 */
[----:B------:R1:W-:Y:S04]  /*2a90*/  STL.64 [R1+0x38], R14 ;  /* 0x0000380e01007387 */ /* 0x0003e80000100a00 */
[----:B------:R1:W-:Y:S01]  /*2aa0*/  @P6 STS.128 [R42+0x4000], RZ ;  /* 0x004000ff2a006388 */ /* 0x0003e20000000c00 */
[----:B------:R-:W-:Y:S05]  /*2ab0*/  @P6 BRA `(.L_x_16) ;  /* 0x0000000000586947 */ /* 0x000fea0003800000 */
[----:B------:R-:W2:Y:S01]  /*2ac0*/  LDL R5, [R1+0x68] ;  /* 0x0000680001057983 */ /* 0x000ea20000100800 */
[----:B------:R-:W-:-:S03]  /*2ad0*/  ULDC UR14, c[0x0][0x2d0] ;  /* 0x0000b400000e7ab9 */ /* 0x000fc60000000800 */
[----:B------:R-:W4:Y:S01]  /*2ae0*/  LDL R4, [R1+0x6c] ;  /* 0x00006c0001047983 */ /* 0x000f220000100800 */
[----:B------:R-:W-:-:S13]  /*2af0*/  ISETP.GE.AND P3, PT, R44, UR14, PT ;  /* 0x0000000e2c007c0c */ /* 0x000fda000bf66270 */
[----:B------:R1:W-:Y:S04]  /*2b00*/  @P3 STS.128 [R42], RZ ;  /* 0x000000ff2a003388 */ /* 0x0003e80000000c00 */
[----:B------:R-:W-:Y:S01]  /*2b10*/  @!PT LDS RZ, [RZ] ;  /* 0x00000000fffff984 */ /* 0x000fe20000000800 */
[----:B------:R-:W-:Y:S01]  /*2b20*/  @!PT LDS RZ, [RZ] ;  /* 0x00000000fffff984 */ /* 0x000fe20000000800 */
[----:B------:R-:W-:Y:S01]  /*2b30*/  @!PT LDS RZ, [RZ] ;  /* 0x00000000fffff984 */ /* 0x000fe20000000800 */
[----:B------:R1:W-:Y:S01]  /*2b40*/  @!P3 LDGSTS.E.BYPASS.LTC128B.128 [R42], desc[UR6][R14.64] ;  /* 0x000000000e2abfae */ /* 0x0003e2000b901d46 */
[----:B--2---:R-:W-:Y:S02]  /*2b50*/  ISETP.GE.AND P2, PT, R5, UR14, PT ;  /* 0x0000000e05007c0c */ /* 0x004fe4000bf46270 */
[----:B----4-:R-:W-:-:S11]  /*2b60*/  ISETP.GE.AND P1, PT, R4, UR14, PT ;  /* 0x0000000e04007c0c */ /* 0x010fd6000bf26270 */
        /* <DEDUP_REMOVED lines=11> */
.L_x_16:
[----:B------:R-:W-:Y:S05]  /*2c20*/  BSYNC B0 ;  /* 0x0000000000007941 */ /* 0x000fea0003800000 */
.L_x_15:
[----:B------:R4:W-:Y:S01]  /*2c30*/  @P5 STS.128 [R42+0x1000], RZ ;  /* 0x001000ff2a005388 */ /* 0x0009e20000000c00 */
[----:B------:R-:W-:Y:S03]  /*2c40*/  BSSY B0, `(.L_x_17) ;  /* 0x0000027000007945 */ /* 0x000fe60003800000 */
[----:B------:R4:W-:Y:S04]  /*2c50*/  @P5 STS.128 [R42+0x3000], RZ ;  /* 0x003000ff2a005388 */ /* 0x0009e80000000c00 */
[----:B------:R4:W-:Y:S01]  /*2c60*/  @P5 STS.128 [R42+0x5000], RZ ;  /* 0x005000ff2a005388 */ /* 0x0009e20000000c00 */
[----:B------:R-:W-:Y:S05]  /*2c70*/  @P5 BRA `(.L_x_18) ;  /* 0x00000000008c5947 */ /* 0x000fea0003800000 */
[----:B------:R-:W5:Y:S01]  /*2c80*/  LDL R4, [R1+0x68] ;  /* 0x0000680001047983 */ /* 0x000f620000100800 */
[----:B------:R-:W-:-:S03]  /*2c90*/  ULDC UR20, c[0x0][0x2d0] ;  /* 0x0000b40000147ab9 */ /* 0x000fc60000000800 */
[----:B------:R-:W3:Y:S01]  /*2ca0*/  LDL R11, [R1+0x6c] ;  /* 0x00006c00010b7983 */ /* 0x000ee20000100800 */
[----:B------:R-:W-:Y:S01]  /*2cb0*/  ISETP.GE.AND P3, PT, R44, UR20, PT ;  /* 0x000000142c007c0c */ /* 0x000fe2000bf66270 */
[----:B------:R-:W-:Y:S01]  /*2cc0*/  UIMAD.WIDE.U32 UR14, UR30, 0x20, URZ ;  /* 0x000000201e0e78a5 */ /* 0x000fe2000f8e003f */
[----:B------:R-:W-:Y:S01]  /*2cd0*/  IMAD.U32 R7, RZ, RZ, UR30 ;  /* 0x0000001eff077e24 */ /* 0x000fe2000f8e00ff */
[----:B------:R-:W-:Y:S01]  /*2ce0*/  USHF.L.U32 UR18, UR31, 0x5, URZ ;  /* 0x000000051f127899 */ /* 0x000fe2000800063f */
[----:B------:R-:W-:-:S05]  /*2cf0*/  IMAD.U32 R6, RZ, RZ, UR31 ;  /* 0x0000001fff067e24 */ /* 0x000fca000f8e00ff */
[----:B------:R-:W-:-:S04]  /*2d00*/  IMAD.U32 R5, RZ, RZ, UR18 ;  /* 0x00000012ff057e24 */ /* 0x000fc8000f8e00ff */
[----:B------:R1:W-:Y:S01]  /*2d10*/  @P3 STS.128 [R42+0x1000], RZ ;  /* 0x001000ff2a003388 */ /* 0x0003e20000000c00 */
[----:B-----5:R-:W-:Y:S02]  /*2d20*/  ISETP.GE.AND P2, PT, R4, UR20, PT ;  /* 0x0000001404007c0c */ /* 0x020fe4000bf46270 */
[----:B------:R-:W-:Y:S02]  /*2d30*/  IADD3 R4, P5, R8, UR14, RZ ;  /* 0x0000000e08047c10 */ /* 0x000fe4000ffbe0ff */
[----:B------:R-:W-:Y:S02]  /*2d40*/  @!P3 LEA R8, P1, R7, R14, 0x6 ;  /* 0x0000000e0708b211 */ /* 0x000fe400078230ff */
[----:B------:R-:W-:Y:S02]  /*2d50*/  IADD3.X R5, R31, UR15, R5, P5, !PT ;  /* 0x0000000f1f057c10 */ /* 0x000fe4000affe405 */
[----:B------:R-:W-:Y:S02]  /*2d60*/  @!P3 LEA.HI.X R9, R7, R15, R6, 0x6, P1 ;  /* 0x0000000f0709b211 */ /* 0x000fe400008f3406 */
[----:B---3--:R-:W-:-:S03]  /*2d70*/  ISETP.GE.AND P1, PT, R11, UR20, PT ;  /* 0x000000140b007c0c */ /* 0x008fc6000bf26270 */
[C---:B------:R-:W-:Y:S01]  /*2d80*/  @!P2 LEA R6, P5, R4.reuse, UR16, 0x1 ;  /* 0x000000100406ac11 */ /* 0x040fe2000f8a08ff */
[----:B------:R-:W-:Y:S01]  /*2d90*/  @!PT LDS RZ, [RZ] ;  /* 0x00000000fffff984 */ /* 0x000fe20000000800 */
[----:B------:R-:W-:Y:S01]  /*2da0*/  @!PT LDS RZ, [RZ] ;  /* 0x00000000fffff984 */ /* 0x000fe20000000800 */
[----:B------:R-:W-:Y:S01]  /*2db0*/  @!PT LDS RZ, [RZ] ;  /* 0x00000000fffff984 */ /* 0x000fe20000000800 */
[----:B------:R1:W-:Y:S03]  /*2dc0*/  @!P3 LDGSTS.E.BYPASS.LTC128B.128 [R42+0x1000], desc[UR6][R8.64] ;  /* 0x01000000082abfae */ /* 0x0003e6000b901d46 */
[----:B------:R-:W-:Y:S01]  /*2dd0*/  @!P2 LEA.HI.X R7, R4, UR17, R5, 0x1, P5 ;  /* 0x000000110407ac11 */ /* 0x000fe2000a8f0c05 */
[----:B------:R1:W-:Y:S04]  /*2de0*/  @P2 STS.128 [R42+0x3000], RZ ;  /* 0x003000ff2a002388 */ /* 0x0003e80000000c00 */
[----:B------:R-:W-:Y:S01]  /*2df0*/  @!PT LDS RZ, [RZ] ;  /* 0x00000000fffff984 */ /* 0x000fe20000000800 */
[----:B------:R-:W-:Y:S01]  /*2e00*/  @!PT LDS RZ, [RZ] ;  /* 0x00000000fffff984 */ /* 0x000fe20000000800 */
[----:B------:R-:W-:Y:S01]  /*2e10*/  @!PT LDS RZ, [RZ] ;  /* 0x00000000fffff984 */ /* 0x000fe20000000800 */
[----:B------:R1:W-:Y:S04]  /*2e20*/  @!P2 LDGSTS.E.BYPASS.LTC128B.128 [R42+0x3000], desc[UR6][R6.64+0x80] ;  /* 0x03000080062aafae */ /* 0x0003e8000b901d46 */
        /* <DEDUP_REMOVED lines=8> */
.L_x_18:
[----:B------:R-:W-:Y:S05]  /*2eb0*/  BSYNC B0 ;  /* 0x0000000000007941 */ /* 0x000fea0003800000 */
.L_x_17:
[----:B------:R-:W-:Y:S01]  /*2ec0*/  SHF.R.S32.HI R4, RZ, 0x2, R21 ;  /* 0x00000002ff047819 */ /* 0x000fe20000011415 */
[----:B------:R-:W-:Y:S01]  /*2ed0*/  IMAD.MOV.U32 R19, RZ, RZ, 0x7f800000 ;  /* 0x7f800000ff137424 */ /* 0x000fe200078e00ff */
[----:B------:R-:W-:Y:S01]  /*2ee0*/  UIMAD UR14, UR37, UR28, URZ ;  /* 0x0000001c250e72a4 */ /* 0x000fe2000f8e023f */
[----:B------:R-:W-:Y:S01]  /*2ef0*/  IMAD.MOV.U32 R18, RZ, RZ, 0x7f800000 ;  /* 0x7f800000ff127424 */ /* 0x000fe200078e00ff */
[----:B------:R-:W-:Y:S01]  /*2f00*/  @P0 STS.128 [R42+0xc000], RZ ;  /* 0x00c000ff2a000388 */ /* 0x000fe20000000c00 */
[----:B------:R-:W-:Y:S01]  /*2f10*/  IMAD R4, R12, 0x10, R4 ;  /* 0x000000100c047824 */ /* 0x000fe200078e0204 */
[----:B------:R-:W-:Y:S01]  /*2f20*/  UIMAD UR14, UR32, UR29, UR14 ;  /* 0x0000001d200e72a4 */ /* 0x000fe2000f8e020e */
[----:B-1----:R-:W-:Y:S01]  /*2f30*/  IMAD.WIDE.U32 R6, R10, UR32, R44 ;  /* 0x000000200a067c25 */ /* 0x002fe2000f8e002c */
[----:B------:R-:W-:Y:S01]  /*2f40*/  @P0 STS.128 [R42+0xe000], RZ ;  /* 0x00e000ff2a000388 */ /* 0x000fe20000000c00 */
[----:B------:R-:W-:Y:S01]  /*2f50*/  BSSY B0, `(.L_x_19) ;  /* 0x000003c000007945 */ /* 0x000fe20003800000 */
[C---:B------:R-:W-:Y:S01]  /*2f60*/  SHF.L.U32 R9, R4.reuse, 0x2, RZ ;  /* 0x0000000204097819 */ /* 0x040fe200000006ff */
[----:B------:R-:W-:Y:S01]  /*2f70*/  VIADD R5, R4, 0x8 ;  /* 0x0000000804057836 */ /* 0x000fe20000000000 */
[----:B------:R-:W-:Y:S01]  /*2f80*/  @P0 STS.128 [R42+0x10000], RZ ;  /* 0x010000ff2a000388 */ /* 0x000fe20000000c00 */
[----:B------:R-:W-:Y:S01]  /*2f90*/  IMAD.U32 R8, RZ, RZ, UR14 ;  /* 0x0000000eff087e24 */ /* 0x000fe2000f8e00ff */
[----:B------:R-:W-:Y:S01]  /*2fa0*/  IADD3 R6, P1, R6, UR33, RZ ;  /* 0x0000002106067c10 */ /* 0x000fe2000ff3e0ff */
[----:B------:R-:W-:Y:S01]  /*2fb0*/  ULDC.64 UR14, c[0x0][0x260] ;  /* 0x00009800000e7ab9 */ /* 0x000fe20000000a00 */
[----:B------:R-:W-:Y:S01]  /*2fc0*/  ISETP.GE.AND P5, PT, R5, UR13, PT ;  /* 0x0000000d05007c0c */ /* 0x000fe2000bfa6270 */
[----:B------:R1:W-:Y:S01]  /*2fd0*/  STL [R1+0x74], R9 ;  /* 0x0000740901007387 */ /* 0x0003e20000100800 */
[----:B------:R-:W-:Y:S01]  /*2fe0*/  SHF.R.S32.HI R5, RZ, 0x1f, R4 ;  /* 0x0000001fff057819 */ /* 0x000fe20000011404 */
[----:B------:R-:W-:Y:S01]  /*2ff0*/  IMAD R11, R33, UR14, RZ ;  /* 0x0000000e210b7c24 */ /* 0x000fe2000f8e02ff */
[----:B------:R-:W-:-:S02]  /*3000*/  IADD3.X R7, R7, UR34, R8, P1, !PT ;  /* 0x0000002207077c10 */ /* 0x000fc40008ffe408 */
[C---:B------:R-:W-:Y:S01]  /*3010*/  SHF.L.U64.HI R13, R4.reuse, 0x2, R5 ;  /* 0x00000002040d7819 */ /* 0x040fe20000010205 */
[----:B------:R-:W-:Y:S01]  /*3020*/  IMAD R11, R17, UR15, R11 ;  /* 0x0000000f110b7c24 */ /* 0x000fe2000f8e020b */
[----:B------:R-:W-:Y:S01]  /*3030*/  IADD3 R8, P1, R9, UR10, RZ ;  /* 0x0000000a09087c10 */ /* 0x000fe2000ff3e0ff */
[----:B------:R-:W-:Y:S01]  /*3040*/  IMAD.WIDE.U32 R6, R17, UR14, R6 ;  /* 0x0000000e11067c25 */ /* 0x000fe2000f8e0006 */
[----:B------:R-:W-:Y:S01]  /*3050*/  ISETP.GE.AND P6, PT, R4, UR13, PT ;  /* 0x0000000d04007c0c */ /* 0x000fe2000bfc6270 */
[----:B------:R2:W-:Y:S03]  /*3060*/  STL [R1+0x70], R13 ;  /* 0x0000700d01007387 */ /* 0x0005e60000100800 */
[----:B------:R-:W-:Y:S01]  /*3070*/  IADD3 R11, R7, R11, RZ ;  /* 0x0000000b070b7210 */ /* 0x000fe20007ffe0ff */
[----:B------:R2:W-:Y:S04]  /*3080*/  STL [R1+0x60], R19 ;  /* 0x0000601301007387 */ /* 0x0005e80000100800 */
[----:B------:R2:W-:Y:S01]  /*3090*/  STL [R1+0x64], R18 ;  /* 0x0000641201007387 */ /* 0x0005e20000100800 */
[----:B-1----:R-:W-:Y:S01]  /*30a0*/  IADD3.X R9, R13, UR9, RZ, P1, !PT ;  /* 0x000000090d097c10 */ /* 0x002fe20008ffe4ff */
[----:B------:R-:W-:Y:S06]  /*30b0*/  @P0 BRA `(.L_x_20) ;  /* 0x0000000000940947 */ /* 0x000fec0003800000 */
[----:B--2---:R-:W2:Y:S01]  /*30c0*/  LDL R13, [R1+0x68] ;  /* 0x00006800010d7983 */ /* 0x004ea20000100800 */
[----:B------:R-:W-:-:S03]  /*30d0*/  ULDC UR13, c[0x0][0x2d0] ;  /* 0x0000b400000d7ab9 */ /* 0x000fc60000000800 */
[----:B------:R-:W5:Y:S01]  /*30e0*/  LDL R16, [R1+0x6c] ;  /* 0x00006c0001107983 */ /* 0x000f620000100800 */
[----:B------:R-:W-:Y:S01]  /*30f0*/  ISETP.GE.AND P3, PT, R44, UR13, PT ;  /* 0x0000000d2c007c0c */ /* 0x000fe2000bf66270 */
[----:B------:R-:W-:Y:S02]  /*3100*/  IMAD R10, R40, UR28, RZ ;  /* 0x0000001c280a7c24 */ /* 0x000fe4000f8e02ff */
[----:B------:R-:W-:Y:S02]  /*3110*/  IMAD.MOV.U32 R4, RZ, RZ, R6 ;  /* 0x000000ffff047224 */ /* 0x000fe400078e0006 */
[----:B------:R-:W-:Y:S02]  /*3120*/  IMAD.MOV.U32 R5, RZ, RZ, R11 ;  /* 0x000000ffff057224 */ /* 0x000fe400078e000b */
[C---:B------:R-:W-:Y:S02]  /*3130*/  IMAD R10, R28.reuse, UR29, R10 ;  /* 0x0000001d1c0a7c24 */ /* 0x040fe4000f8e020a */
[----:B------:R-:W-:-:S04]  /*3140*/  IMAD.WIDE.U32 R4, R28, UR28, R4 ;  /* 0x0000001c1c047c25 */ /* 0x000fc8000f8e0004 */
[----:B------:R-:W1:Y:S01]  /*3150*/  @!P3 LDC.64 R14, c[0x0][0x218] ;  /* 0x00008600ff0ebb82 */ /* 0x000e620000000a00 */
[----:B------:R-:W-:Y:S01]  /*3160*/  IMAD.IADD R10, R5, 0x1, R10 ;  /* 0x00000001050a7824 */ /* 0x000fe200078e020a */
[----:B------:R1:W-:Y:S02]  /*3170*/  @P3 STS.128 [R42+0xc000], RZ ;  /* 0x00c000ff2a003388 */ /* 0x0003e40000000c00 */
[----:B-1----:R-:W-:-:S04]  /*3180*/  @!P3 LEA R14, P1, R4, R14, 0x1 ;  /* 0x0000000e040eb211 */ /* 0x002fc800078208ff */
[----:B------:R-:W-:-:S05]  /*3190*/  @!P3 LEA.HI.X R15, R4, R15, R10, 0x1, P1 ;  /* 0x0000000f040fb211 */ /* 0x000fca00008f0c0a */
[----:B------:R-:W-:Y:S01]  /*31a0*/  @!PT LDS RZ, [RZ] ;  /* 0x00000000fffff984 */ /* 0x000fe20000000800 */
[----:B------:R-:W-:Y:S01]  /*31b0*/  @!PT LDS RZ, [RZ] ;  /* 0x00000000fffff984 */ /* 0x000fe20000000800 */
[----:B------:R-:W-:Y:S01]  /*31c0*/  @!PT LDS RZ, [RZ] ;  /* 0x00000000fffff984 */ /* 0x000fe20000000800 */
[----:B------:R1:W-:Y:S01]  /*31d0*/  @!P3 LDGSTS.E.BYPASS.LTC128B.128 [R42+0xc000], desc[UR6][R14.64] ;  /* 0x0c0000000e2abfae */ /* 0x0003e2000b901d46 */
[----:B--2---:R-:W-:Y:S02]  /*31e0*/  ISETP.GE.AND P2, PT, R13, UR13, PT ;  /* 0x0000000d0d007c0c */ /* 0x004fe4000bf46270 */
[----:B-----5:R-:W-:-:S11]  /*31f0*/  ISETP.GE.AND P0, PT, R16, UR13, PT ;  /* 0x0000000d10007c0c */ /* 0x020fd6000bf06270 */
        /* <DEDUP_REMOVED lines=17> */
.L_x_20:
[----:B------:R-:W-:Y:S05]  /*3310*/  BSYNC B0 ;  /* 0x0000000000007941 */ /* 0x000fea0003800000 */
.L_x_19:
        /* <DEDUP_REMOVED lines=9> */
[----:B------:R-:W-:Y:S01]  /*33b0*/  IMAD.MOV.U32 R5, RZ, RZ, R11 ;  /* 0x000000ffff057224 */ /* 0x000fe200078e000b */
[----:B------:R-:W-:-:S11]  /*33c0*/  IADD3 R7, P0, R28, 0x20, RZ ;  /* 0x000000201c077810 */ /* 0x000fd60007f1e0ff */
[----:B-12---:R-:W1:Y:S01]  /*33d0*/  @!P3 LDC.64 R14, c[0x0][0x218] ;  /* 0x00008600ff0ebb82 */ /* 0x006e620000000a00 */
[----:B------:R2:W-:Y:S01]  /*33e0*/  @P3 STS.128 [R42+0xd000], RZ ;  /* 0x00d000ff2a003388 */ /* 0x0005e20000000c00 */
[----:B-----5:R-:W-:Y:S01]  /*33f0*/  ISETP.GE.AND P2, PT, R4, UR13, PT ;  /* 0x0000000d04007c0c */ /* 0x020fe2000bf46270 */
[----:B------:R-:W-:Y:S01]  /*3400*/  IMAD.X R4, RZ, RZ, R40, P0 ;  /* 0x000000ffff047224 */ /* 0x000fe200000e0628 */
[----:B---3--:R-:W-:-:S03]  /*3410*/  ISETP.GE.AND P0, PT, R10, UR13, PT ;  /* 0x0000000d0a007c0c */ /* 0x008fc6000bf06270 */
[----:B------:R-:W-:Y:S02]  /*3420*/  IMAD R12, R4, UR28, RZ ;  /* 0x0000001c040c7c24 */ /* 0x000fe4000f8e02ff */
[----:B------:R-:W-:Y:S02]  /*3430*/  IMAD.MOV.U32 R4, RZ, RZ, R6 ;  /* 0x000000ffff047224 */ /* 0x000fe400078e0006 */
[C---:B------:R-:W-:Y:S02]  /*3440*/  IMAD R12, R7.reuse, UR29, R12 ;  /* 0x0000001d070c7c24 */ /* 0x040fe4000f8e020c */
[----:B------:R-:W-:Y:S02]  /*3450*/  IMAD.WIDE.U32 R4, R7, UR28, R4 ;  /* 0x0000001c07047c25 */ /* 0x000fe4000f8e0004 */
[----:B------:R-:W3:Y:S02]  /*3460*/  @!P2 LDC.64 R16, c[0x0][0x218] ;  /* 0x00008600ff10ab82 */ /* 0x000ee40000000a00 */
        /* <DEDUP_REMOVED lines=8> */
[----:B---3--:R-:W-:-:S04]  /*34f0*/  @!P2 LEA R6, P1, R4, R16, 0x1 ;  /* 0x000000100406a211 */ /* 0x008fc800078208ff */
        /* <DEDUP_REMOVED lines=14> */
.L_x_22:
[----:B------:R-:W-:Y:S05]  /*35e0*/  BSYNC B0 ;  /* 0x0000000000007941 */ /* 0x000fea0003800000 */
.L_x_21:
[----:B------:R-:W-:Y:S01]  /*35f0*/  IMAD.MOV.U32 R5, RZ, RZ, R19 ;  /* 0x000000ffff057224 */ /* 0x000fe200078e0013 */
[----:B------:R-:W0:Y:S01]  /*3600*/  LDGDEPBAR ;  /* 0x00000000000079af */ /* 0x000e220000000000 */
[----:B------:R-:W-:Y:S01]  /*3610*/  IMAD.MOV.U32 R4, RZ, RZ, R18 ;  /* 0x000000ffff047224 */ /* 0x000fe200078e0012 */
[----:B------:R-:W-:Y:S01]  /*3620*/  ULDC UR16, c[0x0][0x2d0] ;  /* 0x0000b40000107ab9 */ /* 0x000fe20000000800 */
[----:B------:R-:W-:Y:S01]  /*3630*/  IMAD.MOV.U32 R240, RZ, RZ, 0x20 ;  /* 0x00000020fff07424 */ /* 0x000fe200078e00ff */
[----:B------:R-:W-:Y:S01]  /*3640*/  USHF.L.U32 UR13, UR26, 0x6, URZ ;  /* 0x000000061a0d7899 */ /* 0x000fe2000800063f */
[----:B------:R-:W5:Y:S01]  /*3650*/  @!P6 LDG.E R5, desc[UR6][R8.64] ;  /* 0x000000060805e981 */ /* 0x000f62000c1e1900 */
[----:B------:R-:W-:Y:S02]  /*3660*/  CS2R R142, SRZ ;  /* 0x00000000008e7805 */ /* 0x000fe4000001ff00 */
[----:B------:R-:W-:Y:S02]  /*3670*/  CS2R R140, SRZ ;  /* 0x00000000008c7805 */ /* 0x000fe4000001ff00 */
[----:B------:R-:W-:Y:S01]  /*3680*/  CS2R R146, SRZ ;  /* 0x0000000000927805 */ /* 0x000fe2000001ff00 */
[----:B------:R3:W5:Y:S01]  /*3690*/  @!P5 LDG.E R4, desc[UR6][R8.64+0x20] ;  /* 0x000020060804d981 */ /* 0x000762000c1e1900 */
[----:B------:R-:W-:-:S02]  /*36a0*/  CS2R R144, SRZ ;  /* 0x0000000000907805 */ /* 0x000fc4000001ff00 */
[----:B------:R-:W-:Y:S02]  /*36b0*/  CS2R R138, SRZ ;  /* 0x00000000008a7805 */ /* 0x000fe4000001ff00 */
[----:B------:R-:W-:Y:S02]  /*36c0*/  CS2R R136, SRZ ;  /* 0x0000000000887805 */ /* 0x000fe4000001ff00 */
[----:B------:R-:W-:Y:S02]  /*36d0*/  CS2R R134, SRZ ;  /* 0x0000000000867805 */ /* 0x000fe4000001ff00 */
[----:B------:R-:W-:Y:S02]  /*36e0*/  CS2R R132, SRZ ;  /* 0x0000000000847805 */ /* 0x000fe4000001ff00 */
[----:B------:R-:W-:Y:S02]  /*36f0*/  CS2R R126, SRZ ;  /* 0x00000000007e7805 */ /* 0x000fe4000001ff00 */
[----:B------:R-:W-:-:S02]  /*3700*/  CS2R R124, SRZ ;  /* 0x00000000007c7805 */ /* 0x000fc4000001ff00 */
[----:B------:R-:W-:Y:S02]  /*3710*/  CS2R R130, SRZ ;  /* 0x0000000000827805 */ /* 0x000fe4000001ff00 */
[----:B------:R-:W-:Y:S02]  /*3720*/  CS2R R128, SRZ ;  /* 0x0000000000807805 */ /* 0x000fe4000001ff00 */
[----:B------:R-:W-:Y:S02]  /*3730*/  CS2R R122, SRZ ;  /* 0x00000000007a7805 */ /* 0x000fe4000001ff00 */
[----:B------:R-:W-:Y:S02]  /*3740*/  CS2R R120, SRZ ;  /* 0x0000000000787805 */ /* 0x000fe4000001ff00 */
[----:B------:R-:W-:Y:S02]  /*3750*/  CS2R R118, SRZ ;  /* 0x0000000000767805 */ /* 0x000fe4000001ff00 */
[----:B------:R-:W-:-:S02]  /*3760*/  CS2R R116, SRZ ;  /* 0x0000000000747805 */ /* 0x000fc4000001ff00 */
[----:B------:R-:W-:Y:S01]  /*3770*/  CS2R R110, SRZ ;  /* 0x00000000006e7805 */ /* 0x000fe2000001ff00 */
[----:B------:R-:W-:-:S04]  /*3780*/  DEPBAR.LE SB0, 0x1 ;  /* 0x000080400000791a */ /* 0x000fc80000000000 */
[----:B------:R-:W-:Y:S01]  /*3790*/  BAR.SYNC.DEFER_BLOCKING 0x0 ;  /* 0x0000000000007b1d */ /* 0x000fe20000010000 */
[----:B---3--:R-:W-:Y:S02]  /*37a0*/  LEA.HI R9, R41, R39, RZ, 0x7 ;  /* 0x0000002729097211 */ /* 0x008fe400078f38ff */
        /* <DEDUP_REMOVED lines=16> */
[----:B------:R-:W-:Y:S01]  /*38b0*/  CS2R R44, SRZ ;  /* 0x00000000002c7805 */ /* 0x000fe2000001ff00 */
[----:B------:R-:W3:Y:S01]  /*38c0*/  LDSM.16.M88.4 R164, [R252] ;  /* 0x00000000fca4783b */ /* 0x000ee20000000200 */
[----:B------:R-:W-:-:S02]  /*38d0*/  CS2R R50, SRZ ;  /* 0x0000000000327805 */ /* 0x000fc4000001ff00 */
[----:B------:R-:W-:Y:S02]  /*38e0*/  CS2R R48, SRZ ;  /* 0x0000000000307805 */ /* 0x000fe4000001ff00 */
[----:B-12-4-:R-:W-:Y:S01]  /*38f0*/  CS2R R42, SRZ ;  /* 0x00000000002a7805 */ /* 0x016fe2000001ff00 */
[----:B------:R-:W1:Y:S01]  /*3900*/  LDSM.16.M88.4 R168, [R252+0x800] ;  /* 0x00080000fca8783b */ /* 0x000e620000000200 */
[----:B------:R-:W-:Y:S02]  /*3910*/  CS2R R30, SRZ ;  /* 0x00000000001e7805 */ /* 0x000fe4000001ff00 */
[----:B------:R-:W-:Y:S02]  /*3920*/  CS2R R28, SRZ ;  /* 0x00000000001c7805 */ /* 0x000fe4000001ff00 */
[----:B------:R-:W-:Y:S01]  /*3930*/  CS2R R32, SRZ ;  /* 0x0000000000207805 */ /* 0x000fe2000001ff00 */
[----:B------:R-:W2:Y:S01]  /*3940*/  LDSM.16.M88.4 R196, [R252+0x2000] ;  /* 0x00200000fcc4783b */ /* 0x000ea20000000200 */
[----:B------:R-:W-:-:S02]  /*3950*/  CS2R R26, SRZ ;  /* 0x00000000001a7805 */ /* 0x000fc4000001ff00 */
[----:B------:R-:W-:Y:S02]  /*3960*/  CS2R R24, SRZ ;  /* 0x0000000000187805 */ /* 0x000fe4000001ff00 */
[----:B------:R-:W-:Y:S01]  /*3970*/  CS2R R22, SRZ ;  /* 0x0000000000167805 */ /* 0x000fe2000001ff00 */
[----:B------:R-:W4:Y:S01]  /*3980*/  LDSM.16.M88.4 R200, [R252+0x2800] ;  /* 0x00280000fcc8783b */ /* 0x000f220000000200 */
[----:B------:R-:W-:Y:S01]  /*3990*/  CS2R R20, SRZ ;  /* 0x0000000000147805 */ /* 0x000fe2000001ff00 */
[----:B------:R-:W-:Y:S02]  /*39a0*/  ULDC UR17, c[0x0][0x2dc] ;  /* 0x0000b70000117ab9 */ /* 0x000fe40000000800 */
[----:B------:R-:W1:Y:S04]  /*39b0*/  LDSM.16.M88.4 R228, [R252+0x4000] ;  /* 0x00400000fce4783b */ /* 0x000e680000000200 */
[----:B------:R-:W1:Y:S04]  /*39c0*/  LDSM.16.M88.4 R232, [R252+0x4800] ;  /* 0x00480000fce8783b */ /* 0x000e680000000200 */
[----:B-----5:R5:W-:Y:S04]  /*39d0*/  @!P6 STL [R1+0x60], R5 ;  /* 0x000060050100e387 */ /* 0x020be80000100800 */
[----:B------:R3:W-:Y:S04]  /*39e0*/  @!P5 STL [R1+0x64], R4 ;  /* 0x000064040100d387 */ /* 0x0007e80000100800 */
[----:B------:R2:W-:Y:S01]  /*39f0*/  STL.64 [R1+0x30], R34 ;  /* 0x0000302201007387 */ /* 0x0005e20000100a00 */
[----:B-----5:R-:W-:-:S02]  /*3a00*/  LEA.HI R5, R41, R39, RZ, 0x4 ;  /* 0x0000002729057211 */ /* 0x020fc400078f20ff */
[----:B---3--:R-:W-:Y:S02]  /*3a10*/  LOP3.LUT R4, R36, 0xfffffff8, RZ, 0xc0, !PT ;  /* 0xfffffff824047812 */ /* 0x008fe400078ec0ff */
[----:B------:R-:W-:-:S03]  /*3a20*/  SHF.R.S32.HI R6, RZ, 0x4, R5 ;  /* 0x00000004ff067819 */ /* 0x000fc60000011405 */
[----:B------:R-:W-:Y:S01]  /*3a30*/  IMAD.IADD R4, R39, 0x1, -R4 ;  /* 0x0000000127047824 */ /* 0x000fe200078e0a04 */
[----:B------:R-:W-:-:S03]  /*3a40*/  LEA.HI R5, R5, R6, RZ, 0x1 ;  /* 0x0000000605057211 */ /* 0x000fc600078f08ff */
[C---:B------:R-:W-:Y:S01]  /*3a50*/  IMAD.SHL.U32 R8, R4.reuse, 0x40, RZ ;  /* 0x0000004004087824 */ /* 0x040fe200078e00ff */
[----:B------:R-:W-:Y:S02]  /*3a60*/  LOP3.LUT R7, R5, 0xfffffffe, RZ, 0xc0, !PT ;  /* 0xfffffffe05077812 */ /* 0x000fe400078ec0ff */
[----:B------:R-:W-:Y:S02]  /*3a70*/  LOP3.LUT P0, RZ, R4, 0x2, RZ, 0xc0, !PT ;  /* 0x0000000204ff7812 */ /* 0x000fe4000780c0ff */
[----:B------:R-:W-:Y:S01]  /*3a80*/  LOP3.LUT R5, R8, 0x1c0, RZ, 0xc0, !PT ;  /* 0x000001c008057812 */ /* 0x000fe200078ec0ff */
[----:B------:R-:W-:Y:S01]  /*3a90*/  IMAD.IADD R6, R6, 0x1, -R7 ;  /* 0x0000000106067824 */ /* 0x000fe200078e0a07 */
[----:B------:R-:W-:Y:S02]  /*3aa0*/  SHF.R.S32.HI R8, RZ, 0x7, R9 ;  /* 0x00000007ff087819 */ /* 0x000fe40000011409 */
[----:B------:R-:W-:Y:S01]  /*3ab0*/  LOP3.LUT R7, R5, 0x8, R36, 0xf8, !PT ;  /* 0x0000000805077812 */ /* 0x000fe200078ef824 */
[----:B------:R-:W-:Y:S01]  /*3ac0*/  IMAD.SHL.U32 R6, R6, 0x200, RZ ;  /* 0x0000020006067824 */ /* 0x000fe200078e00ff */
[----:B------:R-:W-:-:S03]  /*3ad0*/  SHF.R.U32.HI R5, RZ, 0x3, R5 ;  /* 0x00000003ff057819 */ /* 0x000fc60000011605 */
[----:B------:R-:W-:Y:S01]  /*3ae0*/  IMAD R6, R8, 0x800, R6 ;  /* 0x0000080008067824 */ /* 0x000fe200078e0206 */
[----:B------:R-:W-:-:S05]  /*3af0*/  LOP3.LUT R5, R7, R5, RZ, 0x3c, !PT ;  /* 0x0000000507057212 */ /* 0x000fca00078e3cff */
[----:B------:R-:W-:Y:S02]  /*3b00*/  IMAD.IADD R4, R6, 0x1, R5 ;  /* 0x0000000106047824 */ /* 0x000fe400078e0205 */
[----:B------:R-:W3:Y:S01]  /*3b10*/  LDL R5, [R1+0x4] ;  /* 0x0000040001057983 */ /* 0x000ee20000100800 */
[----:B------:R-:W-:Y:S01]  /*3b20*/  SEL R240, R240, 0xffffffe0, !P0 ;  /* 0xffffffe0f0f07807 */ /* 0x000fe20004000000 */
[----:B------:R-:W-:Y:S01]  /*3b30*/  UIADD3 UR13, UR13, 0x40, URZ ;  /* 0x000000400d0d7890 */ /* 0x000fe2000fffe03f */
[----:B------:R-:W-:Y:S02]  /*3b40*/  LEA R4, R4, UR4, 0x1 ;  /* 0x0000000404047c11 */ /* 0x000fe4000f8e08ff */
[----:B------:R-:W-:Y:S02]  /*3b50*/  CS2R R40, SRZ ;  /* 0x0000000000287805 */ /* 0x000fe4000001ff00 */
[----:B------:R-:W-:Y:S01]  /*3b60*/  CS2R R38, SRZ ;  /* 0x0000000000267805 */ /* 0x000fe2000001ff00 */
[----:B------:R-:W-:Y:S01]  /*3b70*/  IMAD.IADD R240, R240, 0x1, R252 ;  /* 0x00000001f0f07824 */ /* 0x000fe200078e02fc */
[----:B------:R-:W-:Y:S01]  /*3b80*/  CS2R R36, SRZ ;  /* 0x0000000000247805 */ /* 0x000fe2000001ff00 */
[----:B------:R1:W1:Y:S01]  /*3b90*/  LDSM.16.M88.4 R148, [R4+0x12000] ;  /* 0x012000000494783b */ /* 0x0002620000000200 */
[----:B--2---:R-:W-:Y:S01]  /*3ba0*/  CS2R R34, SRZ ;  /* 0x0000000000227805 */ /* 0x004fe2000001ff00 */
[----:B------:R-:W-:-:S02]  /*3bb0*/  UISETP.GE.AND UP0, UPT, UR13, UR5, UPT ;  /* 0x000000050d00728c */ /* 0x000fc4000bf06270 */
[----:B------:R2:W1:Y:S01]  /*3bc0*/  LDSM.16.M88.4 R172, [R240] ;  /* 0x00000000f0ac783b */ /* 0x0004620000000200 */
[----:B------:R-:W-:-:S03]  /*3bd0*/  ULDC UR13, c[0x0][0x2ec] ;  /* 0x0000bb00000d7ab9 */ /* 0x000fc60000000800 */
[----:B------:R2:W1:Y:S04]  /*3be0*/  LDSM.16.M88.4 R176, [R240+0x800] ;  /* 0x00080000f0b0783b */ /* 0x0004680000000200 */
[----:B------:R2:W1:Y:S04]  /*3bf0*/  LDSM.16.M88.4 R204, [R240+0x2000] ;  /* 0x00200000f0cc783b */ /* 0x0004680000000200 */
[----:B------:R2:W1:Y:S04]  /*3c00*/  LDSM.16.M88.4 R208, [R240+0x2800] ;  /* 0x00280000f0d0783b */ /* 0x0004680000000200 */
[----:B------:R2:W1:Y:S04]  /*3c10*/  LDSM.16.M88.4 R236, [R240+0x4000] ;  /* 0x00400000f0ec783b */ /* 0x0004680000000200 */
[----:B------:R-:W1:Y:S04]  /*3c20*/  LDSM.16.M88.4 R240, [R240+0x4800] ;  /* 0x00480000f0f0783b */ /* 0x000e680000000200 */
[----:B------:R2:W1:Y:S04]  /*3c30*/  LDSM.16.M88.4 R152, [R4+0x12800] ;  /* 0x012800000498783b */ /* 0x0004680000000200 */
[----:B------:R2:W1:Y:S04]  /*3c40*/  LDSM.16.M88.4 R180, [R4+0x14000] ;  /* 0x0140000004b4783b */ /* 0x0004680000000200 */
[----:B------:R2:W1:Y:S04]  /*3c50*/  LDSM.16.M88.4 R184, [R4+0x14800] ;  /* 0x0148000004b8783b */ /* 0x0004680000000200 */
[----:B------:R2:W1:Y:S04]  /*3c60*/  LDSM.16.M88.4 R212, [R4+0x16000] ;  /* 0x0160000004d4783b */ /* 0x0004680000000200 */
[----:B------:R2:W1:Y:S04]  /*3c70*/  LDSM.16.M88.4 R216, [R4+0x16800] ;  /* 0x0168000004d8783b */ /* 0x0004680000000200 */
[----:B------:R2:W-:Y:S04]  /*3c80*/  STL [R1], R4 ;  /* 0x0000000401007387 */ /* 0x0005e80000100800 */
[----:B---3--:R2:W3:Y:S04]  /*3c90*/  LDSM.16.M88.4 R156, [R5] ;  /* 0x00000000059c783b */ /* 0x0084e80000000200 */
[----:B------:R2:W1:Y:S04]  /*3ca0*/  LDSM.16.M88.4 R160, [R5+0x800] ;  /* 0x0008000005a0783b */ /* 0x0004680000000200 */
[----:B------:R2:W1:Y:S04]  /*3cb0*/  LDSM.16.M88.4 R188, [R5+0x2000] ;  /* 0x0020000005bc783b */ /* 0x0004680000000200 */
[----:B------:R2:W1:Y:S04]  /*3cc0*/  LDSM.16.M88.4 R192, [R5+0x2800] ;  /* 0x0028000005c0783b */ /* 0x0004680000000200 */
[----:B------:R2:W1:Y:S04]  /*3cd0*/  LDSM.16.M88.4 R220, [R5+0x4000] ;  /* 0x0040000005dc783b */ /* 0x0004680000000200 */
[----:B----4-:R2:W1:Y:S02]  /*3ce0*/  LDSM.16.M88.4 R224, [R5+0x4800] ;  /* 0x0048000005e0783b */ /* 0x0104640000000200 */
.L_x_25:
[----:B------:R-:W4:Y:S01]  /*3cf0*/  LDL R250, [R1] ;  /* 0x0000000001fa7983 */ /* 0x000f220000100800 */
[----:B------:R-:W-:Y:S01]  /*3d00*/  PLOP3.LUT P1, PT, PT, PT, UP0, 0x80, 0x0 ;  /* 0x000000000000781c */ /* 0x000fe20003f2f008 */
[----:B------:R-:W-:Y:S01]  /*3d10*/  UISETP.GE.AND UP3, UPT, UR8, 0x1, UPT ;  /* 0x000000010800788c */ /* 0x000fe2000bf66270 */
[----:B------:R-:W-:Y:S01]  /*3d20*/  PLOP3.LUT P2, PT, PT, PT, UP0, 0x80, 0x0 ;  /* 0x000000000000781c */ /* 0x000fe20003f4f008 */
[----:B---3--:R-:W3:Y:S01]  /*3d30*/  LDL R249, [R1+0x8] ;  /* 0x0000080001f97983 */ /* 0x008ee20000100800 */
[----:B------:R-:W-:Y:S02]  /*3d40*/  PLOP3.LUT P4, PT, PT, PT, UP0, 0x80, 0x0 ;  /* 0x000000000000781c */ /* 0x000fe40003f8f008 */
[----:B------:R-:W-:Y:S01]  /*3d50*/  PLOP3.LUT P5, PT, PT, PT, UP0, 0x80, 0x0 ;  /* 0x000000000000781c */ /* 0x000fe20003faf008 */
[----:B------:R-:W2:Y:S01]  /*3d60*/  LDL R244, [R1+0x4] ;  /* 0x0000040001f47983 */ /* 0x000ea20000100800 */
[----:B------:R-:W-:Y:S02]  /*3d70*/  PLOP3.LUT P0, PT, PT, PT, UP0, 0x80, 0x0 ;  /* 0x000000000000781c */ /* 0x000fe40003f0f008 */
[----:B------:R-:W-:Y:S01]  /*3d80*/  PLOP3.LUT P6, PT, PT, PT, UP0, 0x80, 0x0 ;  /* 0x000000000000781c */ /* 0x000fe20003fcf008 */
[----:B------:R-:W2:Y:S04]  /*3d90*/  LDL R248, [R1+0xc] ;  /* 0x00000c0001f87983 */ /* 0x000ea80000100800 */
[----:B------:R-:W2:Y:S04]  /*3da0*/  LDL R247, [R1+0x18] ;  /* 0x0000180001f77983 */ /* 0x000ea80000100800 */
[----:B------:R-:W2:Y:S04]  /*3db0*/  LDL R245, [R1+0x10] ;  /* 0x0000100001f57983 */ /* 0x000ea80000100800 */
[----:B------:R-:W2:Y:S04]  /*3dc0*/  LDL R246, [R1+0x14] ;  /* 0x0000140001f67983 */ /* 0x000ea80000100800 */
[----:B------:R-:W0:Y:S04]  /*3dd0*/  LDGDEPBAR ;  /* 0x00000000000079af */ /* 0x000e280000000000 */
[----:B------:R-:W2:Y:S01]  /*3de0*/  LDL R251, [R1+0x80] ;  /* 0x0000800001fb7983 */ /* 0x000ea20000100800 */
[----:B------:R-:W-:Y:S04]  /*3df0*/  DEPBAR.LE SB0, 0x0 ;  /* 0x000080000000791a */ /* 0x000fe80000000000 */
[----:B------:R-:W-:Y:S06]  /*3e00*/  BAR.SYNC.DEFER_BLOCKING 0x0 ;  /* 0x0000000000007b1d */ /* 0x000fec0000010000 */
[----:B------:R-:W-:Y:S04]  /*3e10*/  LDSM.16.M88.4 R88, [R252+-0x6000] ;  /* 0xffa00000fc58783b */ /* 0x000fe80000000200 */
[----:B----4-:R-:W-:Y:S04]  /*3e20*/  LDSM.16.M88.4 R8, [R250+0xc000] ;  /* 0x00c00000fa08783b */ /* 0x010fe80000000200 */
[----:B---3--:R-:W1:Y:S04]  /*3e30*/  LDSM.16.M88.4 R16, [R249] ;  /* 0x00000000f910783b */ /* 0x008e680000000200 */
[----:B------:R-:W3:Y:S04]  /*3e40*/  LDSM.16.M88.4 R68, [R250+0xc800] ;  /* 0x00c80000fa44783b */ /* 0x000ee80000000200 */
[----:B--2---:R-:W-:Y:S04]  /*3e50*/  LDSM.16.M88.4 R72, [R248] ;  /* 0x00000000f848783b */ /* 0x004fe80000000200 */
[----:B------:R-:W2:Y:S04]  /*3e60*/  LDSM.16.M88.4 R76, [R244+-0x6000] ;  /* 0xffa00000f44c783b */ /* 0x000ea80000000200 */
[----:B------:R-:W4:Y:S04]  /*3e70*/  LDSM.16.M88.4 R80, [R244+-0x5800] ;  /* 0xffa80000f450783b */ /* 0x000f280000000200 */
[----:B------:R-:W4:Y:S04]  /*3e80*/  LDSM.16.M88.4 R84, [R247] ;  /* 0x00000000f754783b */ /* 0x000f280000000200 */
[----:B------:R-:W-:Y:S04]  /*3e90*/  LDSM.16.M88.4 R92, [R246] ;  /* 0x00000000f65c783b */ /* 0x000fe80000000200 */
[----:B------:R-:W-:Y:S01]  /*3ea0*/  LDSM.16.M88.4 R96, [R245] ;  /* 0x00000000f560783b */ /* 0x000fe20000000200 */
[C---:B-1----:R-:W-:Y:S06]  /*3eb0*/  HMMA.16816.F32.BF16 R4, R16.reuse, R8, RZ ;  /* 0x000000081004723c */ /* 0x042fec00000418ff */
[C---:B------:R-:W-:Y:S06]  /*3ec0*/  HMMA.16816.F32.BF16 R8, R16.reuse, R10, RZ ;  /* 0x0000000a1008723c */ /* 0x040fec00000418ff */
[C---:B---3--:R-:W-:Y:S06]  /*3ed0*/  HMMA.16816.F32.BF16 R12, R16.reuse, R68, RZ ;  /* 0x00000044100c723c */ /* 0x048fec00000418ff */
[----:B------:R-:W-:Y:S01]  /*3ee0*/  HMMA.16816.F32.BF16 R16, R16, R70, RZ ;  /* 0x000000461010723c */ /* 0x000fe200000418ff */
[----:B------:R-:W1:Y:S05]  /*3ef0*/  LDSM.16.M88.4 R68, [R252+-0x5800] ;  /* 0xffa80000fc44783b */ /* 0x000e6a0000000200 */
[C---:B--2---:R-:W-:Y:S06]  /*3f00*/  HMMA.16816.F32.BF16 R4, R72.reuse, R76, R4 ;  /* 0x0000004c4804723c */ /* 0x044fec0000041804 */
[C---:B------:R-:W-:Y:S01]  /*3f10*/  HMMA.16816.F32.BF16 R8, R72.reuse, R78, R8 ;  /* 0x0000004e4808723c */ /* 0x040fe20000041808 */
[----:B------:R-:W-:Y:S05]  /*3f20*/  LDSM.16.M88.4 R76, [R249+0x2000] ;  /* 0x00200000f94c783b */ /* 0x000fea0000000200 */
[C---:B----4-:R-:W-:Y:S06]  /*3f30*/  HMMA.16816.F32.BF16 R12, R72.reuse, R80, R12 ;  /* 0x00000050480c723c */ /* 0x050fec000004180c */
[----:B------:R-:W-:Y:S01]  /*3f40*/  HMMA.16816.F32.BF16 R16, R72, R82, R16 ;  /* 0x000000524810723c */ /* 0x000fe20000041810 */
[----:B------:R-:W2:Y:S04]  /*3f50*/  LDSM.16.M88.4 R72, [R245+0x800] ;  /* 0x00080000f548783b */ /* 0x000ea80000000200 */
[----:B------:R-:W3:Y:S01]  /*3f60*/  LDSM.16.M88.4 R80, [R250+0xe000] ;  /* 0x00e00000fa50783b */ /* 0x000ee20000000200 */
[C---:B------:R-:W-:Y:S06]  /*3f70*/  HMMA.16816.F32.BF16 R4, R84.reuse, R88, R4 ;  /* 0x000000585404723c */ /* 0x040fec0000041804 */
[C---:B------:R-:W-:Y:S01]  /*3f80*/  HMMA.16816.F32.BF16 R8, R84.reuse, R90, R8 ;  /* 0x0000005a5408723c */ /* 0x040fe20000041808 */
[----:B------:R-:W-:Y:S05]  /*3f90*/  LDSM.16.M88.4 R88, [R244+-0x4000] ;  /* 0xffc00000f458783b */ /* 0x000fea0000000200 */
[C---:B-1----:R-:W-:Y:S06]  /*3fa0*/  HMMA.16816.F32.BF16 R12, R84.reuse, R68, R12 ;  /* 0x00000044540c723c */ /* 0x042fec000004180c */
[----:B------:R-:W-:Y:S01]  /*3fb0*/  HMMA.16816.F32.BF16 R16, R84, R70, R16 ;  /* 0x000000465410723c */ /* 0x000fe20000041810 */
[----:B------:R-:W1:Y:S04]  /*3fc0*/  LDSM.16.M88.4 R68, [R250+0xe800] ;  /* 0x00e80000fa44783b */ /* 0x000e680000000200 */
[----:B------:R-:W4:Y:S01]  /*3fd0*/  LDSM.16.M88.4 R84, [R248+0x2000] ;  /* 0x00200000f854783b */ /* 0x000f220000000200 */
[C---:B------:R-:W-:Y:S06]  /*3fe0*/  HMMA.16816.F32.BF16 R4, R92.reuse, R96, R4 ;  /* 0x000000605c04723c */ /* 0x040fec0000041804 */
[C---:B------:R-:W-:Y:S01]  /*3ff0*/  HMMA.16816.F32.BF16 R8, R92.reuse, R98, R8 ;  /* 0x000000625c08723c */ /* 0x040fe20000041808 */
[----:B------:R-:W-:Y:S05]  /*4000*/  LDSM.16.M88.4 R96, [R252+-0x4000] ;  /* 0xffc00000fc60783b */ /* 0x000fea0000000200 */
[C---:B--2---:R-:W-:Y:S06]  /*4010*/  HMMA.16816.F32.BF16 R12, R92.reuse, R72, R12 ;  /* 0x000000485c0c723c */ /* 0x044fec000004180c */
[----:B------:R-:W-:Y:S01]  /*4020*/  HMMA.16816.F32.BF16 R16, R92, R74, R16 ;  /* 0x0000004a5c10723c */ /* 0x000fe20000041810 */
[----:B------:R-:W2:Y:S04]  /*4030*/  LDSM.16.M88.4 R72, [R244+-0x3800] ;  /* 0xffc80000f448783b */ /* 0x000ea80000000200 */
[----:B------:R-:W2:Y:S01]  /*4040*/  LDSM.16.M88.4 R92, [R247+0x2000] ;  /* 0x00200000f75c783b */ /* 0x000ea20000000200 */
[C---:B---3--:R-:W-:Y:S06]  /*4050*/  HMMA.16816.F32.BF16 R4, R76.reuse, R80, R4 ;  /* 0x000000504c04723c */ /* 0x048fec0000041804 */
[C---:B------:R-:W-:Y:S01]  /*4060*/  HMMA.16816.F32.BF16 R8, R76.reuse, R82, R8 ;  /* 0x000000524c08723c */ /* 0x040fe20000041808 */
[----:B------:R-:W-:Y:S05]  /*4070*/  LDSM.16.M88.4 R80, [R245+0x2000] ;  /* 0x00200000f550783b */ /* 0x000fea0000000200 */
[C---:B-1----:R-:W-:Y:S06]  /*4080*/  HMMA.16816.F32.BF16 R12, R76.reuse, R68, R12 ;  /* 0x000000444c0c723c */ /* 0x042fec000004180c */
[----:B------:R-:W-:Y:S01]  /*4090*/  HMMA.16816.F32.BF16 R16, R76, R70, R16 ;  /* 0x000000464c10723c */ /* 0x000fe20000041810 */
[----:B------:R-:W1:Y:S04]  /*40a0*/  LDSM.16.M88.4 R68, [R252+-0x3800] ;  /* 0xffc80000fc44783b */ /* 0x000e680000000200 */
[----:B------:R-:W3:Y:S01]  /*40b0*/  LDSM.16.M88.4 R76, [R246+0x2000] ;  /* 0x00200000f64c783b */ /* 0x000ee20000000200 */
[C---:B----4-:R-:W-:Y:S06]  /*40c0*/  HMMA.16816.F32.BF16 R4, R84.reuse, R88, R4 ;  /* 0x000000585404723c */ /* 0x050fec0000041804 */
[C---:B------:R-:W-:Y:S01]  /*40d0*/  HMMA.16816.F32.BF16 R8, R84.reuse, R90, R8 ;  /* 0x0000005a5408723c */ /* 0x040fe20000041808 */
[----:B------:R-:W-:Y:S05]  /*40e0*/  LDSM.16.M88.4 R88, [R250+0x10000] ;  /* 0x01000000fa58783b */ /* 0x000fea0000000200 */
[C---:B--2---:R-:W-:Y:S06]  /*40f0*/  HMMA.16816.F32.BF16 R12, R84.reuse, R72, R12 ;  /* 0x00000048540c723c */ /* 0x044fec000004180c */
[----:B------:R-:W-:Y:S01]  /*4100*/  HMMA.16816.F32.BF16 R16, R84, R74, R16 ;  /* 0x0000004a5410723c */ /* 0x000fe20000041810 */
[----:B------:R-:W2:Y:S04]  /*4110*/  LDSM.16.M88.4 R72, [R245+0x2800] ;  /* 0x00280000f548783b */ /* 0x000ea80000000200 */
[----:B------:R-:W4:Y:S01]  /*4120*/  LDSM.16.M88.4 R84, [R249+0x4000] ;  /* 0x00400000f954783b */ /* 0x000f220000000200 */
[C---:B------:R-:W-:Y:S06]  /*4130*/  HMMA.16816.F32.BF16 R4, R92.reuse, R96, R4 ;  /* 0x000000605c04723c */ /* 0x040fec0000041804 */
[C---:B------:R-:W-:Y:S01]  /*4140*/  HMMA.16816.F32.BF16 R8, R92.reuse, R98, R8 ;  /* 0x000000625c08723c */ /* 0x040fe20000041808 */
[----:B------:R-:W-:Y:S05]  /*4150*/  LDSM.16.M88.4 R96, [R244+-0x2000] ;  /* 0xffe00000f460783b */ /* 0x000fea0000000200 */
[C---:B-1----:R-:W-:Y:S06]  /*4160*/  HMMA.16816.F32.BF16 R12, R92.reuse, R68, R12 ;  /* 0x000000445c0c723c */ /* 0x042fec000004180c */
[----:B------:R-:W-:Y:S01]  /*4170*/  HMMA.16816.F32.BF16 R16, R92, R70, R16 ;  /* 0x000000465c10723c */ /* 0x000fe20000041810 */
[----:B------:R1:W4:Y:S04]  /*4180*/  LDSM.16.M88.4 R68, [R250+0x10800] ;  /* 0x01080000fa44783b */ /* 0x0003280000000200 */
[----:B------:R-:W4:Y:S01]  /*4190*/  LDSM.16.M88.4 R92, [R248+0x4000] ;  /* 0x00400000f85c783b */ /* 0x000f220000000200 */
[C---:B---3--:R-:W-:Y:S06]  /*41a0*/  HMMA.16816.F32.BF16 R4, R76.reuse, R80, R4 ;  /* 0x000000504c04723c */ /* 0x048fec0000041804 */
[C---:B------:R-:W-:Y:S01]  /*41b0*/  HMMA.16816.F32.BF16 R8, R76.reuse, R82, R8 ;  /* 0x000000524c08723c */ /* 0x040fe20000041808 */
[----:B------:R-:W-:Y:S05]  /*41c0*/  LDSM.16.M88.4 R80, [R252+-0x2000] ;  /* 0xffe00000fc50783b */ /* 0x000fea0000000200 */
[C---:B--2---:R-:W-:Y:S06]  /*41d0*/  HMMA.16816.F32.BF16 R12, R76.reuse, R72, R12 ;  /* 0x000000484c0c723c */ /* 0x044fec000004180c */
[----:B------:R-:W-:Y:S01]  /*41e0*/  HMMA.16816.F32.BF16 R16, R76, R74, R16 ;  /* 0x0000004a4c10723c */ /* 0x000fe20000041810 */
[----:B------:R2:W3:Y:S04]  /*41f0*/  LDSM.16.M88.4 R72, [R244+-0x1800] ;  /* 0xffe80000f448783b */ /* 0x0004e80000000200 */
[----:B-1----:R-:W3:Y:S01]  /*4200*/  LDL R250, [R1+0x60] ;  /* 0x0000600001fa7983 */ /* 0x002ee20000100800 */
[C---:B----4-:R-:W-:Y:S03]  /*4210*/  HMMA.16816.F32.BF16 R4, R84.reuse, R88, R4 ;  /* 0x000000585404723c */ /* 0x050fe60000041804 */
[----:B------:R-:W1:Y:S03]  /*4220*/  LDSM.16.M88.4 R76, [R247+0x4000] ;  /* 0x00400000f74c783b */ /* 0x000e660000000200 */
[C---:B------:R-:W-:Y:S01]  /*4230*/  HMMA.16816.F32.BF16 R8, R84.reuse, R90, R8 ;  /* 0x0000005a5408723c */ /* 0x040fe20000041808 */
[----:B------:R-:W-:Y:S05]  /*4240*/  LDSM.16.M88.4 R88, [R245+0x4000] ;  /* 0x00400000f558783b */ /* 0x000fea0000000200 */
[C---:B------:R-:W-:Y:S06]  /*4250*/  HMMA.16816.F32.BF16 R12, R84.reuse, R68, R12 ;  /* 0x00000044540c723c */ /* 0x040fec000004180c */
[----:B------:R-:W-:Y:S01]  /*4260*/  HMMA.16816.F32.BF16 R16, R84, R70, R16 ;  /* 0x000000465410723c */ /* 0x000fe20000041810 */
[----:B--2---:R-:W2:Y:S04]  /*4270*/  LDL R244, [R1+0x64] ;  /* 0x0000640001f47983 */ /* 0x004ea80000100800 */
[----:B------:R-:W4:Y:S01]  /*4280*/  LDSM.16.M88.4 R68, [R252+-0x1800] ;  /* 0xffe80000fc44783b */ /* 0x000f220000000200 */
[C---:B------:R-:W-:Y:S03]  /*4290*/  HMMA.16816.F32.BF16 R4, R92.reuse, R96, R4 ;  /* 0x000000605c04723c */ /* 0x040fe60000041804 */
[----:B------:R-:W4:Y:S03]  /*42a0*/  LDSM.16.M88.4 R84, [R246+0x4000] ;  /* 0x00400000f654783b */ /* 0x000f260000000200 */
[C---:B------:R-:W-:Y:S01]  /*42b0*/  HMMA.16816.F32.BF16 R8, R92.reuse, R98, R8 ;  /* 0x000000625c08723c */ /* 0x040fe20000041808 */
[----:B------:R-:W2:Y:S04]  /*42c0*/  LDL R99, [R1+0x54] ;  /* 0x0000540001637983 */ /* 0x000ea80000100800 */
[----:B------:R-:W2:Y:S01]  /*42d0*/  LDL R98, [R1+0x58] ;  /* 0x0000580001627983 */ /* 0x000ea20000100800 */
[C---:B---3--:R-:W-:Y:S06]  /*42e0*/  HMMA.16816.F32.BF16 R12, R92.reuse, R72, R12 ;  /* 0x000000485c0c723c */ /* 0x048fec000004180c */
[----:B------:R-:W-:Y:S01]  /*42f0*/  HMMA.16816.F32.BF16 R16, R92, R74, R16 ;  /* 0x0000004a5c10723c */ /* 0x000fe20000041810 */
[----:B------:R-:W3:Y:S01]  /*4300*/  LDL R75, [R1+0x70] ;  /* 0x00007000014b7983 */ /* 0x000ee20000100800 */
[----:B------:R-:W-:Y:S04]  /*4310*/  IMAD.U32 R73, RZ, RZ, UR26 ;  /* 0x0000001aff497e24 */ /* 0x000fe8000f8e00ff */
[C---:B-1----:R-:W-:Y:S05]  /*4320*/  HMMA.16816.F32.BF16 R4, R76.reuse, R80, R4 ;  /* 0x000000504c04723c */ /* 0x042fea0000041804 */
[----:B------:R-:W-:Y:S01]  /*4330*/  @P1 IMAD R73, R73, 0x40, R251 ;  /* 0x0000004049491824 */ /* 0x000fe200078e02fb */
[C---:B------:R-:W-:Y:S01]  /*4340*/  HMMA.16816.F32.BF16 R8, R76.reuse, R82, R8 ;  /* 0x000000524c08723c */ /* 0x040fe20000041808 */
[----:B------:R-:W-:Y:S03]  /*4350*/  PLOP3.LUT P1, PT, PT, PT, UP0, 0x80, 0x0 ;  /* 0x000000000000781c */ /* 0x000fe60003f2f008 */
[C---:B------:R-:W-:Y:S01]  /*4360*/  @P5 ISETP.GE.AND P5, PT, R73.reuse, UR5, PT ;  /* 0x0000000549005c0c */ /* 0x040fe2000bfa6270 */
[----:B------:R-:W-:Y:S01]  /*4370*/  @P2 VIADD R74, R73, 0x1 ;  /* 0x00000001494a2836 */ /* 0x000fe20000000000 */
[C---:B----4-:R-:W-:Y:S04]  /*4380*/  HMMA.16816.F32.BF16 R12, R76.reuse, R68, R12 ;  /* 0x000000444c0c723c */ /* 0x050fe8000004180c */
[----:B------:R-:W-:Y:S02]  /*4390*/  @P4 ISETP.GE.AND P4, PT, R74, UR5, PT ;  /* 0x000000054a004c0c */ /* 0x000fe4000bf86270 */
[----:B------:R-:W-:Y:S01]  /*43a0*/  HMMA.16816.F32.BF16 R16, R76, R70, R16 ;  /* 0x000000464c10723c */ /* 0x000fe20000041810 */
[----:B------:R1:W4:Y:S04]  /*43b0*/  LDSM.16.M88.4 R68, [R245+0x4800] ;  /* 0x00480000f544783b */ /* 0x0003280000000200 */
[----:B------:R-:W3:Y:S01]  /*43c0*/  LDL R76, [R1+0x74] ;  /* 0x00007400014c7983 */ /* 0x000ee20000100800 */
[C---:B------:R-:W-:Y:S06]  /*43d0*/  HMMA.16816.F32.BF16 R4, R84.reuse, R88, R4 ;  /* 0x000000585404723c */ /* 0x040fec0000041804 */
[C---:B------:R-:W-:Y:S01]  /*43e0*/  HMMA.16816.F32.BF16 R8, R84.reuse, R90, R8 ;  /* 0x0000005a5408723c */ /* 0x040fe20000041808 */
[----:B-1----:R-:W3:Y:S11]  /*43f0*/  LDL R245, [R1+0x50] ;  /* 0x0000500001f57983 */ /* 0x002ef60000100800 */
[----:B------:R-:W-:Y:S06]  /*4400*/  @!UPT UIADD3 URZ, URZ, URZ, URZ ;  /* 0x0000003f3f3ff290 */ /* 0x000fec000fffe03f */
[----:B------:R-:W-:Y:S02]  /*4410*/  @P0 FSEL R4, R4, -INF , !P5 ;  /* 0xff80000004040808 */ /* 0x000fe40006800000 */
[----:B------:R-:W-:Y:S02]  /*4420*/  @P1 FSEL R5, R5, -INF , !P4 ;  /* 0xff80000005051808 */ /* 0x000fe40006000000 */
[----:B------:R-:W-:Y:S02]  /*4430*/  PLOP3.LUT P0, PT, PT, PT, UP0, 0x80, 0x0 ;  /* 0x000000000000781c */ /* 0x000fe40003f0f008 */
[----:B------:R-:W-:Y:S01]  /*4440*/  PLOP3.LUT P1, PT, PT, PT, UP0, 0x80, 0x0 ;  /* 0x000000000000781c */ /* 0x000fe20003f2f008 */
[C---:B----4-:R-:W-:Y:S06]  /*4450*/  HMMA.16816.F32.BF16 R12, R84.reuse, R68, R12 ;  /* 0x00000044540c723c */ /* 0x050fec000004180c */
[----:B------:R-:W-:Y:S05]  /*4460*/  HMMA.16816.F32.BF16 R16, R84, R70, R16 ;  /* 0x000000465410723c */ /* 0x000fea0000041810 */
[----:B------:R-:W-:Y:S02]  /*4470*/  @P0 FSEL R6, R6, -INF , !P5 ;  /* 0xff80000006060808 */ /* 0x000fe40006800000 */
[----:B------:R-:W-:Y:S02]  /*4480*/  PLOP3.LUT P0, PT, PT, PT, UP0, 0x80, 0x0 ;  /* 0x000000000000781c */ /* 0x000fe40003f0f008 */
[----:B------:R-:W-:Y:S02]  /*4490*/  PLOP3.LUT P5, PT, PT, PT, UP0, 0x80, 0x0 ;  /* 0x000000000000781c */ /* 0x000fe40003faf008 */
[----:B------:R-:W-:Y:S02]  /*44a0*/  @P1 FSEL R7, R7, -INF , !P4 ;  /* 0xff80000007071808 */ /* 0x000fe40006000000 */
[----:B------:R-:W-:Y:S02]  /*44b0*/  PLOP3.LUT P1, PT, PT, PT, UP0, 0x80, 0x0 ;  /* 0x000000000000781c */ /* 0x000fe40003f2f008 */
[----:B------:R-:W-:Y:S01]  /*44c0*/  PLOP3.LUT P4, PT, PT, PT, UP0, 0x80, 0x0 ;  /* 0x000000000000781c */ /* 0x000fe20003f8f008 */
[C---:B------:R-:W-:Y:S01]  /*44d0*/  FMUL.FTZ R72, R250.reuse, 1.4426950216293334961 ;  /* 0x3fb8aa3bfa487820 */ /* 0x040fe20000410000 */
[----:B------:R-:W-:Y:S04]  /*44e0*/  FSETP.NEU.FTZ.AND P3, PT, R250, -INF , PT ;  /* 0xff800000fa00780b */ /* 0x000fe80003f7d000 */
[----:B------:R-:W-:Y:S02]  /*44f0*/  FSEL R72, R72, RZ, P3 ;  /* 0x000000ff48487208 */ /* 0x000fe40001800000 */
[----:B------:R-:W-:Y:S03]  /*4500*/  PLOP3.LUT P3, PT, PT, PT, UP0, 0x80, 0x0 ;  /* 0x000000000000781c */ /* 0x000fe60003f6f008 */
[--C-:B------:R-:W-:Y:S01]  /*4510*/  FFMA.FTZ R4, R4, UR13, -R72.reuse ;  /* 0x0000000d04047c23 */ /* 0x100fe20008010848 */
[----:B------:R-:W-:Y:S03]  /*4520*/  FFMA.FTZ R5, R5, UR13, -R72 ;  /* 0x0000000d05057c23 */ /* 0x000fe60008010848 */
[----:B------:R1:W-:Y:S01]  /*4530*/  MUFU.EX2 R93, R4 ;  /* 0x00000004005d7308 */ /* 0x0003e20000000800 */
[C---:B--2---:R-:W-:Y:S01]  /*4540*/  FSETP.NEU.FTZ.AND P2, PT, R244.reuse, -INF , PT ;  /* 0xff800000f400780b */ /* 0x044fe20003f5d000 */
[----:B------:R-:W-:Y:S08]  /*4550*/  FMUL.FTZ R74, R244, 1.4426950216293334961 ;  /* 0x3fb8aa3bf44a7820 */ /* 0x000ff00000410000 */
[----:B------:R2:W4:Y:S01]  /*4560*/  MUFU.EX2 R92, R5 ;  /* 0x00000005005c7308 */ /* 0x0005220000000800 */
[----:B------:R-:W3:Y:S01]  /*4570*/  LDL R244, [R1+0x5c] ;  /* 0x00005c0001f47983 */ /* 0x000ee20000100800 */
[----:B-1----:R-:W-:Y:S02]  /*4580*/  FSEL R4, R74, RZ, P2 ;  /* 0x000000ff4a047208 */ /* 0x002fe40001000000 */
[----:B------:R-:W-:Y:S03]  /*4590*/  PLOP3.LUT P2, PT, PT, PT, UP0, 0x80, 0x0 ;  /* 0x000000000000781c */ /* 0x000fe60003f4f008 */
[--C-:B------:R-:W-:Y:S01]  /*45a0*/  FFMA.FTZ R6, R6, UR13, -R4.reuse ;  /* 0x0000000d06067c23 */ /* 0x100fe20008010804 */
[----:B------:R-:W-:Y:S01]  /*45b0*/  FFMA.FTZ R7, R7, UR13, -R4 ;  /* 0x0000000d07077c23 */ /* 0x000fe20008010804 */
[----:B--2---:R-:W-:Y:S01]  /*45c0*/  @P3 VIADD R5, R73, 0x8 ;  /* 0x0000000849053836 */ /* 0x004fe20000000000 */
[----:B------:R-:W-:Y:S01]  /*45d0*/  PLOP3.LUT P3, PT, PT, PT, UP0, 0x80, 0x0 ;  /* 0x000000000000781c */ /* 0x000fe20003f6f008 */
[----:B------:R4:W-:Y:S03]  /*45e0*/  MUFU.EX2 R97, R6 ;  /* 0x0000000600617308 */ /* 0x0009e60000000800 */
[----:B------:R-:W-:Y:S03]  /*45f0*/  @P6 ISETP.GE.AND P6, PT, R5, UR5, PT ;  /* 0x0000000505006c0c */ /* 0x000fe6000bfc6270 */
[----:B------:R-:W-:Y:S01]  /*4600*/  @P2 VIADD R5, R73, 0x9 ;  /* 0x0000000949052836 */ /* 0x000fe20000000000 */
[----:B------:R-:W-:Y:S02]  /*4610*/  PLOP3.LUT P2, PT, PT, PT, UP0, 0x80, 0x0 ;  /* 0x000000000000781c */ /* 0x000fe40003f4f008 */
[----:B------:R-:W-:Y:S01]  /*4620*/  @P0 FSEL R8, R8, -INF , !P6 ;  /* 0xff80000008080808 */ /* 0x000fe20007000000 */
[----:B------:R-:W1:Y:S01]  /*4630*/  MUFU.EX2 R96, R7 ;  /* 0x0000000700607308 */ /* 0x000e620000000800 */
[----:B------:R-:W-:Y:S02]  /*4640*/  PLOP3.LUT P0, PT, PT, PT, UP0, 0x80, 0x0 ;  /* 0x000000000000781c */ /* 0x000fe40003f0f008 */
[----:B------:R-:W-:Y:S01]  /*4650*/  @P5 ISETP.GE.AND P5, PT, R5, UR5, PT ;  /* 0x0000000505005c0c */ /* 0x000fe2000bfa6270 */
[----:B------:R-:W-:Y:S01]  /*4660*/  @P3 VIADD R5, R73, 0x10 ;  /* 0x0000001049053836 */ /* 0x000fe20000000000 */
[----:B------:R-:W-:Y:S01]  /*4670*/  PLOP3.LUT P3, PT, PT, PT, UP0, 0x80, 0x0 ;  /* 0x000000000000781c */ /* 0x000fe20003f6f008 */
[--C-:B------:R-:W-:Y:S01]  /*4680*/  FFMA.FTZ R8, R8, UR13, -R72.reuse ;  /* 0x0000000d08087c23 */ /* 0x100fe20008010848 */
[----:B------:R-:W-:Y:S02]  /*4690*/  @P1 FSEL R9, R9, -INF , !P5 ;  /* 0xff80000009091808 */ /* 0x000fe40006800000 */
[----:B------:R-:W-:Y:S01]  /*46a0*/  PLOP3.LUT P1, PT, PT, PT, UP0, 0x80, 0x0 ;  /* 0x000000000000781c */ /* 0x000fe20003f2f008 */
[----:B------:R-:W-:Y:S01]  /*46b0*/  MUFU.EX2 R90, R8 ;  /* 0x00000008005a7308 */ /* 0x000fe20000000800 */
[----:B------:R-:W-:Y:S01]  /*46c0*/  @P2 FSEL R11, R11, -INF , !P5 ;  /* 0xff8000000b0b2808 */ /* 0x000fe20006800000 */
[----:B------:R-:W-:Y:S01]  /*46d0*/  FFMA.FTZ R9, R9, UR13, -R72 ;  /* 0x0000000d09097c23 */ /* 0x000fe20008010848 */
[----:B------:R-:W-:Y:S02]  /*46e0*/  @P4 ISETP.GE.AND P4, PT, R5, UR5, PT ;  /* 0x0000000505004c0c */ /* 0x000fe4000bf86270 */
[----:B------:R-:W-:Y:S01]  /*46f0*/  @P0 FSEL R10, R10, -INF , !P6 ;  /* 0xff8000000a0a0808 */ /* 0x000fe20007000000 */
[--C-:B------:R-:W-:Y:S01]  /*4700*/  FFMA.FTZ R11, R11, UR13, -R4.reuse ;  /* 0x0000000d0b0b7c23 */ /* 0x100fe20008010804 */
[----:B------:R-:W-:Y:S03]  /*4710*/  PLOP3.LUT P0, PT, PT, PT, UP0, 0x80, 0x0 ;  /* 0x000000000000781c */ /* 0x000fe60003f0f008 */
[----:B------:R-:W-:Y:S01]  /*4720*/  MUFU.EX2 R89, R9 ;  /* 0x0000000900597308 */ /* 0x000fe20000000800 */
[----:B------:R-:W-:Y:S01]  /*4730*/  PLOP3.LUT P6, PT, PT, PT, UP0, 0x80, 0x0 ;  /* 0x000000000000781c */ /* 0x000fe20003fcf008 */
[----:B------:R-:W-:Y:S01]  /*4740*/  FFMA.FTZ R10, R10, UR13, -R4 ;  /* 0x0000000d0a0a7c23 */ /* 0x000fe20008010804 */
[----:B------:R-:W-:Y:S01]  /*4750*/  PLOP3.LUT P2, PT, PT, PT, UP0, 0x80, 0x0 ;  /* 0x000000000000781c */ /* 0x000fe20003f4f008 */
[----:B------:R-:W-:Y:S01]  /*4760*/  @P1 VIADD R5, R73, 0x11 ;  /* 0x0000001149051836 */ /* 0x000fe20000000000 */
[----:B------:R-:W-:Y:S02]  /*4770*/  PLOP3.LUT P1, PT, PT, PT, UP0, 0x80, 0x0 ;  /* 0x000000000000781c */ /* 0x000fe40003f2f008 */
[----:B------:R-:W-:Y:S03]  /*4780*/  PLOP3.LUT P5, PT, PT, PT, UP0, 0x80, 0x0 ;  /* 0x000000000000781c */ /* 0x000fe60003faf008 */
[----:B------:R-:W-:Y:S01]  /*4790*/  MUFU.EX2 R95, R10 ;  /* 0x0000000a005f7308 */ /* 0x000fe20000000800 */
[----:B----4-:R-:W-:Y:S02]  /*47a0*/  F2FP.BF16.F32.PACK_AB R6, R92, R93 ;  /* 0x0000005d5c06723e */ /* 0x010fe400000010ff */
[----:B------:R-:W-:Y:S02]  /*47b0*/  @P0 FSEL R12, R12, -INF , !P4 ;  /* 0xff8000000c0c0808 */ /* 0x000fe40006000000 */
[----:B------:R-:W-:Y:S02]  /*47c0*/  PLOP3.LUT P0, PT, PT, PT, UP0, 0x80, 0x0 ;  /* 0x000000000000781c */ /* 0x000fe40003f0f008 */
[----:B------:R-:W-:Y:S03]  /*47d0*/  @P6 ISETP.GE.AND P6, PT, R5, UR5, PT ;  /* 0x0000000505006c0c */ /* 0x000fe6000bfc6270 */
[----:B------:R-:W2:Y:S01]  /*47e0*/  MUFU.EX2 R94, R11 ;  /* 0x0000000b005e7308 */ /* 0x000ea20000000800 */
[----:B------:R-:W-:Y:S01]  /*47f0*/  @P1 FSEL R14, R14, -INF , !P4 ;  /* 0xff8000000e0e1808 */ /* 0x000fe20006000000 */
[----:B------:R-:W-:Y:S01]  /*4800*/  FFMA.FTZ R12, R12, UR13, -R72 ;  /* 0x0000000d0c0c7c23 */ /* 0x000fe20008010848 */
[----:B------:R-:W-:Y:S02]  /*4810*/  @P2 FSEL R13, R13, -INF , !P6 ;  /* 0xff8000000d0d2808 */ /* 0x000fe40007000000 */
[----:B------:R-:W-:Y:S01]  /*4820*/  PLOP3.LUT P2, PT, PT, PT, UP0, 0x80, 0x0 ;  /* 0x000000000000781c */ /* 0x000fe20003f4f008 */
[----:B------:R-:W-:Y:S01]  /*4830*/  FFMA.FTZ R14, R14, UR13, -R4 ;  /* 0x0000000d0e0e7c23 */ /* 0x000fe20008010804 */
[----:B------:R-:W-:Y:S01]  /*4840*/  PLOP3.LUT P1, PT, PT, PT, UP0, 0x80, 0x0 ;  /* 0x000000000000781c */ /* 0x000fe20003f2f008 */
[----:B------:R-:W-:Y:S01]  /*4850*/  FFMA.FTZ R13, R13, UR13, -R72 ;  /* 0x0000000d0d0d7c23 */ /* 0x000fe20008010848 */
[----:B------:R-:W-:Y:S01]  /*4860*/  PLOP3.LUT P4, PT, PT, PT, UP0, 0x80, 0x0 ;  /* 0x000000000000781c */ /* 0x000fe20003f8f008 */
[C---:B------:R-:W-:Y:S01]  /*4870*/  @P0 VIADD R5, R73.reuse, 0x18 ;  /* 0x0000001849050836 */ /* 0x040fe20000000000 */
[----:B------:R-:W-:Y:S01]  /*4880*/  PLOP3.LUT P0, PT, PT, PT, UP0, 0x80, 0x0 ;  /* 0x000000000000781c */ /* 0x000fe20003f0f008 */
[----:B------:R-:W-:Y:S01]  /*4890*/  @P5 VIADD R73, R73, 0x19 ;  /* 0x0000001949495836 */ /* 0x000fe20000000000 */
[----:B---3--:R3:W-:Y:S01]  /*48a0*/  STS [R245+0x14000], R6 ;  /* 0x01400006f5007388 */ /* 0x0087e20000000800 */
[----:B------:R4:W-:Y:S01]  /*48b0*/  MUFU.EX2 R85, R12 ;  /* 0x0000000c00557308 */ /* 0x0009e20000000800 */
[----:B------:R-:W-:Y:S02]  /*48c0*/  @P3 ISETP.GE.AND P3, PT, R5, UR5, PT ;  /* 0x0000000505003c0c */ /* 0x000fe4000bf66270 */
[----:B-1----:R-:W-:Y:S02]  /*48d0*/  F2FP.BF16.F32.PACK_AB R5, R96, R97 ;  /* 0x000000616005723e */ /* 0x002fe400000010ff */
[----:B------:R-:W-:Y:S02]  /*48e0*/  @P2 FSEL R15, R15, -INF , !P6 ;  /* 0xff8000000f0f2808 */ /* 0x000fe40007000000 */
[----:B------:R-:W-:Y:S01]  /*48f0*/  @P1 FSEL R16, R16, -INF , !P3 ;  /* 0xff80000010101808 */ /* 0x000fe20005800000 */
[----:B------:R1:W-:Y:S01]  /*4900*/  STS [R245+0x14400], R5 ;  /* 0x01440005f5007388 */ /* 0x0003e20000000800 */
[----:B------:R-:W-:Y:S01]  /*4910*/  PLOP3.LUT P2, PT, PT, PT, UP0, 0x80, 0x0 ;  /* 0x000000000000781c */ /* 0x000fe20003f4f008 */
[----:B------:R-:W-:Y:S01]  /*4920*/  FFMA.FTZ R15, R15, UR13, -R4 ;  /* 0x0000000d0f0f7c23 */ /* 0x000fe20008010804 */
[----:B------:R-:W-:Y:S01]  /*4930*/  PLOP3.LUT P1, PT, PT, PT, UP0, 0x80, 0x0 ;  /* 0x000000000000781c */ /* 0x000fe20003f2f008 */
[----:B------:R-:W1:Y:S01]  /*4940*/  MUFU.EX2 R84, R13 ;  /* 0x0000000d00547308 */ /* 0x000e620000000800 */
[----:B------:R-:W-:Y:S01]  /*4950*/  @P4 ISETP.GE.AND P4, PT, R73, UR5, PT ;  /* 0x0000000549004c0c */ /* 0x000fe2000bf86270 */
[--C-:B------:R-:W-:Y:S01]  /*4960*/  FFMA.FTZ R16, R16, UR13, -R72.reuse ;  /* 0x0000000d10107c23 */ /* 0x100fe20008010848 */
[----:B--2---:R-:W-:Y:S02]  /*4970*/  F2FP.BF16.F32.PACK_AB R8, R94, R95 ;  /* 0x0000005f5e08723e */ /* 0x004fe400000010ff */
[----:B------:R-:W-:Y:S02]  /*4980*/  @P0 FSEL R17, R17, -INF , !P4 ;  /* 0xff80000011110808 */ /* 0x000fe40006000000 */
[----:B----4-:R-:W-:Y:S03]  /*4990*/  IADD3 R12, P0, R76, UR12, RZ ;  /* 0x0000000c4c0c7c10 */ /* 0x010fe6000ff1e0ff */
[----:B------:R-:W-:Y:S01]  /*49a0*/  MUFU.EX2 R91, R14 ;  /* 0x0000000e005b7308 */ /* 0x000fe20000000800 */
[----:B------:R-:W-:Y:S01]  /*49b0*/  @P2 FSEL R18, R18, -INF , !P3 ;  /* 0xff80000012122808 */ /* 0x000fe20005800000 */
[----:B------:R-:W-:Y:S01]  /*49c0*/  FFMA.FTZ R72, R17, UR13, -R72 ;  /* 0x0000000d11487c23 */ /* 0x000fe20008010848 */
[----:B------:R-:W-:Y:S03]  /*49d0*/  @P1 FSEL R19, R19, -INF , !P4 ;  /* 0xff80000013131808 */ /* 0x000fe60006000000 */
[--C-:B------:R-:W-:Y:S04]  /*49e0*/  FFMA.FTZ R18, R18, UR13, -R4.reuse ;  /* 0x0000000d12127c23 */ /* 0x100fe80008010804 */
[----:B------:R-:W3:Y:S01]  /*49f0*/  MUFU.EX2 R88, R15 ;  /* 0x0000000f00587308 */ /* 0x000ee20000000800 */
[----:B------:R-:W-:Y:S01]  /*4a00*/  FFMA.FTZ R4, R19, UR13, -R4 ;  /* 0x0000000d13047c23 */ /* 0x000fe20008010804 */
[----:B-1----:R-:W-:Y:S02]  /*4a10*/  F2FP.BF16.F32.PACK_AB R7, R84, R85 ;  /* 0x000000555407723e */ /* 0x002fe400000010ff */
[----:B------:R-:W-:Y:S02]  /*4a20*/  IADD3.X R13, R75, UR11, RZ, P0, !PT ;  /* 0x0000000b4b0d7c10 */ /* 0x000fe400087fe4ff */
[----:B------:R-:W-:Y:S04]  /*4a30*/  PLOP3.LUT P0, PT, PT, PT, UP3, 0x80, 0x0 ;  /* 0x000000000000781c */ /* 0x000fe80003f0f038 */
[----:B------:R1:W-:Y:S01]  /*4a40*/  MUFU.EX2 R86, R4 ;  /* 0x0000000400567308 */ /* 0x0003e20000000800 */
[----:B------:R-:W2:Y:S04]  /*4a50*/  LDG.E R81, desc[UR6][R12.64] ;  /* 0x000000060c517981 */ /* 0x000ea8000c1e1900 */
[----:B------:R4:W2:Y:S05]  /*4a60*/  LDG.E R80, desc[UR6][R12.64+0x20] ;  /* 0x000020060c507981 */ /* 0x0008aa000c1e1900 */
[----:B------:R-:W-:Y:S01]  /*4a70*/  MUFU.EX2 R83, R16 ;  /* 0x0000001000537308 */ /* 0x000fe20000000800 */
[----:B---3--:R-:W-:Y:S09]  /*4a80*/  F2FP.BF16.F32.PACK_AB R6, R88, R91 ;  /* 0x0000005b5806723e */ /* 0x008ff200000010ff */
[----:B------:R-:W3:Y:S01]  /*4a90*/  MUFU.EX2 R82, R72 ;  /* 0x0000004800527308 */ /* 0x000ee20000000800 */
[----:B-1----:R-:W-:Y:S09]  /*4aa0*/  F2FP.BF16.F32.PACK_AB R4, R89, R90 ;  /* 0x0000005a5904723e */ /* 0x002ff200000010ff */
[----:B------:R-:W1:Y:S01]  /*4ab0*/  MUFU.EX2 R87, R18 ;  /* 0x0000001200577308 */ /* 0x000e620000000800 */
[----:B---3--:R-:W-:Y:S01]  /*4ac0*/  F2FP.BF16.F32.PACK_AB R5, R82, R83 ;  /* 0x000000535205723e */ /* 0x008fe200000010ff */
[----:B------:R1:W-:Y:S04]  /*4ad0*/  STS [R244+0x14000], R4 ;  /* 0x01400004f4007388 */ /* 0x0003e80000000800 */
[----:B------:R-:W-:Y:S04]  /*4ae0*/  STS [R244+0x14400], R8 ;  /* 0x01440008f4007388 */ /* 0x000fe80000000800 */
[----:B------:R-:W-:Y:S04]  /*4af0*/  STS [R99+0x14000], R7 ;  /* 0x0140000763007388 */ /* 0x000fe80000000800 */
[----:B------:R-:W-:Y:S04]  /*4b00*/  STS [R99+0x14400], R6 ;  /* 0x0144000663007388 */ /* 0x000fe80000000800 */
[----:B------:R-:W-:Y:S01]  /*4b10*/  STS [R98+0x14000], R5 ;  /* 0x0140000562007388 */ /* 0x000fe20000000800 */
[----:B-1----:R-:W-:Y:S05]  /*4b20*/  F2FP.BF16.F32.PACK_AB R4, R86, R87 ;  /* 0x000000575604723e */ /* 0x002fea00000010ff */
[----:B------:R-:W-:Y:S04]  /*4b30*/  STS [R98+0x14400], R4 ;  /* 0x0144000462007388 */ /* 0x000fe80000000800 */
[----:B------:R-:W1:Y:S04]  /*4b40*/  LDSM.16.M88.4 R16, [R249+0x6000] ;  /* 0x00600000f910783b */ /* 0x000e680000000200 */
[----:B------:R-:W3:Y:S04]  /*4b50*/  LDSM.16.M88.4 R68, [R248+0x6000] ;  /* 0x00600000f844783b */ /* 0x000ee80000000200 */
[----:B------:R-:W3:Y:S04]  /*4b60*/  LDSM.16.M88.4 R72, [R247+0x6000] ;  /* 0x00600000f748783b */ /* 0x000ee80000000200 */
[----:B------:R-:W2:Y:S01]  /*4b70*/  LDSM.16.M88.4 R76, [R246+0x6000] ;  /* 0x00600000f64c783b */ /* 0x000ea20000000200 */
[C---:B-1----:R-:W-:Y:S06]  /*4b80*/  HMMA.16816.F32.BF16 R4, R16.reuse, R148, RZ ;  /* 0x000000941004723c */ /* 0x042fec00000418ff */
[C---:B------:R-:W-:Y:S06]  /*4b90*/  HMMA.16816.F32.BF16 R8, R16.reuse, R150, RZ ;  /* 0x000000961008723c */ /* 0x040fec00000418ff */
[C---:B----4-:R-:W-:Y:S06]  /*4ba0*/  HMMA.16816.F32.BF16 R12, R16.reuse, R152, RZ ;  /* 0x00000098100c723c */ /* 0x050fec00000418ff */
[----:B------:R-:W-:Y:S06]  /*4bb0*/  HMMA.16816.F32.BF16 R16, R16, R154, RZ ;  /* 0x0000009a1010723c */ /* 0x000fec00000418ff */
[C---:B---3--:R-:W-:Y:S06]  /*4bc0*/  HMMA.16816.F32.BF16 R4, R68.reuse, R156, R4 ;  /* 0x0000009c4404723c */ /* 0x048fec0000041804 */
[C---:B------:R-:W-:Y:S06]  /*4bd0*/  HMMA.16816.F32.BF16 R8, R68.reuse, R158, R8 ;  /* 0x0000009e4408723c */ /* 0x040fec0000041808 */
[C---:B------:R-:W-:Y:S06]  /*4be0*/  HMMA.16816.F32.BF16 R12, R68.reuse, R160, R12 ;  /* 0x000000a0440c723c */ /* 0x040fec000004180c */
[----:B------:R-:W-:Y:S01]  /*4bf0*/  HMMA.16816.F32.BF16 R16, R68, R162, R16 ;  /* 0x000000a24410723c */ /* 0x000fe20000041810 */
[----:B------:R-:W1:Y:S05]  /*4c00*/  LDSM.16.M88.4 R68, [R249+0x8000] ;  /* 0x00800000f944783b */ /* 0x000e6a0000000200 */
[C---:B------:R-:W-:Y:S06]  /*4c10*/  HMMA.16816.F32.BF16 R4, R72.reuse, R164, R4 ;  /* 0x000000a44804723c */ /* 0x040fec0000041804 */
[C---:B------:R-:W-:Y:S06]  /*4c20*/  HMMA.16816.F32.BF16 R8, R72.reuse, R166, R8 ;  /* 0x000000a64808723c */ /* 0x040fec0000041808 */
[C---:B------:R-:W-:Y:S06]  /*4c30*/  HMMA.16816.F32.BF16 R12, R72.reuse, R168, R12 ;  /* 0x000000a8480c723c */ /* 0x040fec000004180c */
[----:B------:R-:W-:Y:S01]  /*4c40*/  HMMA.16816.F32.BF16 R16, R72, R170, R16 ;  /* 0x000000aa4810723c */ /* 0x000fe20000041810 */
[----:B------:R-:W3:Y:S05]  /*4c50*/  LDSM.16.M88.4 R72, [R248+0x8000] ;  /* 0x00800000f848783b */ /* 0x000eea0000000200 */
[C---:B--2---:R-:W-:Y:S06]  /*4c60*/  HMMA.16816.F32.BF16 R4, R76.reuse, R172, R4 ;  /* 0x000000ac4c04723c */ /* 0x044fec0000041804 */
[C---:B------:R-:W-:Y:S06]  /*4c70*/  HMMA.16816.F32.BF16 R8, R76.reuse, R174, R8 ;  /* 0x000000ae4c08723c */ /* 0x040fec0000041808 */
[C---:B------:R-:W-:Y:S06]  /*4c80*/  HMMA.16816.F32.BF16 R12, R76.reuse, R176, R12 ;  /* 0x000000b04c0c723c */ /* 0x040fec000004180c */
[----:B------:R-:W-:Y:S01]  /*4c90*/  HMMA.16816.F32.BF16 R16, R76, R178, R16 ;  /* 0x000000b24c10723c */ /* 0x000fe20000041810 */
[----:B------:R-:W2:Y:S05]  /*4ca0*/  LDSM.16.M88.4 R76, [R247+0x8000] ;  /* 0x00800000f74c783b */ /* 0x000eaa0000000200 */
[C---:B-1----:R-:W-:Y:S06]  /*4cb0*/  HMMA.16816.F32.BF16 R4, R68.reuse, R180, R4 ;  /* 0x000000b44404723c */ /* 0x042fec0000041804 */
[C---:B------:R-:W-:Y:S06]  /*4cc0*/  HMMA.16816.F32.BF16 R8, R68.reuse, R182, R8 ;  /* 0x000000b64408723c */ /* 0x040fec0000041808 */
[C---:B------:R-:W-:Y:S06]  /*4cd0*/  HMMA.16816.F32.BF16 R12, R68.reuse, R184, R12 ;  /* 0x000000b8440c723c */ /* 0x040fec000004180c */
[----:B------:R-:W-:Y:S01]  /*4ce0*/  HMMA.16816.F32.BF16 R16, R68, R186, R16 ;  /* 0x000000ba4410723c */ /* 0x000fe20000041810 */
[----:B------:R-:W1:Y:S05]  /*4cf0*/  LDSM.16.M88.4 R68, [R246+0x8000] ;  /* 0x00800000f644783b */ /* 0x000e6a0000000200 */
[C---:B---3--:R-:W-:Y:S06]  /*4d00*/  HMMA.16816.F32.BF16 R4, R72.reuse, R188, R4 ;  /* 0x000000bc4804723c */ /* 0x048fec0000041804 */
        /* <DEDUP_REMOVED lines=22> */
[----:B------:R-:W-:Y:S06]  /*4e70*/  HMMA.16816.F32.BF16 R16, R76, R226, R16 ;  /* 0x000000e24c10723c */ /* 0x000fec0000041810 */
[C---:B-1----:R-:W-:Y:S06]  /*4e80*/  HMMA.16816.F32.BF16 R4, R68.reuse, R228, R4 ;  /* 0x000000e44404723c */ /* 0x042fec0000041804 */
[C---:B------:R-:W-:Y:S06]  /*4e90*/  HMMA.16816.F32.BF16 R8, R68.reuse, R230, R8 ;  /* 0x000000e64408723c */ /* 0x040fec0000041808 */
[C---:B------:R-:W-:Y:S06]  /*4ea0*/  HMMA.16816.F32.BF16 R12, R68.reuse, R232, R12 ;  /* 0x000000e8440c723c */ /* 0x040fec000004180c */
[----:B------:R-:W-:Y:S06]  /*4eb0*/  HMMA.16816.F32.BF16 R16, R68, R234, R16 ;  /* 0x000000ea4410723c */ /* 0x000fec0000041810 */
[C---:B---3--:R-:W-:Y:S06]  /*4ec0*/  HMMA.16816.F32.BF16 R4, R72.reuse, R236, R4 ;  /* 0x000000ec4804723c */ /* 0x048fec0000041804 */
[C---:B------:R-:W-:Y:S06]  /*4ed0*/  HMMA.16816.F32.BF16 R8, R72.reuse, R238, R8 ;  /* 0x000000ee4808723c */ /* 0x040fec0000041808 */
[C---:B------:R-:W-:Y:S06]  /*4ee0*/  HMMA.16816.F32.BF16 R12, R72.reuse, R240, R12 ;  /* 0x000000f0480c723c */ /* 0x040fec000004180c */
[----:B------:R-:W-:Y:S06]  /*4ef0*/  HMMA.16816.F32.BF16 R16, R72, R242, R16 ;  /* 0x000000f24810723c */ /* 0x000fec0000041810 */
[C---:B------:R-:W-:Y:S01]  /*4f00*/  FADD.FTZ R68, -R81.reuse, R4 ;  /* 0x0000000451447221 */ /* 0x040fe20000010100 */
[----:B------:R-:W-:Y:S01]  /*4f10*/  FADD.FTZ R4, -R81, R5 ;  /* 0x0000000551047221 */ /* 0x000fe20000010100 */
[----:B------:R-:W-:Y:S03]  /*4f20*/  FADD.FTZ R6, -R80, R6 ;  /* 0x0000000650067221 */ /* 0x000fe60000010100 */
[----:B------:R-:W-:Y:S01]  /*4f30*/  FMUL.FTZ R5, R93, R68 ;  /* 0x000000445d057220 */ /* 0x000fe20000410000 */
[----:B------:R-:W-:Y:S01]  /*4f40*/  FMUL.FTZ R4, R92, R4 ;  /* 0x000000045c047220 */ /* 0x000fe20000410000 */
[C---:B------:R-:W-:Y:S01]  /*4f50*/  FADD.FTZ R8, -R81.reuse, R8 ;  /* 0x0000000851087221 */ /* 0x040fe20000010100 */
[C---:B------:R-:W-:Y:S01]  /*4f60*/  FADD.FTZ R9, -R81.reuse, R9 ;  /* 0x0000000951097221 */ /* 0x040fe20000010100 */
[----:B------:R-:W-:Y:S02]  /*4f70*/  FADD.FTZ R10, -R80, R10 ;  /* 0x0000000a500a7221 */ /* 0x000fe40000010100 */
[----:B------:R-:W-:Y:S01]  /*4f80*/  F2FP.BF16.F32.PACK_AB R4, R4, R5 ;  /* 0x000000050404723e */ /* 0x000fe200000010ff */
[C---:B------:R-:W-:Y:S01]  /*4f90*/  FADD.FTZ R5, -R81.reuse, R12 ;  /* 0x0000000c51057221 */ /* 0x040fe20000010100 */
[----:B------:R-:W-:Y:S01]  /*4fa0*/  FADD.FTZ R12, -R80, R7 ;  /* 0x00000007500c7221 */ /* 0x000fe20000010100 */
[----:B------:R-:W-:Y:S01]  /*4fb0*/  FMUL.FTZ R68, R90, R8 ;  /* 0x000000085a447220 */ /* 0x000fe20000410000 */
[C---:B------:R-:W-:Y:S01]  /*4fc0*/  FADD.FTZ R8, -R81.reuse, R13 ;  /* 0x0000000d51087221 */ /* 0x040fe20000010100 */
[----:B------:R1:W-:Y:S01]  /*4fd0*/  STS [R245+0x12000], R4 ;  /* 0x01200004f5007388 */ /* 0x0003e20000000800 */
[----:B------:R-:W-:Y:S01]  /*4fe0*/  FMUL.FTZ R12, R96, R12 ;  /* 0x0000000c600c7220 */ /* 0x000fe20000410000 */
[C---:B------:R-:W-:Y:S01]  /*4ff0*/  FADD.FTZ R16, -R81.reuse, R16 ;  /* 0x0000001051107221 */ /* 0x040fe20000010100 */
[----:B------:R-:W-:Y:S01]  /*5000*/  FADD.FTZ R17, -R81, R17 ;  /* 0x0000001151117221 */ /* 0x000fe20000010100 */
[----:B------:R-:W-:Y:S01]  /*5010*/  FMUL.FTZ R9, R89, R9 ;  /* 0x0000000959097220 */ /* 0x000fe20000410000 */
[----:B------:R-:W-:Y:S01]  /*5020*/  FMUL.FTZ R5, R85, R5 ;  /* 0x0000000555057220 */ /* 0x000fe20000410000 */
[----:B------:R-:W-:Y:S01]  /*5030*/  FMUL.FTZ R8, R84, R8 ;  /* 0x0000000854087220 */ /* 0x000fe20000410000 */
[----:B------:R-:W-:Y:S01]  /*5040*/  FMUL.FTZ R7, R82, R17 ;  /* 0x0000001152077220 */ /* 0x000fe20000410000 */
[----:B------:R-:W-:Y:S01]  /*5050*/  FMUL.FTZ R13, R95, R10 ;  /* 0x0000000a5f0d7220 */ /* 0x000fe20000410000 */
[----:B------:R-:W-:Y:S01]  /*5060*/  F2FP.BF16.F32.PACK_AB R9, R9, R68 ;  /* 0x000000440909723e */ /* 0x000fe200000010ff */
[----:B------:R-:W-:Y:S01]  /*5070*/  FADD.FTZ R10, -R80, R14 ;  /* 0x0000000e500a7221 */ /* 0x000fe20000010100 */
[----:B------:R-:W-:Y:S01]  /*5080*/  F2FP.BF16.F32.PACK_AB R8, R8, R5 ;  /* 0x000000050808723e */ /* 0x000fe200000010ff */
[----:B------:R-:W-:Y:S01]  /*5090*/  FADD.FTZ R5, -R80, R15 ;  /* 0x0000000f50057221 */ /* 0x000fe20000010100 */
[----:B-----5:R2:W5:Y:S01]  /*50a0*/  LDL R96, [R1+0x68] ;  /* 0x0000680001607983 */ /* 0x0205620000100800 */
[----:B------:R-:W-:Y:S02]  /*50b0*/  FMUL.FTZ R10, R91, R10 ;  /* 0x0000000a5b0a7220 */ /* 0x000fe40000410000 */
[----:B------:R-:W-:Y:S05]  /*50c0*/  FMUL.FTZ R5, R88, R5 ;  /* 0x0000000558057220 */ /* 0x000fea0000410000 */
[----:B------:R-:W-:Y:S01]  /*50d0*/  F2FP.BF16.F32.PACK_AB R5, R5, R10 ;  /* 0x0000000a0505723e */ /* 0x000fe200000010ff */
[----:B-1----:R-:W-:Y:S01]  /*50e0*/  FMUL.FTZ R4, R83, R16 ;  /* 0x0000001053047220 */ /* 0x002fe20000410000 */
[----:B------:R-:W-:Y:S01]  /*50f0*/  FMUL.FTZ R16, R97, R6 ;  /* 0x0000000661107220 */ /* 0x000fe20000410000 */
[C---:B------:R-:W-:Y:S01]  /*5100*/  FADD.FTZ R6, -R80.reuse, R11 ;  /* 0x0000000b50067221 */ /* 0x040fe20000010100 */
[----:B------:R-:W-:Y:S02]  /*5110*/  FADD.FTZ R11, -R80, R19 ;  /* 0x00000013500b7221 */ /* 0x000fe40000010100 */
[----:B------:R-:W-:Y:S01]  /*5120*/  F2FP.BF16.F32.PACK_AB R7, R7, R4 ;  /* 0x000000040707723e */ /* 0x000fe200000010ff */
[----:B------:R-:W-:Y:S01]  /*5130*/  FMUL.FTZ R6, R94, R6 ;  /* 0x000000065e067220 */ /* 0x000fe20000410000 */
[----:B------:R-:W-:Y:S01]  /*5140*/  F2FP.BF16.F32.PACK_AB R4, R12, R16 ;  /* 0x000000100c04723e */ /* 0x000fe200000010ff */
[----:B------:R-:W-:Y:S01]  /*5150*/  FADD.FTZ R12, -R80, R18 ;  /* 0x00000012500c7221 */ /* 0x000fe20000010100 */
[----:B------:R-:W-:Y:S02]  /*5160*/  FMUL.FTZ R11, R86, R11 ;  /* 0x0000000b560b7220 */ /* 0x000fe40000410000 */
[----:B------:R-:W-:Y:S01]  /*5170*/  F2FP.BF16.F32.PACK_AB R6, R6, R13 ;  /* 0x0000000d0606723e */ /* 0x000fe200000010ff */
[----:B------:R1:W-:Y:S01]  /*5180*/  STS [R245+0x12400], R4 ;  /* 0x01240004f5007388 */ /* 0x0003e20000000800 */
[----:B------:R-:W-:Y:S03]  /*5190*/  FMUL.FTZ R12, R87, R12 ;  /* 0x0000000c570c7220 */ /* 0x000fe60000410000 */
[----:B------:R-:W-:Y:S04]  /*51a0*/  STS [R244+0x12000], R9 ;  /* 0x01200009f4007388 */ /* 0x000fe80000000800 */
[----:B------:R-:W-:Y:S04]  /*51b0*/  STS [R244+0x12400], R6 ;  /* 0x01240006f4007388 */ /* 0x000fe80000000800 */
[----:B------:R-:W-:Y:S04]  /*51c0*/  STS [R99+0x12000], R8 ;  /* 0x0120000863007388 */ /* 0x000fe80000000800 */
[----:B------:R-:W-:Y:S04]  /*51d0*/  STS [R99+0x12400], R5 ;  /* 0x0124000563007388 */ /* 0x000fe80000000800 */
[----:B------:R-:W-:Y:S01]  /*51e0*/  STS [R98+0x12000], R7 ;  /* 0x0120000762007388 */ /* 0x000fe20000000800 */
[----:B-1----:R-:W-:Y:S05]  /*51f0*/  F2FP.BF16.F32.PACK_AB R4, R11, R12 ;  /* 0x0000000c0b04723e */ /* 0x002fea00000010ff */
[----:B------:R-:W-:Y:S01]  /*5200*/  STS [R98+0x12400], R4 ;  /* 0x0124000462007388 */ /* 0x000fe20000000800 */
[----:B------:R-:W-:Y:S06]  /*5210*/  BAR.SYNC.DEFER_BLOCKING 0x0 ;  /* 0x0000000000007b1d */ /* 0x000fec0000010000 */
[----:B------:R-:W-:Y:S04]  /*5220*/  LDSM.16.MT88.4 R4, [R3+0x14000] ;  /* 0x014000000304783b */ /* 0x000fe80000004200 */
[----:B------:R-:W1:Y:S04]  /*5230*/  LDSM.16.MT88.4 R8, [R0+0x6000] ;  /* 0x006000000008783b */ /* 0x000e680000004200 */
[----:B------:R-:W3:Y:S04]  /*5240*/  LDSM.16.MT88.4 R12, [R2+0x14000] ;  /* 0x01400000020c783b */ /* 0x000ee80000004200 */
[----:B------:R-:W4:Y:S04]  /*5250*/  LDSM.16.MT88.4 R16, [R0+0x8000] ;  /* 0x008000000010783b */ /* 0x000f280000004200 */
[----:B------:R-:W2:Y:S04]  /*5260*/  LDSM.16.MT88.4 R68, [R0+0xa000] ;  /* 0x00a000000044783b */ /* 0x000ea80000004200 */
[----:B------:R-:W-:Y:S04]  /*5270*/  LDSM.16.MT88.4 R72, [R3+0x14800] ;  /* 0x014800000348783b */ /* 0x000fe80000004200 */
[----:B------:R-:W2:Y:S04]  /*5280*/  LDSM.16.MT88.4 R76, [R0+0x6800] ;  /* 0x00680000004c783b */ /* 0x000ea80000004200 */
[----:B------:R-:W2:Y:S04]  /*5290*/  LDSM.16.MT88.4 R80, [R2+0x14800] ;  /* 0x014800000250783b */ /* 0x000ea80000004200 */
[----:B------:R-:W2:Y:S04]  /*52a0*/  LDSM.16.MT88.4 R84, [R0+0x8800] ;  /* 0x008800000054783b */ /* 0x000ea80000004200 */
[----:B------:R-:W-:Y:S04]  /*52b0*/  LDSM.16.MT88.4 R88, [R0+0x7800] ;  /* 0x007800000058783b */ /* 0x000fe80000004200 */
[----:B------:R-:W-:Y:S01]  /*52c0*/  LDSM.16.MT88.4 R92, [R2+0x15800] ;  /* 0x01580000025c783b */ /* 0x000fe20000004200 */
[-C--:B-1----:R-:W-:Y:S06]  /*52d0*/  HMMA.16816.F32.BF16 R20, R4, R8.reuse, R20 ;  /* 0x000000080414723c */ /* 0x082fec0000041814 */
[C---:B---3--:R-:W-:Y:S06]  /*52e0*/  HMMA.16816.F32.BF16 R24, R12.reuse, R8, R24 ;  /* 0x000000080c18723c */ /* 0x048fec0000041818 */
[-C--:B------:R-:W-:Y:S06]  /*52f0*/  HMMA.16816.F32.BF16 R28, R12, R10.reuse, R28 ;  /* 0x0000000a0c1c723c */ /* 0x080fec000004181c */
[C---:B------:R-:W-:Y:S01]  /*5300*/  HMMA.16816.F32.BF16 R32, R4.reuse, R10, R32 ;  /* 0x0000000a0420723c */ /* 0x040fe20000041820 */
[----:B------:R-:W1:Y:S05]  /*5310*/  LDSM.16.MT88.4 R8, [R0+0xa800] ;  /* 0x00a800000008783b */ /* 0x000e6a0000004200 */
[-C--:B----4-:R-:W-:Y:S06]  /*5320*/  HMMA.16816.F32.BF16 R36, R4, R16.reuse, R36 ;  /* 0x000000100424723c */ /* 0x090fec0000041824 */
[C---:B------:R-:W-:Y:S06]  /*5330*/  HMMA.16816.F32.BF16 R40, R12.reuse, R16, R40 ;  /* 0x000000100c28723c */ /* 0x040fec0000041828 */
[-C--:B------:R-:W-:Y:S06]  /*5340*/  HMMA.16816.F32.BF16 R44, R12, R18.reuse, R44 ;  /* 0x000000120c2c723c */ /* 0x080fec000004182c */
[C---:B------:R-:W-:Y:S01]  /*5350*/  HMMA.16816.F32.BF16 R48, R4.reuse, R18, R48 ;  /* 0x000000120430723c */ /* 0x040fe20000041830 */
[----:B------:R-:W-:Y:S05]  /*5360*/  LDSM.16.MT88.4 R16, [R2+0x15000] ;  /* 0x015000000210783b */ /* 0x000fea0000004200 */
[-C--:B--2---:R-:W-:Y:S06]  /*5370*/  HMMA.16816.F32.BF16 R52, R4, R68.reuse, R52 ;  /* 0x000000440434723c */ /* 0x084fec0000041834 */
[C---:B------:R-:W-:Y:S06]  /*5380*/  HMMA.16816.F32.BF16 R56, R12.reuse, R68, R56 ;  /* 0x000000440c38723c */ /* 0x040fec0000041838 */
[-C--:B------:R-:W-:Y:S01]  /*5390*/  HMMA.16816.F32.BF16 R60, R12, R70.reuse, R60 ;  /* 0x000000460c3c723c */ /* 0x080fe2000004183c */
[----:B------:R-:W-:Y:S05]  /*53a0*/  LDSM.16.MT88.4 R12, [R0+0x7000] ;  /* 0x00700000000c783b */ /* 0x000fea0000004200 */
[----:B------:R-:W-:Y:S01]  /*53b0*/  HMMA.16816.F32.BF16 R64, R4, R70, R64 ;  /* 0x000000460440723c */ /* 0x000fe20000041840 */
[----:B------:R-:W2:Y:S04]  /*53c0*/  LDSM.16.MT88.4 R4, [R3+0x15000] ;  /* 0x015000000304783b */ /* 0x000ea80000004200 */
[----:B------:R-:W3:Y:S01]  /*53d0*/  LDSM.16.MT88.4 R68, [R0+0x9000] ;  /* 0x009000000044783b */ /* 0x000ee20000004200 */
[-C--:B------:R-:W-:Y:S06]  /*53e0*/  HMMA.16816.F32.BF16 R20, R72, R76.reuse, R20 ;  /* 0x0000004c4814723c */ /* 0x080fec0000041814 */
[C---:B------:R-:W-:Y:S06]  /*53f0*/  HMMA.16816.F32.BF16 R24, R80.reuse, R76, R24 ;  /* 0x0000004c5018723c */ /* 0x040fec0000041818 */
[-C--:B------:R-:W-:Y:S06]  /*5400*/  HMMA.16816.F32.BF16 R28, R80, R78.reuse, R28 ;  /* 0x0000004e501c723c */ /* 0x080fec000004181c */
[C---:B------:R-:W-:Y:S01]  /*5410*/  HMMA.16816.F32.BF16 R32, R72.reuse, R78, R32 ;  /* 0x0000004e4820723c */ /* 0x040fe20000041820 */
[----:B------:R-:W4:Y:S05]  /*5420*/  LDSM.16.MT88.4 R76, [R0+0xb000] ;  /* 0x00b00000004c783b */ /* 0x000f2a0000004200 */
[-C--:B------:R-:W-:Y:S06]  /*5430*/  HMMA.16816.F32.BF16 R36, R72, R84.reuse, R36 ;  /* 0x000000544824723c */ /* 0x080fec0000041824 */
[C---:B------:R-:W-:Y:S06]  /*5440*/  HMMA.16816.F32.BF16 R40, R80.reuse, R84, R40 ;  /* 0x000000545028723c */ /* 0x040fec0000041828 */
[-C--:B------:R-:W-:Y:S06]  /*5450*/  HMMA.16816.F32.BF16 R44, R80, R86.reuse, R44 ;  /* 0x00000056502c723c */ /* 0x080fec000004182c */
[C---:B------:R-:W-:Y:S01]  /*5460*/  HMMA.16816.F32.BF16 R48, R72.reuse, R86, R48 ;  /* 0x000000564830723c */ /* 0x040fe20000041830 */
[----:B------:R-:W4:Y:S05]  /*5470*/  LDSM.16.MT88.4 R84, [R3+0x15800] ;  /* 0x015800000354783b */ /* 0x000f2a0000004200 */
[-C--:B-1----:R-:W-:Y:S06]  /*5480*/  HMMA.16816.F32.BF16 R52, R72, R8.reuse, R52 ;  /* 0x000000084834723c */ /* 0x082fec0000041834 */
[C---:B------:R-:W-:Y:S06]  /*5490*/  HMMA.16816.F32.BF16 R56, R80.reuse, R8, R56 ;  /* 0x000000085038723c */ /* 0x040fec0000041838 */
[-C--:B------:R-:W-:Y:S01]  /*54a0*/  HMMA.16816.F32.BF16 R60, R80, R10.reuse, R60 ;  /* 0x0000000a503c723c */ /* 0x080fe2000004183c */
[----:B------:R-:W1:Y:S05]  /*54b0*/  LDSM.16.MT88.4 R80, [R0+0x9800] ;  /* 0x009800000050783b */ /* 0x000e6a0000004200 */
[----:B------:R-:W-:Y:S01]  /*54c0*/  HMMA.16816.F32.BF16 R64, R72, R10, R64 ;  /* 0x0000000a4840723c */ /* 0x000fe20000041840 */
[----:B------:R-:W1:Y:S01]  /*54d0*/  LDSM.16.MT88.4 R8, [R0+0xb800] ;  /* 0x00b800000008783b */ /* 0x000e620000004200 */
[----:B------:R-:W-:Y:S04]  /*54e0*/  BAR.SYNC.DEFER_BLOCKING 0x0 ;  /* 0x0000000000007b1d */ /* 0x000fe80000010000 */
[-C--:B--2---:R-:W-:Y:S06]  /*54f0*/  HMMA.16816.F32.BF16 R20, R4, R12.reuse, R20 ;  /* 0x0000000c0414723c */ /* 0x084fec0000041814 */
[C---:B------:R-:W-:Y:S06]  /*5500*/  HMMA.16816.F32.BF16 R24, R16.reuse, R12, R24 ;  /* 0x0000000c1018723c */ /* 0x040fec0000041818 */
[-C--:B------:R-:W-:Y:S06]  /*5510*/  HMMA.16816.F32.BF16 R28, R16, R14.reuse, R28 ;  /* 0x0000000e101c723c */ /* 0x080fec000004181c */
[C---:B------:R-:W-:Y:S06]  /*5520*/  HMMA.16816.F32.BF16 R32, R4.reuse, R14, R32 ;  /* 0x0000000e0420723c */ /* 0x040fec0000041820 */
[-C--:B---3--:R-:W-:Y:S06]  /*5530*/  HMMA.16816.F32.BF16 R36, R4, R68.reuse, R36 ;  /* 0x000000440424723c */ /* 0x088fec0000041824 */
[C---:B------:R-:W-:Y:S06]  /*5540*/  HMMA.16816.F32.BF16 R40, R16.reuse, R68, R40 ;  /* 0x000000441028723c */ /* 0x040fec0000041828 */
[-C--:B------:R-:W-:Y:S06]  /*5550*/  HMMA.16816.F32.BF16 R44, R16, R70.reuse, R44 ;  /* 0x00000046102c723c */ /* 0x080fec000004182c */
[C---:B------:R-:W-:Y:S06]  /*5560*/  HMMA.16816.F32.BF16 R48, R4.reuse, R70, R48 ;  /* 0x000000460430723c */ /* 0x040fec0000041830 */
[-C--:B----4-:R-:W-:Y:S06]  /*5570*/  HMMA.16816.F32.BF16 R52, R4, R76.reuse, R52 ;  /* 0x0000004c0434723c */ /* 0x090fec0000041834 */
[C---:B------:R-:W-:Y:S06]  /*5580*/  HMMA.16816.F32.BF16 R56, R16.reuse, R76, R56 ;  /* 0x0000004c1038723c */ /* 0x040fec0000041838 */
[-C--:B------:R-:W-:Y:S06]  /*5590*/  HMMA.16816.F32.BF16 R60, R16, R78.reuse, R60 ;  /* 0x0000004e103c723c */ /* 0x080fec000004183c */
[----:B------:R-:W-:Y:S06]  /*55a0*/  HMMA.16816.F32.BF16 R64, R4, R78, R64 ;  /* 0x0000004e0440723c */ /* 0x000fec0000041840 */
[-C--:B------:R-:W-:Y:S06]  /*55b0*/  HMMA.16816.F32.BF16 R20, R84, R88.reuse, R20 ;  /* 0x000000585414723c */ /* 0x080fec0000041814 */
[C---:B------:R-:W-:Y:S06]  /*55c0*/  HMMA.16816.F32.BF16 R24, R92.reuse, R88, R24 ;  /* 0x000000585c18723c */ /* 0x040fec0000041818 */
[-C--:B------:R-:W-:Y:S06]  /*55d0*/  HMMA.16816.F32.BF16 R28, R92, R90.reuse, R28 ;  /* 0x0000005a5c1c723c */ /* 0x080fec000004181c */
[C---:B------:R-:W-:Y:S06]  /*55e0*/  HMMA.16816.F32.BF16 R32, R84.reuse, R90, R32 ;  /* 0x0000005a5420723c */ /* 0x040fec0000041820 */
[-C--:B-1----:R-:W-:Y:S06]  /*55f0*/  HMMA.16816.F32.BF16 R36, R84, R80.reuse, R36 ;  /* 0x000000505424723c */ /* 0x082fec0000041824 */
[C---:B------:R-:W-:Y:S06]  /*5600*/  HMMA.16816.F32.BF16 R40, R92.reuse, R80, R40 ;  /* 0x000000505c28723c */ /* 0x040fec0000041828 */
[-C--:B------:R-:W-:Y:S06]  /*5610*/  HMMA.16816.F32.BF16 R44, R92, R82.reuse, R44 ;  /* 0x000000525c2c723c */ /* 0x080fec000004182c */
[C---:B------:R-:W-:Y:S06]  /*5620*/  HMMA.16816.F32.BF16 R48, R84.reuse, R82, R48 ;  /* 0x000000525430723c */ /* 0x040fec0000041830 */
[-C--:B------:R-:W-:Y:S06]  /*5630*/  HMMA.16816.F32.BF16 R52, R84, R8.reuse, R52 ;  /* 0x000000085434723c */ /* 0x080fec0000041834 */
[C---:B------:R-:W-:Y:S06]  /*5640*/  HMMA.16816.F32.BF16 R56, R92.reuse, R8, R56 ;  /* 0x000000085c38723c */ /* 0x040fec0000041838 */
[-C--:B------:R-:W-:Y:S06]  /*5650*/  HMMA.16816.F32.BF16 R60, R92, R10.reuse, R60 ;  /* 0x0000000a5c3c723c */ /* 0x080fec000004183c */
[----:B------:R-:W-:Y:S01]  /*5660*/  HMMA.16816.F32.BF16 R64, R84, R10, R64 ;  /* 0x0000000a5440723c */ /* 0x000fe20000041840 */
[----:B------:R-:W-:Y:S11]  /*5670*/  @!UPT UIADD3 URZ, URZ, URZ, URZ ;  /* 0x0000003f3f3ff290 */ /* 0x000ff6000fffe03f */
[----:B------:R-:W-:Y:S01]  /*5680*/  @!UPT UIADD3 URZ, URZ, URZ, URZ ;  /* 0x0000003f3f3ff290 */ /* 0x000fe2000fffe03f */
[----:B------:R-:W-:Y:S11]  /*5690*/  @!P0 BRA `(.L_x_23) ;  /* 0x0000000000d48947 */ /* 0x000ff60003800000 */
[----:B------:R-:W2:Y:S01]  /*56a0*/  LDL.64 R244, [R1+0x48] ;  /* 0x0000480001f47983 */ /* 0x000ea20000100a00 */
[----:B------:R-:W1:Y:S01]  /*56b0*/  LDC R13, c[0x0][0x420] ;  /* 0x00010800ff0d7b82 */ /* 0x000e620000000800 */
[----:B-----5:R-:W-:Y:S02]  /*56c0*/  ISETP.GE.AND P3, PT, R96, UR16, PT ;  /* 0x0000001060007c0c */ /* 0x020fe4000bf66270 */
[----:B------:R-:W3:Y:S04]  /*56d0*/  LDL R246, [R1+0x6c] ;  /* 0x00006c0001f67983 */ /* 0x000ee80000100800 */
[----:B------:R-:W4:Y:S01]  /*56e0*/  LDL.LU.64 R98, [R1+0x40] ;  /* 0x0000400001627983 */ /* 0x000f220000300a00 */
[----:B------:R-:W1:Y:S03]  /*56f0*/  LDC R14, c[0x0][0x424] ;  /* 0x00010900ff0e7b82 */ /* 0x000e660000000800 */
[----:B------:R-:W4:Y:S01]  /*5700*/  LDL R97, [R1+0x2c] ;  /* 0x00002c0001617983 */ /* 0x000f220000100800 */
[C---:B-1----:R-:W-:Y:S05]  /*5710*/  IMAD.U32 R5, R13.reuse, -0x40, RZ ;  /* 0xffffffc00d057824 */ /* 0x042fea00078e00ff */
[C---:B------:R-:W-:Y:S02]  /*5720*/  LEA R6, P6, R13.reuse, R5, 0x5 ;  /* 0x000000050d067211 */ /* 0x040fe400078c28ff */
[----:B------:R-:W-:Y:S04]  /*5730*/  SHF.R.S32.HI R7, RZ, 0x1f, R5 ;  /* 0x0000001fff077819 */ /* 0x000fe80000011405 */
[--C-:B------:R-:W-:Y:S02]  /*5740*/  LEA.HI.X R7, R13, R7, R14.reuse, 0x5, P6 ;  /* 0x000000070d077211 */ /* 0x100fe400030f2c0e */
[----:B--2---:R-:W-:Y:S02]  /*5750*/  ISETP.GE.AND P4, PT, R244, UR16, PT ;  /* 0x00000010f4007c0c */ /* 0x004fe4000bf86270 */
[----:B---3--:R-:W-:Y:S02]  /*5760*/  ISETP.GE.AND P2, PT, R246, UR16, PT ;  /* 0x00000010f6007c0c */ /* 0x008fe4000bf46270 */
[CC--:B----4-:R-:W-:Y:S02]  /*5770*/  LEA R4, P1, R5.reuse, R98.reuse, 0x1 ;  /* 0x0000006205047211 */ /* 0x0d0fe400078208ff */
[C---:B------:R-:W-:Y:S02]  /*5780*/  @!P3 LEA R10, P5, R6.reuse, R98, 0x1 ;  /* 0x00000062060ab211 */ /* 0x040fe400078a08ff */
[-C--:B------:R-:W-:Y:S05]  /*5790*/  LEA.HI.X.SX32 R5, R5, R99.reuse, 0x1, P1 ;  /* 0x0000006305057211 */ /* 0x080fea00008f0eff */
[----:B------:R1:W-:Y:S01]  /*57a0*/  @P4 STS.128 [R97+0x6000], RZ ;  /* 0x006000ff61004388 */ /* 0x0003e20000000c00 */
[C---:B------:R-:W-:Y:S02]  /*57b0*/  @!P4 LEA R12, P6, R13.reuse, R4, 0x6 ;  /* 0x000000040d0cc211 */ /* 0x040fe400078c30ff */
[C-C-:B------:R-:W-:Y:S01]  /*57c0*/  @!P3 LEA.HI.X R11, R6.reuse, R99, R7.reuse, 0x1, P5 ;  /* 0x00000063060bb211 */ /* 0x140fe200028f0c07 */
[----:B------:R-:W-:Y:S01]  /*57d0*/  @!PT LDS RZ, [RZ] ;  /* 0x00000000fffff984 */ /* 0x000fe20000000800 */
[----:B------:R-:W-:Y:S01]  /*57e0*/  @!PT LDS RZ, [RZ] ;  /* 0x00000000fffff984 */ /* 0x000fe20000000800 */
[----:B------:R-:W-:Y:S01]  /*57f0*/  @!PT LDS RZ, [RZ] ;  /* 0x00000000fffff984 */ /* 0x000fe20000000800 */
[----:B------:R1:W-:Y:S01]  /*5800*/  @!P4 LDGSTS.E.BYPASS.LTC128B.128 [R97+0x6000], desc[UR6][R4.64] ;  /* 0x060000000461cfae */ /* 0x0003e2000b901d46 */
[----:B------:R-:W-:Y:S02]  /*5810*/  @!P4 LEA.HI.X R13, R13, R5, R14, 0x6, P6 ;  /* 0x000000050d0dc211 */ /* 0x000fe400030f340e */
[C---:B------:R-:W-:Y:S01]  /*5820*/  @!P2 LEA R8, P1, R6.reuse, R98, 0x1 ;  /* 0x000000620608a211 */ /* 0x040fe200078208ff */
[----:B------:R1:W-:Y:S03]  /*5830*/  @P3 STS.128 [R97+0x8000], RZ ;  /* 0x008000ff61003388 */ /* 0x0003e60000000c00 */
[----:B------:R-:W-:Y:S01]  /*5840*/  @!P2 LEA.HI.X R9, R6, R99, R7, 0x1, P1 ;  /* 0x000000630609a211 */ /* 0x000fe200008f0c07 */
[----:B------:R-:W-:Y:S01]  /*5850*/  @!PT LDS RZ, [RZ] ;  /* 0x00000000fffff984 */ /* 0x000fe20000000800 */
[----:B------:R-:W-:Y:S01]  /*5860*/  @!PT LDS RZ, [RZ] ;  /* 0x00000000fffff984 */ /* 0x000fe20000000800 */
[----:B------:R-:W-:Y:S01]  /*5870*/  @!PT LDS RZ, [RZ] ;  /* 0x00000000fffff984 */ /* 0x000fe20000000800 */
[----:B------:R1:W-:Y:S04]  /*5880*/  @!P3 LDGSTS.E.BYPASS.LTC128B.128 [R97+0x8000], desc[UR6][R4.64+0x80] ;  /* 0x080000800461bfae */ /* 0x0003e8000b901d46 */
[----:B------:R1:W-:Y:S04]  /*5890*/  @P2 STS.128 [R97+0xa000], RZ ;  /* 0x00a000ff61002388 */ /* 0x0003e80000000c00 */
        /* <DEDUP_REMOVED lines=19> */
[----:B------:R-:W0:Y:S04]  /*59d0*/  LDGDEPBAR ;  /* 0x00000000000079af */ /* 0x000e280000000000 */
[----:B------:R1:W-:Y:S02]  /*59e0*/  STL.64 [R1+0x40], R4 ;  /* 0x0000400401007387 */ /* 0x0003e40000100a00 */
.L_x_23:
[----:B-1----:R-:W2:Y:S01]  /*59f0*/  LDL R4, [R1+0x1c] ;  /* 0x00001c0001047983 */ /* 0x002ea20000100800 */
[----:B------:R-:W-:Y:S02]  /*5a00*/  @UP3 UIADD3 UR15, UP2, UR10, -0x100, URZ ;  /* 0xffffff000a0f3890 */ /* 0x000fe4000ff5e03f */
[----:B------:R-:W-:Y:S01]  /*5a10*/  @UP3 UIADD3 UR12, UP1, UR12, -0x100, URZ ;  /* 0xffffff000c0c3890 */ /* 0x000fe2000ff3e03f */
[----:B------:R-:W-:Y:S01]  /*5a20*/  STL.64 [R1+0xe0], R42 ;  /* 0x0000e02a01007387 */ /* 0x000fe20000100a00 */
[----:B------:R-:W-:Y:S02]  /*5a30*/  @UP3 UIADD3.X UR14, UR9, -0x1, URZ, UP2, !UPT ;  /* 0xffffffff090e3890 */ /* 0x000fe400097fe43f */
[----:B------:R-:W-:Y:S01]  /*5a40*/  @UP3 UIADD3.X UR11, UR11, -0x1, URZ, UP1, !UPT ;  /* 0xffffffff0b0b3890 */ /* 0x000fe20008ffe43f */
[----:B------:R-:W-:Y:S04]  /*5a50*/  STL.64 [R1+0xd8], R40 ;  /* 0x0000d82801007387 */ /* 0x000fe80000100a00 */
[----:B------:R1:W-:Y:S04]  /*5a60*/  STL.64 [R1+0xd0], R38 ;  /* 0x0000d02601007387 */ /* 0x0003e80000100a00 */
[----:B------:R-:W-:Y:S04]  /*5a70*/  LDSM.16.MT88.4 R16, [R0+0xc000] ;  /* 0x00c000000010783b */ /* 0x000fe80000004200 */
[----:B------:R-:W-:Y:S04]  /*5a80*/  LDSM.16.MT88.4 R80, [R0+0xe000] ;  /* 0x00e000000050783b */ /* 0x000fe80000004200 */
[----:B------:R-:W-:Y:S04]  /*5a90*/  LDSM.16.MT88.4 R244, [R0+0x10000] ;  /* 0x0100000000f4783b */ /* 0x000fe80000004200 */
[----:B------:R-:W-:Y:S04]  /*5aa0*/  LDSM.16.MT88.4 R40, [R0+0xc800] ;  /* 0x00c800000028783b */ /* 0x000fe80000004200 */
[----:B-1----:R-:W3:Y:S01]  /*5ab0*/  LDL R38, [R1+0x28] ;  /* 0x0000280001267983 */ /* 0x002ee20000100800 */
[----:B-----5:R-:W-:Y:S03]  /*5ac0*/  IMAD.MOV.U32 R39, RZ, RZ, R96 ;  /* 0x000000ffff277224 */ /* 0x020fe600078e0060 */
[----:B------:R-:W-:Y:S04]  /*5ad0*/  STL.64 [R1+0xc8], R36 ;  /* 0x0000c82401007387 */ /* 0x000fe80000100a00 */
[----:B------:R-:W-:Y:S04]  /*5ae0*/  STL.64 [R1+0xc0], R34 ;  /* 0x0000c02201007387 */ /* 0x000fe80000100a00 */
[----:B------:R-:W-:Y:S04]  /*5af0*/  STL.64 [R1+0xb8], R32 ;  /* 0x0000b82001007387 */ /* 0x000fe80000100a00 */
[----:B------:R1:W-:Y:S04]  /*5b00*/  STL [R1+0xb0], R30 ;  /* 0x0000b01e01007387 */ /* 0x0003e80000100800 */
[----:B------:R-:W-:Y:S04]  /*5b10*/  STL.64 [R1+0xa8], R28 ;  /* 0x0000a81c01007387 */ /* 0x000fe80000100a00 */
[----:B------:R-:W-:Y:S04]  /*5b20*/  STL.64 [R1+0xa0], R22 ;  /* 0x0000a01601007387 */ /* 0x000fe80000100a00 */
[----:B------:R-:W-:Y:S04]  /*5b30*/  STL.64 [R1+0x98], R26 ;  /* 0x0000981a01007387 */ /* 0x000fe80000100a00 */
[----:B------:R-:W-:Y:S04]  /*5b40*/  STL.64 [R1+0x90], R24 ;  /* 0x0000901801007387 */ /* 0x000fe80000100a00 */
[----:B------:R4:W-:Y:S04]  /*5b50*/  STL.64 [R1+0x88], R20 ;  /* 0x0000881401007387 */ /* 0x0009e80000100a00 */
[----:B------:R-:W-:Y:S01]  /*5b60*/  LDSM.16.MT88.4 R32, [R0+0xe800] ;  /* 0x00e800000020783b */ /* 0x000fe20000004200 */
[----:B-1----:R-:W-:Y:S03]  /*5b70*/  IMAD.MOV.U32 R30, RZ, RZ, R39 ;  /* 0x000000ffff1e7224 */ /* 0x002fe600078e0027 */
[----:B----4-:R-:W4:Y:S04]  /*5b80*/  LDL R20, [R1+0x20] ;  /* 0x0000200001147983 */ /* 0x010f280000100800 */
[----:B--2---:R-:W1:Y:S04]  /*5b90*/  LDSM.16.M88.4 R96, [R4] ;  /* 0x000000000460783b */ /* 0x004e680000000200 */
[----:B------:R1:W2:Y:S04]  /*5ba0*/  LDSM.16.M88.4 R92, [R4+0x1000] ;  /* 0x00100000045c783b */ /* 0x0002a80000000200 */
[----:B---3--:R-:W3:Y:S01]  /*5bb0*/  LDSM.16.M88.4 R248, [R38] ;  /* 0x0000000026f8783b */ /* 0x008ee20000000200 */
[-C--:B-1----:R-:W-:Y:S03]  /*5bc0*/  HMMA.16816.F32.BF16 R4, R96, R16.reuse, RZ ;  /* 0x000000106004723c */ /* 0x082fe600000418ff */
[----:B------:R-:W1:Y:S03]  /*5bd0*/  LDSM.16.M88.4 R24, [R38+0x1000] ;  /* 0x001000002618783b */ /* 0x000e660000000200 */
[C---:B--2---:R-:W-:Y:S01]  /*5be0*/  HMMA.16816.F32.BF16 R8, R92.reuse, R16, RZ ;  /* 0x000000105c08723c */ /* 0x044fe200000418ff */
[----:B------:R-:W-:Y:S05]  /*5bf0*/  LDSM.16.MT88.4 R36, [R0+0xd800] ;  /* 0x00d800000024783b */ /* 0x000fea0000004200 */
[-C--:B------:R-:W-:Y:S06]  /*5c00*/  HMMA.16816.F32.BF16 R12, R92, R18.reuse, RZ ;  /* 0x000000125c0c723c */ /* 0x080fec00000418ff */
[C---:B------:R-:W-:Y:S06]  /*5c10*/  HMMA.16816.F32.BF16 R16, R96.reuse, R18, RZ ;  /* 0x000000126010723c */ /* 0x040fec00000418ff */
[-C--:B------:R-:W-:Y:S06]  /*5c20*/  HMMA.16816.F32.BF16 R68, R96, R80.reuse, RZ ;  /* 0x000000506044723c */ /* 0x080fec00000418ff */
[C---:B------:R-:W-:Y:S06]  /*5c30*/  HMMA.16816.F32.BF16 R72, R92.reuse, R80, RZ ;  /* 0x000000505c48723c */ /* 0x040fec00000418ff */
[-C--:B------:R-:W-:Y:S06]  /*5c40*/  HMMA.16816.F32.BF16 R76, R92, R82.reuse, RZ ;  /* 0x000000525c4c723c */ /* 0x080fec00000418ff */
[C---:B------:R-:W-:Y:S06]  /*5c50*/  HMMA.16816.F32.BF16 R80, R96.reuse, R82, RZ ;  /* 0x000000526050723c */ /* 0x040fec00000418ff */
[-C--:B------:R-:W-:Y:S06]  /*5c60*/  HMMA.16816.F32.BF16 R84, R96, R244.reuse, RZ ;  /* 0x000000f46054723c */ /* 0x080fec00000418ff */
[C---:B------:R-:W-:Y:S06]  /*5c70*/  HMMA.16816.F32.BF16 R88, R92.reuse, R244, RZ ;  /* 0x000000f45c58723c */ /* 0x040fec00000418ff */
[-C--:B------:R-:W-:Y:S06]  /*5c80*/  HMMA.16816.F32.BF16 R92, R92, R246.reuse, RZ ;  /* 0x000000f65c5c723c */ /* 0x080fec00000418ff */
[----:B------:R-:W-:Y:S01]  /*5c90*/  HMMA.16816.F32.BF16 R96, R96, R246, RZ ;  /* 0x000000f66060723c */ /* 0x000fe200000418ff */
[----:B------:R-:W2:Y:S05]  /*5ca0*/  LDSM.16.MT88.4 R244, [R0+0x10800] ;  /* 0x0108000000f4783b */ /* 0x000eaa0000004200 */
[-C--:B---3--:R-:W-:Y:S06]  /*5cb0*/  HMMA.16816.F32.BF16 R4, R248, R40.reuse, R4 ;  /* 0x00000028f804723c */ /* 0x088fec0000041804 */
[C---:B-1----:R-:W-:Y:S06]  /*5cc0*/  HMMA.16816.F32.BF16 R8, R24.reuse, R40, R8 ;  /* 0x000000281808723c */ /* 0x042fec0000041808 */
[-C--:B------:R-:W-:Y:S06]  /*5cd0*/  HMMA.16816.F32.BF16 R12, R24, R42.reuse, R12 ;  /* 0x0000002a180c723c */ /* 0x080fec000004180c */
[C---:B------:R-:W-:Y:S01]  /*5ce0*/  HMMA.16816.F32.BF16 R16, R248.reuse, R42, R16 ;  /* 0x0000002af810723c */ /* 0x040fe20000041810 */
[----:B------:R-:W-:Y:S05]  /*5cf0*/  LDSM.16.MT88.4 R40, [R0+0xd000] ;  /* 0x00d000000028783b */ /* 0x000fea0000004200 */
[-C--:B------:R-:W-:Y:S06]  /*5d00*/  HMMA.16816.F32.BF16 R68, R248, R32.reuse, R68 ;  /* 0x00000020f844723c */ /* 0x080fec0000041844 */
[C---:B------:R-:W-:Y:S06]  /*5d10*/  HMMA.16816.F32.BF16 R72, R24.reuse, R32, R72 ;  /* 0x000000201848723c */ /* 0x040fec0000041848 */
[-C--:B------:R-:W-:Y:S06]  /*5d20*/  HMMA.16816.F32.BF16 R76, R24, R34.reuse, R76 ;  /* 0x00000022184c723c */ /* 0x080fec000004184c */
[C---:B------:R-:W-:Y:S01]  /*5d30*/  HMMA.16816.F32.BF16 R80, R248.reuse, R34, R80 ;  /* 0x00000022f850723c */ /* 0x040fe20000041850 */
[----:B----4-:R-:W-:Y:S05]  /*5d40*/  LDSM.16.M88.4 R32, [R20+0x1000] ;  /* 0x001000001420783b */ /* 0x010fea0000000200 */
[-C--:B--2---:R-:W-:Y:S06]  /*5d50*/  HMMA.16816.F32.BF16 R84, R248, R244.reuse, R84 ;  /* 0x000000f4f854723c */ /* 0x084fec0000041854 */
[C---:B------:R-:W-:Y:S06]  /*5d60*/  HMMA.16816.F32.BF16 R88, R24.reuse, R244, R88 ;  /* 0x000000f41858723c */ /* 0x040fec0000041858 */
[-C--:B------:R-:W-:Y:S01]  /*5d70*/  HMMA.16816.F32.BF16 R92, R24, R246.reuse, R92 ;  /* 0x000000f6185c723c */ /* 0x080fe2000004185c */
[----:B------:R1:W2:Y:S05]  /*5d80*/  LDSM.16.M88.4 R24, [R20] ;  /* 0x000000001418783b */ /* 0x0002aa0000000200 */
[----:B------:R-:W-:Y:S01]  /*5d90*/  HMMA.16816.F32.BF16 R96, R248, R246, R96 ;  /* 0x000000f6f860723c */ /* 0x000fe20000041860 */
[----:B------:R-:W3:Y:S04]  /*5da0*/  LDSM.16.MT88.4 R244, [R0+0xf000] ;  /* 0x00f0000000f4783b */ /* 0x000ee80000004200 */
[----:B------:R-:W4:Y:S04]  /*5db0*/  LDSM.16.MT88.4 R248, [R0+0x11000] ;  /* 0x0110000000f8783b */ /* 0x000f280000004200 */
[----:B-1----:R-:W4:Y:S01]  /*5dc0*/  LDL R20, [R1+0x24] ;  /* 0x0000240001147983 */ /* 0x002f220000100800 */
[-C--:B--2---:R-:W-:Y:S06]  /*5dd0*/  HMMA.16816.F32.BF16 R4, R24, R40.reuse, R4 ;  /* 0x000000281804723c */ /* 0x084fec0000041804 */
[C---:B------:R-:W-:Y:S06]  /*5de0*/  HMMA.16816.F32.BF16 R8, R32.reuse, R40, R8 ;  /* 0x000000282008723c */ /* 0x040fec0000041808 */
[-C--:B------:R-:W-:Y:S06]  /*5df0*/  HMMA.16816.F32.BF16 R12, R32, R42.reuse, R12 ;  /* 0x0000002a200c723c */ /* 0x080fec000004180c */
[C---:B------:R-:W-:Y:S01]  /*5e00*/  HMMA.16816.F32.BF16 R16, R24.reuse, R42, R16 ;  /* 0x0000002a1810723c */ /* 0x040fe20000041810 */
[----:B------:R-:W5:Y:S04]  /*5e10*/  LDL.LU.64 R42, [R1+0xe0] ;  /* 0x0000e000012a7983 */ /* 0x000f680000300a00 */
[----:B------:R-:W5:Y:S01]  /*5e20*/  LDL.LU.64 R40, [R1+0xd8] ;  /* 0x0000d80001287983 */ /* 0x000f620000300a00 */
[-C--:B---3--:R-:W-:Y:S03]  /*5e30*/  HMMA.16816.F32.BF16 R68, R24, R244.reuse, R68 ;  /* 0x000000f41844723c */ /* 0x088fe60000041844 */
[----:B------:R-:W2:Y:S03]  /*5e40*/  LDL R23, [R1+0x74] ;  /* 0x0000740001177983 */ /* 0x000ea60000100800 */
[C---:B------:R-:W-:Y:S01]  /*5e50*/  HMMA.16816.F32.BF16 R72, R32.reuse, R244, R72 ;  /* 0x000000f42048723c */ /* 0x040fe20000041848 */
[----:B------:R-:W3:Y:S04]  /*5e60*/  LDL R21, [R1+0x70] ;  /* 0x0000700001157983 */ /* 0x000ee80000100800 */
[----:B------:R-:W3:Y:S01]  /*5e70*/  LDL R28, [R1+0x60] ;  /* 0x00006000011c7983 */ /* 0x000ee20000100800 */
[-C--:B------:R-:W-:Y:S03]  /*5e80*/  HMMA.16816.F32.BF16 R76, R32, R246.reuse, R76 ;  /* 0x000000f6204c723c */ /* 0x080fe6000004184c */
[----:B------:R-:W3:Y:S03]  /*5e90*/  LDL R29, [R1+0x64] ;  /* 0x00006400011d7983 */ /* 0x000ee60000100800 */
[C---:B------:R-:W-:Y:S06]  /*5ea0*/  HMMA.16816.F32.BF16 R80, R24.reuse, R246, R80 ;  /* 0x000000f61850723c */ /* 0x040fec0000041850 */
[-C--:B----4-:R-:W-:Y:S06]  /*5eb0*/  HMMA.16816.F32.BF16 R84, R24, R248.reuse, R84 ;  /* 0x000000f81854723c */ /* 0x090fec0000041854 */
[C---:B------:R-:W-:Y:S06]  /*5ec0*/  HMMA.16816.F32.BF16 R88, R32.reuse, R248, R88 ;  /* 0x000000f82058723c */ /* 0x040fec0000041858 */
[-C--:B------:R-:W-:Y:S06]  /*5ed0*/  HMMA.16816.F32.BF16 R92, R32, R250.reuse, R92 ;  /* 0x000000fa205c723c */ /* 0x080fec000004185c */
[----:B------:R-:W-:Y:S01]  /*5ee0*/  HMMA.16816.F32.BF16 R96, R24, R250, R96 ;  /* 0x000000fa1860723c */ /* 0x000fe20000041860 */
[----:B------:R-:W-:Y:S04]  /*5ef0*/  LDSM.16.MT88.4 R248, [R0+0xf800] ;  /* 0x00f8000000f8783b */ /* 0x000fe80000004200 */
[----:B------:R-:W-:Y:S04]  /*5f00*/  LDSM.16.MT88.4 R24, [R0+0x11800] ;  /* 0x011800000018783b */ /* 0x000fe80000004200 */
[----:B------:R-:W1:Y:S04]  /*5f10*/  LDSM.16.M88.4 R244, [R20] ;  /* 0x0000000014f4783b */ /* 0x000e680000000200 */
[----:B------:R4:W2:Y:S02]  /*5f20*/  LDSM.16.M88.4 R32, [R20+0x1000] ;  /* 0x001000001420783b */ /* 0x0008a40000000200 */
[----:B----4-:R-:W4:Y:S01]  /*5f30*/  LDC R20, c[0x0][0x270] ;  /* 0x00009c00ff147b82 */ /* 0x010f220000000800 */
[-C--:B-1----:R-:W-:Y:S06]  /*5f40*/  HMMA.16816.F32.BF16 R4, R244, R36.reuse, R4 ;  /* 0x00000024f404723c */ /* 0x082fec0000041804 */
[C---:B--2---:R-:W-:Y:S05]  /*5f50*/  HMMA.16816.F32.BF16 R8, R32.reuse, R36, R8 ;  /* 0x000000242008723c */ /* 0x044fea0000041808 */
[----:B----4-:R-:W-:Y:S01]  /*5f60*/  IMAD R22, R20, UR17, RZ ;  /* 0x0000001114167c24 */ /* 0x010fe2000f8e02ff */
[-C--:B------:R-:W-:Y:S06]  /*5f70*/  HMMA.16816.F32.BF16 R12, R32, R38.reuse, R12 ;  /* 0x00000026200c723c */ /* 0x080fec000004180c */
[C---:B------:R-:W-:Y:S01]  /*5f80*/  HMMA.16816.F32.BF16 R16, R244.reuse, R38, R16 ;  /* 0x00000026f410723c */ /* 0x040fe20000041810 */
[----:B------:R-:W5:Y:S04]  /*5f90*/  LDL.LU.64 R38, [R1+0xd0] ;  /* 0x0000d00001267983 */ /* 0x000f680000300a00 */
[----:B------:R-:W5:Y:S01]  /*5fa0*/  LDL.LU.64 R36, [R1+0xc8] ;  /* 0x0000c80001247983 */ /* 0x000f620000300a00 */
[-C--:B------:R-:W-:Y:S06]  /*5fb0*/  HMMA.16816.F32.BF16 R68, R244, R248.reuse, R68 ;  /* 0x000000f8f444723c */ /* 0x080fec0000041844 */
[C---:B------:R-:W-:Y:S01]  /*5fc0*/  HMMA.16816.F32.BF16 R72, R32.reuse, R248, R72 ;  /* 0x000000f82048723c */ /* 0x040fe20000041848 */
[----:B------:R-:W2:Y:S05]  /*5fd0*/  LDL.LU.64 R248, [R1+0x30] ;  /* 0x0000300001f87983 */ /* 0x000eaa0000300a00 */
[-C--:B------:R-:W-:Y:S06]  /*5fe0*/  HMMA.16816.F32.BF16 R76, R32, R250.reuse, R76 ;  /* 0x000000fa204c723c */ /* 0x080fec000004184c */
[C---:B------:R-:W-:Y:S06]  /*5ff0*/  HMMA.16816.F32.BF16 R80, R244.reuse, R250, R80 ;  /* 0x000000faf450723c */ /* 0x040fec0000041850 */
[-C--:B------:R-:W-:Y:S05]  /*6000*/  HMMA.16816.F32.BF16 R84, R244, R24.reuse, R84 ;  /* 0x00000018f454723c */ /* 0x080fea0000041854 */
[----:B------:R-:W-:Y:S01]  /*6010*/  IMAD.U32 R250, R22, -0x40, RZ ;  /* 0xffffffc016fa7824 */ /* 0x000fe200078e00ff */
[----:B------:R-:W-:Y:S01]  /*6020*/  @P0 IADD3 R22, P2, R23, UR10, RZ ;  /* 0x0000000a17160c10 */ /* 0x000fe2000ff5e0ff */
[C---:B------:R-:W-:Y:S01]  /*6030*/  HMMA.16816.F32.BF16 R88, R32.reuse, R24, R88 ;  /* 0x000000182058723c */ /* 0x040fe20000041858 */
[----:B------:R-:W-:Y:S03]  /*6040*/  @UP3 UMOV UR10, UR15 ;  /* 0x0000000f000a3c82 */ /* 0x000fe60008000000 */
[----:B---3--:R-:W-:Y:S01]  /*6050*/  @P0 IADD3.X R23, R21, UR9, RZ, P2, !PT ;  /* 0x0000000915170c10 */ /* 0x008fe200097fe4ff */
[----:B------:R-:W-:Y:S01]  /*6060*/  @UP3 UMOV UR9, UR14 ;  /* 0x0000000e00093c82 */ /* 0x000fe20008000000 */
[-C--:B------:R-:W-:Y:S03]  /*6070*/  HMMA.16816.F32.BF16 R92, R32, R26.reuse, R92 ;  /* 0x0000001a205c723c */ /* 0x080fe6000004185c */
[----:B------:R-:W3:Y:S02]  /*6080*/  @P0 LDG.E R28, desc[UR6][R22.64+-0x100] ;  /* 0xffff0006161c0981 */ /* 0x000ee4000c1e1900 */
[----:B------:R-:W-:Y:S01]  /*6090*/  IMAD.MOV.U32 R25, RZ, RZ, R30 ;  /* 0x000000ffff197224 */ /* 0x000fe200078e001e */
[----:B------:R-:W-:Y:S01]  /*60a0*/  HMMA.16816.F32.BF16 R96, R244, R26, R96 ;  /* 0x0000001af460723c */ /* 0x000fe20000041860 */
[----:B------:R1:W4:Y:S04]  /*60b0*/  @P0 LDG.E R29, desc[UR6][R22.64+-0xe0] ;  /* 0xffff2006161d0981 */ /* 0x000328000c1e1900 */
[----:B------:R-:W-:Y:S06]  /*60c0*/  IMAD R24, R20, UR17, RZ ;  /* 0x0000001114187c24 */ /* 0x000fec000f8e02ff */
[----:B------:R-:W-:Y:S01]  /*60d0*/  IMAD R30, R24, 0x18, RZ ;  /* 0x00000018181e7824 */ /* 0x000fe200078e02ff */
[----:B--2---:R-:W-:Y:S01]  /*60e0*/  LEA R251, P1, R250, R248, 0x2 ;  /* 0x000000f8fafb7211 */ /* 0x004fe200078210ff */
[----:B------:R-:W-:Y:S03]  /*60f0*/  IMAD.SHL.U32 R248, R24, 0x8, RZ ;  /* 0x0000000818f87824 */ /* 0x000fe600078e00ff */
[----:B------:R-:W-:Y:S01]  /*6100*/  LEA.HI.X.SX32 R250, R250, R249, 0x2, P1 ;  /* 0x000000f9fafa7211 */ /* 0x000fe200008f16ff */
[----:B------:R-:W-:Y:S02]  /*6110*/  IMAD.MOV.U32 R20, RZ, RZ, R251 ;  /* 0x000000ffff147224 */ /* 0x000fe400078e00fb */
[----:B------:R-:W-:Y:S02]  /*6120*/  IMAD.SHL.U32 R249, R24, 0x10, RZ ;  /* 0x0000001018f97824 */ /* 0x000fe400078e00ff */
[----:B------:R-:W-:Y:S01]  /*6130*/  IMAD.MOV.U32 R21, RZ, RZ, R250 ;  /* 0x000000ffff157224 */ /* 0x000fe200078e00fa */
[CC--:B------:R-:W-:Y:S02]  /*6140*/  LEA R250, P2, R248.reuse, R20.reuse, 0x2 ;  /* 0x00000014f8fa7211 */ /* 0x0c0fe400078410ff */
[CC--:B-1----:R-:W-:Y:S02]  /*6150*/  LEA R22, P1, R249.reuse, R20.reuse, 0x2 ;  /* 0x00000014f9167211 */ /* 0x0c2fe400078210ff */
[----:B------:R1:W-:Y:S01]  /*6160*/  REDG.E.ADD.F32.FTZ.RN.STRONG.GPU desc[UR6][R20.64], R4 ;  /* 0x00000004140079a6 */ /* 0x0003e2000c10f386 */
[-C--:B------:R-:W-:Y:S02]  /*6170*/  LEA.HI.X.SX32 R251, R248, R21.reuse, 0x2, P2 ;  /* 0x00000015f8fb7211 */ /* 0x080fe400010f16ff */
[-C--:B------:R-:W-:Y:S01]  /*6180*/  LEA.HI.X.SX32 R23, R249, R21.reuse, 0x2, P1 ;  /* 0x00000015f9177211 */ /* 0x080fe200008f16ff */
[----:B------:R-:W-:Y:S04]  /*6190*/  STL.64 [R1+0x30], R20 ;  /* 0x0000301401007387 */ /* 0x000fe80000100a00 */
[----:B------:R2:W-:Y:S04]  /*61a0*/  REDG.E.ADD.F32.FTZ.RN.STRONG.GPU desc[UR6][R250.64], R5 ;  /* 0x00000005fa0079a6 */ /* 0x0005e8000c10f386 */
[----:B------:R2:W-:Y:S04]  /*61b0*/  REDG.E.ADD.F32.FTZ.RN.STRONG.GPU desc[UR6][R22.64], R6 ;  /* 0x00000006160079a6 */ /* 0x0005e8000c10f386 */
[----:B------:R2:W5:Y:S04]  /*61c0*/  LDL.LU.64 R34, [R1+0xc0] ;  /* 0x0000c00001227983 */ /* 0x0005680000300a00 */
[----:B------:R2:W5:Y:S04]  /*61d0*/  LDL.LU.64 R32, [R1+0xb8] ;  /* 0x0000b80001207983 */ /* 0x0005680000300a00 */
[----:B---3--:R3:W-:Y:S01]  /*61e0*/  @P0 STL [R1+0x60], R28 ;  /* 0x0000601c01000387 */ /* 0x0087e20000100800 */
[CC--:B-1----:R-:W-:Y:S03]  /*61f0*/  LEA R4, P2, R30.reuse, R20.reuse, 0x2 ;  /* 0x000000141e047211 */ /* 0x0c2fe600078410ff */
[----:B----4-:R1:W-:Y:S01]  /*6200*/  @P0 STL [R1+0x64], R29 ;  /* 0x0000641d01000387 */ /* 0x0103e20000100800 */
[-C--:B--2---:R-:W-:Y:S03]  /*6210*/  LEA.HI.X.SX32 R5, R30, R21.reuse, 0x2, P2 ;  /* 0x000000151e057211 */ /* 0x084fe600010f16ff */
[----:B------:R2:W5:Y:S01]  /*6220*/  LDL.LU R30, [R1+0xb0] ;  /* 0x0000b000011e7983 */ /* 0x0005620000300800 */
[----:B------:R-:W1:Y:S01]  /*6230*/  LDC R23, c[0x0][0x270] ;  /* 0x00009c00ff177b82 */ /* 0x000e620000000800 */
[----:B------:R-:W-:Y:S02]  /*6240*/  IMAD R22, R24, 0x28, RZ ;  /* 0x0000002818167824 */ /* 0x000fe400078e02ff */
[----:B------:R4:W-:Y:S03]  /*6250*/  REDG.E.ADD.F32.FTZ.RN.STRONG.GPU desc[UR6][R4.64], R7 ;  /* 0x00000007040079a6 */ /* 0x0009e6000c10f386 */
[-C--:B------:R-:W-:Y:S02]  /*6260*/  LEA R22, P3, R22, R20.reuse, 0x2 ;  /* 0x0000001416167211 */ /* 0x080fe400078610ff */
[----:B------:R-:W2:Y:S01]  /*6270*/  LDC R6, c[0x0][0x270] ;  /* 0x00009c00ff067b82 */ /* 0x000ea20000000800 */
[C---:B---3--:R-:W-:Y:S02]  /*6280*/  IMAD.SHL.U32 R28, R24.reuse, 0x20, RZ ;  /* 0x00000020181c7824 */ /* 0x048fe400078e00ff */
[----:B------:R-:W-:Y:S03]  /*6290*/  IMAD R24, R24, 0x30, RZ ;  /* 0x0000003018187824 */ /* 0x000fe600078e02ff */
[-C--:B------:R-:W-:Y:S01]  /*62a0*/  LEA R28, P1, R28, R20.reuse, 0x2 ;  /* 0x000000141c1c7211 */ /* 0x080fe200078210ff */
[----:B-1----:R-:W-:Y:S04]  /*62b0*/  IMAD R29, R23, UR17, RZ ;  /* 0x00000011171d7c24 */ /* 0x002fe8000f8e02ff */
[----:B------:R-:W-:Y:S01]  /*62c0*/  IMAD.SHL.U32 R29, R29, 0x20, RZ ;  /* 0x000000201d1d7824 */ /* 0x000fe200078e00ff */
[----:B----4-:R-:W1:Y:S01]  /*62d0*/  LDC R7, c[0x0][0x270] ;  /* 0x00009c00ff077b82 */ /* 0x010e620000000800 */
[C---:B--2---:R-:W-:Y:S03]  /*62e0*/  IMAD R23, R6.reuse, UR17, RZ ;  /* 0x0000001106177c24 */ /* 0x044fe6000f8e02ff */
[-C--:B------:R-:W-:Y:S01]  /*62f0*/  LEA.HI.X.SX32 R29, R29, R21.reuse, 0x2, P1 ;  /* 0x000000151d1d7211 */ /* 0x080fe200008f16ff */
[----:B------:R-:W-:Y:S01]  /*6300*/  IMAD R5, R6, UR17, RZ ;  /* 0x0000001106057c24 */ /* 0x000fe2000f8e02ff */
[CC--:B------:R-:W-:Y:S01]  /*6310*/  LEA R6, P2, R24.reuse, R20.reuse, 0x2 ;  /* 0x0000001418067211 */ /* 0x0c0fe200078410ff */
[----:B------:R-:W-:Y:S02]  /*6320*/  IMAD R23, R23, 0x28, RZ ;  /* 0x0000002817177824 */ /* 0x000fe400078e02ff */
[----:B------:R2:W-:Y:S01]  /*6330*/  REDG.E.ADD.F32.FTZ.RN.STRONG.GPU desc[UR6][R28.64], R8 ;  /* 0x000000081c0079a6 */ /* 0x0005e2000c10f386 */
[----:B------:R-:W-:Y:S02]  /*6340*/  IMAD R5, R5, 0x38, RZ ;  /* 0x0000003805057824 */ /* 0x000fe400078e02ff */
[-C--:B------:R-:W-:Y:S03]  /*6350*/  LEA.HI.X.SX32 R23, R23, R21.reuse, 0x2, P3 ;  /* 0x0000001517177211 */ /* 0x080fe600018f16ff */
[-C--:B------:R-:W-:Y:S02]  /*6360*/  LEA R4, P1, R5, R20.reuse, 0x2 ;  /* 0x0000001405047211 */ /* 0x080fe400078210ff */
[----:B------:R3:W-:Y:S01]  /*6370*/  REDG.E.ADD.F32.FTZ.RN.STRONG.GPU desc[UR6][R22.64], R9 ;  /* 0x00000009160079a6 */ /* 0x0007e2000c10f386 */
[----:B-1----:R-:W-:Y:S01]  /*6380*/  IMAD R5, R7, UR17, RZ ;  /* 0x0000001107057c24 */ /* 0x002fe2000f8e02ff */
[-C--:B------:R-:W-:Y:S01]  /*6390*/  LEA.HI.X.SX32 R7, R24, R21.reuse, 0x2, P2 ;  /* 0x0000001518077211 */ /* 0x080fe200010f16ff */
[----:B------:R-:W-:Y:S02]  /*63a0*/  VIADD R24, R249, 0x20 ;  /* 0x00000020f9187836 */ /* 0x000fe40000000000 */
[----:B------:R-:W-:Y:S02]  /*63b0*/  IMAD R5, R5, 0x38, RZ ;  /* 0x0000003805057824 */ /* 0x000fe400078e02ff */
[----:B------:R1:W-:Y:S03]  /*63c0*/  REDG.E.ADD.F32.FTZ.RN.STRONG.GPU desc[UR6][R6.64], R10 ;  /* 0x0000000a060079a6 */ /* 0x0003e6000c10f386 */
[-C--:B------:R-:W-:Y:S01]  /*63d0*/  LEA.HI.X.SX32 R5, R5, R21.reuse, 0x2, P1 ;  /* 0x0000001505057211 */ /* 0x080fe200008f16ff */
[----:B--2---:R2:W5:Y:S04]  /*63e0*/  LDL.LU.64 R28, [R1+0xa8] ;  /* 0x0000a800011c7983 */ /* 0x0045680000300a00 */
[----:B------:R4:W-:Y:S04]  /*63f0*/  REDG.E.ADD.F32.FTZ.RN.STRONG.GPU desc[UR6][R4.64], R11 ;  /* 0x0000000b040079a6 */ /* 0x0009e8000c10f386 */
[----:B---3--:R2:W5:Y:S04]  /*6400*/  LDL.LU.64 R22, [R1+0xa0] ;  /* 0x0000a00001167983 */ /* 0x0085680000300a00 */
[----:B------:R-:W3:Y:S04]  /*6410*/  LDL.64 R8, [R1+0x48] ;  /* 0x0000480001087983 */ /* 0x000ee80000100a00 */
[----:B------:R2:W-:Y:S04]  /*6420*/  REDG.E.ADD.F32.FTZ.RN.STRONG.GPU desc[UR6][R20.64+0x80], R16 ;  /* 0x00008010140079a6 */ /* 0x0005e8000c10f386 */
[----:B------:R2:W-:Y:S01]  /*6430*/  REDG.E.ADD.F32.FTZ.RN.STRONG.GPU desc[UR6][R250.64+0x80], R17 ;  /* 0x00008011fa0079a6 */ /* 0x0005e2000c10f386 */
[C---:B-1----:R-:W-:Y:S03]  /*6440*/  IMAD.IADD R7, R248.reuse, 0x1, R24 ;  /* 0x00000001f8077824 */ /* 0x042fe600078e0218 */
[----:B------:R-:W2:Y:S04]  /*6450*/  LDL R6, [R1+0x2c] ;  /* 0x00002c0001067983 */ /* 0x000ea80000100800 */
[----:B------:R-:W2:Y:S01]  /*6460*/  LDL R10, [R1+0x6c] ;  /* 0x00006c00010a7983 */ /* 0x000ea20000100800 */
[----:B----4-:R-:W-:Y:S03]  /*6470*/  VIADD R5, R249, 0x20 ;  /* 0x00000020f9057836 */ /* 0x010fe60000000000 */
[----:B------:R1:W5:Y:S01]  /*6480*/  LDL.LU.64 R26, [R1+0x98] ;  /* 0x00009800011a7983 */ /* 0x0003620000300a00 */
[C---:B------:R-:W-:Y:S02]  /*6490*/  IMAD.IADD R4, R248.reuse, 0x1, R7 ;  /* 0x00000001f8047824 */ /* 0x040fe400078e0207 */
[----:B------:R-:W-:Y:S02]  /*64a0*/  IMAD.MOV.U32 R11, RZ, RZ, R25 ;  /* 0x000000ffff0b7224 */ /* 0x000fe400078e0019 */
[----:B------:R1:W5:Y:S01]  /*64b0*/  LDL.LU.64 R24, [R1+0x90] ;  /* 0x0000900001187983 */ /* 0x0003620000300a00 */
[----:B---3--:R-:W-:Y:S01]  /*64c0*/  IMAD.MOV.U32 R246, RZ, RZ, R8 ;  /* 0x000000fffff67224 */ /* 0x008fe200078e0008 */
[CC--:B------:R-:W-:Y:S01]  /*64d0*/  LEA R8, P1, R5.reuse, R20.reuse, 0x2 ;  /* 0x0000001405087211 */ /* 0x0c0fe200078210ff */
[----:B------:R-:W-:Y:S02]  /*64e0*/  IMAD.MOV.U32 R247, RZ, RZ, R9 ;  /* 0x000000fffff77224 */ /* 0x000fe400078e0009 */
[----:B------:R-:W-:Y:S01]  /*64f0*/  IMAD.MOV.U32 R244, RZ, RZ, R246 ;  /* 0x000000fffff47224 */ /* 0x000fe200078e00f6 */
[-C--:B------:R-:W-:Y:S01]  /*6500*/  LEA.HI.X.SX32 R9, R5, R21.reuse, 0x2, P1 ;  /* 0x0000001505097211 */ /* 0x080fe200008f16ff */
[----:B------:R-:W-:Y:S01]  /*6510*/  IMAD.IADD R5, R248, 0x1, R4 ;  /* 0x00000001f8057824 */ /* 0x000fe200078e0204 */
[CC--:B--2---:R-:W-:Y:S01]  /*6520*/  LEA R16, P1, R4.reuse, R20.reuse, 0x2 ;  /* 0x0000001404107211 */ /* 0x0c4fe200078210ff */
[----:B------:R-:W-:Y:S02]  /*6530*/  IMAD.MOV.U32 R246, RZ, RZ, R11 ;  /* 0x000000fffff67224 */ /* 0x000fe400078e000b */
[----:B------:R2:W-:Y:S01]  /*6540*/  REDG.E.ADD.F32.FTZ.RN.STRONG.GPU desc[UR6][R8.64], R18 ;  /* 0x00000012080079a6 */ /* 0x0005e2000c10f386 */
[-C--:B------:R-:W-:Y:S01]  /*6550*/  LEA.HI.X.SX32 R17, R4, R21.reuse, 0x2, P1 ;  /* 0x0000001504117211 */ /* 0x080fe200008f16ff */
[----:B------:R-:W-:Y:S01]  /*6560*/  IMAD.MOV.U32 R245, RZ, RZ, R6 ;  /* 0x000000fffff57224 */ /* 0x000fe200078e0006 */
[CC--:B------:R-:W-:Y:S01]  /*6570*/  LEA R6, P2, R7.reuse, R20.reuse, 0x2 ;  /* 0x0000001407067211 */ /* 0x0c0fe200078410ff */
[----:B------:R-:W-:Y:S03]  /*6580*/  IMAD.IADD R4, R248, 0x1, R5 ;  /* 0x00000001f8047824 */ /* 0x000fe600078e0205 */
[-C--:B------:R-:W-:Y:S05]  /*6590*/  LEA.HI.X.SX32 R7, R7, R21.reuse, 0x2, P2 ;  /* 0x0000001507077211 */ /* 0x080fea00010f16ff */
[----:B------:R3:W-:Y:S04]  /*65a0*/  REDG.E.ADD.F32.FTZ.RN.STRONG.GPU desc[UR6][R6.64], R19 ;  /* 0x00000013060079a6 */ /* 0x0007e8000c10f386 */
[----:B------:R-:W-:Y:S01]  /*65b0*/  REDG.E.ADD.F32.FTZ.RN.STRONG.GPU desc[UR6][R16.64], R12 ;  /* 0x0000000c100079a6 */ /* 0x000fe2000c10f386 */
[----:B--2---:R-:W-:Y:S01]  /*65c0*/  IMAD.MOV.U32 R18, RZ, RZ, R245 ;  /* 0x000000ffff127224 */ /* 0x004fe200078e00f5 */
[CC--:B------:R-:W-:Y:S01]  /*65d0*/  LEA R8, P2, R4.reuse, R20.reuse, 0x2 ;  /* 0x0000001404087211 */ /* 0x0c0fe200078410ff */
[----:B------:R-:W-:Y:S02]  /*65e0*/  IMAD.MOV.U32 R245, RZ, RZ, R247 ;  /* 0x000000fffff57224 */ /* 0x000fe400078e00f7 */
[----:B------:R-:W-:Y:S01]  /*65f0*/  IMAD.MOV.U32 R247, RZ, RZ, R10 ;  /* 0x000000fffff77224 */ /* 0x000fe200078e000a */
[CC--:B------:R-:W-:Y:S02]  /*6600*/  LEA R10, P1, R5.reuse, R20.reuse, 0x2 ;  /* 0x00000014050a7211 */ /* 0x0c0fe400078210ff */
[-C--:B------:R-:W-:Y:S02]  /*6610*/  LEA.HI.X.SX32 R9, R4, R21.reuse, 0x2, P2 ;  /* 0x0000001504097211 */ /* 0x080fe400010f16ff */
[-C--:B------:R-:W-:Y:S01]  /*6620*/  LEA.HI.X.SX32 R11, R5, R21.reuse, 0x2, P1 ;  /* 0x00000015050b7211 */ /* 0x080fe200008f16ff */
[----:B------:R-:W-:Y:S02]  /*6630*/  VIADD R5, R249, 0x40 ;  /* 0x00000040f9057836 */ /* 0x000fe40000000000 */
[C---:B---3--:R-:W-:Y:S02]  /*6640*/  IMAD.IADD R7, R248.reuse, 0x1, R4 ;  /* 0x00000001f8077824 */ /* 0x048fe400078e0204 */
[----:B------:R2:W-:Y:S03]  /*6650*/  REDG.E.ADD.F32.FTZ.RN.STRONG.GPU desc[UR6][R10.64], R13 ;  /* 0x0000000d0a0079a6 */ /* 0x0005e6000c10f386 */
[CC--:B------:R-:W-:Y:S01]  /*6660*/  LEA R6, P1, R7.reuse, R20.reuse, 0x2 ;  /* 0x0000001407067211 */ /* 0x0c0fe200078210ff */
[----:B------:R3:W-:Y:S03]  /*6670*/  REDG.E.ADD.F32.FTZ.RN.STRONG.GPU desc[UR6][R8.64], R14 ;  /* 0x0000000e080079a6 */ /* 0x0007e6000c10f386 */
[-C--:B------:R-:W-:Y:S05]  /*6680*/  LEA.HI.X.SX32 R7, R7, R21.reuse, 0x2, P1 ;  /* 0x0000001507077211 */ /* 0x080fea00008f16ff */
[----:B------:R4:W-:Y:S04]  /*6690*/  REDG.E.ADD.F32.FTZ.RN.STRONG.GPU desc[UR6][R6.64], R15 ;  /* 0x0000000f060079a6 */ /* 0x0009e8000c10f386 */
[----:B------:R-:W-:Y:S04]  /*66a0*/  REDG.E.ADD.F32.FTZ.RN.STRONG.GPU desc[UR6][R20.64+0x100], R68 ;  /* 0x00010044140079a6 */ /* 0x000fe8000c10f386 */
[----:B------:R-:W-:Y:S01]  /*66b0*/  REDG.E.ADD.F32.FTZ.RN.STRONG.GPU desc[UR6][R250.64+0x100], R69 ;  /* 0x00010045fa0079a6 */ /* 0x000fe2000c10f386 */
[C---:B--2---:R-:W-:Y:S01]  /*66c0*/  IMAD.IADD R10, R248.reuse, 0x1, R5 ;  /* 0x00000001f80a7824 */ /* 0x044fe200078e0205 */
[CC--:B---3--:R-:W-:Y:S03]  /*66d0*/  LEA R8, P1, R5.reuse, R20.reuse, 0x2 ;  /* 0x0000001405087211 */ /* 0x0c8fe600078210ff */
[C---:B------:R-:W-:Y:S01]  /*66e0*/  IMAD.IADD R4, R248.reuse, 0x1, R10 ;  /* 0x00000001f8047824 */ /* 0x040fe200078e020a */
[-C--:B------:R-:W-:Y:S03]  /*66f0*/  LEA.HI.X.SX32 R9, R5, R21.reuse, 0x2, P1 ;  /* 0x0000001505097211 */ /* 0x080fe600008f16ff */
[----:B------:R-:W-:Y:S01]  /*6700*/  IMAD.IADD R5, R248, 0x1, R4 ;  /* 0x00000001f8057824 */ /* 0x000fe200078e0204 */
[-C--:B------:R-:W-:Y:S02]  /*6710*/  LEA R12, P1, R4, R20.reuse, 0x2 ;  /* 0x00000014040c7211 */ /* 0x080fe400078210ff */
[-C--:B----4-:R-:W-:Y:S01]  /*6720*/  LEA R6, P2, R10, R20.reuse, 0x2 ;  /* 0x000000140a067211 */ /* 0x090fe200078410ff */
[----:B------:R2:W-:Y:S01]  /*6730*/  REDG.E.ADD.F32.FTZ.RN.STRONG.GPU desc[UR6][R8.64], R70 ;  /* 0x00000046080079a6 */ /* 0x0005e2000c10f386 */
[-C--:B------:R-:W-:Y:S01]  /*6740*/  LEA.HI.X.SX32 R13, R4, R21.reuse, 0x2, P1 ;  /* 0x00000015040d7211 */ /* 0x080fe200008f16ff */
[----:B------:R-:W-:Y:S01]  /*6750*/  IMAD.IADD R4, R248, 0x1, R5 ;  /* 0x00000001f8047824 */ /* 0x000fe200078e0205 */
[-C--:B------:R-:W-:Y:S02]  /*6760*/  LEA.HI.X.SX32 R7, R10, R21.reuse, 0x2, P2 ;  /* 0x000000150a077211 */ /* 0x080fe400010f16ff */
[CC--:B------:R-:W-:Y:S03]  /*6770*/  LEA R10, P1, R5.reuse, R20.reuse, 0x2 ;  /* 0x00000014050a7211 */ /* 0x0c0fe600078210ff */
[----:B------:R3:W-:Y:S01]  /*6780*/  REDG.E.ADD.F32.FTZ.RN.STRONG.GPU desc[UR6][R6.64], R71 ;  /* 0x00000047060079a6 */ /* 0x0007e2000c10f386 */
[-C--:B------:R-:W-:Y:S01]  /*6790*/  LEA.HI.X.SX32 R11, R5, R21.reuse, 0x2, P1 ;  /* 0x00000015050b7211 */ /* 0x080fe200008f16ff */
[----:B------:R-:W-:Y:S02]  /*67a0*/  VIADD R5, R249, 0x60 ;  /* 0x00000060f9057836 */ /* 0x000fe40000000000 */
[----:B------:R-:W-:Y:S04]  /*67b0*/  REDG.E.ADD.F32.FTZ.RN.STRONG.GPU desc[UR6][R12.64], R72 ;  /* 0x000000480c0079a6 */ /* 0x000fe8000c10f386 */
[----:B------:R-:W-:Y:S04]  /*67c0*/  REDG.E.ADD.F32.FTZ.RN.STRONG.GPU desc[UR6][R10.64], R73 ;  /* 0x000000490a0079a6 */ /* 0x000fe8000c10f386 */
[----:B------:R-:W-:Y:S01]  /*67d0*/  LDSM.16.MT88.4 R68, [R0+0x4000] ;  /* 0x004000000044783b */ /* 0x000fe20000004200 */
[CC--:B--2---:R-:W-:Y:S04]  /*67e0*/  LEA R8, P2, R4.reuse, R20.reuse, 0x2 ;  /* 0x0000001404087211 */ /* 0x0c4fe800078410ff */
[-C--:B------:R-:W-:Y:S01]  /*67f0*/  LEA.HI.X.SX32 R9, R4, R21.reuse, 0x2, P2 ;  /* 0x0000001504097211 */ /* 0x080fe200010f16ff */
[C---:B---3--:R-:W-:Y:S04]  /*6800*/  IMAD.IADD R7, R248.reuse, 0x1, R4 ;  /* 0x00000001f8077824 */ /* 0x048fe800078e0204 */
[----:B------:R2:W-:Y:S01]  /*6810*/  REDG.E.ADD.F32.FTZ.RN.STRONG.GPU desc[UR6][R8.64], R74 ;  /* 0x0000004a080079a6 */ /* 0x0005e2000c10f386 */
[CC--:B------:R-:W-:Y:S04]  /*6820*/  LEA R6, P1, R7.reuse, R20.reuse, 0x2 ;  /* 0x0000001407067211 */ /* 0x0c0fe800078210ff */
[-C--:B------:R-:W-:Y:S05]  /*6830*/  LEA.HI.X.SX32 R7, R7, R21.reuse, 0x2, P1 ;  /* 0x0000001507077211 */ /* 0x080fea00008f16ff */
[----:B------:R3:W-:Y:S04]  /*6840*/  REDG.E.ADD.F32.FTZ.RN.STRONG.GPU desc[UR6][R6.64], R75 ;  /* 0x0000004b060079a6 */ /* 0x0007e8000c10f386 */
[----:B------:R-:W-:Y:S04]  /*6850*/  REDG.E.ADD.F32.FTZ.RN.STRONG.GPU desc[UR6][R20.64+0x180], R80 ;  /* 0x00018050140079a6 */ /* 0x000fe8000c10f386 */
[----:B------:R-:W-:Y:S04]  /*6860*/  REDG.E.ADD.F32.FTZ.RN.STRONG.GPU desc[UR6][R250.64+0x180], R81 ;  /* 0x00018051fa0079a6 */ /* 0x000fe8000c10f386 */
[----:B------:R-:W-:Y:S01]  /*6870*/  LDSM.16.MT88.4 R72, [R3+0x12800] ;  /* 0x012800000348783b */ /* 0x000fe20000004200 */
[C---:B--2---:R-:W-:Y:S04]  /*6880*/  IMAD.IADD R8, R248.reuse, 0x1, R5 ;  /* 0x00000001f8087824 */ /* 0x044fe800078e0205 */
[----:B------:R-:W-:Y:S01]  /*6890*/  IMAD.IADD R4, R248, 0x1, R8 ;  /* 0x00000001f8047824 */ /* 0x000fe200078e0208 */
[CC--:B------:R-:W-:Y:S04]  /*68a0*/  LEA R12, P2, R8.reuse, R20.reuse, 0x2 ;  /* 0x00000014080c7211 */ /* 0x0c0fe800078410ff */
[-C--:B------:R-:W-:Y:S02]  /*68b0*/  LEA.HI.X.SX32 R13, R8, R21.reuse, 0x2, P2 ;  /* 0x00000015080d7211 */ /* 0x080fe400010f16ff */
[CC--:B---3--:R-:W-:Y:S04]  /*68c0*/  LEA R6, P1, R5.reuse, R20.reuse, 0x2 ;  /* 0x0000001405067211 */ /* 0x0c8fe800078210ff */
[-C--:B------:R-:W-:Y:S01]  /*68d0*/  LEA.HI.X.SX32 R7, R5, R21.reuse, 0x2, P1 ;  /* 0x0000001505077211 */ /* 0x080fe200008f16ff */
[----:B------:R-:W-:Y:S01]  /*68e0*/  IMAD.IADD R5, R248, 0x1, R4 ;  /* 0x00000001f8057824 */ /* 0x000fe200078e0204 */
[CC--:B------:R-:W-:Y:S03]  /*68f0*/  LEA R10, P1, R4.reuse, R20.reuse, 0x2 ;  /* 0x00000014040a7211 */ /* 0x0c0fe600078210ff */
[----:B------:R2:W-:Y:S01]  /*6900*/  REDG.E.ADD.F32.FTZ.RN.STRONG.GPU desc[UR6][R6.64], R82 ;  /* 0x00000052060079a6 */ /* 0x0005e2000c10f386 */
[-C--:B------:R-:W-:Y:S01]  /*6910*/  LEA.HI.X.SX32 R11, R4, R21.reuse, 0x2, P1 ;  /* 0x00000015040b7211 */ /* 0x080fe200008f16ff */
[C---:B------:R-:W-:Y:S01]  /*6920*/  IMAD.IADD R4, R248.reuse, 0x1, R5 ;  /* 0x00000001f8047824 */ /* 0x040fe200078e0205 */
[CC--:B------:R-:W-:Y:S01]  /*6930*/  LEA R8, P1, R5.reuse, R20.reuse, 0x2 ;  /* 0x0000001405087211 */ /* 0x0c0fe200078210ff */
[----:B------:R-:W-:Y:S03]  /*6940*/  REDG.E.ADD.F32.FTZ.RN.STRONG.GPU desc[UR6][R12.64], R83 ;  /* 0x000000530c0079a6 */ /* 0x000fe6000c10f386 */
[-C--:B------:R-:W-:Y:S01]  /*6950*/  LEA.HI.X.SX32 R9, R5, R21.reuse, 0x2, P1 ;  /* 0x0000001505097211 */ /* 0x080fe200008f16ff */
[----:B------:R-:W-:Y:S01]  /*6960*/  REDG.E.ADD.F32.FTZ.RN.STRONG.GPU desc[UR6][R10.64], R76 ;  /* 0x0000004c0a0079a6 */ /* 0x000fe2000c10f386 */
[----:B------:R-:W-:Y:S03]  /*6970*/  IMAD.IADD R5, R248, 0x1, R4 ;  /* 0x00000001f8057824 */ /* 0x000fe600078e0204 */
[----:B------:R3:W-:Y:S04]  /*6980*/  REDG.E.ADD.F32.FTZ.RN.STRONG.GPU desc[UR6][R8.64], R77 ;  /* 0x0000004d080079a6 */ /* 0x0007e8000c10f386 */
[----:B------:R-:W-:Y:S01]  /*6990*/  LDSM.16.MT88.4 R80, [R2+0x12800] ;  /* 0x012800000250783b */ /* 0x000fe20000004200 */
[CC--:B--2---:R-:W-:Y:S04]  /*69a0*/  LEA R6, P1, R4.reuse, R20.reuse, 0x2 ;  /* 0x0000001404067211 */ /* 0x0c4fe800078210ff */
[-C--:B------:R-:W-:Y:S02]  /*69b0*/  LEA.HI.X.SX32 R7, R4, R21.reuse, 0x2, P1 ;  /* 0x0000001504077211 */ /* 0x080fe400008f16ff */
[CC--:B------:R-:W-:Y:S03]  /*69c0*/  LEA R4, P1, R5.reuse, R20.reuse, 0x2 ;  /* 0x0000001405047211 */ /* 0x0c0fe600078210ff */
[----:B------:R2:W-:Y:S01]  /*69d0*/  REDG.E.ADD.F32.FTZ.RN.STRONG.GPU desc[UR6][R6.64], R78 ;  /* 0x0000004e060079a6 */ /* 0x0005e2000c10f386 */
[-C--:B------:R-:W-:Y:S01]  /*69e0*/  LEA.HI.X.SX32 R5, R5, R21.reuse, 0x2, P1 ;  /* 0x0000001505057211 */ /* 0x080fe200008f16ff */
[C---:B---3--:R-:W-:Y:S02]  /*69f0*/  VIADD R9, R249.reuse, 0x80 ;  /* 0x00000080f9097836 */ /* 0x048fe40000000000 */
[----:B------:R-:W-:Y:S02]  /*6a00*/  VIADD R249, R249, 0xa0 ;  /* 0x000000a0f9f97836 */ /* 0x000fe40000000000 */
[----:B------:R3:W-:Y:S01]  /*6a10*/  REDG.E.ADD.F32.FTZ.RN.STRONG.GPU desc[UR6][R4.64], R79 ;  /* 0x0000004f040079a6 */ /* 0x0007e2000c10f386 */
[CC--:B------:R-:W-:Y:S03]  /*6a20*/  LEA R8, P1, R9.reuse, R20.reuse, 0x2 ;  /* 0x0000001409087211 */ /* 0x0c0fe600078210ff */
[----:B------:R-:W-:Y:S04]  /*6a30*/  REDG.E.ADD.F32.FTZ.RN.STRONG.GPU desc[UR6][R20.64+0x200], R84 ;  /* 0x00020054140079a6 */ /* 0x000fe8000c10f386 */
[----:B------:R-:W-:Y:S04]  /*6a40*/  REDG.E.ADD.F32.FTZ.RN.STRONG.GPU desc[UR6][R250.64+0x200], R85 ;  /* 0x00020055fa0079a6 */ /* 0x000fe8000c10f386 */
[----:B------:R-:W-:Y:S01]  /*6a50*/  LDSM.16.MT88.4 R76, [R0+0x800] ;  /* 0x00080000004c783b */ /* 0x000fe20000004200 */
[C---:B--2---:R-:W-:Y:S01]  /*6a60*/  IMAD.IADD R7, R248.reuse, 0x1, R9 ;  /* 0x00000001f8077824 */ /* 0x044fe200078e0209 */
[-C--:B------:R-:W-:Y:S04]  /*6a70*/  LEA.HI.X.SX32 R9, R9, R21.reuse, 0x2, P1 ;  /* 0x0000001509097211 */ /* 0x080fe800008f16ff */
[CC--:B------:R-:W-:Y:S01]  /*6a80*/  LEA R6, P2, R7.reuse, R20.reuse, 0x2 ;  /* 0x0000001407067211 */ /* 0x0c0fe200078410ff */
[C---:B---3--:R-:W-:Y:S01]  /*6a90*/  IMAD.IADD R4, R248.reuse, 0x1, R7 ;  /* 0x00000001f8047824 */ /* 0x048fe200078e0207 */
[----:B------:R2:W-:Y:S02]  /*6aa0*/  REDG.E.ADD.F32.FTZ.RN.STRONG.GPU desc[UR6][R8.64], R86 ;  /* 0x00000056080079a6 */ /* 0x0005e4000c10f386 */
[-C--:B------:R-:W-:Y:S01]  /*6ab0*/  LEA.HI.X.SX32 R7, R7, R21.reuse, 0x2, P2 ;  /* 0x0000001507077211 */ /* 0x080fe200010f16ff */
[----:B------:R-:W-:Y:S01]  /*6ac0*/  IMAD.IADD R5, R248, 0x1, R4 ;  /* 0x00000001f8057824 */ /* 0x000fe200078e0204 */
[CC--:B------:R-:W-:Y:S03]  /*6ad0*/  LEA R12, P1, R4.reuse, R20.reuse, 0x2 ;  /* 0x00000014040c7211 */ /* 0x0c0fe600078210ff */
[----:B------:R3:W-:Y:S01]  /*6ae0*/  REDG.E.ADD.F32.FTZ.RN.STRONG.GPU desc[UR6][R6.64], R87 ;  /* 0x00000057060079a6 */ /* 0x0007e2000c10f386 */
[-C--:B------:R-:W-:Y:S01]  /*6af0*/  LEA.HI.X.SX32 R13, R4, R21.reuse, 0x2, P1 ;  /* 0x00000015040d7211 */ /* 0x080fe200008f16ff */
[C---:B------:R-:W-:Y:S01]  /*6b00*/  IMAD.IADD R4, R248.reuse, 0x1, R5 ;  /* 0x00000001f8047824 */ /* 0x040fe200078e0205 */
[CC--:B------:R-:W-:Y:S01]  /*6b10*/  LEA R10, P1, R5.reuse, R20.reuse, 0x2 ;  /* 0x00000014050a7211 */ /* 0x0c0fe200078210ff */
[----:B------:R-:W-:Y:S03]  /*6b20*/  LDSM.16.MT88.4 R84, [R0+0x2800] ;  /* 0x002800000054783b */ /* 0x000fe60000004200 */
[-C--:B------:R-:W-:Y:S01]  /*6b30*/  LEA.HI.X.SX32 R11, R5, R21.reuse, 0x2, P1 ;  /* 0x00000015050b7211 */ /* 0x080fe200008f16ff */
[----:B------:R-:W-:Y:S04]  /*6b40*/  REDG.E.ADD.F32.FTZ.RN.STRONG.GPU desc[UR6][R12.64], R88 ;  /* 0x000000580c0079a6 */ /* 0x000fe8000c10f386 */
[----:B------:R-:W-:Y:S01]  /*6b50*/  REDG.E.ADD.F32.FTZ.RN.STRONG.GPU desc[UR6][R10.64], R89 ;  /* 0x000000590a0079a6 */ /* 0x000fe2000c10f386 */
[----:B--2---:R-:W-:Y:S05]  /*6b60*/  IMAD.IADD R9, R248, 0x1, R4 ;  /* 0x00000001f8097824 */ /* 0x004fea00078e0204 */
[CC--:B------:R-:W-:Y:S02]  /*6b70*/  LEA R8, P1, R9.reuse, R20.reuse, 0x2 ;  /* 0x0000001409087211 */ /* 0x0c0fe400078210ff */
[CC--:B---3--:R-:W-:Y:S02]  /*6b80*/  LEA R6, P2, R4.reuse, R20.reuse, 0x2 ;  /* 0x0000001404067211 */ /* 0x0c8fe400078410ff */
[-C--:B------:R-:W-:Y:S02]  /*6b90*/  LEA.HI.X.SX32 R9, R9, R21.reuse, 0x2, P1 ;  /* 0x0000001509097211 */ /* 0x080fe400008f16ff */
[-C--:B------:R-:W-:Y:S01]  /*6ba0*/  LEA.HI.X.SX32 R7, R4, R21.reuse, 0x2, P2 ;  /* 0x0000001504077211 */ /* 0x080fe200010f16ff */
[----:B------:R-:W-:Y:S04]  /*6bb0*/  IMAD.IADD R4, R248, 0x1, R249 ;  /* 0x00000001f8047824 */ /* 0x000fe800078e02f9 */
[----:B------:R2:W-:Y:S01]  /*6bc0*/  REDG.E.ADD.F32.FTZ.RN.STRONG.GPU desc[UR6][R6.64], R90 ;  /* 0x0000005a060079a6 */ /* 0x0005e2000c10f386 */
[CC--:B------:R-:W-:Y:S03]  /*6bd0*/  LEA R14, P2, R4.reuse, R20.reuse, 0x2 ;  /* 0x00000014040e7211 */ /* 0x0c0fe600078410ff */
[----:B------:R3:W-:Y:S01]  /*6be0*/  REDG.E.ADD.F32.FTZ.RN.STRONG.GPU desc[UR6][R8.64], R91 ;  /* 0x0000005b080079a6 */ /* 0x0007e2000c10f386 */
[-C--:B------:R-:W-:Y:S03]  /*6bf0*/  LEA.HI.X.SX32 R15, R4, R21.reuse, 0x2, P2 ;  /* 0x00000015040f7211 */ /* 0x080fe600010f16ff */
[----:B------:R4:W-:Y:S04]  /*6c00*/  REDG.E.ADD.F32.FTZ.RN.STRONG.GPU desc[UR6][R20.64+0x280], R96 ;  /* 0x00028060140079a6 */ /* 0x0009e8000c10f386 */
[----:B------:R-:W-:Y:S04]  /*6c10*/  REDG.E.ADD.F32.FTZ.RN.STRONG.GPU desc[UR6][R250.64+0x280], R97 ;  /* 0x00028061fa0079a6 */ /* 0x000fe8000c10f386 */
[----:B------:R-:W-:Y:S01]  /*6c20*/  LDSM.16.MT88.4 R88, [R0+0x4800] ;  /* 0x004800000058783b */ /* 0x000fe20000004200 */
[C---:B--2---:R-:W-:Y:S01]  /*6c30*/  IMAD.IADD R6, R248.reuse, 0x1, R4 ;  /* 0x00000001f8067824 */ /* 0x044fe200078e0204 */
[CC--:B---3--:R-:W-:Y:S03]  /*6c40*/  LEA R8, P1, R249.reuse, R20.reuse, 0x2 ;  /* 0x00000014f9087211 */ /* 0x0c8fe600078210ff */
[C---:B------:R-:W-:Y:S01]  /*6c50*/  IMAD.IADD R5, R248.reuse, 0x1, R6 ;  /* 0x00000001f8057824 */ /* 0x040fe200078e0206 */
[-C--:B------:R-:W-:Y:S03]  /*6c60*/  LEA.HI.X.SX32 R9, R249, R21.reuse, 0x2, P1 ;  /* 0x00000015f9097211 */ /* 0x080fe600008f16ff */
[----:B------:R-:W-:Y:S01]  /*6c70*/  IMAD.IADD R4, R248, 0x1, R5 ;  /* 0x00000001f8047824 */ /* 0x000fe200078e0205 */
[CC--:B------:R-:W-:Y:S01]  /*6c80*/  LEA R12, P1, R6.reuse, R20.reuse, 0x2 ;  /* 0x00000014060c7211 */ /* 0x0c0fe200078210ff */
[----:B----4-:R-:W-:Y:S01]  /*6c90*/  IMAD.MOV.U32 R96, RZ, RZ, R18 ;  /* 0x000000ffff607224 */ /* 0x010fe200078e0012 */
[CC--:B------:R-:W-:Y:S01]  /*6ca0*/  LEA R10, P3, R5.reuse, R20.reuse, 0x2 ;  /* 0x00000014050a7211 */ /* 0x0c0fe200078610ff */
[----:B------:R2:W-:Y:S01]  /*6cb0*/  REDG.E.ADD.F32.FTZ.RN.STRONG.GPU desc[UR6][R8.64], R98 ;  /* 0x00000062080079a6 */ /* 0x0005e2000c10f386 */
[-C--:B------:R-:W-:Y:S01]  /*6cc0*/  LEA.HI.X.SX32 R13, R6, R21.reuse, 0x2, P1 ;  /* 0x00000015060d7211 */ /* 0x080fe200008f16ff */
[----:B------:R-:W-:Y:S01]  /*6cd0*/  IMAD.IADD R248, R248, 0x1, R4 ;  /* 0x00000001f8f87824 */ /* 0x000fe200078e0204 */
[-C--:B------:R-:W-:Y:S01]  /*6ce0*/  LEA.HI.X.SX32 R11, R5, R21.reuse, 0x2, P3 ;  /* 0x00000015050b7211 */ /* 0x080fe200018f16ff */
[----:B------:R-:W-:Y:S03]  /*6cf0*/  REDG.E.ADD.F32.FTZ.RN.STRONG.GPU desc[UR6][R14.64], R99 ;  /* 0x000000630e0079a6 */ /* 0x000fe6000c10f386 */
[CC--:B------:R-:W-:Y:S01]  /*6d00*/  LEA R6, P1, R248.reuse, R20.reuse, 0x2 ;  /* 0x00000014f8067211 */ /* 0x0c0fe200078210ff */
[----:B------:R-:W-:Y:S03]  /*6d10*/  REDG.E.ADD.F32.FTZ.RN.STRONG.GPU desc[UR6][R12.64], R92 ;  /* 0x0000005c0c0079a6 */ /* 0x000fe6000c10f386 */
[-C--:B------:R-:W-:Y:S01]  /*6d20*/  LEA.HI.X.SX32 R7, R248, R21.reuse, 0x2, P1 ;  /* 0x00000015f8077211 */ /* 0x080fe200008f16ff */
[----:B------:R-:W-:Y:S04]  /*6d30*/  REDG.E.ADD.F32.FTZ.RN.STRONG.GPU desc[UR6][R10.64], R93 ;  /* 0x0000005d0a0079a6 */ /* 0x000fe8000c10f386 */
[----:B------:R-:W-:Y:S04]  /*6d40*/  LDSM.16.MT88.4 R12, [R2+0x12000] ;  /* 0x01200000020c783b */ /* 0x000fe80000004200 */
[----:B------:R-:W-:Y:S01]  /*6d50*/  LDSM.16.MT88.4 R16, [R0+0x2000] ;  /* 0x002000000010783b */ /* 0x000fe20000004200 */
[C---:B--2---:R-:W-:Y:S04]  /*6d60*/  LEA R8, P2, R4.reuse, R20, 0x2 ;  /* 0x0000001404087211 */ /* 0x044fe800078410ff */
[----:B------:R-:W-:Y:S02]  /*6d70*/  LEA.HI.X.SX32 R9, R4, R21, 0x2, P2 ;  /* 0x0000001504097211 */ /* 0x000fe400010f16ff */
[----:B------:R1:W5:Y:S04]  /*6d80*/  LDL.LU.64 R20, [R1+0x88] ;  /* 0x0000880001147983 */ /* 0x0003680000300a00 */
[----:B------:R-:W-:Y:S04]  /*6d90*/  REDG.E.ADD.F32.FTZ.RN.STRONG.GPU desc[UR6][R8.64], R94 ;  /* 0x0000005e080079a6 */ /* 0x000fe8000c10f386 */
[----:B------:R-:W-:Y:S04]  /*6da0*/  REDG.E.ADD.F32.FTZ.RN.STRONG.GPU desc[UR6][R6.64], R95 ;  /* 0x0000005f060079a6 */ /* 0x000fe8000c10f386 */
[----:B------:R-:W-:Y:S04]  /*6db0*/  LDSM.16.MT88.4 R4, [R3+0x12000] ;  /* 0x012000000304783b */ /* 0x000fe80000004200 */
[----:B------:R-:W2:Y:S02]  /*6dc0*/  LDSM.16.MT88.4 R8, [R0] ;  /* 0x000000000008783b */ /* 0x000ea40000004200 */
[-C--:B--2---:R-:W-:Y:S06]  /*6dd0*/  HMMA.16816.F32.BF16 R100, R4, R8.reuse, R100 ;  /* 0x000000080464723c */ /* 0x084fec0000041864 */
[C---:B------:R-:W-:Y:S06]  /*6de0*/  HMMA.16816.F32.BF16 R104, R12.reuse, R8, R104 ;  /* 0x000000080c68723c */ /* 0x040fec0000041868 */
[-C--:B------:R-:W-:Y:S06]  /*6df0*/  HMMA.16816.F32.BF16 R108, R12, R10.reuse, R108 ;  /* 0x0000000a0c6c723c */ /* 0x080fec000004186c */
[C---:B------:R-:W-:Y:S01]  /*6e00*/  HMMA.16816.F32.BF16 R112, R4.reuse, R10, R112 ;  /* 0x0000000a0470723c */ /* 0x040fe20000041870 */
[----:B------:R-:W-:Y:S05]  /*6e10*/  LDSM.16.MT88.4 R8, [R0+0x1000] ;  /* 0x001000000008783b */ /* 0x000fea0000004200 */
[-C--:B------:R-:W-:Y:S06]  /*6e20*/  HMMA.16816.F32.BF16 R116, R4, R16.reuse, R116 ;  /* 0x000000100474723c */ /* 0x080fec0000041874 */
[C---:B------:R-:W-:Y:S06]  /*6e30*/  HMMA.16816.F32.BF16 R120, R12.reuse, R16, R120 ;  /* 0x000000100c78723c */ /* 0x040fec0000041878 */
[-C--:B------:R-:W-:Y:S06]  /*6e40*/  HMMA.16816.F32.BF16 R124, R12, R18.reuse, R124 ;  /* 0x000000120c7c723c */ /* 0x080fec000004187c */
[C---:B------:R-:W-:Y:S01]  /*6e50*/  HMMA.16816.F32.BF16 R128, R4.reuse, R18, R128 ;  /* 0x000000120480723c */ /* 0x040fe20000041880 */
[----:B------:R-:W-:Y:S05]  /*6e60*/  LDSM.16.MT88.4 R16, [R0+0x3000] ;  /* 0x003000000010783b */ /* 0x000fea0000004200 */
[-C--:B------:R-:W-:Y:S06]  /*6e70*/  HMMA.16816.F32.BF16 R132, R4, R68.reuse, R132 ;  /* 0x000000440484723c */ /* 0x080fec0000041884 */
        /* <DEDUP_REMOVED lines=19> */
[----:B------:R-:W4:Y:S05]  /*6fb0*/  LDSM.16.MT88.4 R80, [R0+0x1800] ;  /* 0x001800000050783b */ /* 0x000f2a0000004200 */
[----:B------:R-:W-:Y:S01]  /*6fc0*/  HMMA.16816.F32.BF16 R144, R72, R90, R144 ;  /* 0x0000005a4890723c */ /* 0x000fe20000041890 */
[----:B------:R-:W1:Y:S04]  /*6fd0*/  LDSM.16.MT88.4 R72, [R0+0x3800] ;  /* 0x003800000048783b */ /* 0x000e680000004200 */
[----:B------:R-:W1:Y:S01]  /*6fe0*/  LDSM.16.MT88.4 R88, [R0+0x5800] ;  /* 0x005800000058783b */ /* 0x000e620000004200 */
[-C--:B--2---:R-:W-:Y:S06]  /*6ff0*/  HMMA.16816.F32.BF16 R100, R4, R8.reuse, R100 ;  /* 0x000000080464723c */ /* 0x084fec0000041864 */
[C---:B------:R-:W-:Y:S06]  /*7000*/  HMMA.16816.F32.BF16 R104, R12.reuse, R8, R104 ;  /* 0x000000080c68723c */ /* 0x040fec0000041868 */
[-C--:B------:R-:W-:Y:S06]  /*7010*/  HMMA.16816.F32.BF16 R108, R12, R10.reuse, R108 ;  /* 0x0000000a0c6c723c */ /* 0x080fec000004186c */
[C---:B------:R-:W-:Y:S06]  /*7020*/  HMMA.16816.F32.BF16 R112, R4.reuse, R10, R112 ;  /* 0x0000000a0470723c */ /* 0x040fec0000041870 */
[-C--:B------:R-:W-:Y:S06]  /*7030*/  HMMA.16816.F32.BF16 R116, R4, R16.reuse, R116 ;  /* 0x000000100474723c */ /* 0x080fec0000041874 */
[C---:B------:R-:W-:Y:S06]  /*7040*/  HMMA.16816.F32.BF16 R120, R12.reuse, R16, R120 ;  /* 0x000000100c78723c */ /* 0x040fec0000041878 */
[-C--:B------:R-:W-:Y:S06]  /*7050*/  HMMA.16816.F32.BF16 R124, R12, R18.reuse, R124 ;  /* 0x000000120c7c723c */ /* 0x080fec000004187c */
[C---:B------:R-:W-:Y:S06]  /*7060*/  HMMA.16816.F32.BF16 R128, R4.reuse, R18, R128 ;  /* 0x000000120480723c */ /* 0x040fec0000041880 */
[-C--:B---3--:R-:W-:Y:S06]  /*7070*/  HMMA.16816.F32.BF16 R132, R4, R68.reuse, R132 ;  /* 0x000000440484723c */ /* 0x088fec0000041884 */
[C---:B------:R-:W-:Y:S06]  /*7080*/  HMMA.16816.F32.BF16 R136, R12.reuse, R68, R136 ;  /* 0x000000440c88723c */ /* 0x040fec0000041888 */
[-C--:B------:R-:W-:Y:S06]  /*7090*/  HMMA.16816.F32.BF16 R140, R12, R70.reuse, R140 ;  /* 0x000000460c8c723c */ /* 0x080fec000004188c */
[----:B------:R-:W-:Y:S06]  /*70a0*/  HMMA.16816.F32.BF16 R144, R4, R70, R144 ;  /* 0x000000460490723c */ /* 0x000fec0000041890 */
[-C--:B----4-:R-:W-:Y:S06]  /*70b0*/  HMMA.16816.F32.BF16 R100, R76, R80.reuse, R100 ;  /* 0x000000504c64723c */ /* 0x090fec0000041864 */
        /* <DEDUP_REMOVED lines=14> */
[----:B------:R-:W2:Y:S01]  /*71a0*/  LDL.LU.64 R98, [R1+0x38] ;  /* 0x0000380001627983 */ /* 0x000ea20000300a00 */
[----:B------:R-:W1:Y:S08]  /*71b0*/  LDC R13, c[0x0][0x240] ;  /* 0x00009000ff0d7b82 */ /* 0x000e700000000800 */
[----:B------:R-:W-:Y:S01]  /*71c0*/  BAR.SYNC.DEFER_BLOCKING 0x0 ;  /* 0x0000000000007b1d */ /* 0x000fe20000010000 */
[----:B------:R-:W-:Y:S02]  /*71d0*/  ISETP.GE.AND P3, PT, R244, UR16, PT ;  /* 0x00000010f4007c0c */ /* 0x000fe4000bf66270 */
[----:B------:R-:W-:Y:S02]  /*71e0*/  ISETP.GE.AND P2, PT, R246, UR16, PT ;  /* 0x00000010f6007c0c */ /* 0x000fe4000bf46270 */
[----:B------:R-:W-:Y:S09]  /*71f0*/  ISETP.GE.AND P1, PT, R247, UR16, PT ;  /* 0x00000010f7007c0c */ /* 0x000ff2000bf26270 */
[----:B------:R3:W-:Y:S01]  /*7200*/  @P3 STS.128 [R96], RZ ;  /* 0x000000ff60003388 */ /* 0x0007e20000000c00 */
[----:B------:R-:W4:Y:S01]  /*7210*/  LDC R14, c[0x0][0x244] ;  /* 0x00009100ff0e7b82 */ /* 0x000f220000000800 */
[C---:B-1----:R-:W-:Y:S05]  /*7220*/  IMAD.U32 R5, R13.reuse, -0x40, RZ ;  /* 0xffffffc00d057824 */ /* 0x042fea00078e00ff */
[C---:B------:R-:W-:Y:S02]  /*7230*/  LEA R6, P5, R13.reuse, R5, 0x5 ;  /* 0x000000050d067211 */ /* 0x040fe400078a28ff */
[----:B------:R-:W-:Y:S04]  /*7240*/  SHF.R.S32.HI R7, RZ, 0x1f, R5 ;  /* 0x0000001fff077819 */ /* 0x000fe80000011405 */
[--C-:B----4-:R-:W-:Y:S02]  /*7250*/  LEA.HI.X R7, R13, R7, R14.reuse, 0x5, P5 ;  /* 0x000000070d077211 */ /* 0x110fe400028f2c0e */
[CC--:B--2---:R-:W-:Y:S02]  /*7260*/  LEA R4, P0, R5.reuse, R98.reuse, 0x1 ;  /* 0x0000006205047211 */ /* 0x0c4fe400078008ff */
[C---:B------:R-:W-:Y:S02]  /*7270*/  @!P2 LEA R10, P4, R6.reuse, R98, 0x1 ;  /* 0x00000062060aa211 */ /* 0x040fe400078808ff */
[-C--:B------:R-:W-:Y:S02]  /*7280*/  LEA.HI.X.SX32 R5, R5, R99.reuse, 0x1, P0 ;  /* 0x0000006305057211 */ /* 0x080fe400000f0eff */
[C---:B------:R-:W-:Y:S02]  /*7290*/  @!P3 LEA R12, P5, R13.reuse, R4, 0x6 ;  /* 0x000000040d0cb211 */ /* 0x040fe400078a30ff */
[C-C-:B------:R-:W-:Y:S01]  /*72a0*/  @!P2 LEA.HI.X R11, R6.reuse, R99, R7.reuse, 0x1, P4 ;  /* 0x00000063060ba211 */ /* 0x140fe200020f0c07 */
[----:B------:R-:W-:Y:S01]  /*72b0*/  @!PT LDS RZ, [RZ] ;  /* 0x00000000fffff984 */ /* 0x000fe20000000800 */
[----:B------:R-:W-:Y:S01]  /*72c0*/  @!PT LDS RZ, [RZ] ;  /* 0x00000000fffff984 */ /* 0x000fe20000000800 */
[----:B------:R-:W-:Y:S01]  /*72d0*/  @!PT LDS RZ, [RZ] ;  /* 0x00000000fffff984 */ /* 0x000fe20000000800 */
[----:B------:R3:W-:Y:S01]  /*72e0*/  @!P3 LDGSTS.E.BYPASS.LTC128B.128 [R96], desc[UR6][R4.64] ;  /* 0x000000000460bfae */ /* 0x0007e2000b901d46 */
        /* <DEDUP_REMOVED lines=30> */
.L_x_24:
[----:B------:R-:W-:Y:S01]  /*74d0*/  ISETP.LT.AND P0, PT, RZ, UR8, PT ;  /* 0x00000008ff007c0c */ /* 0x000fe2000bf01270 */
[----:B------:R-:W-:Y:S11]  /*74e0*/  UIADD3 UR8, UR8, -0x1, URZ ;  /* 0xffffffff08087890 */ /* 0x000ff6000fffe03f */
[----:B------:R-:W-:Y:S01]  /*74f0*/  @!UPT UIADD3 URZ, URZ, URZ, URZ ;  /* 0x0000003f3f3ff290 */ /* 0x000fe2000fffe03f */
[----:B------:R-:W-:Y:S05]  /*7500*/  @P0 BRA `(.L_x_25) ;  /* 0xffffffc400f80947 */ /* 0x000fea000383ffff */
[----:B------:R-:W2:Y:S01]  /*7510*/  LDL R73, [R1+0x78] ;  /* 0x0000780001497983 */ /* 0x000ea20000100800 */
[----:B------:R-:W-:-:S03]  /*7520*/  ULDC UR8, c[0x0][0x390] ;  /* 0x0000e40000087ab9 */ /* 0x000fc60000000800 */
[----:B------:R-:W4:Y:S01]  /*7530*/  LDL R72, [R1+0x7c] ;  /* 0x00007c0001487983 */ /* 0x000f220000100800 */
[----:B-----5:R-:W-:Y:S01]  /*7540*/  F2FP.BF16.F32.PACK_AB R68, R27, R26 ;  /* 0x0000001a1b44723e */ /* 0x020fe200000010ff */
[----:B------:R-:W-:Y:S01]  /*7550*/  FMUL.FTZ R100, R100, UR8 ;  /* 0x0000000864647c20 */ /* 0x000fe20008410000 */
[----:B------:R-:W-:Y:S01]  /*7560*/  FMUL.FTZ R27, R101, UR8 ;  /* 0x00000008651b7c20 */ /* 0x000fe20008410000 */
[----:B------:R-:W-:Y:S01]  /*7570*/  F2FP.BF16.F32.PACK_AB R70, R23, R22 ;  /* 0x000000161746723e */ /* 0x000fe200000010ff */
[----:B------:R-:W-:Y:S01]  /*7580*/  FMUL.FTZ R102, R102, UR8 ;  /* 0x0000000866667c20 */ /* 0x000fe20008410000 */
[----:B------:R-:W-:Y:S01]  /*7590*/  FMUL.FTZ R26, R103, UR8 ;  /* 0x00000008671a7c20 */ /* 0x000fe20008410000 */
        /* <DEDUP_REMOVED lines=10> */
[----:B------:R-:W-:Y:S01]  /*7640*/  F2FP.BF16.F32.PACK_AB R27, R27, R100 ;  /* 0x000000641b1b723e */ /* 0x000fe200000010ff */
[----:B------:R-:W-:Y:S01]  /*7650*/  BAR.SYNC.DEFER_BLOCKING 0x0 ;  /* 0x0000000000007b1d */ /* 0x000fe20000010000 */
[----:B------:R-:W-:Y:S01]  /*7660*/  FMUL.FTZ R108, R108, UR8 ;  /* 0x000000086c6c7c20 */ /* 0x000fe20008410000 */
[----:B------:R-:W-:Y:S01]  /*7670*/  FMUL.FTZ R21, R109, UR8 ;  /* 0x000000086d157c20 */ /* 0x000fe20008410000 */
[----:B------:R-:W-:Y:S01]  /*7680*/  F2FP.BF16.F32.PACK_AB R26, R26, R102 ;  /* 0x000000661a1a723e */ /* 0x000fe200000010ff */
        /* <DEDUP_REMOVED lines=22> */
[----:B---3--:R-:W-:Y:S01]  /*77f0*/  FMUL.FTZ R13, R125, UR8 ;  /* 0x000000087d0d7c20 */ /* 0x008fe20008410000 */
        /* <DEDUP_REMOVED lines=28> */
[----:B------:R-:W-:Y:S01]  /*79c0*/  UISETP.NE.AND UP0, UPT, UR27, -0x1, UPT ;  /* 0xffffffff1b00788c */ /* 0x000fe2000bf05270 */
[----:B------:R-:W-:-:S02]  /*79d0*/  F2FP.BF16.F32.PACK_AB R6, R6, R146 ;  /* 0x000000920606723e */ /* 0x000fc400000010ff */
[----:B------:R-:W-:Y:S02]  /*79e0*/  F2FP.BF16.F32.PACK_AB R9, R9, R136 ;  /* 0x000000880909723e */ /* 0x000fe400000010ff */
[----:B------:R-:W-:Y:S02]  /*79f0*/  F2FP.BF16.F32.PACK_AB R8, R8, R138 ;  /* 0x0000008a0808723e */ /* 0x000fe400000010ff */
[----:B------:R-:W-:Y:S02]  /*7a00*/  F2FP.BF16.F32.PACK_AB R5, R5, R140 ;  /* 0x0000008c0505723e */ /* 0x000fe400000010ff */
[----:B------:R-:W-:Y:S02]  /*7a10*/  F2FP.BF16.F32.PACK_AB R4, R4, R142 ;  /* 0x0000008e0404723e */ /* 0x000fe400000010ff */
[----:B------:R-:W-:Y:S01]  /*7a20*/  F2FP.BF16.F32.PACK_AB R32, R33, R32 ;  /* 0x000000202120723e */ /* 0x000fe200000010ff */
[----:B------:R-:W-:Y:S01]  /*7a30*/  @UP0 UIADD3 UR12, UR19, UR27, URZ ;  /* 0x0000001b130c0290 */ /* 0x000fe2000fffe03f */
[----:B------:R-:W-:Y:S01]  /*7a40*/  F2FP.BF16.F32.PACK_AB R34, R35, R34 ;  /* 0x000000222322723e */ /* 0x000fe200000010ff */
[----:B------:R-:W-:Y:S01]  /*7a50*/  @UP0 ULDC.64 UR10, c[0x0][0x450] ;  /* 0x00011400000a0ab9 */ /* 0x000fe20000000a00 */
[----:B------:R-:W-:Y:S01]  /*7a60*/  F2FP.BF16.F32.PACK_AB R28, R29, R28 ;  /* 0x0000001c1d1c723e */ /* 0x000fe200000010ff */
[----:B------:R-:W-:Y:S01]  /*7a70*/  @UP0 UIMAD.WIDE.U32 UR8, UR12, UR10, URZ ;  /* 0x0000000a0c0802a5 */ /* 0x000fe2000f8e003f */
[----:B------:R-:W-:Y:S01]  /*7a80*/  F2FP.BF16.F32.PACK_AB R30, R31, R30 ;  /* 0x0000001e1f1e723e */ /* 0x000fe200000010ff */
[----:B------:R-:W-:Y:S01]  /*7a90*/  @UP0 UIMAD UR12, UR12, UR11, URZ ;  /* 0x0000000b0c0c02a4 */ /* 0x000fe2000f8e023f */
[----:B------:R-:W-:-:S02]  /*7aa0*/  F2FP.BF16.F32.PACK_AB R36, R37, R36 ;  /* 0x000000242524723e */ /* 0x000fc400000010ff */
[----:B------:R-:W-:Y:S01]  /*7ab0*/  F2FP.BF16.F32.PACK_AB R38, R39, R38 ;  /* 0x000000262726723e */ /* 0x000fe200000010ff */
[----:B------:R-:W-:Y:S01]  /*7ac0*/  @UP0 UIADD3 UR21, UR9, UR12, URZ ;  /* 0x0000000c09150290 */ /* 0x000fe2000fffe03f */
[----:B------:R-:W-:Y:S01]  /*7ad0*/  F2FP.BF16.F32.PACK_AB R48, R49, R48 ;  /* 0x000000303130723e */ /* 0x000fe200000010ff */
[----:B------:R-:W-:Y:S01]  /*7ae0*/  @UP0 UMOV UR20, UR8 ;  /* 0x0000000800140c82 */ /* 0x000fe20008000000 */
[----:B------:R-:W-:Y:S02]  /*7af0*/  F2FP.BF16.F32.PACK_AB R50, R51, R50 ;  /* 0x000000323332723e */ /* 0x000fe400000010ff */
[----:B------:R-:W-:Y:S02]  /*7b00*/  F2FP.BF16.F32.PACK_AB R40, R41, R40 ;  /* 0x000000282928723e */ /* 0x000fe400000010ff */
[----:B------:R-:W-:Y:S02]  /*7b10*/  F2FP.BF16.F32.PACK_AB R42, R43, R42 ;  /* 0x0000002a2b2a723e */ /* 0x000fe400000010ff */
[----:B------:R-:W-:-:S02]  /*7b20*/  F2FP.BF16.F32.PACK_AB R44, R45, R44 ;  /* 0x0000002c2d2c723e */ /* 0x000fc400000010ff */
[----:B------:R-:W-:Y:S02]  /*7b30*/  F2FP.BF16.F32.PACK_AB R46, R47, R46 ;  /* 0x0000002e2f2e723e */ /* 0x000fe400000010ff */
[----:B------:R-:W-:Y:S02]  /*7b40*/  F2FP.BF16.F32.PACK_AB R52, R53, R52 ;  /* 0x000000343534723e */ /* 0x000fe400000010ff */
[----:B------:R-:W-:Y:S02]  /*7b50*/  F2FP.BF16.F32.PACK_AB R54, R55, R54 ;  /* 0x000000363736723e */ /* 0x000fe400000010ff */
[----:B------:R-:W-:Y:S02]  /*7b60*/  F2FP.BF16.F32.PACK_AB R64, R65, R64 ;  /* 0x000000404140723e */ /* 0x000fe400000010ff */
[----:B------:R-:W-:Y:S02]  /*7b70*/  F2FP.BF16.F32.PACK_AB R66, R67, R66 ;  /* 0x000000424342723e */ /* 0x000fe400000010ff */
[----:B------:R-:W-:-:S02]  /*7b80*/  F2FP.BF16.F32.PACK_AB R56, R57, R56 ;  /* 0x000000383938723e */ /* 0x000fc400000010ff */
[----:B------:R-:W-:Y:S02]  /*7b90*/  F2FP.BF16.F32.PACK_AB R58, R59, R58 ;  /* 0x0000003a3b3a723e */ /* 0x000fe400000010ff */
[----:B------:R-:W-:Y:S02]  /*7ba0*/  F2FP.BF16.F32.PACK_AB R60, R61, R60 ;  /* 0x0000003c3d3c723e */ /* 0x000fe400000010ff */
[----:B------:R-:W-:Y:S02]  /*7bb0*/  F2FP.BF16.F32.PACK_AB R62, R63, R62 ;  /* 0x0000003e3f3e723e */ /* 0x000fe400000010ff */
[----:B------:R-:W-:Y:S01]  /*7bc0*/  PLOP3.LUT P0, PT, PT, PT, UP0, 0x80, 0x0 ;  /* 0x000000000000781c */ /* 0x000fe20003f0f008 */
[----:B--2---:R-:W-:Y:S04]  /*7bd0*/  STS [R73], R27 ;  /* 0x0000001b49007388 */ /* 0x004fe80000000800 */
[----:B------:R-:W-:Y:S04]  /*7be0*/  STS [R73+0x400], R26 ;  /* 0x0004001a49007388 */ /* 0x000fe80000000800 */
[----:B----4-:R-:W-:Y:S04]  /*7bf0*/  STS [R72], R23 ;  /* 0x0000001748007388 */ /* 0x010fe80000000800 */
[----:B------:R-:W-:Y:S04]  /*7c00*/  STS [R72+0x400], R22 ;  /* 0x0004001648007388 */ /* 0x000fe80000000800 */
        /* <DEDUP_REMOVED lines=19> */
[----:B------:R1:W-:Y:S04]  /*7d40*/  STS [R72+0x5400], R4 ;  /* 0x0054000448007388 */ /* 0x0003e80000000800 */
        /* <DEDUP_REMOVED lines=22> */
[----:B------:R2:W-:Y:S01]  /*7eb0*/  STS [R72+0xb000], R60 ;  /* 0x00b0003c48007388 */ /* 0x0005e20000000800 */
[----:B-1----:R-:W1:Y:S03]  /*7ec0*/  S2R R4, SR_TID.X ;  /* 0x0000000000047919 */ /* 0x002e660000002100 */
[----:B------:R2:W-:Y:S01]  /*7ed0*/  STS [R72+0xb400], R62 ;  /* 0x00b4003e48007388 */ /* 0x0005e20000000800 */
[----:B------:R-:W-:Y:S05]  /*7ee0*/  @P0 BRA `(.L_x_26) ;  /* 0x0000000000340947 */ /* 0x000fea0003800000 */
[----:B------:R-:W-:Y:S01]  /*7ef0*/  USHF.R.S32.HI UR8, URZ, 0x1f, UR19 ;  /* 0x0000001f3f087899 */ /* 0x000fe20008011413 */
[----:B------:R-:W-:Y:S01]  /*7f00*/  ULDC.64 UR10, c[0x0][0x450] ;  /* 0x00011400000a7ab9 */ /* 0x000fe20000000a00 */
[----:B------:R-:W-:Y:S02]  /*7f10*/  USHF.R.S32.HI UR15, URZ, 0x1f, UR45 ;  /* 0x0000001f3f0f7899 */ /* 0x000fe4000801142d */
        /* <DEDUP_REMOVED lines=10> */
.L_x_26:
[----:B------:R-:W-:Y:S01]  /*7fc0*/  @UP0 UIADD3 UR13, UR19, UR27, URZ ;  /* 0x0000001b130d0290 */ /* 0x000fe2000fffe03f */
[----:B------:R-:W-:Y:S01]  /*7fd0*/  @UP0 ULDC.64 UR8, c[0x0][0x458] ;  /* 0x0001160000080ab9 */ /* 0x000fe20000000a00 */
[----:B------:R-:W-:Y:S02]  /*7fe0*/  USHF.L.U32 UR12, UR26, 0x6, URZ ;  /* 0x000000061a0c7899 */ /* 0x000fe4000800063f */
[----:B------:R-:W-:Y:S02]  /*7ff0*/  @UP0 UIMAD.WIDE.U32 UR14, UR13, UR8, URZ ;  /* 0x000000080d0e02a5 */ /* 0x000fe4000f8e003f */
[----:B------:R-:W-:-:S04]  /*8000*/  @UP0 UIMAD UR13, UR13, UR9, URZ ;  /* 0x000000090d0d02a4 */ /* 0x000fc8000f8e023f */
[----:B------:R-:W-:Y:S01]  /*8010*/  @UP0 UIADD3 UR18, UR15, UR13, URZ ;  /* 0x0000000d0f120290 */ /* 0x000fe2000fffe03f */
[----:B------:R-:W-:Y:S11]  /*8020*/  @P0 BRA `(.L_x_27) ;  /* 0x0000000000300947 */ /* 0x000ff60003800000 */
[----:B------:R-:W-:Y:S01]  /*8030*/  USHF.R.S32.HI UR13, URZ, 0x1f, UR19 ;  /* 0x0000001f3f0d7899 */ /* 0x000fe20008011413 */
[----:B------:R-:W-:Y:S01]  /*8040*/  ULDC.64 UR8, c[0x0][0x458] ;  /* 0x0001160000087ab9 */ /* 0x000fe20000000a00 */
[----:B------:R-:W-:Y:S02]  /*8050*/  USHF.R.S32.HI UR18, URZ, 0x1f, UR45 ;  /* 0x0000001f3f127899 */ /* 0x000fe4000801142d */
[----:B------:R-:W-:Y:S02]  /*8060*/  UIMAD UR13, UR13, UR8, URZ ;  /* 0x000000080d0d72a4 */ /* 0x000fe4000f8e023f */
[----:B------:R-:W-:Y:S02]  /*8070*/  UIMAD.WIDE.U32 UR14, UR19, UR8, URZ ;  /* 0x00000008130e72a5 */ /* 0x000fe4000f8e003f */
[----:B------:R-:W-:Y:S01]  /*8080*/  UIMAD UR13, UR19, UR9, UR13 ;  /* 0x00000009130d72a4 */ /* 0x000fe2000f8e020d */
[----:B------:R-:W-:-:S03]  /*8090*/  ULDC.64 UR16, c[0x0][0x440] ;  /* 0x0001100000107ab9 */ /* 0x000fc60000000a00 */
[----:B------:R-:W-:Y:S02]  /*80a0*/  UIADD3 UR15, UR15, UR13, URZ ;  /* 0x0000000d0f0f7290 */ /* 0x000fe4000fffe03f */
[----:B------:R-:W-:Y:S02]  /*80b0*/  UIMAD UR13, UR18, UR16, URZ ;  /* 0x00000010120d72a4 */ /* 0x000fe4000f8e023f */
[----:B------:R-:W-:Y:S02]  /*80c0*/  UIMAD.WIDE.U32 UR14, UR45, UR16, UR14 ;  /* 0x000000102d0e72a5 */ /* 0x000fe4000f8e000e */
[----:B------:R-:W-:-:S04]  /*80d0*/  UIMAD UR13, UR45, UR17, UR13 ;  /* 0x000000112d0d72a4 */ /* 0x000fc8000f8e020d */
[----:B------:R-:W-:-:S12]  /*80e0*/  UIADD3 UR18, UR15, UR13, URZ ;  /* 0x0000000d0f127290 */ /* 0x000fd8000fffe03f */
.L_x_27:
[----:B------:R-:W-:Y:S01]  /*80f0*/  BAR.SYNC.DEFER_BLOCKING 0x0 ;  /* 0x0000000000007b1d */ /* 0x000fe20000010000 */
[----:B------:R-:W-:Y:S01]  /*8100*/  USHF.R.S32.HI UR13, URZ, 0x1f, UR12 ;  /* 0x0000001f3f0d7899 */ /* 0x000fe2000801140c */
[----:B-1----:R-:W-:Y:S01]  /*8110*/  SHF.R.S32.HI R5, RZ, 0x1f, R4 ;  /* 0x0000001fff057819 */ /* 0x002fe20000011404 */
[----:B------:R-:W-:Y:S01]  /*8120*/  IMAD.U32 R6, RZ, RZ, UR10 ;  /* 0x0000000aff067e24 */ /* 0x000fe2000f8e00ff */
[--C-:B------:R-:W-:Y:S01]  /*8130*/  SHF.R.S32.HI R9, RZ, 0x1f, R244.reuse ;  /* 0x0000001fff097819 */ /* 0x100fe200000114f4 */
[----:B------:R-:W-:Y:S01]  /*8140*/  UIMAD UR15, UR13, UR10, URZ ;  /* 0x0000000a0d0f72a4 */ /* 0x000fe2000f8e023f */
[----:B------:R-:W-:Y:S01]  /*8150*/  IMAD.MOV.U32 R8, RZ, RZ, R244 ;  /* 0x000000ffff087224 */ /* 0x000fe200078e00f4 */
[----:B------:R-:W-:Y:S01]  /*8160*/  LEA.HI R4, R5, R4, RZ, 0x3 ;  /* 0x0000000405047211 */ /* 0x000fe200078f18ff */
[----:B------:R-:W-:Y:S01]  /*8170*/  UIMAD UR5, UR26, -0x40, UR5 ;  /* 0xffffffc01a0578a4 */ /* 0x000fe2000f8e0205 */
[----:B------:R-:W-:Y:S01]  /*8180*/  BSSY B0, `(.L_x_28) ;  /* 0x000002c000007945 */ /* 0x000fe20003800000 */
[----:B------:R-:W-:Y:S01]  /*8190*/  UIMAD UR15, UR12, UR11, UR15 ;  /* 0x0000000b0c0f72a4 */ /* 0x000fe2000f8e020f */
[----:B------:R-:W-:Y:S01]  /*81a0*/  IMAD.WIDE.U32 R6, R6, UR12, R8 ;  /* 0x0000000c06067c25 */ /* 0x000fe2000f8e0008 */
[----:B------:R-:W-:Y:S01]  /*81b0*/  SHF.R.S32.HI R4, RZ, 0x3, R4 ;  /* 0x00000003ff047819 */ /* 0x000fe20000011404 */
[----:B------:R-:W-:Y:S01]  /*81c0*/  USHF.R.S32.HI UR19, URZ, 0x1f, UR54 ;  /* 0x0000001f3f137899 */ /* 0x000fe20008011436 */
[----:B------:R-:W-:-:S02]  /*81d0*/  ULDC.64 UR16, c[0x0][0x468] ;  /* 0x00011a0000107ab9 */ /* 0x000fc40000000a00 */
[----:B------:R-:W-:Y:S01]  /*81e0*/  IMAD.U32 R5, RZ, RZ, UR15 ;  /* 0x0000000fff057e24 */ /* 0x000fe2000f8e00ff */
[----:B------:R-:W-:Y:S01]  /*81f0*/  IADD3 R6, P0, R6, UR20, RZ ;  /* 0x0000001406067c10 */ /* 0x000fe2000ff1e0ff */
[C---:B------:R-:W-:Y:S01]  /*8200*/  VIADD R10, R4.reuse, 0x20 ;  /* 0x00000020040a7836 */ /* 0x040fe20000000000 */
[----:B------:R-:W-:Y:S01]  /*8210*/  ISETP.GE.AND P4, PT, R4, UR5, PT ;  /* 0x0000000504007c0c */ /* 0x000fe2000bf86270 */
[----:B------:R-:W-:Y:S01]  /*8220*/  UIMAD UR15, UR19, UR16, URZ ;  /* 0x00000010130f72a4 */ /* 0x000fe2000f8e023f */
[----:B------:R-:W-:Y:S01]  /*8230*/  IADD3.X R7, R7, UR21, R5, P0, !PT ;  /* 0x0000001507077c10 */ /* 0x000fe200087fe405 */
[----:B------:R-:W-:Y:S01]  /*8240*/  IMAD.U32 R5, RZ, RZ, UR16 ;  /* 0x00000010ff057e24 */ /* 0x000fe2000f8e00ff */
[----:B------:R-:W-:Y:S01]  /*8250*/  ISETP.GE.AND P3, PT, R10, UR5, PT ;  /* 0x000000050a007c0c */ /* 0x000fe2000bf66270 */
[----:B--2---:R1:W2:Y:S01]  /*8260*/  LDS.128 R36, [R96+0xd000] ;  /* 0x00d0000060247984 */ /* 0x0042a20000000c00 */
[----:B------:R-:W-:Y:S01]  /*8270*/  UIMAD UR17, UR54, UR17, UR15 ;  /* 0x00000011361172a4 */ /* 0x000fe2000f8e020f */
[----:B------:R-:W-:Y:S01]  /*8280*/  IMAD.WIDE.U32 R10, R5, UR54, R6 ;  /* 0x00000036050a7c25 */ /* 0x000fe2000f8e0006 */
[----:B------:R-:W-:Y:S01]  /*8290*/  SHF.R.S32.HI R52, RZ, 0x1f, R4 ;  /* 0x0000001fff347819 */ /* 0x000fe20000011404 */
[----:B------:R1:W3:Y:S03]  /*82a0*/  LDS.128 R32, [R96+0xf000] ;  /* 0x00f0000060207984 */ /* 0x0002e60000000c00 */
[----:B------:R-:W-:Y:S01]  /*82b0*/  VIADD R14, R11, UR17 ;  /* 0x000000110b0e7c36 */ /* 0x000fe20008000000 */
[----:B------:R1:W4:Y:S04]  /*82c0*/  LDS.128 R28, [R96+0x11000] ;  /* 0x01100000601c7984 */ /* 0x0003280000000c00 */
[----:B------:R1:W1:Y:S04]  /*82d0*/  LDS.128 R48, [R96+0x13000] ;  /* 0x0130000060307984 */ /* 0x0002680000000c00 */
[----:B------:R1:W1:Y:S04]  /*82e0*/  LDS.128 R44, [R96+0x15000] ;  /* 0x01500000602c7984 */ /* 0x0002680000000c00 */
[----:B------:R1:W1:Y:S01]  /*82f0*/  LDS.128 R40, [R96+0x17000] ;  /* 0x0170000060287984 */ /* 0x0002620000000c00 */
[----:B------:R-:W-:Y:S05]  /*8300*/  @P4 BRA `(.L_x_29) ;  /* 0x00000000004c4947 */ /* 0x000fea0003800000 */
[----:B------:R-:W-:Y:S01]  /*8310*/  ULDC UR15, c[0x0][0x2d0] ;  /* 0x0000b400000f7ab9 */ /* 0x000fe20000000800 */
[----:B------:R-:W5:Y:S01]  /*8320*/  LDS.128 R24, [R96+0xe000] ;  /* 0x00e0000060187984 */ /* 0x000f620000000c00 */
[----:B------:R-:W-:Y:S01]  /*8330*/  ISETP.GE.AND P5, PT, R244, UR15, PT ;  /* 0x0000000ff4007c0c */ /* 0x000fe2000bfa6270 */
[----:B------:R-:W-:Y:S01]  /*8340*/  IMAD R5, R52, UR10, RZ ;  /* 0x0000000a34057c24 */ /* 0x000fe2000f8e02ff */
[----:B------:R-:W-:Y:S01]  /*8350*/  MOV R7, R14 ;  /* 0x0000000e00077202 */ /* 0x000fe20000000f00 */
[----:B------:R-:W2:Y:S01]  /*8360*/  LDS.128 R20, [R96+0x10000] ;  /* 0x0100000060147984 */ /* 0x000ea20000000c00 */
[----:B------:R-:W-:Y:S01]  /*8370*/  IMAD.MOV.U32 R6, RZ, RZ, R10 ;  /* 0x000000ffff067224 */ /* 0x000fe200078e000a */
[----:B------:R-:W-:Y:S01]  /*8380*/  ISETP.GE.AND P2, PT, R246, UR15, PT ;  /* 0x0000000ff6007c0c */ /* 0x000fe2000bf46270 */
[C---:B------:R-:W-:Y:S01]  /*8390*/  IMAD R5, R4.reuse, UR11, R5 ;  /* 0x0000000b04057c24 */ /* 0x040fe2000f8e0205 */
[----:B------:R-:W-:Y:S01]  /*83a0*/  ISETP.GE.AND P1, PT, R247, UR15, PT ;  /* 0x0000000ff7007c0c */ /* 0x000fe2000bf26270 */
[----:B------:R-:W-:Y:S01]  /*83b0*/  IMAD.WIDE.U32 R12, R4, UR10, R6 ;  /* 0x0000000a040c7c25 */ /* 0x000fe2000f8e0006 */
[----:B------:R-:W-:-:S03]  /*83c0*/  ULDC.64 UR16, c[0x0][0x3f0] ;  /* 0x0000fc0000107ab9 */ /* 0x000fc60000000a00 */
[----:B------:R-:W-:Y:S01]  /*83d0*/  IMAD.IADD R5, R13, 0x1, R5 ;  /* 0x000000010d057824 */ /* 0x000fe200078e0205 */
[----:B------:R-:W3:Y:S01]  /*83e0*/  @!P5 LDS.128 R16, [R96+0xc000] ;  /* 0x00c000006010d984 */ /* 0x000ee20000000c00 */
[----:B------:R-:W-:-:S04]  /*83f0*/  LEA R6, P0, R12, UR16, 0x1 ;  /* 0x000000100c067c11 */ /* 0x000fc8000f8008ff */
[----:B------:R-:W-:-:S05]  /*8400*/  LEA.HI.X R7, R12, UR17, R5, 0x1, P0 ;  /* 0x000000110c077c11 */ /* 0x000fca00080f0c05 */
[----:B-----5:R1:W-:Y:S04]  /*8410*/  @!P2 STG.E.128 desc[UR6][R6.64+0x80], R24 ;  /* 0x000080180600a986 */ /* 0x0203e8000c101d06 */
[----:B--2---:R2:W-:Y:S04]  /*8420*/  @!P1 STG.E.128 desc[UR6][R6.64+0x100], R20 ;  /* 0x0001001406009986 */ /* 0x0045e8000c101d06 */
[----:B---3--:R2:W-:Y:S02]  /*8430*/  @!P5 STG.E.128 desc[UR6][R6.64], R16 ;  /* 0x000000100600d986 */ /* 0x0085e4000c101d06 */
.L_x_29:
[----:B------:R-:W-:Y:S05]  /*8440*/  BSYNC B0 ;  /* 0x0000000000007941 */ /* 0x000fea0003800000 */
.L_x_28:
[----:B------:R-:W-:Y:S04]  /*8450*/  BSSY B0, `(.L_x_30) ;  /* 0x0000014000007945 */ /* 0x000fe80003800000 */
[----:B------:R-:W-:Y:S05]  /*8460*/  @P3 BRA `(.L_x_31) ;  /* 0x0000000000483947 */ /* 0x000fea0003800000 */
[----:B------:R-:W-:Y:S01]  /*8470*/  IADD3 R5, P0, R4, 0x20, RZ ;  /* 0x0000002004057810 */ /* 0x000fe20007f1e0ff */
[----:B------:R-:W-:Y:S01]  /*8480*/  ULDC UR5, c[0x0][0x2d0] ;  /* 0x0000b40000057ab9 */ /* 0x000fe20000000800 */
[----:B-12---:R-:W-:Y:S01]  /*8490*/  MOV R7, R14 ;  /* 0x0000000e00077202 */ /* 0x006fe20000000f00 */
[----:B------:R-:W-:Y:S01]  /*84a0*/  ULDC.64 UR16, c[0x0][0x3f0] ;  /* 0x0000fc0000107ab9 */ /* 0x000fe20000000a00 */
[----:B------:R-:W-:Y:S01]  /*84b0*/  ISETP.GE.AND P2, PT, R244, UR5, PT ;  /* 0x00000005f4007c0c */ /* 0x000fe2000bf46270 */
[----:B------:R-:W-:Y:S01]  /*84c0*/  IMAD.X R6, RZ, RZ, R52, P0 ;  /* 0x000000ffff067224 */ /* 0x000fe200000e0634 */
[----:B------:R-:W-:Y:S02]  /*84d0*/  ISETP.GE.AND P1, PT, R246, UR5, PT ;  /* 0x00000005f6007c0c */ /* 0x000fe4000bf26270 */
[----:B------:R-:W-:Y:S01]  /*84e0*/  ISETP.GE.AND P0, PT, R247, UR5, PT ;  /* 0x00000005f7007c0c */ /* 0x000fe2000bf06270 */
[----:B------:R-:W-:Y:S02]  /*84f0*/  IMAD R12, R6, UR10, RZ ;  /* 0x0000000a060c7c24 */ /* 0x000fe4000f8e02ff */
[----:B------:R-:W-:-:S04]  /*8500*/  IMAD.MOV.U32 R6, RZ, RZ, R10 ;  /* 0x000000ffff067224 */ /* 0x000fc800078e000a */
[----:B------:R-:W-:-:S04]  /*8510*/  IMAD.WIDE.U32 R10, R5, UR10, R6 ;  /* 0x0000000a050a7c25 */ /* 0x000fc8000f8e0006 */
[----:B------:R-:W-:Y:S01]  /*8520*/  IMAD R5, R5, UR11, R12 ;  /* 0x0000000b05057c24 */ /* 0x000fe2000f8e020c */
[----:B------:R-:W-:-:S03]  /*8530*/  LEA R6, P5, R10, UR16, 0x1 ;  /* 0x000000100a067c11 */ /* 0x000fc6000f8a08ff */
[----:B------:R-:W-:-:S05]  /*8540*/  IMAD.IADD R5, R11, 0x1, R5 ;  /* 0x000000010b057824 */ /* 0x000fca00078e0205 */
[----:B------:R-:W-:-:S05]  /*8550*/  LEA.HI.X R7, R10, UR17, R5, 0x1, P5 ;  /* 0x000000110a077c11 */ /* 0x000fca000a8f0c05 */
[----:B------:R1:W-:Y:S04]  /*8560*/  @!P2 STG.E.128 desc[UR6][R6.64], R36 ;  /* 0x000000240600a986 */ /* 0x0003e8000c101d06 */
[----:B---3--:R1:W-:Y:S04]  /*8570*/  @!P1 STG.E.128 desc[UR6][R6.64+0x80], R32 ;  /* 0x0000802006009986 */ /* 0x0083e8000c101d06 */
[----:B----4-:R1:W-:Y:S02]  /*8580*/  @!P0 STG.E.128 desc[UR6][R6.64+0x100], R28 ;  /* 0x0001001c06008986 */ /* 0x0103e4000c101d06 */
.L_x_31:
[----:B------:R-:W-:Y:S05]  /*8590*/  BSYNC B0 ;  /* 0x0000000000007941 */ /* 0x000fea0003800000 */
.L_x_30:
[----:B--2---:R2:W2:Y:S01]  /*85a0*/  LDS.128 R20, [R96+0x12000] ;  /* 0x0120000060147984 */ /* 0x0044a20000000c00 */
[----:B-1----:R-:W-:Y:S01]  /*85b0*/  IMAD.U32 R6, RZ, RZ, UR8 ;  /* 0x00000008ff067e24 */ /* 0x002fe2000f8e00ff */
[----:B------:R-:W-:Y:S01]  /*85c0*/  UIMAD UR13, UR13, UR8, URZ ;  /* 0x000000080d0d72a4 */ /* 0x000fe2000f8e023f */
[----:B------:R-:W-:Y:S01]  /*85d0*/  BSSY B0, `(.L_x_32) ;  /* 0x0000020000007945 */ /* 0x000fe20003800000 */
[----:B------:R1:W1:Y:S01]  /*85e0*/  LDS.128 R16, [R96+0x14000] ;  /* 0x0140000060107984 */ /* 0x0002620000000c00 */
[----:B------:R-:W-:Y:S01]  /*85f0*/  IMAD.WIDE.U32 R6, R6, UR12, R8 ;  /* 0x0000000c06067c25 */ /* 0x000fe2000f8e0008 */
[----:B------:R-:W-:Y:S02]  /*8600*/  UIMAD UR12, UR12, UR9, UR13 ;  /* 0x000000090c0c72a4 */ /* 0x000fe4000f8e020d */
[----:B------:R1:W1:Y:S01]  /*8610*/  LDS.128 R12, [R96+0x16000] ;  /* 0x01600000600c7984 */ /* 0x0002620000000c00 */
[----:B------:R-:W-:Y:S01]  /*8620*/  USHF.R.S32.HI UR5, URZ, 0x1f, UR54 ;  /* 0x0000001f3f057899 */ /* 0x000fe20008011436 */
[----:B------:R-:W-:Y:S01]  /*8630*/  IADD3 R6, P0, R6, UR14, RZ ;  /* 0x0000000e06067c10 */ /* 0x000fe2000ff1e0ff */
[----:B------:R-:W-:Y:S01]  /*8640*/  ULDC.64 UR10, c[0x0][0x470] ;  /* 0x00011c00000a7ab9 */ /* 0x000fe20000000a00 */
[----:B------:R-:W-:Y:S01]  /*8650*/  IMAD.U32 R5, RZ, RZ, UR12 ;  /* 0x0000000cff057e24 */ /* 0x000fe2000f8e00ff */
[----:B------:R-:W-:-:S04]  /*8660*/  UIMAD UR5, UR5, UR10, URZ ;  /* 0x0000000a050572a4 */ /* 0x000fc8000f8e023f */
[----:B------:R-:W-:Y:S01]  /*8670*/  IADD3.X R7, R7, UR18, R5, P0, !PT ;  /* 0x0000001207077c10 */ /* 0x000fe200087fe405 */
[----:B------:R-:W-:Y:S01]  /*8680*/  UIMAD UR11, UR54, UR11, UR5 ;  /* 0x0000000b360b72a4 */ /* 0x000fe2000f8e0205 */
[----:B------:R-:W-:-:S05]  /*8690*/  MOV R5, UR10 ;  /* 0x0000000a00057c02 */ /* 0x000fca0008000f00 */
[----:B------:R-:W-:-:S05]  /*86a0*/  IMAD.WIDE.U32 R8, R5, UR54, R6 ;  /* 0x0000003605087c25 */ /* 0x000fca000f8e0006 */
[----:B------:R-:W-:Y:S01]  /*86b0*/  IADD3 R5, R9, UR11, RZ ;  /* 0x0000000b09057c10 */ /* 0x000fe2000fffe0ff */
[----:B------:R-:W-:Y:S06]  /*86c0*/  @P4 BRA `(.L_x_33) ;  /* 0x0000000000404947 */ /* 0x000fec0003800000 */
[----:B------:R-:W-:Y:S01]  /*86d0*/  MOV R7, R5 ;  /* 0x0000000500077202 */ /* 0x000fe20000000f00 */
[----:B------:R-:W-:Y:S01]  /*86e0*/  IMAD.MOV.U32 R6, RZ, RZ, R8 ;  /* 0x000000ffff067224 */ /* 0x000fe200078e0008 */
[----:B------:R-:W-:Y:S01]  /*86f0*/  ULDC UR5, c[0x0][0x2d0] ;  /* 0x0000b40000057ab9 */ /* 0x000fe20000000800 */
[----:B------:R-:W-:Y:S01]  /*8700*/  IMAD R24, R52, UR8, RZ ;  /* 0x0000000834187c24 */ /* 0x000fe2000f8e02ff */
[----:B------:R-:W-:Y:S01]  /*8710*/  ISETP.GE.AND P2, PT, R244, UR5, PT ;  /* 0x00000005f4007c0c */ /* 0x000fe2000bf46270 */
[----:B------:R-:W-:Y:S01]  /*8720*/  IMAD.WIDE.U32 R10, R4, UR8, R6 ;  /* 0x00000008040a7c25 */ /* 0x000fe2000f8e0006 */
[----:B------:R-:W-:Y:S01]  /*8730*/  ISETP.GE.AND P1, PT, R246, UR5, PT ;  /* 0x00000005f6007c0c */ /* 0x000fe2000bf26270 */
[----:B------:R-:W-:Y:S01]  /*8740*/  ULDC.64 UR10, c[0x0][0x3f8] ;  /* 0x0000fe00000a7ab9 */ /* 0x000fe20000000a00 */
[----:B------:R-:W-:Y:S01]  /*8750*/  ISETP.GE.AND P0, PT, R247, UR5, PT ;  /* 0x00000005f7007c0c */ /* 0x000fe2000bf06270 */
[----:B------:R-:W-:-:S04]  /*8760*/  IMAD R6, R4, UR9, R24 ;  /* 0x0000000904067c24 */ /* 0x000fc8000f8e0218 */
[----:B------:R-:W-:Y:S01]  /*8770*/  IMAD.IADD R7, R11, 0x1, R6 ;  /* 0x000000010b077824 */ /* 0x000fe200078e0206 */
[----:B------:R-:W-:-:S04]  /*8780*/  LEA R6, P4, R10, UR10, 0x1 ;  /* 0x0000000a0a067c11 */ /* 0x000fc8000f8808ff */
[----:B------:R-:W-:-:S05]  /*8790*/  LEA.HI.X R7, R10, UR11, R7, 0x1, P4 ;  /* 0x0000000b0a077c11 */ /* 0x000fca000a0f0c07 */
[----:B--2---:R2:W-:Y:S04]  /*87a0*/  @!P2 STG.E.128 desc[UR6][R6.64], R20 ;  /* 0x000000140600a986 */ /* 0x0045e8000c101d06 */
[----:B-1----:R2:W-:Y:S04]  /*87b0*/  @!P1 STG.E.128 desc[UR6][R6.64+0x80], R16 ;  /* 0x0000801006009986 */ /* 0x0025e8000c101d06 */
[----:B------:R2:W-:Y:S02]  /*87c0*/  @!P0 STG.E.128 desc[UR6][R6.64+0x100], R12 ;  /* 0x0001000c06008986 */ /* 0x0005e4000c101d06 */
.L_x_33:
[----:B------:R-:W-:Y:S05]  /*87d0*/  BSYNC B0 ;  /* 0x0000000000007941 */ /* 0x000fea0003800000 */
.L_x_32:
[----:B------:R-:W-:Y:S05]  /*87e0*/  @P3 BRA `(.L_x_34) ;  /* 0x0000000800d43947 */ /* 0x000fea0003800000 */
[----:B------:R-:W-:Y:S01]  /*87f0*/  IADD3 R4, P0, R4, 0x20, RZ ;  /* 0x0000002004047810 */ /* 0x000fe20007f1e0ff */
[----:B------:R-:W-:Y:S01]  /*8800*/  ULDC UR5, c[0x0][0x2d0] ;  /* 0x0000b40000057ab9 */ /* 0x000fe20000000800 */
[----:B--2---:R-:W-:Y:S01]  /*8810*/  MOV R7, R5 ;  /* 0x0000000500077202 */ /* 0x004fe20000000f00 */
[----:B------:R-:W-:Y:S01]  /*8820*/  ULDC.64 UR10, c[0x0][0x3f8] ;  /* 0x0000fe00000a7ab9 */ /* 0x000fe20000000a00 */
[----:B------:R-:W-:Y:S01]  /*8830*/  ISETP.GE.AND P1, PT, R244, UR5, PT ;  /* 0x00000005f4007c0c */ /* 0x000fe2000bf26270 */
[----:B------:R-:W-:Y:S01]  /*8840*/  IMAD.X R6, RZ, RZ, R52, P0 ;  /* 0x000000ffff067224 */ /* 0x000fe200000e0634 */
[----:B------:R-:W-:-:S03]  /*8850*/  ISETP.GE.AND P0, PT, R246, UR5, PT ;  /* 0x00000005f6007c0c */ /* 0x000fc6000bf06270 */
[----:B------:R-:W-:Y:S02]  /*8860*/  IMAD R9, R6, UR8, RZ ;  /* 0x0000000806097c24 */ /* 0x000fe4000f8e02ff */
[----:B------:R-:W-:Y:S02]  /*8870*/  IMAD.MOV.U32 R6, RZ, RZ, R8 ;  /* 0x000000ffff067224 */ /* 0x000fe400078e0008 */
[C---:B------:R-:W-:Y:S02]  /*8880*/  IMAD R5, R4.reuse, UR9, R9 ;  /* 0x0000000904057c24 */ /* 0x040fe4000f8e0209 */
[----:B------:R-:W-:-:S04]  /*8890*/  IMAD.WIDE.U32 R6, R4, UR8, R6 ;  /* 0x0000000804067c25 */ /* 0x000fc8000f8e0006 */
[----:B------:R-:W-:Y:S01]  /*88a0*/  IMAD.IADD R5, R7, 0x1, R5 ;  /* 0x0000000107057824 */ /* 0x000fe200078e0205 */
[----:B------:R-:W-:-:S04]  /*88b0*/  LEA R4, P2, R6, UR10, 0x1 ;  /* 0x0000000a06047c11 */ /* 0x000fc8000f8408ff */
[----:B------:R-:W-:-:S05]  /*88c0*/  LEA.HI.X R5, R6, UR11, R5, 0x1, P2 ;  /* 0x0000000b06057c11 */ /* 0x000fca00090f0c05 */
[----:B------:R2:W-:Y:S04]  /*88d0*/  @!P1 STG.E.128 desc[UR6][R4.64], R48 ;  /* 0x0000003004009986 */ /* 0x0005e8000c101d06 */
[----:B------:R2:W-:Y:S01]  /*88e0*/  @!P0 STG.E.128 desc[UR6][R4.64+0x80], R44 ;  /* 0x0000802c04008986 */ /* 0x0005e2000c101d06 */
[----:B------:R-:W-:-:S13]  /*88f0*/  ISETP.GE.AND P0, PT, R247, UR5, PT ;  /* 0x00000005f7007c0c */ /* 0x000fda000bf06270 */
[----:B------:R-:W-:Y:S05]  /*8900*/  @P0 BRA `(.L_x_34) ;  /* 0x00000008008c0947 */ /* 0x000fea0003800000 */
[----:B------:R1:W-:Y:S01]  /*8910*/  STG.E.128 desc[UR6][R4.64+0x100], R40 ;  /* 0x0001002804007986 */ /* 0x0003e2000c101d06 */
[----:B------:R-:W-:Y:S05]  /*8920*/  BRA `(.L_x_34) ;  /* 0x0000000800847947 */ /* 0x000fea0003800000 */
.L_x_6:
[----:B------:R-:W-:Y:S01]  /*8930*/  UISETP.NE.AND UP0, UPT, UR27, -0x1, UPT ;  /* 0xffffffff1b00788c */ /* 0x000fe2000bf05270 */
[----:B------:R-:W1:Y:S01]  /*8940*/  S2R R5, SR_TID.X ;  /* 0x0000000000057919 */ /* 0x000e620000002100 */
[----:B------:R-:W-:-:S04]  /*8950*/  USHF.L.U32 UR17, UR26, 0x6, URZ ;  /* 0x000000061a117899 */ /* 0x000fc8000800063f */
[----:B------:R-:W-:-:S05]  /*8960*/  PLOP3.LUT P0, PT, PT, PT, UP0, 0x80, 0x0 ;  /* 0x000000000000781c */ /* 0x000fca0003f0f008 */
[----:B------:R-:W-:Y:S01]  /*8970*/  @UP0 UIADD3 UR12, UR19, UR27, URZ ;  /* 0x0000001b130c0290 */ /* 0x000fe2000fffe03f */
[----:B------:R-:W-:-:S03]  /*8980*/  @UP0 ULDC.64 UR8, c[0x0][0x450] ;  /* 0x0001140000080ab9 */ /* 0x000fc60000000a00 */
[----:B------:R-:W-:Y:S02]  /*8990*/  @UP0 UIMAD.WIDE.U32 UR10, UR12, UR8, URZ ;  /* 0x000000080c0a02a5 */ /* 0x000fe4000f8e003f */
[----:B------:R-:W-:-:S04]  /*89a0*/  @UP0 UIMAD UR12, UR12, UR9, URZ ;  /* 0x000000090c0c02a4 */ /* 0x000fc8000f8e023f */
[----:B------:R-:W-:Y:S01]  /*89b0*/  @UP0 UIADD3 UR21, UR11, UR12, URZ ;  /* 0x0000000c0b150290 */ /* 0x000fe2000fffe03f */
[----:B------:R-:W-:Y:S01]  /*89c0*/  @UP0 UMOV UR20, UR10 ;  /* 0x0000000a00140c82 */ /* 0x000fe20008000000 */
[----:B------:R-:W-:Y:S10]  /*89d0*/  @P0 BRA `(.L_x_35) ;  /* 0x0000000000340947 */ /* 0x000ff40003800000 */
        /* <DEDUP_REMOVED lines=13> */
.L_x_35:
[----:B------:R-:W-:Y:S01]  /*8ab0*/  @UP0 UIADD3 UR14, UR19, UR27, URZ ;  /* 0x0000001b130e0290 */ /* 0x000fe2000fffe03f */
[----:B-1----:R-:W-:Y:S01]  /*8ac0*/  SHF.R.S32.HI R4, RZ, 0x1f, R5 ;  /* 0x0000001fff047819 */ /* 0x002fe20000011405 */
[----:B------:R-:W-:Y:S01]  /*8ad0*/  @UP0 ULDC.64 UR10, c[0x0][0x458] ;  /* 0x00011600000a0ab9 */ /* 0x000fe20000000a00 */
[----:B------:R-:W-:Y:S02]  /*8ae0*/  USHF.R.S32.HI UR18, URZ, 0x1f, UR17 ;  /* 0x0000001f3f127899 */ /* 0x000fe40008011411 */
        /* <DEDUP_REMOVED lines=16> */
[----:B------:R-:W-:-:S03]  /*8bf0*/  UIADD3 UR16, UR13, UR15, URZ ;  /* 0x0000000f0d107290 */ /* 0x000fc6000fffe03f */
[----:B------:R-:W-:-:S09]  /*8c00*/  UMOV UR15, UR12 ;  /* 0x0000000c000f7c82 */ /* 0x000fd20008000000 */
.L_x_36:
[----:B------:R-:W2:Y:S04]  /*8c10*/  LDL.64 R16, [R1+0x48] ;  /* 0x0000480001107983 */ /* 0x000ea80000100a00 */
[----:B------:R1:W5:Y:S04]  /*8c20*/  LDL R14, [R1+0x6c] ;  /* 0x00006c00010e7983 */ /* 0x0003680000100800 */
[----:B------:R1:W5:Y:S01]  /*8c30*/  LDL R15, [R1+0x68] ;  /* 0x00006800010f7983 */ /* 0x0003620000100800 */
[----:B------:R-:W-:Y:S01]  /*8c40*/  UIMAD UR12, UR18, UR8, URZ ;  /* 0x00000008120c72a4 */ /* 0x000fe2000f8e023f */
[----:B------:R-:W-:Y:S01]  /*8c50*/  IMAD.U32 R6, RZ, RZ, UR8 ;  /* 0x00000008ff067e24 */ /* 0x000fe2000f8e00ff */
[----:B------:R-:W-:Y:S01]  /*8c60*/  LEA.HI R4, R4, R5, RZ, 0x3 ;  /* 0x0000000504047211 */ /* 0x000fe200078f18ff */
[----:B------:R-:W-:Y:S01]  /*8c70*/  UIMAD UR5, UR26, -0x40, UR5 ;  /* 0xffffffc01a0578a4 */ /* 0x000fe2000f8e0205 */
[----:B------:R-:W-:Y:S01]  /*8c80*/  BSSY B0, `(.L_x_37) ;  /* 0x0000023000007945 */ /* 0x000fe20003800000 */
[----:B------:R-:W-:Y:S01]  /*8c90*/  UIMAD UR12, UR17, UR9, UR12 ;  /* 0x00000009110c72a4 */ /* 0x000fe2000f8e020c */
[----:B------:R-:W-:Y:S01]  /*8ca0*/  SHF.R.S32.HI R4, RZ, 0x3, R4 ;  /* 0x00000003ff047819 */ /* 0x000fe20000011404 */
[----:B------:R-:W-:-:S03]  /*8cb0*/  USHF.R.S32.HI UR14, URZ, 0x1f, UR54 ;  /* 0x0000001f3f0e7899 */ /* 0x000fc60008011436 */
[----:B------:R-:W-:Y:S01]  /*8cc0*/  ISETP.GE.AND P4, PT, R4, UR5, PT ;  /* 0x0000000504007c0c */ /* 0x000fe2000bf86270 */
[----:B------:R-:W-:Y:S01]  /*8cd0*/  IMAD.U32 R5, RZ, RZ, UR12 ;  /* 0x0000000cff057e24 */ /* 0x000fe2000f8e00ff */
[----:B------:R-:W-:Y:S01]  /*8ce0*/  ULDC.64 UR12, c[0x0][0x468] ;  /* 0x00011a00000c7ab9 */ /* 0x000fe20000000a00 */
[----:B------:R-:W-:Y:S01]  /*8cf0*/  SHF.R.S32.HI R13, RZ, 0x1f, R4 ;  /* 0x0000001fff0d7819 */ /* 0x000fe20000011404 */
[----:B------:R-:W-:-:S04]  /*8d00*/  UIMAD UR14, UR14, UR12, URZ ;  /* 0x0000000c0e0e72a4 */ /* 0x000fc8000f8e023f */
[----:B------:R-:W-:Y:S01]  /*8d10*/  UIMAD UR13, UR54, UR13, UR14 ;  /* 0x0000000d360d72a4 */ /* 0x000fe2000f8e020e */
[----:B--2---:R-:W-:-:S03]  /*8d20*/  IMAD.WIDE.U32 R6, R6, UR17, R16 ;  /* 0x0000001106067c25 */ /* 0x004fc6000f8e0010 */
[----:B------:R-:W-:Y:S01]  /*8d30*/  IADD3 R8, P0, R6, UR20, RZ ;  /* 0x0000001406087c10 */ /* 0x000fe2000ff1e0ff */
[----:B------:R-:W-:-:S03]  /*8d40*/  VIADD R6, R4, 0x20 ;  /* 0x0000002004067836 */ /* 0x000fc60000000000 */
[----:B------:R-:W-:Y:S01]  /*8d50*/  IADD3.X R9, R7, UR21, R5, P0, !PT ;  /* 0x0000001507097c10 */ /* 0x000fe200087fe405 */
[----:B------:R-:W-:Y:S01]  /*8d60*/  IMAD.U32 R5, RZ, RZ, UR12 ;  /* 0x0000000cff057e24 */ /* 0x000fe2000f8e00ff */
[----:B------:R-:W-:-:S03]  /*8d70*/  ISETP.GE.AND P3, PT, R6, UR5, PT ;  /* 0x0000000506007c0c */ /* 0x000fc6000bf66270 */
[----:B------:R-:W-:-:S04]  /*8d80*/  IMAD.WIDE.U32 R8, R5, UR54, R8 ;  /* 0x0000003605087c25 */ /* 0x000fc8000f8e0008 */
[----:B------:R-:W-:Y:S01]  /*8d90*/  VIADD R12, R9, UR13 ;  /* 0x0000000d090c7c36 */ /* 0x000fe20008000000 */
[----:B-1----:R-:W-:Y:S06]  /*8da0*/  @P4 BRA `(.L_x_38) ;  /* 0x0000000000404947 */ /* 0x002fec0003800000 */
[----:B------:R-:W-:Y:S01]  /*8db0*/  MOV R7, R12 ;  /* 0x0000000c00077202 */ /* 0x000fe20000000f00 */
[----:B------:R-:W-:Y:S01]  /*8dc0*/  IMAD R5, R13, UR8, RZ ;  /* 0x000000080d057c24 */ /* 0x000fe2000f8e02ff */
[----:B------:R-:W-:Y:S01]  /*8dd0*/  ULDC UR14, c[0x0][0x2d0] ;  /* 0x0000b400000e7ab9 */ /* 0x000fe20000000800 */
[----:B------:R-:W-:Y:S01]  /*8de0*/  IMAD.MOV.U32 R6, RZ, RZ, R8 ;  /* 0x000000ffff067224 */ /* 0x000fe200078e0008 */
[----:B------:R-:W-:Y:S01]  /*8df0*/  ISETP.GE.AND P2, PT, R16, UR14, PT ;  /* 0x0000000e10007c0c */ /* 0x000fe2000bf46270 */
[C---:B------:R-:W-:Y:S01]  /*8e00*/  IMAD R5, R4.reuse, UR9, R5 ;  /* 0x0000000904057c24 */ /* 0x040fe2000f8e0205 */
[----:B-----5:R-:W-:Y:S01]  /*8e10*/  ISETP.GE.AND P1, PT, R15, UR14, PT ;  /* 0x0000000e0f007c0c */ /* 0x020fe2000bf26270 */
[----:B------:R-:W-:Y:S01]  /*8e20*/  IMAD.WIDE.U32 R10, R4, UR8, R6 ;  /* 0x00000008040a7c25 */ /* 0x000fe2000f8e0006 */
[----:B------:R-:W-:Y:S01]  /*8e30*/  ISETP.GE.AND P0, PT, R14, UR14, PT ;  /* 0x0000000e0e007c0c */ /* 0x000fe2000bf06270 */
[----:B------:R-:W-:Y:S02]  /*8e40*/  ULDC.64 UR12, c[0x0][0x3f0] ;  /* 0x0000fc00000c7ab9 */ /* 0x000fe40000000a00 */
[----:B------:R-:W-:Y:S01]  /*8e50*/  IMAD.IADD R5, R5, 0x1, R11 ;  /* 0x0000000105057824 */ /* 0x000fe200078e020b */
[----:B------:R-:W-:-:S04]  /*8e60*/  LEA R6, P5, R10, UR12, 0x1 ;  /* 0x0000000c0a067c11 */ /* 0x000fc8000f8a08ff */
[----:B------:R-:W-:-:S05]  /*8e70*/  LEA.HI.X R7, R10, UR13, R5, 0x1, P5 ;  /* 0x0000000d0a077c11 */ /* 0x000fca000a8f0c05 */
[----:B------:R1:W-:Y:S04]  /*8e80*/  @!P2 STG.E.128 desc[UR6][R6.64], RZ ;  /* 0x000000ff0600a986 */ /* 0x0003e8000c101d06 */
[----:B------:R1:W-:Y:S04]  /*8e90*/  @!P1 STG.E.128 desc[UR6][R6.64+0x80], RZ ;  /* 0x000080ff06009986 */ /* 0x0003e8000c101d06 */
[----:B------:R1:W-:Y:S02]  /*8ea0*/  @!P0 STG.E.128 desc[UR6][R6.64+0x100], RZ ;  /* 0x000100ff06008986 */ /* 0x0003e4000c101d06 */
.L_x_38:
[----:B------:R-:W-:Y:S05]  /*8eb0*/  BSYNC B0 ;  /* 0x0000000000007941 */ /* 0x000fea0003800000 */
.L_x_37:
[----:B------:R-:W-:Y:S04]  /*8ec0*/  BSSY B0, `(.L_x_39) ;  /* 0x0000013000007945 */ /* 0x000fe80003800000 */
[----:B------:R-:W-:Y:S05]  /*8ed0*/  @P3 BRA `(.L_x_40) ;  /* 0x0000000000443947 */ /* 0x000fea0003800000 */
[----:B------:R-:W-:Y:S01]  /*8ee0*/  IADD3 R5, P0, R4, 0x20, RZ ;  /* 0x0000002004057810 */ /* 0x000fe20007f1e0ff */
[----:B------:R-:W-:Y:S01]  /*8ef0*/  IMAD.MOV.U32 R9, RZ, RZ, R12 ;  /* 0x000000ffff097224 */ /* 0x000fe200078e000c */
[----:B------:R-:W-:Y:S01]  /*8f00*/  ULDC UR5, c[0x0][0x2d0] ;  /* 0x0000b40000057ab9 */ /* 0x000fe20000000800 */
[----:B------:R-:W-:Y:S01]  /*8f10*/  ULDC.64 UR12, c[0x0][0x3f0] ;  /* 0x0000fc00000c7ab9 */ /* 0x000fe20000000a00 */
[----:B------:R-:W-:Y:S01]  /*8f20*/  ISETP.GE.AND P2, PT, R16, UR5, PT ;  /* 0x0000000510007c0c */ /* 0x000fe2000bf46270 */
[----:B-1----:R-:W-:Y:S01]  /*8f30*/  IMAD.X R6, RZ, RZ, R13, P0 ;  /* 0x000000ffff067224 */ /* 0x002fe200000e060d */
[----:B-----5:R-:W-:Y:S01]  /*8f40*/  ISETP.GE.AND P1, PT, R15, UR5, PT ;  /* 0x000000050f007c0c */ /* 0x020fe2000bf26270 */
[----:B------:R-:W-:Y:S01]  /*8f50*/  IMAD.WIDE.U32 R8, R5, UR8, R8 ;  /* 0x0000000805087c25 */ /* 0x000fe2000f8e0008 */
[----:B------:R-:W-:-:S03]  /*8f60*/  ISETP.GE.AND P0, PT, R14, UR5, PT ;  /* 0x000000050e007c0c */ /* 0x000fc6000bf06270 */
[----:B------:R-:W-:-:S04]  /*8f70*/  IMAD R6, R6, UR8, RZ ;  /* 0x0000000806067c24 */ /* 0x000fc8000f8e02ff */
[----:B------:R-:W-:Y:S01]  /*8f80*/  IMAD R5, R5, UR9, R6 ;  /* 0x0000000905057c24 */ /* 0x000fe2000f8e0206 */
[----:B------:R-:W-:-:S03]  /*8f90*/  LEA R6, P5, R8, UR12, 0x1 ;  /* 0x0000000c08067c11 */ /* 0x000fc6000f8a08ff */
[----:B------:R-:W-:-:S05]  /*8fa0*/  IMAD.IADD R5, R5, 0x1, R9 ;  /* 0x0000000105057824 */ /* 0x000fca00078e0209 */
[----:B------:R-:W-:-:S05]  /*8fb0*/  LEA.HI.X R7, R8, UR13, R5, 0x1, P5 ;  /* 0x0000000d08077c11 */ /* 0x000fca000a8f0c05 */
[----:B------:R2:W-:Y:S04]  /*8fc0*/  @!P2 STG.E.128 desc[UR6][R6.64], RZ ;  /* 0x000000ff0600a986 */ /* 0x0005e8000c101d06 */
[----:B------:R2:W-:Y:S04]  /*8fd0*/  @!P1 STG.E.128 desc[UR6][R6.64+0x80], RZ ;  /* 0x000080ff06009986 */ /* 0x0005e8000c101d06 */
[----:B------:R2:W-:Y:S02]  /*8fe0*/  @!P0 STG.E.128 desc[UR6][R6.64+0x100], RZ ;  /* 0x000100ff06008986 */ /* 0x0005e4000c101d06 */
.L_x_40:
[----:B------:R-:W-:Y:S05]  /*8ff0*/  BSYNC B0 ;  /* 0x0000000000007941 */ /* 0x000fea0003800000 */
.L_x_39:
[----:B------:R-:W-:Y:S01]  /*9000*/  UIMAD UR5, UR18, UR10, URZ ;  /* 0x0000000a120572a4 */ /* 0x000fe2000f8e023f */
[----:B-12---:R-:W-:Y:S01]  /*9010*/  IMAD.U32 R6, RZ, RZ, UR10 ;  /* 0x0000000aff067e24 */ /* 0x006fe2000f8e00ff */
[----:B------:R-:W-:Y:S01]  /*9020*/  USHF.R.S32.HI UR12, URZ, 0x1f, UR54 ;  /* 0x0000001f3f0c7899 */ /* 0x000fe20008011436 */
[----:B------:R-:W-:Y:S01]  /*9030*/  BSSY B0, `(.L_x_41) ;  /* 0x000001d000007945 */ /* 0x000fe20003800000 */
[----:B------:R-:W-:Y:S01]  /*9040*/  UIMAD UR5, UR17, UR11, UR5 ;  /* 0x0000000b110572a4 */ /* 0x000fe2000f8e0205 */
[----:B------:R-:W-:Y:S01]  /*9050*/  IMAD.WIDE.U32 R6, R6, UR17, R16 ;  /* 0x0000001106067c25 */ /* 0x000fe2000f8e0010 */
[----:B------:R-:W-:-:S04]  /*9060*/  ULDC.64 UR8, c[0x0][0x470] ;  /* 0x00011c0000087ab9 */ /* 0x000fc80000000a00 */
[----:B------:R-:W-:Y:S01]  /*9070*/  IMAD.U32 R5, RZ, RZ, UR5 ;  /* 0x00000005ff057e24 */ /* 0x000fe2000f8e00ff */
[----:B------:R-:W-:Y:S01]  /*9080*/  IADD3 R8, P0, R6, UR15, RZ ;  /* 0x0000000f06087c10 */ /* 0x000fe2000ff1e0ff */
[----:B------:R-:W-:-:S03]  /*9090*/  UIMAD UR5, UR12, UR8, URZ ;  /* 0x000000080c0572a4 */ /* 0x000fc6000f8e023f */
        /* <DEDUP_REMOVED lines=12> */
[----:B-----5:R-:W-:Y:S01]  /*9160*/  ISETP.GE.AND P1, PT, R15, UR5, PT ;  /* 0x000000050f007c0c */ /* 0x020fe2000bf26270 */
[----:B------:R-:W-:Y:S01]  /*9170*/  ULDC.64 UR8, c[0x0][0x3f8] ;  /* 0x0000fe0000087ab9 */ /* 0x000fe20000000a00 */
[----:B------:R-:W-:Y:S01]  /*9180*/  ISETP.GE.AND P0, PT, R14, UR5, PT ;  /* 0x000000050e007c0c */ /* 0x000fe2000bf06270 */
[----:B------:R-:W-:-:S04]  /*9190*/  IMAD R6, R4, UR11, R12 ;  /* 0x0000000b04067c24 */ /* 0x000fc8000f8e020c */
[----:B------:R-:W-:Y:S01]  /*91a0*/  IMAD.IADD R7, R6, 0x1, R11 ;  /* 0x0000000106077824 */ /* 0x000fe200078e020b */
[----:B------:R-:W-:-:S04]  /*91b0*/  LEA R6, P4, R10, UR8, 0x1 ;  /* 0x000000080a067c11 */ /* 0x000fc8000f8808ff */
[----:B------:R-:W-:-:S05]  /*91c0*/  LEA.HI.X R7, R10, UR9, R7, 0x1, P4 ;  /* 0x000000090a077c11 */ /* 0x000fca000a0f0c07 */
[----:B------:R1:W-:Y:S04]  /*91d0*/  @!P2 STG.E.128 desc[UR6][R6.64], RZ ;  /* 0x000000ff0600a986 */ /* 0x0003e8000c101d06 */
[----:B------:R1:W-:Y:S04]  /*91e0*/  @!P1 STG.E.128 desc[UR6][R6.64+0x80], RZ ;  /* 0x000080ff06009986 */ /* 0x0003e8000c101d06 */
[----:B------:R1:W-:Y:S02]  /*91f0*/  @!P0 STG.E.128 desc[UR6][R6.64+0x100], RZ ;  /* 0x000100ff06008986 */ /* 0x0003e4000c101d06 */
.L_x_42:
[----:B------:R-:W-:Y:S05]  /*9200*/  BSYNC B0 ;  /* 0x0000000000007941 */ /* 0x000fea0003800000 */
.L_x_41:
[----:B------:R-:W-:Y:S05]  /*9210*/  @P3 BRA `(.L_x_34) ;  /* 0x0000000000483947 */ /* 0x000fea0003800000 */
[----:B------:R-:W-:Y:S01]  /*9220*/  IADD3 R4, P0, R4, 0x20, RZ ;  /* 0x0000002004047810 */ /* 0x000fe20007f1e0ff */
[----:B------:R-:W-:Y:S01]  /*9230*/  ULDC UR5, c[0x0][0x2d0] ;  /* 0x0000b40000057ab9 */ /* 0x000fe20000000800 */
[----:B-1----:R-:W-:Y:S01]  /*9240*/  MOV R7, R5 ;  /* 0x0000000500077202 */ /* 0x002fe20000000f00 */
[----:B------:R-:W-:Y:S01]  /*9250*/  ULDC.64 UR8, c[0x0][0x3f8] ;  /* 0x0000fe0000087ab9 */ /* 0x000fe20000000a00 */
[----:B------:R-:W-:Y:S01]  /*9260*/  ISETP.GE.AND P2, PT, R16, UR5, PT ;  /* 0x0000000510007c0c */ /* 0x000fe2000bf46270 */
[----:B------:R-:W-:Y:S01]  /*9270*/  IMAD.X R6, RZ, RZ, R13, P0 ;  /* 0x000000ffff067224 */ /* 0x000fe200000e060d */
[----:B-----5:R-:W-:Y:S02]  /*9280*/  ISETP.GE.AND P1, PT, R15, UR5, PT ;  /* 0x000000050f007c0c */ /* 0x020fe4000bf26270 */
[----:B------:R-:W-:Y:S01]  /*9290*/  ISETP.GE.AND P0, PT, R14, UR5, PT ;  /* 0x000000050e007c0c */ /* 0x000fe2000bf06270 */
[----:B------:R-:W-:Y:S02]  /*92a0*/  IMAD R9, R6, UR10, RZ ;  /* 0x0000000a06097c24 */ /* 0x000fe4000f8e02ff */
[----:B------:R-:W-:-:S02]  /*92b0*/  IMAD.MOV.U32 R6, RZ, RZ, R8 ;  /* 0x000000ffff067224 */ /* 0x000fc400078e0008 */
[C---:B------:R-:W-:Y:S02]  /*92c0*/  IMAD R5, R4.reuse, UR11, R9 ;  /* 0x0000000b04057c24 */ /* 0x040fe4000f8e0209 */
[----:B------:R-:W-:-:S04]  /*92d0*/  IMAD.WIDE.U32 R6, R4, UR10, R6 ;  /* 0x0000000a04067c25 */ /* 0x000fc8000f8e0006 */
[----:B------:R-:W-:Y:S01]  /*92e0*/  IMAD.IADD R5, R5, 0x1, R7 ;  /* 0x0000000105057824 */ /* 0x000fe200078e0207 */
[----:B------:R-:W-:-:S04]  /*92f0*/  LEA R4, P3, R6, UR8, 0x1 ;  /* 0x0000000806047c11 */ /* 0x000fc8000f8608ff */
[----:B------:R-:W-:-:S05]  /*9300*/  LEA.HI.X R5, R6, UR9, R5, 0x1, P3 ;  /* 0x0000000906057c11 */ /* 0x000fca00098f0c05 */
[----:B------:R2:W-:Y:S04]  /*9310*/  @!P2 STG.E.128 desc[UR6][R4.64], RZ ;  /* 0x000000ff0400a986 */ /* 0x0005e8000c101d06 */
[----:B------:R2:W-:Y:S04]  /*9320*/  @!P1 STG.E.128 desc[UR6][R4.64+0x80], RZ ;  /* 0x000080ff04009986 */ /* 0x0005e8000c101d06 */
[----:B------:R2:W-:Y:S02]  /*9330*/  @!P0 STG.E.128 desc[UR6][R4.64+0x100], RZ ;  /* 0x000100ff04008986 */ /* 0x0005e4000c101d06 */
.L_x_34:
[----:B------:R-:W-:Y:S05]  /*9340*/  BSYNC B1 ;  /* 0x0000000000017941 */ /* 0x000fea0003800000 */
.L_x_1:
[----:B------:R-:W-:Y:S02]  /*9350*/  ULDC UR5, c[0x0][0xc] ;  /* 0x0000030000057ab9 */ /* 0x000fe40000000800 */
[----:B------:R-:W-:-:S04]  /*9360*/  UIADD3 UR26, UR5, UR26, URZ ;  /* 0x0000001a051a7290 */ /* 0x000fc8000fffe03f */
[----:B------:R-:W-:-:S06]  /*9370*/  UISETP.GE.AND UP0, UPT, UR26, UR59, UPT ;  /* 0x0000003b1a00728c */ /* 0x000fcc000bf06270 */
[----:B------:R-:W-:-:S13]  /*9380*/  PLOP3.LUT P0, PT, PT, PT, UP0, 0x80, 0x0 ;  /* 0x000000000000781c */ /* 0x000fda0003f0f008 */
[----:B------:R-:W-:Y:S05]  /*9390*/  @P0 BRA `(.L_x_43) ;  /* 0x0000000000040947 */ /* 0x000fea0003800000 */
[----:B------:R-:W-:Y:S05]  /*93a0*/  BRA `(.L_x_44) ;  /* 0xffffff7400f07947 */ /* 0x000fea000383ffff */
.L_x_43:
[----:B------:R-:W-:Y:S05]  /*93b0*/  EXIT ;  /* 0x000000000000794d */ /* 0x000fea0003800000 */
.L_x_45:
[----:B------:R-:W-:-:S00]  /*93c0*/  BRA `(.L_x_45) ;  /* 0xfffffffc00fc7947 */ /* 0x000fc0000383ffff */
[----:B------:R-:W-:-:S00]  /*93d0*/  NOP ;  /* 0x0000000000007918 */ /* 0x000fc00000000000 */
        /* <DEDUP_REMOVED lines=10> */
.L_x_1582:


//--------------------- .text._ZN5flash44flash_bwd_dq_dk_dv_loop_seqk_parallel_kernelI23Flash_bwd_kernel_traitsILi192ELi64ELi64ELi8ELi4ELi2ELi2ELb1ELb1EN7cutlass10bfloat16_tE19Flash_kernel_traitsILi192ELi64ELi64ELi8ES3_EELb0ELb0ELb1ELb0ELb0ELb0ELb0EEEvNS_16Flash_bwd_paramsE --------------------------
	.section	.text._ZN5flash44flash_bwd_dq_dk_dv_loop_seqk_parallel_kernelI23Flash_bwd_kernel_traitsILi192ELi64ELi64ELi8ELi4ELi2ELi2ELb1ELb1EN7cutlass10bfloat16_tE19Flash_kernel_traitsILi192ELi64ELi64ELi8ES3_EELb0ELb0ELb1ELb0ELb0ELb0ELb0EEEvNS_16Flash_bwd_paramsE,"ax",@progbits
	.align	128
        .global         _ZN5flash44flash_bwd_dq_dk_dv_loop_seqk_parallel_kernelI23Flash_bwd_kernel_traitsILi192ELi64ELi64ELi8ELi4ELi2ELi2ELb1ELb1EN7cutlass10bfloat16_tE19Flash_kernel_traitsILi192ELi64ELi64ELi8ES3_EELb0ELb0ELb1ELb0ELb0ELb0ELb0EEEvNS_16Flash_bwd_paramsE
        .type           _ZN5flash44flash_bwd_dq_dk_dv_loop_seqk_parallel_kernelI23Flash_bwd_kernel_traitsILi192ELi64ELi64ELi8ELi4ELi2ELi2ELb1ELb1EN7cutlass10bfloat16_tE19Flash_kernel_traitsILi192ELi64ELi64ELi8ES3_EELb0ELb0ELb1ELb0ELb0ELb0ELb0EEEvNS_16Flash_bwd_paramsE,@function
        .size           _ZN5flash44flash_bwd_dq_dk_dv_loop_seqk_parallel_kernelI23Flash_bwd_kernel_traitsILi192ELi64ELi64ELi8ELi4ELi2ELi2ELb1ELb1EN7cutlass10bfloat16_tE19Flash_kernel_traitsILi192ELi64ELi64ELi8ES3_EELb0ELb0ELb1ELb0ELb0ELb0ELb0EEEvNS_16Flash_bwd_paramsE,(.L_x_1583 - _ZN5flash44flash_bwd_dq_dk_dv_loop_seqk_parallel_kernelI23Flash_bwd_kernel_traitsILi192ELi64ELi64ELi8ELi4ELi2ELi2ELb1ELb1EN7cutlass10bfloat16_tE19Flash_kernel_traitsILi192ELi64ELi64ELi8ES3_EELb0ELb0ELb1ELb0ELb0ELb0ELb0EEEvNS_16Flash_bwd_paramsE)
        .other          _ZN5flash44flash_bwd_dq_dk_dv_loop_seqk_parallel_kernelI23Flash_bwd_kernel_traitsILi192ELi64ELi64ELi8ELi4ELi2ELi2ELb1ELb1EN7cutlass10bfloat16_tE19Flash_kernel_traitsILi192ELi64ELi64ELi8ES3_EELb0ELb0ELb1ELb0ELb0ELb0ELb0EEEvNS_16Flash_bwd_paramsE,@"STO_CUDA_ENTRY STV_DEFAULT"
_ZN5flash44flash_bwd_dq_dk_dv_loop_seqk_parallel_kernelI23Flash_bwd_kernel_traitsILi192ELi64ELi64ELi8ELi4ELi2ELi2ELb1ELb1EN7cutlass10bfloat16_tE19Flash_kernel_traitsILi192ELi64ELi64ELi8ES3_EELb0ELb0ELb1ELb0ELb0ELb0ELb0EEEvNS_16Flash_bwd_paramsE:
.text._ZN5flash44flash_bwd_dq_dk_dv_loop_seqk_parallel_kernelI23Flash_bwd_kernel_traitsILi192ELi64ELi64ELi8ELi4ELi2ELi2ELb1ELb1EN7cutlass10bfloat16_tE19Flash_kernel_traitsILi192ELi64ELi64ELi8ES3_EELb0ELb0ELb1ELb0ELb0ELb0ELb0EEEvNS_16Flash_bwd_paramsE:
[----:B------:R-:W1:Y:S08]  /*0000*/  LDC R1, c[0x0][0x28] ;  /* 0x00000a00ff017b82 */ /* 0x000e700000000800 */
[----:B------:R-:W2:Y:S01]  /*0010*/  S2UR UR30, SR_CTAID.X ;  /* 0x00000000001e79c3 */ /* 0x000ea20000002500 */
[----:B------:R-:W-:Y:S01]  /*0020*/  ULDC UR4, c[0x0][0x2c8] ;  /* 0x0000b20000047ab9 */ /* 0x000fe20000000800 */
[----:B-1----:R-:W-:Y:S01]  /*0030*/  VIADD R1, R1, 0xffffff08 ;  /* 0xffffff0801017836 */ /* 0x002fe20000000000 */
[----:B------:R-:W-:-:S04]  /*0040*/  UIADD3 UR5, UR4, 0x3f, URZ ;  /* 0x0000003f04057890 */ /* 0x000fc8000fffe03f */
[----:B------:R-:W-:-:S04]  /*0050*/  USHF.R.S32.HI UR4, URZ, 0x1f, UR5 ;  /* 0x0000001f3f047899 */ /* 0x000fc80008011405 */
[----:B------:R-:W-:-:S04]  /*0060*/  ULEA.HI UR4, UR4, UR5, URZ, 0x6 ;  /* 0x0000000504047291 */ /* 0x000fc8000f8f303f */
[----:B------:R-:W-:-:S06]  /*0070*/  USHF.R.S32.HI UR6, URZ, 0x6, UR4 ;  /* 0x000000063f067899 */ /* 0x000fcc0008011404 */
[----:B------:R-:W-:Y:S01]  /*0080*/  MOV R0, UR6 ;  /* 0x0000000600007c02 */ /* 0x000fe20008000f00 */
[----:B--2---:R-:W-:-:S04]  /*0090*/  UISETP.GE.AND UP0, UPT, UR30, UR6, UPT ;  /* 0x000000061e00728c */ /* 0x004fc8000bf06270 */
[----:B------:R1:W-:Y:S02]  /*00a0*/  STL [R1+0x88], R0 ;  /* 0x0000880001007387 */ /* 0x0003e40000100800 */
[----:B------:R-:W-:-:S13]  /*00b0*/  PLOP3.LUT P0, PT, PT, PT, UP0, 0x80, 0x0 ;  /* 0x000000000000781c */ /* 0x000fda0003f0f008 */
[----:B------:R-:W-:Y:S05]  /*00c0*/  @P0 EXIT ;  /* 0x000000000000094d */ /* 0x000fea0003800000 */
[----:B------:R-:W2:Y:S01]  /*00d0*/  S2R R16, SR_TID.X ;  /* 0x0000000000107919 */ /* 0x000ea20000002100 */
[----:B------:R-:W3:Y:S01]  /*00e0*/  S2UR UR4, SR_CgaCtaId ;  /* 0x00000000000479c3 */ /* 0x000ee20000008800 */
[----:B------:R-:W-:Y:S01]  /*00f0*/  UMOV UR5, 0x400 ;  /* 0x0000040000057882 */ /* 0x000fe20000000000 */
[----:B------:R-:W-:Y:S01]  /*0100*/  UMOV UR6, 0x400 ;  /* 0x0000040000067882 */ /* 0x000fe20000000000 */
[----:B------:R-:W-:-:S05]  /*0110*/  ULDC UR60, c[0x0][0x394] ;  /* 0x0000e500003c7ab9 */ /* 0x000fca0000000800 */
[----:B------:R-:W4:Y:S08]  /*0120*/  S2UR UR56, SR_CTAID.Z ;  /* 0x00000000003879c3 */ /* 0x000f300000002700 */
[----:B------:R-:W5:Y:S08]  /*0130*/  S2UR UR48, SR_CTAID.Y ;  /* 0x00000000003079c3 */ /* 0x000f700000002600 */
[----:B------:R-:W5:Y:S01]  /*0140*/  S2UR UR7, SR_CgaCtaId ;  /* 0x00000000000779c3 */ /* 0x000f620000008800 */
[----:B---3--:R-:W-:Y:S01]  /*0150*/  ULEA UR5, UR4, UR5, 0x18 ;  /* 0x0000000504057291 */ /* 0x008fe2000f8ec03f */
[----:B--2---:R-:W-:Y:S01]  /*0160*/  SHF.R.S32.HI R12, RZ, 0x1f, R16 ;  /* 0x0000001fff0c7819 */ /* 0x004fe20000011410 */
[----:B----4-:R-:W-:-:S03]  /*0170*/  USHF.R.S32.HI UR4, URZ, 0x1f, UR56 ;  /* 0x0000001f3f047899 */ /* 0x010fc60008011438 */
[CC--:B------:R-:W-:Y:S02]  /*0180*/  LEA.HI R5, R12.reuse, R16.reuse, RZ, 0x5 ;  /* 0x000000100c057211 */ /* 0x0c0fe400078f28ff */
[CC--:B------:R-:W-:Y:S02]  /*0190*/  LEA.HI R19, R12.reuse, R16.reuse, RZ, 0x2 ;  /* 0x000000100c137211 */ /* 0x0c0fe400078f10ff */
[--C-:B------:R-:W-:Y:S02]  /*01a0*/  SHF.R.S32.HI R6, RZ, 0x5, R5.reuse ;  /* 0x00000005ff067819 */ /* 0x100fe40000011405 */
[----:B-1----:R-:W-:Y:S02]  /*01b0*/  SHF.R.S32.HI R0, RZ, 0x1f, R5 ;  /* 0x0000001fff007819 */ /* 0x002fe40000011405 */
[----:B------:R-:W-:Y:S02]  /*01c0*/  LEA.HI R9, R12, R16, RZ, 0x4 ;  /* 0x000000100c097211 */ /* 0x000fe400078f20ff */
[----:B------:R-:W-:-:S02]  /*01d0*/  LEA.HI R0, R0, R6, RZ, 0x2 ;  /* 0x0000000600007211 */ /* 0x000fc400078f10ff */
[----:B------:R-:W-:Y:S02]  /*01e0*/  LEA.HI R2, R5, R6, RZ, 0x1 ;  /* 0x0000000605027211 */ /* 0x000fe400078f08ff */
[--C-:B------:R-:W-:Y:S02]  /*01f0*/  SHF.R.S32.HI R10, RZ, 0x2, R19.reuse ;  /* 0x00000002ff0a7819 */ /* 0x100fe40000011413 */
[----:B------:R-:W-:Y:S02]  /*0200*/  SHF.R.S32.HI R4, RZ, 0x1f, R19 ;  /* 0x0000001fff047819 */ /* 0x000fe40000011413 */
[----:B------:R-:W-:Y:S02]  /*0210*/  SHF.R.S32.HI R7, RZ, 0x4, R9 ;  /* 0x00000004ff077819 */ /* 0x000fe40000011409 */
[----:B------:R-:W-:Y:S02]  /*0220*/  LOP3.LUT R3, R0, 0xfffffffc, RZ, 0xc0, !PT ;  /* 0xfffffffc00037812 */ /* 0x000fe400078ec0ff */
[----:B------:R-:W-:-:S02]  /*0230*/  LOP3.LUT R0, R2, 0xfffffffe, RZ, 0xc0, !PT ;  /* 0xfffffffe02007812 */ /* 0x000fc400078ec0ff */
[----:B------:R-:W-:Y:S01]  /*0240*/  LEA.HI R2, R4, R10, RZ, 0x3 ;  /* 0x0000000a04027211 */ /* 0x000fe200078f18ff */
[C---:B------:R-:W-:Y:S01]  /*0250*/  IMAD.IADD R15, R6.reuse, 0x1, -R3 ;  /* 0x00000001060f7824 */ /* 0x040fe200078e0a03 */
[----:B------:R-:W-:Y:S01]  /*0260*/  LEA.HI R8, R9, R7, RZ, 0x1 ;  /* 0x0000000709087211 */ /* 0x000fe200078f08ff */
[----:B------:R-:W-:Y:S01]  /*0270*/  IMAD.IADD R14, R6, 0x1, -R0 ;  /* 0x00000001060e7824 */ /* 0x000fe200078e0a00 */
[----:B------:R-:W-:Y:S02]  /*0280*/  LOP3.LUT R0, R2, 0xfffffff8, RZ, 0xc0, !PT ;  /* 0xfffffff802007812 */ /* 0x000fe400078ec0ff */
[----:B------:R-:W-:Y:S02]  /*0290*/  LOP3.LUT R4, R8, 0xfffffffe, RZ, 0xc0, !PT ;  /* 0xfffffffe08047812 */ /* 0x000fe400078ec0ff */
[----:B------:R-:W-:Y:S01]  /*02a0*/  LEA.HI R17, R12, R16, RZ, 0x3 ;  /* 0x000000100c117211 */ /* 0x000fe200078f18ff */
[----:B------:R-:W-:Y:S01]  /*02b0*/  IMAD.IADD R8, R10, 0x1, -R0 ;  /* 0x000000010a087824 */ /* 0x000fe200078e0a00 */
[----:B------:R-:W-:Y:S01]  /*02c0*/  LOP3.LUT R2, R5, 0xffffffe0, RZ, 0xc0, !PT ;  /* 0xffffffe005027812 */ /* 0x000fe200078ec0ff */
[----:B------:R-:W-:Y:S01]  /*02d0*/  IMAD.IADD R11, R7, 0x1, -R4 ;  /* 0x00000001070b7824 */ /* 0x000fe200078e0a04 */
[----:B------:R-:W-:-:S02]  /*02e0*/  SHF.R.S32.HI R3, RZ, 0x3, R17 ;  /* 0x00000003ff037819 */ /* 0x000fc40000011411 */
[----:B------:R-:W-:Y:S01]  /*02f0*/  LOP3.LUT R0, R17, 0xfffffff8, RZ, 0xc0, !PT ;  /* 0xfffffff811007812 */ /* 0x000fe200078ec0ff */
[----:B------:R-:W-:Y:S01]  /*0300*/  IMAD.IADD R4, R16, 0x1, -R2 ;  /* 0x0000000110047824 */ /* 0x000fe200078e0a02 */
[----:B------:R-:W-:Y:S01]  /*0310*/  LOP3.LUT R2, R9, 0xfffffff0, RZ, 0xc0, !PT ;  /* 0xfffffff009027812 */ /* 0x000fe200078ec0ff */
[----:B------:R-:W-:Y:S01]  /*0320*/  IMAD.SHL.U32 R3, R3, 0x40, RZ ;  /* 0x0000004003037824 */ /* 0x000fe200078e00ff */
[----:B------:R-:W-:Y:S01]  /*0330*/  LEA.HI R7, R12, R16, RZ, 0x7 ;  /* 0x000000100c077211 */ /* 0x000fe200078f38ff */
[C---:B------:R-:W-:Y:S01]  /*0340*/  IMAD.IADD R0, R16.reuse, 0x1, -R0 ;  /* 0x0000000110007824 */ /* 0x040fe200078e0a00 */
[----:B------:R-:W-:Y:S01]  /*0350*/  SHF.R.S32.HI R5, RZ, 0x1f, R4 ;  /* 0x0000001fff057819 */ /* 0x000fe20000011404 */
[----:B------:R-:W-:Y:S01]  /*0360*/  IMAD.IADD R2, R16, 0x1, -R2 ;  /* 0x0000000110027824 */ /* 0x000fe200078e0a02 */
[----:B------:R-:W-:Y:S01]  /*0370*/  LOP3.LUT R3, R3, 0x1c0, RZ, 0xc0, !PT ;  /* 0x000001c003037812 */ /* 0x000fe200078ec0ff */
[----:B------:R-:W-:Y:S01]  /*0380*/  IMAD.SHL.U32 R20, R0, 0x8, RZ ;  /* 0x0000000800147824 */ /* 0x000fe200078e00ff */
[----:B------:R-:W-:-:S02]  /*0390*/  LEA.HI R18, R5, R4, RZ, 0x2 ;  /* 0x0000000405127211 */ /* 0x000fc400078f10ff */
[----:B------:R-:W-:Y:S02]  /*03a0*/  SHF.R.S32.HI R5, RZ, 0x1f, R2 ;  /* 0x0000001fff057819 */ /* 0x000fe40000011402 */
[----:B------:R-:W-:Y:S01]  /*03b0*/  LOP3.LUT R4, R3, 0x38, R20, 0xf8, !PT ;  /* 0x0000003803047812 */ /* 0x000fe200078ef814 */
[----:B------:R-:W-:Y:S01]  /*03c0*/  STL [R1+0x48], R20 ;  /* 0x0000481401007387 */ /* 0x000fe20000100800 */
[----:B------:R-:W-:Y:S02]  /*03d0*/  SHF.R.U32.HI R3, RZ, 0x3, R3 ;  /* 0x00000003ff037819 */ /* 0x000fe40000011603 */
[C---:B------:R-:W-:Y:S02]  /*03e0*/  LOP3.LUT P4, RZ, R0.reuse, 0x4, RZ, 0xc0, !PT ;  /* 0x0000000400ff7812 */ /* 0x040fe4000788c0ff */
[----:B------:R-:W-:Y:S02]  /*03f0*/  LEA.HI R13, R5, R2, RZ, 0x3 ;  /* 0x00000002050d7211 */ /* 0x000fe400078f18ff */
[C---:B------:R-:W-:Y:S01]  /*0400*/  LOP3.LUT P3, RZ, R0.reuse, 0x2, RZ, 0xc0, !PT ;  /* 0x0000000200ff7812 */ /* 0x040fe2000786c0ff */
[----:B------:R-:W-:Y:S01]  /*0410*/  IMAD.SHL.U32 R0, R0, 0x40, RZ ;  /* 0x0000004000007824 */ /* 0x000fe200078e00ff */
[----:B------:R-:W-:Y:S01]  /*0420*/  LOP3.LUT R10, R4, R3, RZ, 0x3c, !PT ;  /* 0x00000003040a7212 */ /* 0x000fe200078e3cff */
[----:B------:R-:W-:Y:S01]  /*0430*/  IMAD.SHL.U32 R3, R14, 0x10, RZ ;  /* 0x000000100e037824 */ /* 0x000fe200078e00ff */
[----:B------:R-:W-:-:S02]  /*0440*/  LOP3.LUT R4, R13, 0xfffffff8, RZ, 0xc0, !PT ;  /* 0xfffffff80d047812 */ /* 0x000fc400078ec0ff */
[----:B------:R-:W-:Y:S02]  /*0450*/  LOP3.LUT R0, R0, 0x1c0, RZ, 0xc0, !PT ;  /* 0x000001c000007812 */ /* 0x000fe400078ec0ff */
[----:B------:R-:W-:Y:S01]  /*0460*/  SHF.R.S32.HI R7, RZ, 0x7, R7 ;  /* 0x00000007ff077819 */ /* 0x000fe20000011407 */
[----:B------:R-:W-:Y:S01]  /*0470*/  IMAD.IADD R9, R2, 0x1, -R4 ;  /* 0x0000000102097824 */ /* 0x000fe200078e0a04 */
[C---:B------:R-:W-:Y:S02]  /*0480*/  LOP3.LUT R5, R0.reuse, 0x8, R17, 0xf8, !PT ;  /* 0x0000000800057812 */ /* 0x040fe400078ef811 */
[----:B------:R-:W-:Y:S01]  /*0490*/  LOP3.LUT R4, R0, 0x10, R3, 0xf8, !PT ;  /* 0x0000001000047812 */ /* 0x000fe200078ef803 */
[----:B------:R-:W-:Y:S01]  /*04a0*/  IMAD.SHL.U32 R3, R11, 0x200, RZ ;  /* 0x000002000b037824 */ /* 0x000fe200078e00ff */
[----:B------:R-:W-:Y:S02]  /*04b0*/  SHF.R.U32.HI R0, RZ, 0x3, R0 ;  /* 0x00000003ff007819 */ /* 0x000fe40000011600 */
[----:B------:R-:W-:Y:S01]  /*04c0*/  LOP3.LUT R2, R8, 0x1, RZ, 0xc0, !PT ;  /* 0x0000000108027812 */ /* 0x000fe200078ec0ff */
[----:B------:R-:W-:Y:S01]  /*04d0*/  IMAD R6, R7, 0x800, R3 ;  /* 0x0000080007067824 */ /* 0x000fe200078e0203 */
[----:B------:R-:W-:-:S02]  /*04e0*/  LEA.HI R12, R12, R16, RZ, 0x6 ;  /* 0x000000100c0c7211 */ /* 0x000fc400078f30ff */
[----:B------:R-:W-:Y:S02]  /*04f0*/  LOP3.LUT R5, R5, R0, RZ, 0x3c, !PT ;  /* 0x0000000005057212 */ /* 0x000fe400078e3cff */
[----:B------:R-:W-:Y:S02]  /*0500*/  ISETP.NE.U32.AND P0, PT, R2, 0x1, PT ;  /* 0x000000010200780c */ /* 0x000fe40003f05070 */
[----:B------:R-:W-:Y:S01]  /*0510*/  LOP3.LUT R4, R4, 0x8, R17, 0xf8, !PT ;  /* 0x0000000804047812 */ /* 0x000fe200078ef811 */
[----:B------:R-:W-:Y:S01]  /*0520*/  IMAD.IADD R17, R6, 0x1, R5 ;  /* 0x0000000106117824 */ /* 0x000fe200078e0205 */
[----:B------:R-:W-:Y:S01]  /*0530*/  SHF.R.S32.HI R2, RZ, 0x6, R12 ;  /* 0x00000006ff027819 */ /* 0x000fe2000001140c */
[----:B------:R-:W-:Y:S01]  /*0540*/  IMAD.SHL.U32 R6, R11, 0x20, RZ ;  /* 0x000000200b067824 */ /* 0x000fe200078e00ff */
[----:B------:R-:W-:Y:S01]  /*0550*/  LOP3.LUT R3, R3, R4, R0, 0xf6, !PT ;  /* 0x0000000403037212 */ /* 0x000fe200078ef600 */
[----:B------:R-:W-:Y:S01]  /*0560*/  IMAD.SHL.U32 R4, R7, 0x20, RZ ;  /* 0x0000002007047824 */ /* 0x000fe200078e00ff */
[----:B------:R-:W-:Y:S01]  /*0570*/  LOP3.LUT R0, R19, 0x7ffffffc, RZ, 0xc0, !PT ;  /* 0x7ffffffc13007812 */ /* 0x000fe200078ec0ff */
[----:B------:R-:W-:Y:S01]  /*0580*/  IMAD R10, R2, 0x200, R10 ;  /* 0x00000200020a7824 */ /* 0x000fe200078e020a */
[----:B------:R-:W-:Y:S01]  /*0590*/  R2P PR, R8, 0x6 ;  /* 0x0000000608007804 */ /* 0x000fe20000000000 */
[----:B------:R-:W-:Y:S01]  /*05a0*/  IMAD.SHL.U32 R5, R2, 0x8, RZ ;  /* 0x0000000802057824 */ /* 0x000fe200078e00ff */
[C---:B------:R-:W-:Y:S01]  /*05b0*/  LOP3.LUT P6, RZ, R9.reuse, 0x4, RZ, 0xc0, !PT ;  /* 0x0000000409ff7812 */ /* 0x040fe200078cc0ff */
[----:B------:R-:W-:Y:S01]  /*05c0*/  IMAD.SHL.U32 R2, R8, 0x40, RZ ;  /* 0x0000004008027824 */ /* 0x000fe200078e00ff */
[----:B------:R-:W-:Y:S01]  /*05d0*/  LOP3.LUT P5, RZ, R9, 0x2, RZ, 0xc0, !PT ;  /* 0x0000000209ff7812 */ /* 0x000fe200078ac0ff */
[C---:B------:R-:W-:Y:S01]  /*05e0*/  IMAD.IADD R8, R16.reuse, 0x1, -R0 ;  /* 0x0000000110087824 */ /* 0x040fe200078e0a00 */
[----:B------:R-:W-:Y:S01]  /*05f0*/  LEA R3, R3, UR5, 0x1 ;  /* 0x0000000503037c11 */ /* 0x000fe2000f8e08ff */
[----:B------:R-:W-:Y:S01]  /*0600*/  IMAD.SHL.U32 R16, R16, 0x2, RZ ;  /* 0x0000000210107824 */ /* 0x000fe200078e00ff */
[----:B------:R-:W-:-:S02]  /*0610*/  LOP3.LUT R0, R2, 0x1c0, RZ, 0xc0, !PT ;  /* 0x000001c002007812 */ /* 0x000fc400078ec0ff */
[----:B------:R-:W-:Y:S02]  /*0620*/  LOP3.LUT R2, R5, 0x18, RZ, 0xc0, !PT ;  /* 0x0000001805027812 */ /* 0x000fe400078ec0ff */
[----:B------:R-:W-:Y:S02]  /*0630*/  SHF.R.U32.HI R5, RZ, 0x3, R0 ;  /* 0x00000003ff057819 */ /* 0x000fe40000011600 */
[----:B------:R-:W-:Y:S02]  /*0640*/  LOP3.LUT R12, R4, 0x6, R16, 0xf8, !PT ;  /* 0x00000006040c7812 */ /* 0x000fe400078ef810 */
[----:B------:R-:W-:Y:S02]  /*0650*/  LOP3.LUT R7, R2, 0x20, R6, 0xf8, !PT ;  /* 0x0000002002077812 */ /* 0x000fe400078ef806 */
[----:B------:R-:W-:Y:S01]  /*0660*/  LOP3.LUT R4, R0, 0x20, R4, 0xf8, !PT ;  /* 0x0000002000047812 */ /* 0x000fe200078ef804 */
[----:B------:R1:W-:Y:S01]  /*0670*/  STL [R1+0x84], R12 ;  /* 0x0000840c01007387 */ /* 0x0003e20000100800 */
[----:B------:R-:W-:Y:S01]  /*0680*/  LOP3.LUT R6, R5, R0, R2, 0x1e, !PT ;  /* 0x0000000005067212 */ /* 0x000fe200078e1e02 */
[----:B------:R-:W-:Y:S01]  /*0690*/  IMAD.SHL.U32 R0, R8, 0x2, RZ ;  /* 0x0000000208007824 */ /* 0x000fe200078e00ff */
[----:B------:R-:W-:Y:S01]  /*06a0*/  LOP3.LUT R5, R4, R5, RZ, 0x3c, !PT ;  /* 0x0000000504057212 */ /* 0x000fe200078e3cff */
[----:B------:R-:W-:-:S02]  /*06b0*/  IMAD.SHL.U32 R2, R9, 0x40, RZ ;  /* 0x0000004009027824 */ /* 0x000fc400078e00ff */
[--C-:B------:R-:W-:Y:S02]  /*06c0*/  IMAD R4, R15, 0x400, R0.reuse ;  /* 0x000004000f047824 */ /* 0x100fe400078e0200 */
[----:B------:R-:W-:Y:S02]  /*06d0*/  IMAD R0, R14, 0x400, R0 ;  /* 0x000004000e007824 */ /* 0x000fe400078e0200 */
[----:B------:R-:W-:Y:S02]  /*06e0*/  IMAD.IADD R16, R4, 0x1, R5 ;  /* 0x0000000104107824 */ /* 0x000fe400078e0205 */
[----:B------:R-:W-:Y:S01]  /*06f0*/  IMAD.SHL.U32 R4, R11, 0x8, RZ ;  /* 0x000000080b047824 */ /* 0x000fe200078e00ff */
[----:B------:R-:W-:Y:S01]  /*0700*/  LEA R11, R10, UR5, 0x1 ;  /* 0x000000050a0b7c11 */ /* 0x000fe2000f8e08ff */
[----:B------:R-:W-:Y:S02]  /*0710*/  IMAD.SHL.U32 R8, R13, 0x40, RZ ;  /* 0x000000400d087824 */ /* 0x000fe400078e00ff */
[----:B------:R-:W-:-:S03]  /*0720*/  VIADD R13, R20, 0x80 ;  /* 0x00000080140d7836 */ /* 0x000fc60000000000 */
[----:B------:R-:W-:-:S05]  /*0730*/  LOP3.LUT R8, R8, 0xfffffe00, RZ, 0xc0, !PT ;  /* 0xfffffe0008087812 */ /* 0x000fca00078ec0ff */
[----:B------:R-:W-:Y:S02]  /*0740*/  IMAD R9, R14, 0x400, R8 ;  /* 0x000004000e097824 */ /* 0x000fe400078e0208 */
[----:B-1----:R-:W-:Y:S01]  /*0750*/  IMAD.IADD R12, R0, 0x1, R6 ;  /* 0x00000001000c7824 */ /* 0x002fe200078e0206 */
[----:B------:R-:W-:Y:S01]  /*0760*/  LOP3.LUT R0, R2, 0x1c0, RZ, 0xc0, !PT ;  /* 0x000001c002007812 */ /* 0x000fe200078ec0ff */
[----:B------:R-:W-:Y:S02]  /*0770*/  IMAD.MOV.U32 R6, RZ, RZ, 0x20 ;  /* 0x00000020ff067424 */ /* 0x000fe400078e00ff */
[----:B------:R-:W-:Y:S01]  /*0780*/  VIADD R14, R20, 0x40 ;  /* 0x00000040140e7836 */ /* 0x000fe20000000000 */
[----:B------:R-:W-:Y:S02]  /*0790*/  SHF.R.U32.HI R2, RZ, 0x3, R0 ;  /* 0x00000003ff027819 */ /* 0x000fe40000011600 */
[----:B------:R-:W-:Y:S02]  /*07a0*/  LOP3.LUT R4, R0, 0x8, R4, 0xf8, !PT ;  /* 0x0000000800047812 */ /* 0x000fe400078ef804 */
[----:B------:R-:W-:Y:S01]  /*07b0*/  LOP3.LUT R5, R2, R7, R0, 0x1e, !PT ;  /* 0x0000000702057212 */ /* 0x000fe200078e1e00 */
[----:B------:R-:W-:Y:S01]  /*07c0*/  IMAD R7, R15, 0x400, R8 ;  /* 0x000004000f077824 */ /* 0x000fe200078e0208 */
[----:B------:R-:W-:-:S02]  /*07d0*/  SHF.R.S32.HI R0, RZ, 0x2, R18 ;  /* 0x00000002ff007819 */ /* 0x000fc40000011412 */
[----:B------:R-:W-:Y:S02]  /*07e0*/  LOP3.LUT R2, R4, R2, RZ, 0x3c, !PT ;  /* 0x0000000204027212 */ /* 0x000fe400078e3cff */
[----:B------:R-:W-:Y:S01]  /*07f0*/  LOP3.LUT R8, R5, R8, RZ, 0xfc, !PT ;  /* 0x0000000805087212 */ /* 0x000fe200078efcff */
[----:B------:R-:W-:Y:S02]  /*0800*/  IMAD R4, R15, 0x10, R0 ;  /* 0x000000100f047824 */ /* 0x000fe400078e0200 */
[----:B------:R-:W-:Y:S01]  /*0810*/  IMAD.U32 R0, RZ, RZ, UR4 ;  /* 0x00000004ff007e24 */ /* 0x000fe2000f8e00ff */
[----:B-----5:R-:W-:Y:S01]  /*0820*/  USHF.L.U32 UR4, UR48, 0x7, URZ ;  /* 0x0000000730047899 */ /* 0x020fe2000800063f */
[----:B------:R-:W-:Y:S01]  /*0830*/  IMAD.IADD R7, R7, 0x1, R2 ;  /* 0x0000000107077824 */ /* 0x000fe200078e0202 */
[----:B------:R1:W-:Y:S01]  /*0840*/  STL [R1+0x80], R4 ;  /* 0x0000800401007387 */ /* 0x0003e20000100800 */
[----:B------:R-:W-:Y:S02]  /*0850*/  IMAD.IADD R9, R2, 0x1, R9 ;  /* 0x0000000102097824 */ /* 0x000fe400078e0209 */
[----:B------:R-:W-:Y:S01]  /*0860*/  IMAD.MOV.U32 R5, RZ, RZ, 0x40 ;  /* 0x00000040ff057424 */ /* 0x000fe200078e00ff */
[----:B------:R2:W-:Y:S01]  /*0870*/  STL [R1+0x68], R14 ;  /* 0x0000680e01007387 */ /* 0x0005e20000100800 */
[----:B------:R-:W-:Y:S01]  /*0880*/  IMAD.U32 R0, RZ, RZ, UR4 ;  /* 0x00000004ff007e24 */ /* 0x000fe2000f8e00ff */
[----:B------:R-:W-:-:S02]  /*0890*/  ULEA UR4, UR7, UR6, 0x18 ;  /* 0x0000000607047291 */ /* 0x000fc4000f8ec03f */
[----:B------:R-:W-:Y:S01]  /*08a0*/  USHF.R.S32.HI UR6, URZ, 0x1f, UR48 ;  /* 0x0000001f3f067899 */ /* 0x000fe20008011430 */
[----:B------:R3:W-:Y:S01]  /*08b0*/  STL [R1+0x6c], R13 ;  /* 0x00006c0d01007387 */ /* 0x0007e20000100800 */
[----:B------:R-:W-:-:S03]  /*08c0*/  USHF.R.S32.HI UR7, URZ, 0x1f, UR56 ;  /* 0x0000001f3f077899 */ /* 0x000fc60008011438 */
[----:B------:R4:W-:Y:S01]  /*08d0*/  STL [R1+0x2c], R11 ;  /* 0x00002c0b01007387 */ /* 0x0009e20000100800 */
[----:B------:R-:W-:Y:S01]  /*08e0*/  IMAD.U32 R0, RZ, RZ, UR6 ;  /* 0x00000006ff007e24 */ /* 0x000fe2000f8e00ff */
[----:B------:R-:W-:Y:S01]  /*08f0*/  UIADD3 UR6, UR5, 0x12000, URZ ;  /* 0x0001200005067890 */ /* 0x000fe2000fffe03f */
[----:B------:R-:W-:Y:S02]  /*0900*/  IMAD.MOV.U32 R0, RZ, RZ, -0x10 ;  /* 0xfffffff0ff007424 */ /* 0x000fe400078e00ff */
[----:B------:R-:W-:Y:S01]  /*0910*/  IMAD.U32 R2, RZ, RZ, UR7 ;  /* 0x00000007ff027e24 */ /* 0x000fe2000f8e00ff */
[----:B------:R-:W-:Y:S01]  /*0920*/  SEL R2, R6, 0xffffffe0, !P3 ;  /* 0xffffffe006027807 */ /* 0x000fe20005800000 */
[----:B------:R-:W-:Y:S01]  /*0930*/  UIADD3 UR7, UR5, 0xc000, URZ ;  /* 0x0000c00005077890 */ /* 0x000fe2000fffe03f */
[----:B------:R-:W-:Y:S02]  /*0940*/  SEL R10, R0, 0x10, !P0 ;  /* 0x00000010000a7807 */ /* 0x000fe40004000000 */
[----:B------:R-:W-:-:S02]  /*0950*/  LEA R0, R17, UR6, 0x1 ;  /* 0x0000000611007c11 */ /* 0x000fc4000f8e08ff */
[C---:B-1----:R-:W-:Y:S02]  /*0960*/  SEL R4, R5.reuse, 0xffffffc0, !P4 ;  /* 0xffffffc005047807 */ /* 0x042fe40006000000 */
[----:B------:R-:W-:Y:S02]  /*0970*/  SEL R6, R6, 0xffffffe0, !P5 ;  /* 0xffffffe006067807 */ /* 0x000fe40006800000 */
[----:B--2---:R-:W-:Y:S01]  /*0980*/  LEA R14, R16, UR5, 0x1 ;  /* 0x00000005100e7c11 */ /* 0x004fe2000f8e08ff */
[----:B------:R-:W-:Y:S01]  /*0990*/  IMAD.IADD R252, R0, 0x1, R4 ;  /* 0x0000000100fc7824 */ /* 0x000fe200078e0204 */
[----:B------:R-:W-:Y:S02]  /*09a0*/  SEL R5, R5, 0xffffffc0, !P6 ;  /* 0xffffffc005057807 */ /* 0x000fe40007000000 */
[----:B------:R-:W-:Y:S02]  /*09b0*/  LEA R9, R9, UR6, 0x1 ;  /* 0x0000000609097c11 */ /* 0x000fe4000f8e08ff */
[----:B---3--:R-:W-:Y:S01]  /*09c0*/  LEA R13, R12, UR7, 0x1 ;  /* 0x000000070c0d7c11 */ /* 0x008fe2000f8e08ff */
[----:B------:R-:W-:Y:S01]  /*09d0*/  VIADD R12, R14, 0x20 ;  /* 0x000000200e0c7836 */ /* 0x000fe20000000000 */
[----:B------:R-:W-:Y:S01]  /*09e0*/  ULDC.64 UR6, c[0x0][0x208] ;  /* 0x0000820000067ab9 */ /* 0x000fe20000000a00 */
[----:B----4-:R-:W-:Y:S01]  /*09f0*/  IMAD.IADD R11, R0, 0x1, R2 ;  /* 0x00000001000b7824 */ /* 0x010fe200078e0202 */
[----:B------:R-:W-:Y:S01]  /*0a00*/  IADD3 R2, R2, -0x6000, R0 ;  /* 0xffffa00002027810 */ /* 0x000fe20007ffe000 */
[----:B------:R-:W-:-:S03]  /*0a10*/  @P1 VIADD R12, R14, 0xffffffe0 ;  /* 0xffffffe00e0c1836 */ /* 0x000fc60000000000 */
        /* <DEDUP_REMOVED lines=8> */
[----:B-1----:R-:W-:-:S05]  /*0aa0*/  LEA R11, R7, UR5, 0x1 ;  /* 0x00000005070b7c11 */ /* 0x002fca000f8e08ff */
[----:B------:R-:W-:Y:S02]  /*0ab0*/  IMAD.IADD R7, R11, 0x1, R6 ;  /* 0x000000010b077824 */ /* 0x000fe400078e0206 */
        /* <DEDUP_REMOVED lines=8> */
[----:B--2---:R-:W-:Y:S02]  /*0b40*/  IMAD.IADD R4, R10, 0x1, R12 ;  /* 0x000000010a047824 */ /* 0x004fe400078e020c */
[----:B------:R-:W-:-:S03]  /*0b50*/  IMAD.IADD R10, R11, 0x1, R5 ;  /* 0x000000010b0a7824 */ /* 0x000fc600078e0205 */
[----:B------:R1:W-:Y:S04]  /*0b60*/  STL [R1+0x58], R4 ;  /* 0x0000580401007387 */ /* 0x0003e80000100800 */
[----:B------:R-:W-:Y:S04]  /*0b70*/  STL [R1+0xc], R7 ;  /* 0x00000c0701007387 */ /* 0x000fe80000100800 */
[----:B------:R-:W-:Y:S04]  /*0b80*/  STL [R1+0x18], R10 ;  /* 0x0000180a01007387 */ /* 0x000fe80000100800 */
[----:B------:R-:W-:Y:S01]  /*0b90*/  STL [R1+0x28], R8 ;  /* 0x0000280801007387 */ /* 0x000fe20000100800 */
[----:B-1----:R-:W-:-:S02]  /*0ba0*/  IMAD.IADD R4, R5, 0x1, R9 ;  /* 0x0000000105047824 */ /* 0x002fc400078e0209 */
[----:B------:R-:W-:-:S03]  /*0bb0*/  IMAD.IADD R5, R7, 0x1, R5 ;  /* 0x0000000107057824 */ /* 0x000fc600078e0205 */
[----:B------:R1:W-:Y:S04]  /*0bc0*/  STL [R1+0x20], R4 ;  /* 0x0000200401007387 */ /* 0x0003e80000100800 */
[----:B------:R2:W-:Y:S01]  /*0bd0*/  STL [R1+0x14], R5 ;  /* 0x0000140501007387 */ /* 0x0005e20000100800 */
[----:B-1----:R-:W-:-:S05]  /*0be0*/  IMAD.IADD R4, R6, 0x1, R4 ;  /* 0x0000000106047824 */ /* 0x002fca00078e0204 */
[----:B------:R2:W-:Y:S02]  /*0bf0*/  STL [R1+0x24], R4 ;  /* 0x0000240401007387 */ /* 0x0005e40000100800 */
.L_x_92:
        /* <DEDUP_REMOVED lines=16> */
[----:B--2---:R-:W-:Y:S01]  /*0d00*/  IMAD.U32 R4, RZ, RZ, UR8 ;  /* 0x00000008ff047e24 */ /* 0x004fe2000f8e00ff */
        /* <DEDUP_REMOVED lines=50> */
.L_x_46:
[----:B------:R-:W-:Y:S02]  /*1030*/  @!UP3 UIADD3 UR5, UR10, UR9, -UR25 ;  /* 0x000000090a05b290 */ /* 0x000fe4000fffe819 */
[----:B------:R-:W-:Y:S02]  /*1040*/  @UP0 UIADD3 UR13, UR12, -UR8, URZ ;  /* 0x800000080c0d0290 */ /* 0x000fe4000fffe03f */
[----:B------:R-:W-:-:S05]  /*1050*/  UISETP.GT.AND UP1, UPT, UR5, UR31, UPT ;  /* 0x0000001f0500728c */ /* 0x000fca000bf24270 */
[----:B------:R-:W-:Y:S01]  /*1060*/  @!UP0 ULDC UR13, c[0x0][0x2c4] ;  /* 0x0000b100000d8ab9 */ /* 0x000fe20000000800 */
[----:B------:R-:W-:-:S13]  /*1070*/  PLOP3.LUT P0, PT, PT, PT, UP1, 0x80, 0x0 ;  /* 0x000000000000781c */ /* 0x000fda0003f0f018 */
[----:B------:R-:W-:Y:S05]  /*1080*/  @!P0 BRA `(.L_x_47) ;  /* 0x00000084001c8947 */ /* 0x000fea0003800000 */
[----:B------:R-:W1:Y:S01]  /*1090*/  LDC R9, c[0x0][0x278] ;  /* 0x00009e00ff097b82 */ /* 0x000e620000000800 */
[----:B------:R-:W-:Y:S01]  /*10a0*/  UISETP.NE.AND UP2, UPT, UR8, -0x1, UPT ;  /* 0xffffffff0800788c */ /* 0x000fe2000bf45270 */
[----:B------:R-:W-:Y:S01]  /*10b0*/  IABS R7, UR56 ;  /* 0x0000003800077c13 */ /* 0x000fe20008000000 */
[----:B------:R-:W-:Y:S01]  /*10c0*/  ULDC.64 UR10, c[0x0][0x228] ;  /* 0x00008a00000a7ab9 */ /* 0x000fe20000000a00 */
[----:B------:R-:W-:Y:S01]  /*10d0*/  ULDC.64 UR16, c[0x0][0x488] ;  /* 0x0001220000107ab9 */ /* 0x000fe20000000a00 */
[----:B------:R-:W-:Y:S02]  /*10e0*/  UIMAD.WIDE.U32 UR18, UR48, UR10, URZ ;  /* 0x0000000a301272a5 */ /* 0x000fe4000f8e003f */
[----:B------:R-:W-:Y:S01]  /*10f0*/  UIMAD UR10, UR58, UR10, URZ ;  /* 0x0000000a3a0a72a4 */ /* 0x000fe2000f8e023f */
[----:B------:R-:W2:Y:S01]  /*1100*/  S2UR UR9, SR_CTAID.X ;  /* 0x00000000000979c3 */ /* 0x000ea20000002500 */
[----:B------:R-:W-:Y:S02]  /*1110*/  USHF.L.U32 UR21, UR48, 0x7, URZ ;  /* 0x0000000730157899 */ /* 0x000fe4000800063f */
[----:B------:R-:W-:-:S02]  /*1120*/  UIMAD UR24, UR48, UR11, UR10 ;  /* 0x0000000b301872a4 */ /* 0x000fc4000f8e020a */
[----:B------:R-:W-:Y:S01]  /*1130*/  UIADD3 UR12, UR13, 0x3f, URZ ;  /* 0x0000003f0d0c7890 */ /* 0x000fe2000fffe03f */
[----:B------:R-:W-:Y:S01]  /*1140*/  @!UP2 ULDC.64 UR10, c[0x0][0x418] ;  /* 0x00010600000aaab9 */ /* 0x000fe20000000a00 */
[----:B------:R-:W-:Y:S01]  /*1150*/  ULDC.64 UR32, c[0x0][0x240] ;  /* 0x0000900000207ab9 */ /* 0x000fe20000000a00 */
[----:B------:R-:W-:Y:S01]  /*1160*/  @!UP2 UIMAD.WIDE.U32 UR42, UR48, UR10, URZ ;  /* 0x0000000a302aa2a5 */ /* 0x000fe2000f8e003f */
[----:B------:R-:W-:Y:S01]  /*1170*/  ULDC UR59, c[0x0][0x2d4] ;  /* 0x0000b500003b7ab9 */ /* 0x000fe20000000800 */
[----:B------:R-:W-:Y:S01]  /*1180*/  @UP2 ULDC.64 UR14, c[0x0][0x420] ;  /* 0x00010800000e2ab9 */ /* 0x000fe20000000a00 */
[----:B------:R-:W-:Y:S02]  /*1190*/  USHF.R.S32.HI UR38, URZ, 0x1f, UR59 ;  /* 0x0000001f3f267899 */ /* 0x000fe4000801143b */
[----:B------:R-:W-:Y:S01]  /*11a0*/  @UP2 UIMAD.WIDE.U32 UR46, UR8, UR14, URZ ;  /* 0x0000000e082e22a5 */ /* 0x000fe2000f8e003f */
[----:B-1----:R-:W-:Y:S01]  /*11b0*/  IABS R8, R9 ;  /* 0x0000000900087213 */ /* 0x002fe20000000000 */
[----:B------:R-:W-:Y:S01]  /*11c0*/  USHF.L.U64.HI UR20, UR48, 0x7, UR58 ;  /* 0x0000000730147899 */ /* 0x000fe2000801023a */
[----:B------:R-:W-:Y:S01]  /*11d0*/  ISETP.NE.AND P3, PT, R9, RZ, PT ;  /* 0x000000ff0900720c */ /* 0x000fe20003f65270 */
[----:B------:R-:W-:Y:S01]  /*11e0*/  ULDC UR28, c[0x0][0x2dc] ;  /* 0x0000b700001c7ab9 */ /* 0x000fe20000000800 */
[----:B------:R-:W1:Y:S01]  /*11f0*/  I2F.RP R4, R8 ;  /* 0x0000000800047306 */ /* 0x000e620000209400 */
[----:B------:R-:W-:Y:S01]  /*1200*/  ULDC UR61, c[0x0][0x270] ;  /* 0x00009c00003d7ab9 */ /* 0x000fe20000000800 */
[----:B------:R-:W-:-:S02]  /*1210*/  @UP2 UIMAD UR51, UR8, UR15, UR47 ;  /* 0x0000000f083322a4 */ /* 0x000fc4000f8e022f */
[----:B--2---:R-:W-:Y:S02]  /*1220*/  UIMAD.WIDE.U32 UR36, UR9, UR16, URZ ;  /* 0x00000010092472a5 */ /* 0x004fe4000f8e003f */
[----:B------:R-:W-:Y:S02]  /*1230*/  UIMAD.WIDE.U32 UR14, UR48, UR59, URZ ;  /* 0x0000003b300e72a5 */ /* 0x000fe4000f8e003f */
[----:B------:R-:W-:Y:S02]  /*1240*/  UIMAD UR41, UR9, UR17, UR37 ;  /* 0x00000011092972a4 */ /* 0x000fe4000f8e0225 */
[----:B------:R-:W-:Y:S02]  /*1250*/  @!UP2 UIMAD UR9, UR58, UR10, URZ ;  /* 0x0000000a3a09a2a4 */ /* 0x000fe4000f8e023f */
[----:B------:R-:W-:Y:S02]  /*1260*/  USEL UR37, UR21, URZ, UP0 ;  /* 0x0000003f15257287 */ /* 0x000fe40008000000 */
[----:B------:R-:W-:Y:S01]  /*1270*/  @!UP2 UIMAD UR39, UR48, UR11, UR9 ;  /* 0x0000000b3027a2a4 */ /* 0x000fe2000f8e0209 */
[----:B-1----:R-:W1:Y:S01]  /*1280*/  MUFU.RCP R4, R4 ;  /* 0x0000000400047308 */ /* 0x002e620000001000 */
[----:B------:R-:W-:Y:S01]  /*1290*/  UIADD3 UR9, UR13, 0x40, UR31 ;  /* 0x000000400d097890 */ /* 0x000fe2000fffe01f */
[----:B------:R-:W-:Y:S01]  /*12a0*/  ULDC UR10, c[0x0][0x394] ;  /* 0x0000e500000a7ab9 */ /* 0x000fe20000000800 */
[----:B------:R-:W-:-:S02]  /*12b0*/  USHF.R.S32.HI UR21, URZ, 0x1f, UR12 ;  /* 0x0000001f3f157899 */ /* 0x000fc4000801140c */
[----:B------:R-:W-:Y:S02]  /*12c0*/  UIADD3 UR9, UR9, UR10, -UR5 ;  /* 0x0000000a09097290 */ /* 0x000fe4000fffe805 */
[----:B------:R-:W-:Y:S02]  /*12d0*/  ULEA.HI UR21, UR21, UR12, URZ, 0x6 ;  /* 0x0000000c15157291 */ /* 0x000fe4000f8f303f */
[----:B------:R-:W-:Y:S02]  /*12e0*/  UIADD3 UR9, UR9, 0x3f, URZ ;  /* 0x0000003f09097890 */ /* 0x000fe4000fffe03f */
[----:B------:R-:W-:Y:S02]  /*12f0*/  UIMAD.WIDE.U32 UR16, UR8, UR32, URZ ;  /* 0x00000020081072a5 */ /* 0x000fe4000f8e003f */
[----:B------:R-:W-:Y:S02]  /*1300*/  USHF.R.S32.HI UR12, URZ, 0x1f, UR9 ;  /* 0x0000001f3f0c7899 */ /* 0x000fe40008011409 */
[----:B------:R-:W-:Y:S01]  /*1310*/  USEL UR57, UR18, UR16, !UP2 ;  /* 0x0000001012397287 */ /* 0x000fe2000d000000 */
[----:B-1----:R-:W-:Y:S01]  /*1320*/  VIADD R4, R4, 0xffffffe ;  /* 0x0ffffffe04047836 */ /* 0x002fe20000000000 */
[----:B------:R-:W-:-:S02]  /*1330*/  ULEA.HI UR9, UR12, UR9, URZ, 0x6 ;  /* 0x000000090c097291 */ /* 0x000fc4000f8f303f */
[----:B------:R-:W-:Y:S01]  /*1340*/  UIMAD UR18, UR38, UR48, URZ ;  /* 0x00000030261272a4 */ /* 0x000fe2000f8e023f */
[----:B------:R-:W1:Y:S01]  /*1350*/  F2I.FTZ.U32.TRUNC.NTZ R5, R4 ;  /* 0x0000000400057305 */ /* 0x000e62000021f000 */
[----:B------:R-:W-:Y:S02]  /*1360*/  USHF.R.S32.HI UR12, URZ, 0x6, UR21 ;  /* 0x000000063f0c7899 */ /* 0x000fe40008011415 */
[----:B------:R-:W-:Y:S02]  /*1370*/  USHF.R.S32.HI UR9, URZ, 0x6, UR9 ;  /* 0x000000063f097899 */ /* 0x000fe40008011409 */
[----:B------:R-:W-:Y:S02]  /*1380*/  UIMAD.WIDE UR10, UR28, UR61, URZ ;  /* 0x0000003d1c0a72a5 */ /* 0x000fe4000f8e023f */
[----:B------:R-:W-:Y:S02]  /*1390*/  USEL UR20, UR20, URZ, UP0 ;  /* 0x0000003f14147287 */ /* 0x000fe40008000000 */
[----:B------:R-:W-:-:S02]  /*13a0*/  UIMAD UR18, UR58, UR59, UR18 ;  /* 0x0000003b3a1272a4 */ /* 0x000fc4000f8e0212 */
[----:B------:R-:W-:Y:S02]  /*13b0*/  UISETP.LT.AND UP0, UPT, UR12, UR9, UPT ;  /* 0x000000090c00728c */ /* 0x000fe4000bf01270 */
[----:B------:R-:W-:Y:S01]  /*13c0*/  UIMAD UR22, UR8, UR33, URZ ;  /* 0x00000021081672a4 */ /* 0x000fe2000f8e023f */
[----:B-1----:R-:W-:Y:S01]  /*13d0*/  IMAD.MOV R4, RZ, RZ, -R5 ;  /* 0x000000ffff047224 */ /* 0x002fe200078e0a05 */
[----:B------:R-:W-:Y:S02]  /*13e0*/  UIADD3 UR52, UR19, UR24, URZ ;  /* 0x0000001813347290 */ /* 0x000fe4000fffe03f */
[----:B------:R-:W-:Y:S01]  /*13f0*/  UIMAD UR19, UR11, UR14, URZ ;  /* 0x0000000e0b1372a4 */ /* 0x000fe2000f8e023f */
[----:B------:R-:W-:Y:S01]  /*1400*/  IMAD R6, R4, R8, RZ ;  /* 0x0000000804067224 */ /* 0x000fe200078e02ff */
[----:B------:R-:W-:Y:S01]  /*1410*/  UIADD3 UR18, UR15, UR18, URZ ;  /* 0x000000120f127290 */ /* 0x000fe2000fffe03f */
[----:B------:R-:W-:Y:S01]  /*1420*/  IMAD.MOV.U32 R4, RZ, RZ, RZ ;  /* 0x000000ffff047224 */ /* 0x000fe200078e00ff */
[----:B------:R-:W-:Y:S01]  /*1430*/  USEL UR44, UR12, UR9, UP0 ;  /* 0x000000090c2c7287 */ /* 0x000fe20008000000 */
[----:B------:R-:W-:-:S02]  /*1440*/  ULDC.U8 UR26, c[0x0][0x3d8] ;  /* 0x0000f600001a7ab9 */ /* 0x000fc40000000000 */
[----:B------:R-:W-:Y:S01]  /*1450*/  IMAD.HI.U32 R4, R5, R6, R4 ;  /* 0x0000000605047227 */ /* 0x000fe200078e0004 */
[----:B------:R-:W-:Y:S01]  /*1460*/  MOV R5, R7 ;  /* 0x0000000700057202 */ /* 0x000fe20000000f00 */
[----:B------:R-:W-:Y:S02]  /*1470*/  @UP2 UIADD3 UR52, UR17, UR22, URZ ;  /* 0x0000001611342290 */ /* 0x000fe4000fffe03f */
[----:B------:R-:W-:Y:S02]  /*1480*/  UISETP.NE.AND UP3, UPT, UR26, URZ, UPT ;  /* 0x0000003f1a00728c */ /* 0x000fe4000bf65270 */
[----:B------:R-:W-:Y:S01]  /*1490*/  IMAD.HI.U32 R4, R4, R5, RZ ;  /* 0x0000000504047227 */ /* 0x000fe200078e00ff */
[----:B------:R-:W-:Y:S02]  /*14a0*/  UIMAD.WIDE.U32 UR16, UR10, UR14, URZ ;  /* 0x0000000e0a1072a5 */ /* 0x000fe4000f8e003f */
[----:B------:R-:W-:Y:S01]  /*14b0*/  UIMAD UR9, UR10, UR18, UR19 ;  /* 0x000000120a0972a4 */ /* 0x000fe2000f8e0213 */
[----:B------:R-:W-:Y:S01]  /*14c0*/  IMAD.MOV R6, RZ, RZ, -R4 ;  /* 0x000000ffff067224 */ /* 0x000fe200078e0a04 */
[----:B------:R-:W-:-:S02]  /*14d0*/  ULEA UR18, UR44, 0xffffffc0, 0x6 ;  /* 0xffffffc02c127891 */ /* 0x000fc4000f8e303f */
[----:B------:R-:W-:Y:S01]  /*14e0*/  UISETP.NE.AND UP1, UPT, UR34, -0x1, UPT ;  /* 0xffffffff2200788c */ /* 0x000fe2000bf25270 */
[C---:B------:R-:W-:Y:S01]  /*14f0*/  IMAD R5, R8.reuse, R6, R5 ;  /* 0x0000000608057224 */ /* 0x040fe200078e0205 */
[----:B------:R-:W-:Y:S02]  /*1500*/  UIMAD.WIDE.U32 UR14, UR10, UR8, URZ ;  /* 0x000000080a0e72a5 */ /* 0x000fe4000f8e003f */
[----:B------:R-:W-:Y:S02]  /*1510*/  UIMAD UR12, UR11, UR8, URZ ;  /* 0x000000080b0c72a4 */ /* 0x000fe4000f8e023f */
[----:B------:R-:W-:Y:S01]  /*1520*/  ISETP.GT.U32.AND P1, PT, R8, R5, PT ;  /* 0x000000050800720c */ /* 0x000fe20003f24070 */
[----:B------:R-:W-:Y:S02]  /*1530*/  UIADD3 UR49, UR17, UR9, URZ ;  /* 0x0000000911317290 */ /* 0x000fe4000fffe03f */
[----:B------:R-:W-:Y:S02]  /*1540*/  USHF.R.S32.HI UR38, URZ, 0x1f, UR18 ;  /* 0x0000001f3f267899 */ /* 0x000fe40008011412 */
[----:B------:R-:W-:-:S02]  /*1550*/  UIADD3 UR9, UP0, UR18, UR37, URZ ;  /* 0x0000002512097290 */ /* 0x000fc4000ff1e03f */
[----:B------:R-:W-:Y:S02]  /*1560*/  @UP2 UIADD3 UR49, UR15, UR12, URZ ;  /* 0x0000000c0f312290 */ /* 0x000fe4000fffe03f */
[----:B------:R-:W-:Y:S01]  /*1570*/  UIADD3.X UR12, UR38, UR20, URZ, UP0, !UPT ;  /* 0x00000014260c7290 */ /* 0x000fe200087fe43f */
[----:B------:R-:W-:Y:S01]  /*1580*/  ULDC UR24, c[0x0][0x2c4] ;  /* 0x0000b10000187ab9 */ /* 0x000fe20000000800 */
[----:B------:R-:W-:Y:S02]  /*1590*/  UIMAD UR11, UR11, UR9, URZ ;  /* 0x000000090b0b72a4 */ /* 0x000fe4000f8e023f */
[----:B------:R-:W-:Y:S01]  /*15a0*/  @!P1 IMAD.IADD R5, R5, 0x1, -R8 ;  /* 0x0000000105059824 */ /* 0x000fe200078e0a08 */
[----:B------:R-:W-:Y:S01]  /*15b0*/  UIMAD.WIDE.U32 UR20, UR10, UR9, URZ ;  /* 0x000000090a1472a5 */ /* 0x000fe2000f8e003f */
[----:B------:R-:W-:Y:S01]  /*15c0*/  @!P1 IADD3 R4, R4, 0x1, RZ ;  /* 0x0000000104049810 */ /* 0x000fe20007ffe0ff */
[----:B------:R-:W-:Y:S01]  /*15d0*/  @UP3 UIMAD UR9, UR48, UR24, URZ ;  /* 0x00000018300932a4 */ /* 0x000fe2000f8e023f */
[----:B------:R-:W-:Y:S01]  /*15e0*/  PLOP3.LUT P1, PT, PT, PT, UP1, 0x80, 0x0 ;  /* 0x000000000000781c */ /* 0x000fe20003f2f018 */
[----:B------:R-:W-:Y:S01]  /*15f0*/  ULDC.U8 UR27, c[0x0][0x480] ;  /* 0x00012000001b7ab9 */ /* 0x000fe20000000000 */
[----:B------:R-:W-:Y:S01]  /*1600*/  ISETP.GE.U32.AND P0, PT, R5, R8, PT ;  /* 0x000000080500720c */ /* 0x000fe20003f06070 */
[----:B------:R-:W-:Y:S01]  /*1610*/  @UP1 UIADD3 UR23, UR25, UR34, URZ ;  /* 0x0000002219171290 */ /* 0x000fe2000fffe03f */
[----:B------:R-:W-:Y:S01]  /*1620*/  LOP3.LUT R5, R9, UR56, RZ, 0x3c, !PT ;  /* 0x0000003809057c12 */ /* 0x000fe2000f8e3cff */
[----:B------:R-:W-:-:S02]  /*1630*/  @UP1 UIADD3 UR35, UR25, UR34, URZ ;  /* 0x0000002219231290 */ /* 0x000fc4000fffe03f */
[----:B------:R-:W-:Y:S01]  /*1640*/  UIMAD UR11, UR10, UR12, UR11 ;  /* 0x0000000c0a0b72a4 */ /* 0x000fe2000f8e020b */
[----:B------:R-:W-:Y:S01]  /*1650*/  ISETP.GE.AND P2, PT, R5, RZ, PT ;  /* 0x000000ff0500720c */ /* 0x000fe20003f46270 */
[----:B------:R-:W-:Y:S02]  /*1660*/  UIMAD UR50, UR56, UR28, URZ ;  /* 0x0000001c383272a4 */ /* 0x000fe4000f8e023f */
[----:B------:R-:W-:Y:S02]  /*1670*/  UISETP.NE.AND UP4, UPT, UR27, URZ, UPT ;  /* 0x0000003f1b00728c */ /* 0x000fe4000bf85270 */
[----:B------:R-:W-:Y:S01]  /*1680*/  @UP3 USEL UR10, UR9, UR8, !UP2 ;  /* 0x00000008090a3287 */ /* 0x000fe2000d000000 */
[----:B------:R-:W-:Y:S01]  /*1690*/  @UP1 ULDC.64 UR28, c[0x0][0x248] ;  /* 0x00009200001c1ab9 */ /* 0x000fe20000000a00 */
[----:B------:R-:W-:Y:S01]  /*16a0*/  @UP1 ULDC.64 UR26, c[0x0][0x250] ;  /* 0x00009400001a1ab9 */ /* 0x000fe20000000a00 */
[----:B------:R-:W-:Y:S01]  /*16b0*/  USEL UR55, UR16, UR14, !UP2 ;  /* 0x0000000e10377287 */ /* 0x000fe2000d000000 */
[----:B------:R-:W-:Y:S01]  /*16c0*/  @P0 VIADD R4, R4, 0x1 ;  /* 0x0000000104040836 */ /* 0x000fe20000000000 */
[----:B------:R-:W-:Y:S01]  /*16d0*/  @UP3 ULDC UR9, c[0x0][0x2e4] ;  /* 0x0000b90000093ab9 */ /* 0x000fe20000000800 */
[----:B------:R-:W-:Y:S01]  /*16e0*/  @UP1 UIMAD.WIDE.U32 UR16, UR23, UR28, URZ ;  /* 0x0000001c171012a5 */ /* 0x000fe2000f8e003f */
[----:B------:R-:W-:Y:S01]  /*16f0*/  PLOP3.LUT P0, PT, PT, PT, UP3, 0x80, 0x0 ;  /* 0x000000000000781c */ /* 0x000fe20003f0f038 */
[----:B------:R-:W-:Y:S01]  /*1700*/  @UP1 UIMAD UR19, UR23, UR29, URZ ;  /* 0x0000001d171312a4 */ /* 0x000fe2000f8e023f */
[----:B------:R-:W-:Y:S01]  /*1710*/  IMAD.MOV.U32 R18, RZ, RZ, R4 ;  /* 0x000000ffff127224 */ /* 0x000fe200078e0004 */
[----:B------:R-:W-:-:S02]  /*1720*/  @UP1 UIMAD.WIDE.U32 UR14, UR35, UR26, URZ ;  /* 0x0000001a230e12a5 */ /* 0x000fc4000f8e003f */
[----:B------:R-:W-:Y:S02]  /*1730*/  @UP3 UIMAD UR23, UR56, UR9, UR10 ;  /* 0x00000009381732a4 */ /* 0x000fe4000f8e020a */
[----:B------:R-:W-:Y:S01]  /*1740*/  @UP1 UIMAD UR12, UR35, UR27, URZ ;  /* 0x0000001b230c12a4 */ /* 0x000fe2000f8e023f */
[----:B------:R-:W-:Y:S01]  /*1750*/  @!P2 IADD3 R18, -R18, RZ, RZ ;  /* 0x000000ff1212a210 */ /* 0x000fe20007ffe1ff */
[----:B------:R-:W-:Y:S01]  /*1760*/  @!UP3 UIMAD UR9, UR48, UR61, UR56 ;  /* 0x0000003d3009b2a4 */ /* 0x000fe2000f8e0238 */
[----:B------:R-:W-:Y:S01]  /*1770*/  @!P3 LOP3.LUT R18, RZ, R9, RZ, 0x33, !PT ;  /* 0x00000009ff12b212 */ /* 0x000fe200078e33ff */
[----:B------:R-:W-:Y:S02]  /*1780*/  @!UP2 UIADD3 UR51, UR43, UR39, URZ ;  /* 0x000000272b33a290 */ /* 0x000fe4000fffe03f */
[----:B------:R-:W-:Y:S02]  /*1790*/  @UP1 UIADD3 UR45, UR15, UR12, URZ ;  /* 0x0000000c0f2d1290 */ /* 0x000fe4000fffe03f */
[----:B------:R-:W-:-:S02]  /*17a0*/  USEL UR53, UR41, URZ, UP4 ;  /* 0x0000003f29357287 */ /* 0x000fc4000a000000 */
[----:B------:R-:W-:Y:S02]  /*17b0*/  @!UP3 UIMAD UR23, UR9, UR24, URZ ;  /* 0x000000180917b2a4 */ /* 0x000fe4000f8e023f */
[----:B------:R-:W-:Y:S02]  /*17c0*/  USHF.R.S32.HI UR40, URZ, 0x1f, UR31 ;  /* 0x0000001f3f287899 */ /* 0x000fe4000801141f */
[----:B------:R-:W-:Y:S02]  /*17d0*/  USHF.R.S32.HI UR39, URZ, 0x1f, UR50 ;  /* 0x0000001f3f277899 */ /* 0x000fe40008011432 */
[----:B------:R-:W-:Y:S02]  /*17e0*/  USEL UR54, UR36, URZ, UP4 ;  /* 0x0000003f24367287 */ /* 0x000fe4000a000000 */
[----:B------:R-:W-:Y:S02]  /*17f0*/  UIADD3 UR12, UR21, UR11, URZ ;  /* 0x0000000b150c7290 */ /* 0x000fe4000fffe03f */
[----:B------:R-:W-:Y:S01]  /*1800*/  @UP1 UIADD3 UR35, UR17, UR19, URZ ;  /* 0x0000001311231290 */ /* 0x000fe2000fffe03f */
[----:B------:R-:W-:Y:S01]  /*1810*/  @UP1 UMOV UR24, UR16 ;  /* 0x0000001000181c82 */ /* 0x000fe20008000000 */
[----:B------:R-:W-:Y:S01]  /*1820*/  @UP1 UMOV UR41, UR14 ;  /* 0x0000000e00291c82 */ /* 0x000fe20008000000 */
[----:B------:R-:W-:Y:S09]  /*1830*/  @P1 BRA `(.L_x_48) ;  /* 0x0000000000301947 */ /* 0x000ff20003800000 */
[----:B------:R-:W-:Y:S01]  /*1840*/  USHF.R.S32.HI UR9, URZ, 0x1f, UR25 ;  /* 0x0000001f3f097899 */ /* 0x000fe20008011419 */
[----:B------:R-:W-:Y:S01]  /*1850*/  ULDC.64 UR28, c[0x0][0x248] ;  /* 0x00009200001c7ab9 */ /* 0x000fe20000000a00 */
[----:B------:R-:W-:Y:S02]  /*1860*/  ULDC.64 UR14, c[0x0][0x230] ;  /* 0x00008c00000e7ab9 */ /* 0x000fe40000000a00 */
[----:B------:R-:W-:Y:S02]  /*1870*/  UIMAD UR9, UR9, UR28, URZ ;  /* 0x0000001c090972a4 */ /* 0x000fe4000f8e023f */
[----:B------:R-:W-:Y:S02]  /*1880*/  UIMAD.WIDE.U32 UR10, UR25, UR28, URZ ;  /* 0x0000001c190a72a5 */ /* 0x000fe4000f8e003f */
[----:B------:R-:W-:-:S04]  /*1890*/  UIMAD UR9, UR25, UR29, UR9 ;  /* 0x0000001d190972a4 */ /* 0x000fc8000f8e0209 */
[----:B------:R-:W-:Y:S02]  /*18a0*/  UIADD3 UR11, UR11, UR9, URZ ;  /* 0x000000090b0b7290 */ /* 0x000fe4000fffe03f */
[----:B------:R-:W-:Y:S02]  /*18b0*/  UIMAD UR9, UR58, UR14, URZ ;  /* 0x0000000e3a0972a4 */ /* 0x000fe4000f8e023f */
[----:B------:R-:W-:Y:S02]  /*18c0*/  UIMAD.WIDE.U32 UR10, UR48, UR14, UR10 ;  /* 0x0000000e300a72a5 */ /* 0x000fe4000f8e000a */
[----:B------:R-:W-:-:S04]  /*18d0*/  UIMAD UR9, UR48, UR15, UR9 ;  /* 0x0000000f300972a4 */ /* 0x000fc8000f8e0209 */
[----:B------:R-:W-:Y:S01]  /*18e0*/  UIADD3 UR35, UR11, UR9, URZ ;  /* 0x000000090b237290 */ /* 0x000fe2000fffe03f */
[----:B------:R-:W-:-:S11]  /*18f0*/  UMOV UR24, UR10 ;  /* 0x0000000a00187c82 */ /* 0x000fd60008000000 */
.L_x_48:
[----:B------:R-:W-:Y:S05]  /*1900*/  @P1 BRA `(.L_x_49) ;  /* 0x0000000000301947 */ /* 0x000fea0003800000 */
        /* <DEDUP_REMOVED lines=12> */
.L_x_49:
        /* <DEDUP_REMOVED lines=11> */
.L_x_50:
[----:B------:R-:W-:-:S04]  /*1a80*/  UIMAD UR8, UR48, UR61, UR56 ;  /* 0x0000003d300872a4 */ /* 0x000fc8000f8e0238 */
[----:B------:R-:W-:-:S12]  /*1a90*/  UIMAD UR8, UR8, UR59, URZ ;  /* 0x0000003b080872a4 */ /* 0x000fd8000f8e023f */
.L_x_51:
[----:B------:R-:W2:Y:S01]  /*1aa0*/  LDL.64 R6, [R1+0x48] ;  /* 0x0000480001067983 */ /* 0x000ea20000100a00 */
[----:B------:R-:W1:Y:S01]  /*1ab0*/  LDC.64 R20, c[0x0][0x420] ;  /* 0x00010800ff147b82 */ /* 0x000e620000000a00 */
[----:B------:R-:W-:Y:S02]  /*1ac0*/  ULDC UR9, c[0x0][0x2dc] ;  /* 0x0000b70000097ab9 */ /* 0x000fe40000000800 */
[----:B------:R3:W2:Y:S01]  /*1ad0*/  LDL.64 R32, [R1+0x48] ;  /* 0x0000480001207983 */ /* 0x0006a20000100a00 */
[----:B------:R-:W-:Y:S01]  /*1ae0*/  UIMAD UR9, UR9, UR61, URZ ;  /* 0x0000003d090972a4 */ /* 0x000fe2000f8e023f */
[----:B------:R-:W-:Y:S01]  /*1af0*/  BSSY B1, `(.L_x_47) ;  /* 0x00007a0000017945 */ /* 0x000fe20003800000 */
[----:B------:R-:W-:Y:S01]  /*1b00*/  USHF.R.S32.HI UR43, URZ, 0x1f, UR56 ;  /* 0x0000001f3f2b7899 */ /* 0x000fe20008011438 */
[----:B------:R-:W4:Y:S01]  /*1b10*/  S2R R29, SR_TID.X ;  /* 0x00000000001d7919 */ /* 0x000f220000002100 */
[----:B------:R-:W-:Y:S02]  /*1b20*/  UIADD3 UR10, UR18, UR8, URZ ;  /* 0x00000008120a7290 */ /* 0x000fe4000fffe03f */
[----:B------:R-:W-:Y:S01]  /*1b30*/  UIADD3 UR23, UR18, UR23, URZ ;  /* 0x0000001712177290 */ /* 0x000fe2000fffe03f */
[----:B------:R-:W-:Y:S01]  /*1b40*/  ULDC.64 UR16, c[0x0][0x428] ;  /* 0x00010a0000107ab9 */ /* 0x000fe20000000a00 */
[----:B------:R-:W-:Y:S01]  /*1b50*/  UIADD3 UR22, -UR5, UR13, UR31 ;  /* 0x0000000d05167290 */ /* 0x000fe2000fffe11f */
[----:B------:R-:W-:Y:S01]  /*1b60*/  IMAD.U32 R9, RZ, RZ, UR16 ;  /* 0x00000010ff097e24 */ /* 0x000fe2000f8e00ff */
[----:B------:R-:W-:Y:S01]  /*1b70*/  ULDC UR42, c[0x0][0x398] ;  /* 0x0000e600002a7ab9 */ /* 0x000fe20000000800 */
[----:B------:R-:W-:Y:S01]  /*1b80*/  ULDC.64 UR36, c[0x0][0x258] ;  /* 0x0000960000247ab9 */ /* 0x000fe20000000a00 */
[----:B------:R-:W-:Y:S01]  /*1b90*/  ULDC.64 UR14, c[0x0][0x478] ;  /* 0x00011e00000e7ab9 */ /* 0x000fe20000000a00 */
[----:B------:R-:W-:Y:S01]  /*1ba0*/  ULDC.64 UR46, c[0x0][0x2b0] ;  /* 0x0000ac00002e7ab9 */ /* 0x000fe20000000a00 */
[----:B------:R-:W-:-:S02]  /*1bb0*/  UIMAD.WIDE UR14, UR10, 0x4, UR14 ;  /* 0x000000040a0e78a5 */ /* 0x000fc4000f8e020e */
[----:B------:R-:W-:Y:S01]  /*1bc0*/  UIADD3 UR8, UR44, -0x1, URZ ;  /* 0xffffffff2c087890 */ /* 0x000fe2000fffe03f */
[----:B----4-:R-:W-:-:S04]  /*1bd0*/  SHF.R.S32.HI R27, RZ, 0x1f, R29 ;  /* 0x0000001fff1b7819 */ /* 0x010fc8000001141d */
[CC--:B------:R-:W-:Y:S02]  /*1be0*/  LEA.HI R5, R27.reuse, R29.reuse, RZ, 0x5 ;  /* 0x0000001d1b057211 */ /* 0x0c0fe400078f28ff */
[----:B------:R-:W-:Y:S02]  /*1bf0*/  LEA.HI R25, R27, R29, RZ, 0x3 ;  /* 0x0000001d1b197211 */ /* 0x000fe400078f18ff */
[----:B------:R-:W-:Y:S02]  /*1c00*/  LOP3.LUT R4, R5, 0xffffffe0, RZ, 0xc0, !PT ;  /* 0xffffffe005047812 */ /* 0x000fe400078ec0ff */
[----:B------:R-:W-:-:S03]  /*1c10*/  SHF.R.S32.HI R5, RZ, 0x5, R5 ;  /* 0x00000005ff057819 */ /* 0x000fc60000011405 */
[----:B------:R-:W-:-:S04]  /*1c20*/  IMAD.IADD R4, R29, 0x1, -R4 ;  /* 0x000000011d047824 */ /* 0x000fc800078e0a04 */
[----:B------:R-:W-:Y:S01]  /*1c30*/  IMAD R8, R5, UR9, R4 ;  /* 0x0000000905087c24 */ /* 0x000fe2000f8e0204 */
[----:B------:R-:W-:Y:S01]  /*1c40*/  USHF.L.U32 UR9, UR9, 0x6, URZ ;  /* 0x0000000609097899 */ /* 0x000fe2000800063f */
[----:B-1----:R-:W-:Y:S01]  /*1c50*/  IMAD R5, R20, UR38, RZ ;  /* 0x0000002614057c24 */ /* 0x002fe2000f8e02ff */
[----:B------:R-:W-:Y:S02]  /*1c60*/  SHF.R.S32.HI R4, RZ, 0x3, R25 ;  /* 0x00000003ff047819 */ /* 0x000fe40000011419 */
[----:B------:R-:W-:Y:S01]  /*1c70*/  UIADD3 UR19, UP2, UP0, UR20, UR9, UR50 ;  /* 0x0000000914137290 */ /* 0x000fe2000f85e032 */
[----:B------:R-:W-:Y:S01]  /*1c80*/  IMAD R5, R21, UR18, R5 ;  /* 0x0000001215057c24 */ /* 0x000fe2000f8e0205 */
[----:B------:R-:W-:Y:S01]  /*1c90*/  USHF.R.S32.HI UR9, URZ, 0x1f, UR9 ;  /* 0x0000001f3f097899 */ /* 0x000fe20008011409 */
[----:B------:R-:W-:Y:S01]  /*1ca0*/  SHF.R.S32.HI R28, RZ, 0x1f, R4 ;  /* 0x0000001fff1c7819 */ /* 0x000fe20000011404 */
[----:B------:R-:W-:Y:S01]  /*1cb0*/  ULDC.64 UR20, c[0x0][0x210] ;  /* 0x0000840000147ab9 */ /* 0x000fe20000000a00 */
[----:B--2---:R-:W-:-:S05]  /*1cc0*/  IMAD.MOV.U32 R32, RZ, RZ, R6 ;  /* 0x000000ffff207224 */ /* 0x004fca00078e0006 */
[----:B------:R-:W-:Y:S02]  /*1cd0*/  SHF.R.S32.HI R33, RZ, 0x1f, R32 ;  /* 0x0000001fff217819 */ /* 0x000fe40000011420 */
[----:B------:R-:W-:Y:S01]  /*1ce0*/  IADD3 R6, P0, R32, UR11, RZ ;  /* 0x0000000b20067c10 */ /* 0x000fe2000ff1e0ff */
[----:B------:R-:W-:Y:S02]  /*1cf0*/  ULDC.64 UR10, c[0x0][0x3e0] ;  /* 0x0000f800000a7ab9 */ /* 0x000fe40000000a00 */
[----:B------:R3:W-:Y:S01]  /*1d00*/  STL [R1+0x4c], R33 ;  /* 0x00004c2101007387 */ /* 0x0007e20000100800 */
[----:B------:R-:W-:Y:S02]  /*1d10*/  IADD3.X R7, R33, UR51, RZ, P0, !PT ;  /* 0x0000003321077c10 */ /* 0x000fe400087fe4ff */
[----:B------:R-:W-:Y:S01]  /*1d20*/  IADD3 R10, P0, R4, UR18, RZ ;  /* 0x00000012040a7c10 */ /* 0x000fe2000ff1e0ff */
[----:B------:R-:W-:Y:S01]  /*1d30*/  IMAD.WIDE.U32 R6, R20, UR18, R6 ;  /* 0x0000001214067c25 */ /* 0x000fe2000f8e0006 */
[----:B------:R-:W-:-:S02]  /*1d40*/  UIADD3.X UR18, UR12, UR9, UR39, UP2, UP0 ;  /* 0x000000090c127290 */ /* 0x000fc400097e0427 */
[----:B------:R-:W-:Y:S01]  /*1d50*/  IADD3.X R11, R28, UR38, RZ, P0, !PT ;  /* 0x000000261c0b7c10 */ /* 0x000fe200087fe4ff */
[----:B------:R-:W-:Y:S01]  /*1d60*/  UIMAD UR12, UR43, UR16, URZ ;  /* 0x000000102b0c72a4 */ /* 0x000fe2000f8e023f */
[----:B------:R-:W-:Y:S01]  /*1d70*/  IMAD.IADD R7, R7, 0x1, R5 ;  /* 0x0000000107077824 */ /* 0x000fe200078e0205 */
[----:B------:R-:W-:Y:S01]  /*1d80*/  ULDC.64 UR38, c[0x0][0x400] ;  /* 0x0001000000267ab9 */ /* 0x000fe20000000a00 */
[----:B------:R-:W-:Y:S01]  /*1d90*/  UIADD3 UR9, UR22, -UR42, URZ ;  /* 0x8000002a16097290 */ /* 0x000fe2000fffe03f */
[----:B------:R-:W-:Y:S01]  /*1da0*/  IMAD R11, R11, UR32, RZ ;  /* 0x000000200b0b7c24 */ /* 0x000fe2000f8e02ff */
[----:B------:R-:W-:Y:S01]  /*1db0*/  UIMAD UR17, UR56, UR17, UR12 ;  /* 0x00000011381172a4 */ /* 0x000fe2000f8e020c */
[----:B------:R-:W-:Y:S01]  /*1dc0*/  IMAD.WIDE.U32 R6, R9, UR56, R6 ;  /* 0x0000003809067c25 */ /* 0x000fe2000f8e0006 */
[----:B------:R-:W-:Y:S02]  /*1dd0*/  UIADD3 UR12, UP2, UP0, UR54, UR19, UR55 ;  /* 0x00000013360c7290 */ /* 0x000fe4000f85e037 */
[----:B------:R-:W-:Y:S01]  /*1de0*/  USHF.R.S32.HI UR19, URZ, 0x1f, UR9 ;  /* 0x0000001f3f137899 */ /* 0x000fe20008011409 */
[C---:B------:R-:W-:Y:S01]  /*1df0*/  IMAD R12, R10.reuse, UR33, R11 ;  /* 0x000000210a0c7c24 */ /* 0x040fe2000f8e020b */
[----:B------:R-:W-:Y:S01]  /*1e00*/  UIADD3.X UR16, UR53, UR18, UR49, UP2, UP0 ;  /* 0x0000001235107290 */ /* 0x000fe200097e0431 */
[----:B------:R-:W-:Y:S01]  /*1e10*/  IMAD.WIDE.U32 R10, R10, UR32, R32 ;  /* 0x000000200a0a7c25 */ /* 0x000fe2000f8e0020 */
[----:B------:R-:W-:Y:S01]  /*1e20*/  IADD3 R5, P0, R8, UR12, RZ ;  /* 0x0000000c08057c10 */ /* 0x000fe2000ff1e0ff */
[----:B------:R-:W-:-:S02]  /*1e30*/  UIMAD UR18, UR43, UR36, URZ ;  /* 0x000000242b1272a4 */ /* 0x000fc4000f8e023f */
[----:B------:R-:W-:Y:S01]  /*1e40*/  VIADD R9, R7, UR17 ;  /* 0x0000001107097c36 */ /* 0x000fe20008000000 */
[----:B------:R-:W-:Y:S01]  /*1e50*/  LEA.HI.X.SX32 R8, R8, UR16, 0x1, P0 ;  /* 0x0000001008087c11 */ /* 0x000fe200080f0eff */
[----:B------:R-:W-:Y:S01]  /*1e60*/  ULEA.HI UR19, UR19, UR9, URZ, 0x6 ;  /* 0x0000000913137291 */ /* 0x000fe2000f8f303f */
[C---:B------:R-:W-:Y:S01]  /*1e70*/  LEA R14, P0, R5.reuse, UR38, 0x2 ;  /* 0x00000026050e7c11 */ /* 0x040fe2000f8010ff */
[----:B------:R-:W-:Y:S01]  /*1e80*/  UIMAD UR9, UR56, UR37, UR18 ;  /* 0x00000025380972a4 */ /* 0x000fe2000f8e0212 */
[----:B------:R-:W-:Y:S01]  /*1e90*/  IADD3 R10, P2, R10, UR57, RZ ;  /* 0x000000390a0a7c10 */ /* 0x000fe2000ff5e0ff */
[----:B------:R-:W-:Y:S01]  /*1ea0*/  USHF.R.S32.HI UR19, URZ, 0x6, UR19 ;  /* 0x000000063f137899 */ /* 0x000fe20008011413 */
[----:B------:R-:W-:Y:S01]  /*1eb0*/  LEA.HI.X R15, R5, UR39, R8, 0x2, P0 ;  /* 0x00000027050f7c11 */ /* 0x000fe200080f1408 */
[----:B------:R-:W-:Y:S01]  /*1ec0*/  IMAD.MOV.U32 R8, RZ, RZ, R6 ;  /* 0x000000ffff087224 */ /* 0x000fe200078e0006 */
[----:B------:R-:W-:Y:S01]  /*1ed0*/  IADD3.X R11, R11, UR52, R12, P2, !PT ;  /* 0x000000340b0b7c10 */ /* 0x000fe200097fe40c */
[-C--:B------:R-:W-:Y:S01]  /*1ee0*/  IMAD R5, R28, R20.reuse, RZ ;  /* 0x000000141c057224 */ /* 0x080fe200078e02ff */
[----:B------:R-:W-:Y:S01]  /*1ef0*/  UISETP.LT.AND UP0, UPT, URZ, UR19, UPT ;  /* 0x000000133f00728c */ /* 0x000fe2000bf01270 */
[----:B------:R-:W-:Y:S01]  /*1f00*/  IMAD.U32 R6, RZ, RZ, UR36 ;  /* 0x00000024ff067e24 */ /* 0x000fe2000f8e00ff */
[----:B------:R3:W-:Y:S01]  /*1f10*/  STL.64 [R1+0x30], R14 ;  /* 0x0000300e01007387 */ /* 0x0007e20000100a00 */
[C---:B------:R-:W-:Y:S01]  /*1f20*/  IMAD R5, R4.reuse, R21, R5 ;  /* 0x0000001504057224 */ /* 0x040fe200078e0205 */
[----:B------:R-:W-:Y:S01]  /*1f30*/  USEL UR19, URZ, UR19, !UP0 ;  /* 0x000000133f137287 */ /* 0x000fe2000c000000 */
[----:B------:R-:W-:Y:S01]  /*1f40*/  IMAD.WIDE.U32 R8, R4, R20, R8 ;  /* 0x0000001404087225 */ /* 0x000fe200078e0008 */
[----:B------:R-:W-:-:S02]  /*1f50*/  UIMAD.WIDE UR22, UR23, 0x4, UR46 ;  /* 0x00000004171678a5 */ /* 0x000fc4000f8e022e */
[----:B------:R-:W-:Y:S01]  /*1f60*/  UISETP.GT.AND UP0, UPT, UR44, UR19, UPT ;  /* 0x000000132c00728c */ /* 0x000fe2000bf04270 */
[----:B------:R-:W-:Y:S01]  /*1f70*/  IMAD.WIDE.U32 R10, R6, UR56, R10 ;  /* 0x00000038060a7c25 */ /* 0x000fe2000f8e000a */
[----:B------:R-:W-:Y:S01]  /*1f80*/  LEA R36, P2, R8, UR10, 0x1 ;  /* 0x0000000a08247c11 */ /* 0x000fe2000f8408ff */
[----:B------:R-:W-:Y:S01]  /*1f90*/  UMOV UR17, UR14 ;  /* 0x0000000e00117c82 */ /* 0x000fe20008000000 */
[----:B------:R-:W-:Y:S01]  /*1fa0*/  UMOV UR16, UR15 ;  /* 0x0000000f00107c82 */ /* 0x000fe20008000000 */
[----:B------:R-:W-:Y:S01]  /*1fb0*/  IMAD.IADD R22, R9, 0x1, R5 ;  /* 0x0000000109167824 */ /* 0x000fe200078e0205 */
[----:B------:R-:W-:Y:S01]  /*1fc0*/  LEA R34, P3, R10, UR20, 0x1 ;  /* 0x000000140a227c11 */ /* 0x000fe2000f8608ff */
[----:B------:R-:W-:Y:S01]  /*1fd0*/  VIADD R23, R11, UR9 ;  /* 0x000000090b177c36 */ /* 0x000fe20008000000 */
[----:B------:R-:W-:Y:S01]  /*1fe0*/  PLOP3.LUT P0, PT, PT, PT, UP0, 0x80, 0x0 ;  /* 0x000000000000781c */ /* 0x000fe20003f0f008 */
[----:B------:R-:W-:Y:S01]  /*1ff0*/  UMOV UR15, UR22 ;  /* 0x00000016000f7c82 */ /* 0x000fe20008000000 */
[----:B------:R-:W-:Y:S01]  /*2000*/  LEA.HI.X R37, R8, UR11, R22, 0x1, P2 ;  /* 0x0000000b08257c11 */ /* 0x000fe200090f0c16 */
[----:B------:R-:W-:Y:S01]  /*2010*/  UMOV UR14, UR23 ;  /* 0x00000017000e7c82 */ /* 0x000fe20008000000 */
[----:B------:R-:W-:-:S03]  /*2020*/  LEA.HI.X R35, R10, UR21, R23, 0x1, P3 ;  /* 0x000000150a237c11 */ /* 0x000fc600098f0c17 */
[----:B------:R3:W-:Y:S04]  /*2030*/  STL.64 [R1+0x38], R36 ;  /* 0x0000382401007387 */ /* 0x0007e80000100a00 */
[----:B------:R3:W-:Y:S02]  /*2040*/  STL.64 [R1+0x40], R34 ;  /* 0x0000402201007387 */ /* 0x0007e40000100a00 */
[----:B------:R-:W-:Y:S05]  /*2050*/  @P0 BRA `(.L_x_52) ;  /* 0x00000008005c0947 */ /* 0x000fea0003800000 */
        /* <DEDUP_REMOVED lines=19> */
.L_x_53:
        /* <DEDUP_REMOVED lines=19> */
.L_x_54:
[----:B---3--:R1:W5:Y:S04]  /*22c0*/  LDL R14, [R1+0x68] ;  /* 0x00006800010e7983 */ /* 0x0083680000100800 */
[----:B------:R1:W5:Y:S01]  /*22d0*/  LDL R13, [R1+0x6c] ;  /* 0x00006c00010d7983 */ /* 0x0003620000100800 */
[----:B------:R-:W-:Y:S01]  /*22e0*/  UIMAD UR12, UR40, UR10, URZ ;  /* 0x0000000a280c72a4 */ /* 0x000fe2000f8e023f */
[----:B------:R-:W-:Y:S01]  /*22f0*/  IMAD.U32 R6, RZ, RZ, UR10 ;  /* 0x0000000aff067e24 */ /* 0x000fe2000f8e00ff */
[----:B------:R-:W-:Y:S01]  /*2300*/  UIMAD UR5, UR30, -0x40, UR5 ;  /* 0xffffffc01e0578a4 */ /* 0x000fe2000f8e0205 */
[----:B------:R-:W-:Y:S01]  /*2310*/  BSSY B0, `(.L_x_55) ;  /* 0x0000021000007945 */ /* 0x000fe20003800000 */
[----:B------:R-:W-:Y:S01]  /*2320*/  UIMAD UR12, UR31, UR11, UR12 ;  /* 0x0000000b1f0c72a4 */ /* 0x000fe2000f8e020c */
[----:B------:R-:W-:Y:S01]  /*2330*/  IMAD.WIDE.U32 R6, R6, UR31, R32 ;  /* 0x0000001f06067c25 */ /* 0x000fe2000f8e0020 */
[----:B------:R-:W-:-:S02]  /*2340*/  USHF.R.S32.HI UR14, URZ, 0x1f, UR56 ;  /* 0x0000001f3f0e7899 */ /* 0x000fc40008011438 */
[----:B------:R-:W-:Y:S02]  /*2350*/  ISETP.GE.AND P4, PT, R4, UR5, PT ;  /* 0x0000000504007c0c */ /* 0x000fe4000bf86270 */
[----:B------:R-:W-:Y:S01]  /*2360*/  MOV R5, UR12 ;  /* 0x0000000c00057c02 */ /* 0x000fe20008000f00 */
[----:B------:R-:W-:Y:S01]  /*2370*/  ULDC.64 UR12, c[0x0][0x468] ;  /* 0x00011a00000c7ab9 */ /* 0x000fe20000000a00 */
[----:B------:R-:W-:Y:S01]  /*2380*/  IADD3 R8, P0, R6, UR17, RZ ;  /* 0x0000001106087c10 */ /* 0x000fe2000ff1e0ff */
[----:B------:R-:W-:Y:S01]  /*2390*/  UIMAD UR14, UR14, UR12, URZ ;  /* 0x0000000c0e0e72a4 */ /* 0x000fe2000f8e023f */
[----:B------:R-:W-:Y:S02]  /*23a0*/  VIADD R6, R4, 0x20 ;  /* 0x0000002004067836 */ /* 0x000fe40000000000 */
[----:B------:R-:W-:Y:S01]  /*23b0*/  IADD3.X R9, R7, UR18, R5, P0, !PT ;  /* 0x0000001207097c10 */ /* 0x000fe200087fe405 */
[----:B------:R-:W-:Y:S01]  /*23c0*/  UIMAD UR13, UR56, UR13, UR14 ;  /* 0x0000000d380d72a4 */ /* 0x000fe2000f8e020e */
[----:B------:R-:W-:-:S02]  /*23d0*/  MOV R5, UR12 ;  /* 0x0000000c00057c02 */ /* 0x000fc40008000f00 */
        /* <DEDUP_REMOVED lines=9> */
[----:B------:R-:W-:Y:S01]  /*2470*/  IMAD R5, R4, UR11, R5 ;  /* 0x0000000b04057c24 */ /* 0x000fe2000f8e0205 */
        /* <DEDUP_REMOVED lines=10> */
.L_x_56:
[----:B------:R-:W-:Y:S05]  /*2520*/  BSYNC B0 ;  /* 0x0000000000007941 */ /* 0x000fea0003800000 */
.L_x_55:
        /* <DEDUP_REMOVED lines=19> */
.L_x_58:
[----:B------:R-:W-:Y:S05]  /*2660*/  BSYNC B0 ;  /* 0x0000000000007941 */ /* 0x000fea0003800000 */
.L_x_57:
        /* <DEDUP_REMOVED lines=32> */
.L_x_60:
[----:B------:R-:W-:Y:S05]  /*2870*/  BSYNC B0 ;  /* 0x0000000000007941 */ /* 0x000fea0003800000 */
.L_x_59:
[----:B------:R-:W-:Y:S05]  /*2880*/  @P3 BRA `(.L_x_61) ;  /* 0x0000006c00183947 */ /* 0x000fea0003800000 */
[----:B------:R-:W-:Y:S01]  /*2890*/  IADD3 R4, P0, R4, 0x20, RZ ;  /* 0x0000002004047810 */ /* 0x000fe20007f1e0ff */
[----:B------:R-:W-:Y:S01]  /*28a0*/  ULDC UR5, c[0x0][0x2d0] ;  /* 0x0000b40000057ab9 */ /* 0x000fe20000000800 */
[----:B-1----:R-:W-:Y:S01]  /*28b0*/  MOV R7, R5 ;  /* 0x0000000500077202 */ /* 0x002fe20000000f00 */
[----:B------:R-:W-:Y:S01]  /*28c0*/  ULDC.64 UR10, c[0x0][0x3f8] ;  /* 0x0000fe00000a7ab9 */ /* 0x000fe20000000a00 */
[----:B------:R-:W-:Y:S01]  /*28d0*/  ISETP.GE.AND P1, PT, R32, UR5, PT ;  /* 0x0000000520007c0c */ /* 0x000fe2000bf26270 */
[----:B------:R-:W-:Y:S01]  /*28e0*/  IMAD.X R6, RZ, RZ, R28, P0 ;  /* 0x000000ffff067224 */ /* 0x000fe200000e061c */
[----:B-----5:R-:W-:-:S03]  /*28f0*/  ISETP.GE.AND P0, PT, R14, UR5, PT ;  /* 0x000000050e007c0c */ /* 0x020fc6000bf06270 */
[----:B------:R-:W-:Y:S02]  /*2900*/  IMAD R9, R6, UR8, RZ ;  /* 0x0000000806097c24 */ /* 0x000fe4000f8e02ff */
[----:B------:R-:W-:Y:S02]  /*2910*/  IMAD.MOV.U32 R6, RZ, RZ, R8 ;  /* 0x000000ffff067224 */ /* 0x000fe400078e0008 */
[C---:B------:R-:W-:Y:S02]  /*2920*/  IMAD R5, R4.reuse, UR9, R9 ;  /* 0x0000000904057c24 */ /* 0x040fe4000f8e0209 */
[----:B------:R-:W-:-:S04]  /*2930*/  IMAD.WIDE.U32 R6, R4, UR8, R6 ;  /* 0x0000000804067c25 */ /* 0x000fc8000f8e0006 */
[----:B------:R-:W-:Y:S01]  /*2940*/  IMAD.IADD R5, R7, 0x1, R5 ;  /* 0x0000000107057824 */ /* 0x000fe200078e0205 */
[----:B------:R-:W-:-:S04]  /*2950*/  LEA R4, P2, R6, UR10, 0x1 ;  /* 0x0000000a06047c11 */ /* 0x000fc8000f8408ff */
[----:B------:R-:W-:-:S05]  /*2960*/  LEA.HI.X R5, R6, UR11, R5, 0x1, P2 ;  /* 0x0000000b06057c11 */ /* 0x000fca00090f0c05 */
[----:B------:R1:W-:Y:S04]  /*2970*/  @!P1 STG.E.128 desc[UR6][R4.64], RZ ;  /* 0x000000ff04009986 */ /* 0x0003e8000c101d06 */
[----:B------:R1:W-:Y:S01]  /*2980*/  @!P0 STG.E.128 desc[UR6][R4.64+0x80], RZ ;  /* 0x000080ff04008986 */ /* 0x0003e2000c101d06 */
[----:B------:R-:W-:-:S13]  /*2990*/  ISETP.GE.AND P0, PT, R13, UR5, PT ;  /* 0x000000050d007c0c */ /* 0x000fda000bf06270 */
[----:B------:R-:W-:Y:S05]  /*29a0*/  @P0 BRA `(.L_x_61) ;  /* 0x0000006800d00947 */ /* 0x000fea0003800000 */
[----:B------:R2:W-:Y:S01]  /*29b0*/  STG.E.128 desc[UR6][R4.64+0x100], RZ ;  /* 0x000100ff04007986 */ /* 0x0005e2000c101d06 */
[----:B------:R-:W-:Y:S05]  /*29c0*/  BRA `(.L_x_61) ;  /* 0x0000006800c87947 */ /* 0x000fea0003800000 */
.L_x_52:
[----:B------:R-:W2:Y:S01]  /*29d0*/  LDL R30, [R1+0x2c] ;  /* 0x00002c00011e7983 */ /* 0x000ea20000100800 */
[----:B------:R-:W-:Y:S01]  /*29e0*/  PLOP3.LUT P1, PT, PT, PT, UP4, 0x80, 0x0 ;  /* 0x000000000000781c */ /* 0x000fe20003f2f048 */
[----:B------:R-:W-:Y:S01]  /*29f0*/  UIMAD UR12, UR30, -0x40, UR5 ;  /* 0xffffffc01e0c78a4 */ /* 0x000fe2000f8e0205 */
[----:B------:R-:W-:Y:S01]  /*2a00*/  IMAD.U32 R6, RZ, RZ, UR26 ;  /* 0x0000001aff067e24 */ /* 0x000fe2000f8e00ff */
[----:B------:R-:W-:Y:S01]  /*2a10*/  UIMAD UR9, UR40, UR26, URZ ;  /* 0x0000001a280972a4 */ /* 0x000fe2000f8e023f */
[----:B------:R-:W-:Y:S01]  /*2a20*/  IADD3 R26, R4, 0x20, RZ ;  /* 0x00000020041a7810 */ /* 0x000fe20007ffe0ff */
[----:B------:R-:W-:Y:S01]  /*2a30*/  ULDC.64 UR22, c[0x0][0x268] ;  /* 0x00009a0000167ab9 */ /* 0x000fe20000000a00 */
[----:B------:R-:W-:-:S07]  /*2a40*/  IMAD.WIDE.U32 R6, R6, UR31, R32 ;  /* 0x0000001f06067c25 */ /* 0x000fce000f8e0020 */
[----:B------:R-:W-:Y:S01]  /*2a50*/  @P1 BAR.SYNC.DEFER_BLOCKING 0x0 ;  /* 0x0000000000001b1d */ /* 0x000fe20000010000 */
[----:B------:R-:W-:Y:S01]  /*2a60*/  ISETP.GE.AND P0, PT, R4, UR12, PT ;  /* 0x0000000c04007c0c */ /* 0x000fe2000bf06270 */
[----:B------:R-:W-:Y:S01]  /*2a70*/  UIMAD UR9, UR31, UR27, UR9 ;  /* 0x0000001b1f0972a4 */ /* 0x000fe2000f8e0209 */
[----:B------:R-:W-:Y:S02]  /*2a80*/  IADD3 R12, P2, R6, UR41, RZ ;  /* 0x00000029060c7c10 */ /* 0x000fe4000ff5e0ff */
[----:B------:R-:W-:Y:S01]  /*2a90*/  ISETP.GE.AND P4, PT, R26, UR12, PT ;  /* 0x0000000c1a007c0c */ /* 0x000fe2000bf86270 */
[----:B------:R-:W-:Y:S02]  /*2aa0*/  BSSY B0, `(.L_x_62) ;  /* 0x0000032000007945 */ /* 0x000fe40003800000 */
[----:B------:R-:W-:Y:S01]  /*2ab0*/  IMAD.U32 R5, RZ, RZ, UR9 ;  /* 0x00000009ff057e24 */ /* 0x000fe2000f8e00ff */
[----:B------:R-:W-:-:S04]  /*2ac0*/  UIMAD UR9, UR8, -0x40, UR13 ;  /* 0xffffffc0080978a4 */ /* 0x000fc8000f8e020d */
[----:B------:R-:W-:Y:S01]  /*2ad0*/  IADD3.X R13, R7, UR45, R5, P2, !PT ;  /* 0x0000002d070d7c10 */ /* 0x000fe200097fe405 */
[----:B------:R-:W-:Y:S01]  /*2ae0*/  IMAD R5, R24, UR22, RZ ;  /* 0x0000001618057c24 */ /* 0x000fe2000f8e02ff */
[----:B------:R-:W-:-:S03]  /*2af0*/  ISETP.GE.AND P6, PT, R4, UR9, PT ;  /* 0x0000000904007c0c */ /* 0x000fc6000bfc6270 */
[C---:B------:R-:W-:Y:S02]  /*2b00*/  IMAD R5, R18.reuse, UR23, R5 ;  /* 0x0000001712057c24 */ /* 0x040fe4000f8e0205 */
[----:B------:R-:W-:-:S04]  /*2b10*/  IMAD.WIDE.U32 R12, R18, UR22, R12 ;  /* 0x00000016120c7c25 */ /* 0x000fc8000f8e000c */
[----:B------:R-:W-:Y:S01]  /*2b20*/  IMAD.IADD R19, R13, 0x1, R5 ;  /* 0x000000010d137824 */ /* 0x000fe200078e0205 */
[----:B--2---:R1:W-:Y:S04]  /*2b30*/  @P0 STS.128 [R30+0x12000], RZ ;  /* 0x012000ff1e000388 */ /* 0x0043e80000000c00 */
[----:B------:R1:W-:Y:S04]  /*2b40*/  @P0 STS.128 [R30+0x14000], RZ ;  /* 0x014000ff1e000388 */ /* 0x0003e80000000c00 */
[----:B------:R1:W-:Y:S01]  /*2b50*/  @P0 STS.128 [R30+0x16000], RZ ;  /* 0x016000ff1e000388 */ /* 0x0003e20000000c00 */
[----:B------:R-:W-:Y:S05]  /*2b60*/  @P0 BRA `(.L_x_63) ;  /* 0x0000000000940947 */ /* 0x000fea0003800000 */
[----:B---3--:R-:W2:Y:S01]  /*2b70*/  LDL R14, [R1+0x68] ;  /* 0x00006800010e7983 */ /* 0x008ea20000100800 */
        /* <DEDUP_REMOVED lines=36> */
.L_x_63:
[----:B------:R-:W-:Y:S05]  /*2dc0*/  BSYNC B0 ;  /* 0x0000000000007941 */ /* 0x000fea0003800000 */
.L_x_62:
[----:B------:R4:W-:Y:S01]  /*2dd0*/  @P4 STS.128 [R30+0x13000], RZ ;  /* 0x013000ff1e004388 */ /* 0x0009e20000000c00 */
[----:B------:R-:W-:Y:S03]  /*2de0*/  BSSY B0, `(.L_x_64) ;  /* 0x000002b000007945 */ /* 0x000fe60003800000 */
[----:B------:R4:W-:Y:S04]  /*2df0*/  @P4 STS.128 [R30+0x15000], RZ ;  /* 0x015000ff1e004388 */ /* 0x0009e80000000c00 */
[----:B------:R4:W-:Y:S01]  /*2e00*/  @P4 STS.128 [R30+0x17000], RZ ;  /* 0x017000ff1e004388 */ /* 0x0009e20000000c00 */
[----:B------:R-:W-:Y:S05]  /*2e10*/  @P4 BRA `(.L_x_65) ;  /* 0x00000000009c4947 */ /* 0x000fea0003800000 */
[----:B------:R-:W5:Y:S01]  /*2e20*/  LDL R5, [R1+0x68] ;  /* 0x0000680001057983 */ /* 0x000f620000100800 */
[----:B------:R-:W-:-:S03]  /*2e30*/  ULDC UR12, c[0x0][0x2d0] ;  /* 0x0000b400000c7ab9 */ /* 0x000fc60000000800 */
[----:B------:R-:W4:Y:S01]  /*2e40*/  LDL R31, [R1+0x6c] ;  /* 0x00006c00011f7983 */ /* 0x000f220000100800 */
[----:B------:R-:W-:Y:S01]  /*2e50*/  ISETP.GE.AND P5, PT, R32, UR12, PT ;  /* 0x0000000c20007c0c */ /* 0x000fe2000bfa6270 */
[----:B------:R-:W-:-:S12]  /*2e60*/  IMAD.MOV.U32 R7, RZ, RZ, R19 ;  /* 0x000000ffff077224 */ /* 0x000fd800078e0013 */
[----:B-123--:R-:W1:Y:S01]  /*2e70*/  @!P5 LDC.64 R14, c[0x0][0x220] ;  /* 0x00008800ff0edb82 */ /* 0x00ee620000000a00 */
[----:B------:R2:W-:Y:S01]  /*2e80*/  @P5 STS.128 [R30+0x13000], RZ ;  /* 0x013000ff1e005388 */ /* 0x0005e20000000c00 */
[----:B-----5:R-:W-:Y:S02]  /*2e90*/  ISETP.GE.AND P3, PT, R5, UR12, PT ;  /* 0x0000000c05007c0c */ /* 0x020fe4000bf66270 */
[----:B------:R-:W-:-:S05]  /*2ea0*/  IADD3 R5, P1, R4, 0x20, RZ ;  /* 0x0000002004057810 */ /* 0x000fca0007f3e0ff */
[----:B------:R-:W-:Y:S01]  /*2eb0*/  IMAD.X R6, RZ, RZ, R28, P1 ;  /* 0x000000ffff067224 */ /* 0x000fe200008e061c */
[----:B----4-:R-:W-:-:S03]  /*2ec0*/  ISETP.GE.AND P1, PT, R31, UR12, PT ;  /* 0x0000000c1f007c0c */ /* 0x010fc6000bf26270 */
[----:B------:R-:W-:Y:S02]  /*2ed0*/  IMAD R13, R6, UR26, RZ ;  /* 0x0000001a060d7c24 */ /* 0x000fe4000f8e02ff */
[----:B------:R-:W3:Y:S01]  /*2ee0*/  @!P3 LDC.64 R16, c[0x0][0x220] ;  /* 0x00008800ff10bb82 */ /* 0x000ee20000000a00 */
[----:B------:R-:W-:-:S04]  /*2ef0*/  IMAD.MOV.U32 R6, RZ, RZ, R12 ;  /* 0x000000ffff067224 */ /* 0x000fc800078e000c */
[----:B------:R-:W-:-:S04]  /*2f00*/  IMAD.WIDE.U32 R6, R5, UR26, R6 ;  /* 0x0000001a05067c25 */ /* 0x000fc8000f8e0006 */
[----:B------:R-:W-:Y:S01]  /*2f10*/  IMAD R5, R5, UR27, R13 ;  /* 0x0000001b05057c24 */ /* 0x000fe2000f8e020d */
[----:B-1----:R-:W-:-:S03]  /*2f20*/  @!P5 LEA R14, P2, R6, R14, 0x1 ;  /* 0x0000000e060ed211 */ /* 0x002fc600078408ff */
[----:B------:R-:W-:-:S05]  /*2f30*/  IMAD.IADD R5, R7, 0x1, R5 ;  /* 0x0000000107057824 */ /* 0x000fca00078e0205 */
[----:B------:R-:W-:-:S05]  /*2f40*/  @!P5 LEA.HI.X R15, R6, R15, R5, 0x1, P2 ;  /* 0x0000000f060fd211 */ /* 0x000fca00010f0c05 */
[----:B------:R-:W-:Y:S01]  /*2f50*/  @!PT LDS RZ, [RZ] ;  /* 0x00000000fffff984 */ /* 0x000fe20000000800 */
[----:B------:R-:W-:Y:S01]  /*2f60*/  @!PT LDS RZ, [RZ] ;  /* 0x00000000fffff984 */ /* 0x000fe20000000800 */
[----:B------:R-:W-:Y:S01]  /*2f70*/  @!PT LDS RZ, [RZ] ;  /* 0x00000000fffff984 */ /* 0x000fe20000000800 */
[----:B------:R2:W-:Y:S01]  /*2f80*/  @!P5 LDGSTS.E.BYPASS.LTC128B.128 [R30+0x13000], desc[UR6][R14.64] ;  /* 0x130000000e1edfae */ /* 0x0005e2000b901d46 */
[----:B---3--:R-:W-:-:S03]  /*2f90*/  @!P3 LEA R12, P2, R6, R16, 0x1 ;  /* 0x00000010060cb211 */ /* 0x008fc600078408ff */
[----:B------:R2:W-:Y:S01]  /*2fa0*/  @P3 STS.128 [R30+0x15000], RZ ;  /* 0x015000ff1e003388 */ /* 0x0005e20000000c00 */
        /* <DEDUP_REMOVED lines=14> */
.L_x_65:
[----:B------:R-:W-:Y:S05]  /*3090*/  BSYNC B0 ;  /* 0x0000000000007941 */ /* 0x000fea0003800000 */
.L_x_64:
[----:B------:R-:W0:Y:S01]  /*30a0*/  LDGDEPBAR ;  /* 0x00000000000079af */ /* 0x000e220000000000 */
[----:B------:R-:W-:Y:S01]  /*30b0*/  BSSY B0, `(.L_x_66) ;  /* 0x000001d000007945 */ /* 0x000fe20003800000 */
[----:B------:R-:W-:Y:S02]  /*30c0*/  ISETP.GE.AND P5, PT, R26, UR9, PT ;  /* 0x000000091a007c0c */ /* 0x000fe4000bfa6270 */
[----:B------:R3:W-:Y:S01]  /*30d0*/  @P6 STS.128 [R30+0x6000], RZ ;  /* 0x006000ff1e006388 */ /* 0x0007e20000000c00 */
[----:B-12---:R-:W-:-:S03]  /*30e0*/  MOV R13, UR28 ;  /* 0x0000001c000d7c02 */ /* 0x006fc60008000f00 */
[----:B------:R3:W-:Y:S04]  /*30f0*/  @P6 STS.128 [R30+0x8000], RZ ;  /* 0x008000ff1e006388 */ /* 0x0007e80000000c00 */
        /* <DEDUP_REMOVED lines=24> */
.L_x_67:
[----:B------:R-:W-:Y:S05]  /*3280*/  BSYNC B0 ;  /* 0x0000000000007941 */ /* 0x000fea0003800000 */
.L_x_66:
[----:B------:R1:W-:Y:S01]  /*3290*/  @P5 STS.128 [R30+0x7000], RZ ;  /* 0x007000ff1e005388 */ /* 0x0003e20000000c00 */
[----:B------:R-:W-:Y:S03]  /*32a0*/  BSSY B0, `(.L_x_68) ;  /* 0x0000024000007945 */ /* 0x000fe60003800000 */
[----:B------:R1:W-:Y:S04]  /*32b0*/  @P5 STS.128 [R30+0x9000], RZ ;  /* 0x009000ff1e005388 */ /* 0x0003e80000000c00 */
[----:B------:R1:W-:Y:S01]  /*32c0*/  @P5 STS.128 [R30+0xb000], RZ ;  /* 0x00b000ff1e005388 */ /* 0x0003e20000000c00 */
[----:B------:R-:W-:Y:S05]  /*32d0*/  @P5 BRA `(.L_x_69) ;  /* 0x0000000000805947 */ /* 0x000fea0003800000 */
[----:B------:R-:W5:Y:S01]  /*32e0*/  LDL R5, [R1+0x68] ;  /* 0x0000680001057983 */ /* 0x000f620000100800 */
[----:B------:R-:W-:-:S03]  /*32f0*/  ULDC UR12, c[0x0][0x2d0] ;  /* 0x0000b400000c7ab9 */ /* 0x000fc60000000800 */
[----:B---3--:R-:W3:Y:S01]  /*3300*/  LDL R14, [R1+0x6c] ;  /* 0x00006c00010e7983 */ /* 0x008ee20000100800 */
[----:B------:R-:W-:Y:S01]  /*3310*/  ISETP.GE.AND P3, PT, R32, UR12, PT ;  /* 0x0000000c20007c0c */ /* 0x000fe2000bf66270 */
[----:B------:R-:W-:-:S04]  /*3320*/  IMAD.WIDE.U32 R6, R20, 0x20, RZ ;  /* 0x0000002014067825 */ /* 0x000fc800078e00ff */
[----:B------:R-:W-:-:S08]  /*3330*/  IMAD.SHL.U32 R12, R21, 0x20, RZ ;  /* 0x00000020150c7824 */ /* 0x000fd000078e00ff */
[----:B------:R1:W-:Y:S01]  /*3340*/  @P3 STS.128 [R30+0x7000], RZ ;  /* 0x007000ff1e003388 */ /* 0x0003e20000000c00 */
[----:B-----5:R-:W-:Y:S02]  /*3350*/  ISETP.GE.AND P2, PT, R5, UR12, PT ;  /* 0x0000000c05007c0c */ /* 0x020fe4000bf46270 */
[----:B------:R-:W-:-:S04]  /*3360*/  IADD3 R5, P1, R8, R6, RZ ;  /* 0x0000000608057210 */ /* 0x000fc80007f3e0ff */
[----:B------:R-:W-:Y:S02]  /*3370*/  IADD3.X R12, R22, R7, R12, P1, !PT ;  /* 0x00000007160c7210 */ /* 0x000fe40000ffe40c */
[----:B------:R-:W-:-:S04]  /*3380*/  @!P3 LEA R8, P1, R20, R36, 0x6 ;  /* 0x000000241408b211 */ /* 0x000fc800078230ff */
[----:B------:R-:W-:Y:S02]  /*3390*/  @!P3 LEA.HI.X R9, R20, R37, R21, 0x6, P1 ;  /* 0x000000251409b211 */ /* 0x000fe400008f3415 */
[----:B------:R-:W-:-:S03]  /*33a0*/  @!P2 LEA R6, P1, R5, UR10, 0x1 ;  /* 0x0000000a0506ac11 */ /* 0x000fc6000f8208ff */
[----:B------:R-:W-:Y:S01]  /*33b0*/  @!PT LDS RZ, [RZ] ;  /* 0x00000000fffff984 */ /* 0x000fe20000000800 */
[----:B------:R-:W-:Y:S01]  /*33c0*/  @!PT LDS RZ, [RZ] ;  /* 0x00000000fffff984 */ /* 0x000fe20000000800 */
[----:B------:R-:W-:Y:S01]  /*33d0*/  @!PT LDS RZ, [RZ] ;  /* 0x00000000fffff984 */ /* 0x000fe20000000800 */
[----:B------:R1:W-:Y:S01]  /*33e0*/  @!P3 LDGSTS.E.BYPASS.LTC128B.128 [R30+0x7000], desc[UR6][R8.64] ;  /* 0x07000000081ebfae */ /* 0x0003e2000b901d46 */
[----:B------:R-:W-:Y:S02]  /*33f0*/  @!P2 LEA.HI.X R7, R5, UR11, R12, 0x1, P1 ;  /* 0x0000000b0507ac11 */ /* 0x000fe400088f0c0c */
[----:B---3--:R-:W-:Y:S01]  /*3400*/  ISETP.GE.AND P1, PT, R14, UR12, PT ;  /* 0x0000000c0e007c0c */ /* 0x008fe2000bf26270 */
[----:B------:R1:W-:Y:S04]  /*3410*/  @P2 STS.128 [R30+0x9000], RZ ;  /* 0x009000ff1e002388 */ /* 0x0003e80000000c00 */
[----:B------:R-:W-:Y:S01]  /*3420*/  @!PT LDS RZ, [RZ] ;  /* 0x00000000fffff984 */ /* 0x000fe20000000800 */
[----:B------:R-:W-:Y:S01]  /*3430*/  @!PT LDS RZ, [RZ] ;  /* 0x00000000fffff984 */ /* 0x000fe20000000800 */
[----:B------:R-:W-:Y:S01]  /*3440*/  @!PT LDS RZ, [RZ] ;  /* 0x00000000fffff984 */ /* 0x000fe20000000800 */
[----:B------:R1:W-:Y:S08]  /*3450*/  @!P2 LDGSTS.E.BYPASS.LTC128B.128 [R30+0x9000], desc[UR6][R6.64+0x80] ;  /* 0x09000080061eafae */ /* 0x0003f0000b901d46 */
        /* <DEDUP_REMOVED lines=8> */
.L_x_69:
[----:B------:R-:W-:Y:S05]  /*34e0*/  BSYNC B0 ;  /* 0x0000000000007941 */ /* 0x000fea0003800000 */
.L_x_68:
[----:B------:R1:W-:Y:S01]  /*34f0*/  @P6 STS.128 [R30], RZ ;  /* 0x000000ff1e006388 */ /* 0x0003e20000000c00 */
[----:B------:R-:W-:Y:S03]  /*3500*/  BSSY B0, `(.L_x_70) ;  /* 0x000001a000007945 */ /* 0x000fe60003800000 */
[----:B------:R1:W-:Y:S04]  /*3510*/  @P6 STS.128 [R30+0x2000], RZ ;  /* 0x002000ff1e006388 */ /* 0x0003e80000000c00 */
[----:B------:R1:W-:Y:S01]  /*3520*/  @P6 STS.128 [R30+0x4000], RZ ;  /* 0x004000ff1e006388 */ /* 0x0003e20000000c00 */
[----:B------:R-:W-:Y:S05]  /*3530*/  @P6 BRA `(.L_x_71) ;  /* 0x0000000000586947 */ /* 0x000fea0003800000 */
[----:B-1----:R-:W5:Y:S01]  /*3540*/  LDL R6, [R1+0x68] ;  /* 0x0000680001067983 */ /* 0x002f620000100800 */
[----:B------:R-:W-:-:S03]  /*3550*/  ULDC UR10, c[0x0][0x2d0] ;  /* 0x0000b400000a7ab9 */ /* 0x000fc60000000800 */
[----:B------:R-:W2:Y:S01]  /*3560*/  LDL R5, [R1+0x6c] ;  /* 0x00006c0001057983 */ /* 0x000ea20000100800 */
[----:B------:R-:W-:-:S13]  /*3570*/  ISETP.GE.AND P3, PT, R32, UR10, PT ;  /* 0x0000000a20007c0c */ /* 0x000fda000bf66270 */
[----:B------:R1:W-:Y:S04]  /*3580*/  @P3 STS.128 [R30], RZ ;  /* 0x000000ff1e003388 */ /* 0x0003e80000000c00 */
[----:B------:R-:W-:Y:S01]  /*3590*/  @!PT LDS RZ, [RZ] ;  /* 0x00000000fffff984 */ /* 0x000fe20000000800 */
[----:B------:R-:W-:Y:S01]  /*35a0*/  @!PT LDS RZ, [RZ] ;  /* 0x00000000fffff984 */ /* 0x000fe20000000800 */
[----:B------:R-:W-:Y:S01]  /*35b0*/  @!PT LDS RZ, [RZ] ;  /* 0x00000000fffff984 */ /* 0x000fe20000000800 */
[----:B------:R1:W-:Y:S01]  /*35c0*/  @!P3 LDGSTS.E.BYPASS.LTC128B.128 [R30], desc[UR6][R34.64] ;  /* 0x00000000221ebfae */ /* 0x0003e2000b901d46 */
[----:B-----5:R-:W-:Y:S02]  /*35d0*/  ISETP.GE.AND P2, PT, R6, UR10, PT ;  /* 0x0000000a06007c0c */ /* 0x020fe4000bf46270 */
[----:B--2---:R-:W-:-:S11]  /*35e0*/  ISETP.GE.AND P1, PT, R5, UR10, PT ;  /* 0x0000000a05007c0c */ /* 0x004fd6000bf26270 */
        /* <DEDUP_REMOVED lines=11> */
.L_x_71:
[----:B------:R-:W-:Y:S05]  /*36a0*/  BSYNC B0 ;  /* 0x0000000000007941 */ /* 0x000fea0003800000 */
.L_x_70:
        /* <DEDUP_REMOVED lines=10> */
[----:B-1----:R-:W-:Y:S01]  /*3750*/  IMAD.U32 R7, RZ, RZ, UR32 ;  /* 0x00000020ff077e24 */ /* 0x002fe2000f8e00ff */
[----:B------:R-:W-:Y:S01]  /*3760*/  USHF.L.U32 UR12, UR33, 0x5, URZ ;  /* 0x00000005210c7899 */ /* 0x000fe2000800063f */
[----:B------:R-:W-:-:S09]  /*3770*/  IMAD.U32 R6, RZ, RZ, UR33 ;  /* 0x00000021ff067e24 */ /* 0x000fd2000f8e00ff */
[C---:B------:R-:W-:Y:S01]  /*3780*/  @!P3 LEA R8, P1, R7.reuse, R34, 0x6 ;  /* 0x000000220708b211 */ /* 0x040fe200078230ff */
[----:B------:R1:W-:Y:S03]  /*3790*/  @P3 STS.128 [R30+0x1000], RZ ;  /* 0x001000ff1e003388 */ /* 0x0003e60000000c00 */
[----:B------:R-:W-:-:S05]  /*37a0*/  @!P3 LEA.HI.X R9, R7, R35, R6, 0x6, P1 ;  /* 0x000000230709b211 */ /* 0x000fca00008f3406 */
[----:B------:R-:W-:Y:S01]  /*37b0*/  @!PT LDS RZ, [RZ] ;  /* 0x00000000fffff984 */ /* 0x000fe20000000800 */
[----:B------:R-:W-:Y:S01]  /*37c0*/  @!PT LDS RZ, [RZ] ;  /* 0x00000000fffff984 */ /* 0x000fe20000000800 */
[----:B------:R-:W-:Y:S01]  /*37d0*/  @!PT LDS RZ, [RZ] ;  /* 0x00000000fffff984 */ /* 0x000fe20000000800 */
[----:B------:R1:W-:Y:S01]  /*37e0*/  @!P3 LDGSTS.E.BYPASS.LTC128B.128 [R30+0x1000], desc[UR6][R8.64] ;  /* 0x01000000081ebfae */ /* 0x0003e2000b901d46 */
[----:B-----5:R-:W-:Y:S02]  /*37f0*/  ISETP.GE.AND P2, PT, R5, UR18, PT ;  /* 0x0000001205007c0c */ /* 0x020fe4000bf46270 */
[----:B------:R-:W-:Y:S01]  /*3800*/  IADD3 R5, P5, R10, UR10, RZ ;  /* 0x0000000a0a057c10 */ /* 0x000fe2000ffbe0ff */
[----:B------:R-:W-:Y:S01]  /*3810*/  IMAD.U32 R10, RZ, RZ, UR12 ;  /* 0x0000000cff0a7e24 */ /* 0x000fe2000f8e00ff */
[----:B---3--:R-:W-:-:S04]  /*3820*/  ISETP.GE.AND P1, PT, R12, UR18, PT ;  /* 0x000000120c007c0c */ /* 0x008fc8000bf26270 */
[----:B------:R-:W-:-:S05]  /*3830*/  IADD3.X R10, R23, UR11, R10, P5, !PT ;  /* 0x0000000b170a7c10 */ /* 0x000fca000affe40a */
[C---:B------:R-:W-:Y:S01]  /*3840*/  @!P2 LEA R6, P5, R5.reuse, UR20, 0x1 ;  /* 0x000000140506ac11 */ /* 0x040fe2000f8a08ff */
[----:B------:R1:W-:Y:S03]  /*3850*/  @P2 STS.128 [R30+0x3000], RZ ;  /* 0x003000ff1e002388 */ /* 0x0003e60000000c00 */
[----:B------:R-:W-:-:S05]  /*3860*/  @!P2 LEA.HI.X R7, R5, UR21, R10, 0x1, P5 ;  /* 0x000000150507ac11 */ /* 0x000fca000a8f0c0a */
        /* <DEDUP_REMOVED lines=12> */
.L_x_73:
[----:B------:R-:W-:Y:S05]  /*3930*/  BSYNC B0 ;  /* 0x0000000000007941 */ /* 0x000fea0003800000 */
.L_x_72:
[----:B---3--:R-:W3:Y:S01]  /*3940*/  LDL R14, [R1+0x80] ;  /* 0x00008000010e7983 */ /* 0x008ee20000100800 */
[----:B------:R-:W-:Y:S01]  /*3950*/  MOV R20, 0x7f800000 ;  /* 0x7f80000000147802 */ /* 0x000fe20000000f00 */
[----:B------:R-:W-:Y:S01]  /*3960*/  UIMAD UR10, UR40, UR28, URZ ;  /* 0x0000001c280a72a4 */ /* 0x000fe2000f8e023f */
[----:B------:R-:W-:Y:S01]  /*3970*/  IMAD.MOV.U32 R17, RZ, RZ, 0x7f800000 ;  /* 0x7f800000ff117424 */ /* 0x000fe200078e00ff */
[----:B------:R-:W-:Y:S01]  /*3980*/  @P0 STS.128 [R30+0xc000], RZ ;  /* 0x00c000ff1e000388 */ /* 0x000fe20000000c00 */
[----:B-1----:R-:W-:Y:S01]  /*3990*/  IMAD.WIDE.U32 R6, R13, UR31, R32 ;  /* 0x0000001f0d067c25 */ /* 0x002fe2000f8e0020 */
[----:B------:R-:W-:Y:S01]  /*39a0*/  UIMAD UR10, UR31, UR29, UR10 ;  /* 0x0000001d1f0a72a4 */ /* 0x000fe2000f8e020a */
[----:B------:R-:W-:Y:S01]  /*39b0*/  BSSY B0, `(.L_x_74) ;  /* 0x000003d000007945 */ /* 0x000fe20003800000 */
[----:B------:R-:W-:Y:S01]  /*39c0*/  @P0 STS.128 [R30+0xe000], RZ ;  /* 0x00e000ff1e000388 */ /* 0x000fe20000000c00 */
[----:B------:R-:W-:-:S03]  /*39d0*/  IADD3 R8, P1, R6, UR24, RZ ;  /* 0x0000001806087c10 */ /* 0x000fc6000ff3e0ff */
[----:B------:R-:W-:Y:S01]  /*39e0*/  @P0 STS.128 [R30+0x10000], RZ ;  /* 0x010000ff1e000388 */ /* 0x000fe20000000c00 */
[----:B------:R-:W-:Y:S01]  /*39f0*/  IMAD.U32 R9, RZ, RZ, UR10 ;  /* 0x0000000aff097e24 */ /* 0x000fe2000f8e00ff */
[----:B------:R-:W-:Y:S02]  /*3a00*/  ULDC.64 UR10, c[0x0][0x260] ;  /* 0x00009800000a7ab9 */ /* 0x000fe40000000a00 */
[----:B------:R-:W-:Y:S02]  /*3a10*/  IMAD R6, R24, UR10, RZ ;  /* 0x0000000a18067c24 */ /* 0x000fe4000f8e02ff */
[----:B------:R-:W-:Y:S02]  /*3a20*/  IADD3.X R9, R7, UR35, R9, P1, !PT ;  /* 0x0000002307097c10 */ /* 0x000fe40008ffe409 */
[C---:B------:R-:W-:Y:S02]  /*3a30*/  IMAD R6, R18.reuse, UR11, R6 ;  /* 0x0000000b12067c24 */ /* 0x040fe4000f8e0206 */
[----:B------:R-:W-:-:S05]  /*3a40*/  IMAD.WIDE.U32 R8, R18, UR10, R8 ;  /* 0x0000000a12087c25 */ /* 0x000fca000f8e0008 */
[----:B------:R-:W-:Y:S01]  /*3a50*/  IADD3 R16, R9, R6, RZ ;  /* 0x0000000609107210 */ /* 0x000fe20007ffe0ff */
[C---:B---3--:R-:W-:Y:S01]  /*3a60*/  VIADD R5, R14.reuse, 0x8 ;  /* 0x000000080e057836 */ /* 0x048fe20000000000 */
[C---:B------:R-:W-:Y:S01]  /*3a70*/  ISETP.GE.AND P6, PT, R14.reuse, UR9, PT ;  /* 0x000000090e007c0c */ /* 0x040fe2000bfc6270 */
[----:B------:R-:W-:-:S03]  /*3a80*/  IMAD.SHL.U32 R10, R14, 0x4, RZ ;  /* 0x000000040e0a7824 */ /* 0x000fc600078e00ff */
[----:B------:R-:W-:Y:S02]  /*3a90*/  ISETP.GE.AND P5, PT, R5, UR9, PT ;  /* 0x0000000905007c0c */ /* 0x000fe4000bfa6270 */
[----:B------:R-:W-:Y:S01]  /*3aa0*/  SHF.R.S32.HI R5, RZ, 0x1f, R14 ;  /* 0x0000001fff057819 */ /* 0x000fe2000001140e */
[----:B------:R1:W-:Y:S03]  /*3ab0*/  STL [R1+0x74], R10 ;  /* 0x0000740a01007387 */ /* 0x0003e60000100800 */
[----:B------:R-:W-:-:S05]  /*3ac0*/  SHF.L.U64.HI R12, R14, 0x2, R5 ;  /* 0x000000020e0c7819 */ /* 0x000fca0000010205 */
[----:B------:R3:W-:Y:S04]  /*3ad0*/  STL [R1+0x70], R12 ;  /* 0x0000700c01007387 */ /* 0x0007e80000100800 */
[----:B------:R3:W-:Y:S04]  /*3ae0*/  STL [R1+0x60], R20 ;  /* 0x0000601401007387 */ /* 0x0007e80000100800 */
[----:B------:R3:W-:Y:S01]  /*3af0*/  STL [R1+0x64], R17 ;  /* 0x0000641101007387 */ /* 0x0007e20000100800 */
[----:B-1----:R-:W-:-:S04]  /*3b00*/  IADD3 R10, P1, R10, UR15, RZ ;  /* 0x0000000f0a0a7c10 */ /* 0x002fc8000ff3e0ff */
[----:B------:R-:W-:Y:S01]  /*3b10*/  IADD3.X R11, R12, UR14, RZ, P1, !PT ;  /* 0x0000000e0c0b7c10 */ /* 0x000fe20008ffe4ff */
[----:B------:R-:W-:Y:S08]  /*3b20*/  @P0 BRA `(.L_x_75) ;  /* 0x0000000000940947 */ /* 0x000ff00003800000 */
[----:B---3--:R-:W3:Y:S01]  /*3b30*/  LDL R12, [R1+0x68] ;  /* 0x00006800010c7983 */ /* 0x008ee20000100800 */
        /* <DEDUP_REMOVED lines=17> */
[----:B---3--:R-:W-:Y:S02]  /*3c50*/  ISETP.GE.AND P2, PT, R12, UR9, PT ;  /* 0x000000090c007c0c */ /* 0x008fe4000bf46270 */
[----:B-----5:R-:W-:-:S11]  /*3c60*/  ISETP.GE.AND P0, PT, R19, UR9, PT ;  /* 0x0000000913007c0c */ /* 0x020fd6000bf06270 */
[----:B------:R-:W3:Y:S01]  /*3c70*/  @!P2 LDC.64 R12, c[0x0][0x218] ;  /* 0x00008600ff0cab82 */ /* 0x000ee20000000a00 */
        /* <DEDUP_REMOVED lines=16> */
.L_x_75:
[----:B------:R-:W-:Y:S05]  /*3d80*/  BSYNC B0 ;  /* 0x0000000000007941 */ /* 0x000fea0003800000 */
.L_x_74:
[----:B------:R1:W-:Y:S01]  /*3d90*/  @P4 STS.128 [R30+0xd000], RZ ;  /* 0x00d000ff1e004388 */ /* 0x0003e20000000c00 */
[----:B------:R-:W-:Y:S03]  /*3da0*/  BSSY B0, `(.L_x_76) ;  /* 0x000002b000007945 */ /* 0x000fe60003800000 */
[----:B------:R1:W-:Y:S04]  /*3db0*/  @P4 STS.128 [R30+0xf000], RZ ;  /* 0x00f000ff1e004388 */ /* 0x0003e80000000c00 */
[----:B------:R1:W-:Y:S01]  /*3dc0*/  @P4 STS.128 [R30+0x11000], RZ ;  /* 0x011000ff1e004388 */ /* 0x0003e20000000c00 */
[----:B------:R-:W-:Y:S05]  /*3dd0*/  @P4 BRA `(.L_x_77) ;  /* 0x00000000009c4947 */ /* 0x000fea0003800000 */
[----:B------:R-:W5:Y:S01]  /*3de0*/  LDL R5, [R1+0x68] ;  /* 0x0000680001057983 */ /* 0x000f620000100800 */
[----:B------:R-:W-:-:S03]  /*3df0*/  ULDC UR9, c[0x0][0x2d0] ;  /* 0x0000b40000097ab9 */ /* 0x000fc60000000800 */
[----:B------:R-:W2:Y:S01]  /*3e00*/  LDL R7, [R1+0x6c] ;  /* 0x00006c0001077983 */ /* 0x000ea20000100800 */
[----:B------:R-:W-:Y:S02]  /*3e10*/  ISETP.GE.AND P3, PT, R32, UR9, PT ;  /* 0x0000000920007c0c */ /* 0x000fe4000bf66270 */
[----:B------:R-:W-:-:S05]  /*3e20*/  IADD3 R6, P0, R4, 0x20, RZ ;  /* 0x0000002004067810 */ /* 0x000fca0007f1e0ff */
[----:B------:R-:W-:-:S04]  /*3e30*/  IMAD.X R4, RZ, RZ, R28, P0 ;  /* 0x000000ffff047224 */ /* 0x000fc800000e061c */
[----:B-1-3--:R-:W-:Y:S02]  /*3e40*/  IMAD R12, R4, UR28, RZ ;  /* 0x0000001c040c7c24 */ /* 0x00afe4000f8e02ff */
[----:B------:R-:W1:Y:S01]  /*3e50*/  @!P3 LDC.64 R14, c[0x0][0x218] ;  /* 0x00008600ff0ebb82 */ /* 0x000e620000000a00 */
[----:B------:R-:W-:Y:S01]  /*3e60*/  IMAD.MOV.U32 R4, RZ, RZ, R8 ;  /* 0x000000ffff047224 */ /* 0x000fe200078e0008 */
[----:B------:R3:W-:Y:S01]  /*3e70*/  @P3 STS.128 [R30+0xd000], RZ ;  /* 0x00d000ff1e003388 */ /* 0x0007e20000000c00 */
[C---:B------:R-:W-:Y:S01]  /*3e80*/  IMAD R12, R6.reuse, UR29, R12 ;  /* 0x0000001d060c7c24 */ /* 0x040fe2000f8e020c */
[----:B-----5:R-:W-:Y:S01]  /*3e90*/  ISETP.GE.AND P2, PT, R5, UR9, PT ;  /* 0x0000000905007c0c */ /* 0x020fe2000bf46270 */
[----:B------:R-:W-:Y:S01]  /*3ea0*/  IMAD.MOV.U32 R5, RZ, RZ, R16 ;  /* 0x000000ffff057224 */ /* 0x000fe200078e0010 */
[----:B--2---:R-:W-:Y:S01]  /*3eb0*/  ISETP.GE.AND P0, PT, R7, UR9, PT ;  /* 0x0000000907007c0c */ /* 0x004fe2000bf06270 */
[----:B------:R-:W-:-:S04]  /*3ec0*/  IMAD.WIDE.U32 R4, R6, UR28, R4 ;  /* 0x0000001c06047c25 */ /* 0x000fc8000f8e0004 */
[----:B------:R-:W-:Y:S01]  /*3ed0*/  IMAD.IADD R12, R5, 0x1, R12 ;  /* 0x00000001050c7824 */ /* 0x000fe200078e020c */
[----:B-1----:R-:W-:-:S05]  /*3ee0*/  @!P3 LEA R8, P4, R4, R14, 0x1 ;  /* 0x0000000e0408b211 */ /* 0x002fca00078808ff */
[----:B------:R-:W1:Y:S01]  /*3ef0*/  @!P2 LDC.64 R18, c[0x0][0x218] ;  /* 0x00008600ff12ab82 */ /* 0x000e620000000a00 */
[----:B------:R-:W-:-:S05]  /*3f00*/  @!P3 LEA.HI.X R9, R4, R15, R12, 0x1, P4 ;  /* 0x0000000f0409b211 */ /* 0x000fca00020f0c0c */
[----:B------:R-:W-:Y:S01]  /*3f10*/  @!PT LDS RZ, [RZ] ;  /* 0x00000000fffff984 */ /* 0x000fe20000000800 */
[----:B------:R-:W-:Y:S01]  /*3f20*/  @!PT LDS RZ, [RZ] ;  /* 0x00000000fffff984 */ /* 0x000fe20000000800 */
[----:B------:R-:W-:Y:S01]  /*3f30*/  @!PT LDS RZ, [RZ] ;  /* 0x00000000fffff984 */ /* 0x000fe20000000800 */
[----:B------:R3:W-:Y:S04]  /*3f40*/  @!P3 LDGSTS.E.BYPASS.LTC128B.128 [R30+0xd000], desc[UR6][R8.64] ;  /* 0x0d000000081ebfae */ /* 0x0007e8000b901d46 */
[----:B------:R3:W-:Y:S01]  /*3f50*/  @P2 STS.128 [R30+0xf000], RZ ;  /* 0x00f000ff1e002388 */ /* 0x0007e20000000c00 */
[----:B-1----:R-:W-:-:S04]  /*3f60*/  @!P2 LEA R6, P1, R4, R18, 0x1 ;  /* 0x000000120406a211 */ /* 0x002fc800078208ff */
        /* <DEDUP_REMOVED lines=8> */
[----:B---3--:R-:W-:-:S04]  /*3ff0*/  LEA R6, P0, R4, UR10, 0x1 ;  /* 0x0000000a04067c11 */ /* 0x008fc8000f8008ff */
[----:B------:R-:W-:-:S05]  /*4000*/  LEA.HI.X R7, R4, UR11, R12, 0x1, P0 ;  /* 0x0000000b04077c11 */ /* 0x000fca00080f0c0c */
[----:B------:R-:W-:Y:S01]  /*4010*/  @!PT LDS RZ, [RZ] ;  /* 0x00000000fffff984 */ /* 0x000fe20000000800 */
[----:B------:R-:W-:Y:S01]  /*4020*/  @!PT LDS RZ, [RZ] ;  /* 0x00000000fffff984 */ /* 0x000fe20000000800 */
[----:B------:R-:W-:Y:S01]  /*4030*/  @!PT LDS RZ, [RZ] ;  /* 0x00000000fffff984 */ /* 0x000fe20000000800 */
[----:B------:R1:W-:Y:S04]  /*4040*/  LDGSTS.E.BYPASS.LTC128B.128 [R30+0x11000], desc[UR6][R6.64+0x100] ;  /* 0x11000100061e7fae */ /* 0x0003e8000b901d46 */
.L_x_77:
[----:B------:R-:W-:Y:S05]  /*4050*/  BSYNC B0 ;  /* 0x0000000000007941 */ /* 0x000fea0003800000 */
.L_x_76:
[----:B------:R-:W-:Y:S01]  /*4060*/  IMAD.MOV.U32 R5, RZ, RZ, R20 ;  /* 0x000000ffff057224 */ /* 0x000fe200078e0014 */
[----:B-1-3--:R-:W3:Y:S01]  /*4070*/  LDL R12, [R1+0x4] ;  /* 0x00000400010c7983 */ /* 0x00aee20000100800 */
[----:B------:R-:W-:-:S03]  /*4080*/  IMAD.MOV.U32 R4, RZ, RZ, R17 ;  /* 0x000000ffff047224 */ /* 0x000fc600078e0011 */
[----:B------:R-:W0:Y:S01]  /*4090*/  LDGDEPBAR ;  /* 0x00000000000079af */ /* 0x000e220000000000 */
[----:B------:R-:W-:Y:S01]  /*40a0*/  LEA.HI R9, R27, R29, RZ, 0x7 ;  /* 0x0000001d1b097211 */ /* 0x000fe200078f38ff */
[----:B------:R-:W-:Y:S01]  /*40b0*/  IMAD.MOV.U32 R240, RZ, RZ, 0x20 ;  /* 0x00000020fff07424 */ /* 0x000fe200078e00ff */
[----:B------:R-:W-:Y:S01]  /*40c0*/  UIADD3 UR20, UR31, UR13, URZ ;  /* 0x0000000d1f147290 */ /* 0x000fe2000fffe03f */
[----:B------:R-:W5:Y:S01]  /*40d0*/  @!P6 LDG.E R5, desc[UR6][R10.64] ;  /* 0x000000060a05e981 */ /* 0x000f62000c1e1900 */
[----:B------:R-:W-:Y:S02]  /*40e0*/  CS2R R142, SRZ ;  /* 0x00000000008e7805 */ /* 0x000fe4000001ff00 */
[----:B------:R-:W-:Y:S02]  /*40f0*/  CS2R R140, SRZ ;  /* 0x00000000008c7805 */ /* 0x000fe4000001ff00 */
[----:B------:R-:W-:Y:S01]  /*4100*/  CS2R R146, SRZ ;  /* 0x0000000000927805 */ /* 0x000fe2000001ff00 */
[----:B------:R-:W5:Y:S01]  /*4110*/  @!P5 LDG.E R4, desc[UR6][R10.64+0x20] ;  /* 0x000020060a04d981 */ /* 0x000f62000c1e1900 */
        /* <DEDUP_REMOVED lines=14> */
[----:B------:R-:W-:Y:S01]  /*4200*/  CS2R R108, SRZ ;  /* 0x00000000006c7805 */ /* 0x000fe2000001ff00 */
[----:B------:R-:W-:-:S04]  /*4210*/  DEPBAR.LE SB0, 0x1 ;  /* 0x000080400000791a */ /* 0x000fc80000000000 */
[----:B------:R-:W-:Y:S01]  /*4220*/  BAR.SYNC.DEFER_BLOCKING 0x0 ;  /* 0x0000000000007b1d */ /* 0x000fe20000010000 */
        /* <DEDUP_REMOVED lines=21> */
[----:B--2---:R-:W-:Y:S02]  /*4380*/  CS2R R36, SRZ ;  /* 0x0000000000247805 */ /* 0x004fe4000001ff00 */
[----:B----4-:R-:W-:Y:S01]  /*4390*/  CS2R R30, SRZ ;  /* 0x00000000001e7805 */ /* 0x010fe2000001ff00 */
[----:B------:R-:W1:Y:S01]  /*43a0*/  LDSM.16.M88.4 R164, [R252] ;  /* 0x00000000fca4783b */ /* 0x000e620000000200 */
[----:B------:R-:W-:-:S02]  /*43b0*/  CS2R R34, SRZ ;  /* 0x0000000000227805 */ /* 0x000fc4000001ff00 */
[----:B------:R-:W-:Y:S02]  /*43c0*/  CS2R R32, SRZ ;  /* 0x0000000000207805 */ /* 0x000fe4000001ff00 */
[----:B------:R-:W-:Y:S01]  /*43d0*/  CS2R R22, SRZ ;  /* 0x0000000000167805 */ /* 0x000fe2000001ff00 */
[----:B------:R-:W2:Y:S01]  /*43e0*/  LDSM.16.M88.4 R168, [R252+0x800] ;  /* 0x00080000fca8783b */ /* 0x000ea20000000200 */
[----:B------:R-:W-:Y:S01]  /*43f0*/  ULDC UR23, c[0x0][0x2d0] ;  /* 0x0000b40000177ab9 */ /* 0x000fe20000000800 */
[----:B------:R-:W-:Y:S01]  /*4400*/  ULDC UR24, c[0x0][0x398] ;  /* 0x0000e60000187ab9 */ /* 0x000fe20000000800 */
[----:B------:R-:W-:Y:S01]  /*4410*/  ULDC UR26, c[0x0][0x2dc] ;  /* 0x0000b700001a7ab9 */ /* 0x000fe20000000800 */
[----:B------:R-:W4:Y:S01]  /*4420*/  LDSM.16.M88.4 R196, [R252+0x2000] ;  /* 0x00200000fcc4783b */ /* 0x000f220000000200 */
[----:B------:R-:W-:Y:S01]  /*4430*/  UIADD3 UR22, UR31, 0x40, URZ ;  /* 0x000000401f167890 */ /* 0x000fe2000fffe03f */
[----:B------:R-:W-:Y:S02]  /*4440*/  ULDC UR18, c[0x0][0x2ec] ;  /* 0x0000bb0000127ab9 */ /* 0x000fe40000000800 */
[----:B------:R-:W1:Y:S04]  /*4450*/  LDSM.16.M88.4 R200, [R252+0x2800] ;  /* 0x00280000fcc8783b */ /* 0x000e680000000200 */
[----:B------:R-:W1:Y:S04]  /*4460*/  LDSM.16.M88.4 R228, [R252+0x4000] ;  /* 0x00400000fce4783b */ /* 0x000e680000000200 */
[----:B------:R-:W1:Y:S01]  /*4470*/  LDSM.16.M88.4 R232, [R252+0x4800] ;  /* 0x00480000fce8783b */ /* 0x000e620000000200 */
[----:B------:R-:W-:Y:S01]  /*4480*/  UIADD3 UR21, -UR5, 0x40, UR20 ;  /* 0x0000004005157890 */ /* 0x000fe2000fffe114 */
[----:B------:R-:W-:Y:S01]  /*4490*/  CS2R R20, SRZ ;  /* 0x0000000000147805 */ /* 0x000fe2000001ff00 */
[----:B------:R-:W-:-:S02]  /*44a0*/  UMOV UR11, UR60 ;  /* 0x0000003c000b7c82 */ /* 0x000fc40008000000 */
[----:B------:R-:W-:Y:S01]  /*44b0*/  UIADD3 UR21, UR21, -UR42, URZ ;  /* 0x8000002a15157290 */ /* 0x000fe2000fffe03f */
[----:B---3--:R-:W3:Y:S04]  /*44c0*/  LDSM.16.M88.4 R156, [R12] ;  /* 0x000000000c9c783b */ /* 0x008ee80000000200 */
[----:B------:R-:W1:Y:S04]  /*44d0*/  LDSM.16.M88.4 R160, [R12+0x800] ;  /* 0x000800000ca0783b */ /* 0x000e680000000200 */
[----:B-----5:R5:W-:Y:S04]  /*44e0*/  @!P6 STL [R1+0x60], R5 ;  /* 0x000060050100e387 */ /* 0x020be80000100800 */
[----:B------:R2:W-:Y:S04]  /*44f0*/  @!P5 STL [R1+0x64], R4 ;  /* 0x000064040100d387 */ /* 0x0005e80000100800 */
[----:B------:R1:W1:Y:S04]  /*4500*/  LDSM.16.M88.4 R188, [R12+0x2000] ;  /* 0x002000000cbc783b */ /* 0x0002680000000200 */
[----:B------:R1:W1:Y:S04]  /*4510*/  LDSM.16.M88.4 R192, [R12+0x2800] ;  /* 0x002800000cc0783b */ /* 0x0002680000000200 */
[----:B------:R1:W1:Y:S04]  /*4520*/  LDSM.16.M88.4 R220, [R12+0x4000] ;  /* 0x004000000cdc783b */ /* 0x0002680000000200 */
[----:B------:R1:W1:Y:S01]  /*4530*/  LDSM.16.M88.4 R224, [R12+0x4800] ;  /* 0x004800000ce0783b */ /* 0x0002620000000200 */
[----:B-----5:R-:W-:-:S02]  /*4540*/  LEA.HI R5, R27, R29, RZ, 0x4 ;  /* 0x0000001d1b057211 */ /* 0x020fc400078f20ff */
[----:B--2---:R-:W-:Y:S02]  /*4550*/  LOP3.LUT R4, R25, 0xfffffff8, RZ, 0xc0, !PT ;  /* 0xfffffff819047812 */ /* 0x004fe400078ec0ff */
[----:B------:R-:W-:-:S03]  /*4560*/  SHF.R.S32.HI R6, RZ, 0x4, R5 ;  /* 0x00000004ff067819 */ /* 0x000fc60000011405 */
[----:B------:R-:W-:Y:S01]  /*4570*/  IMAD.IADD R4, R29, 0x1, -R4 ;  /* 0x000000011d047824 */ /* 0x000fe200078e0a04 */
[----:B------:R-:W-:-:S03]  /*4580*/  LEA.HI R5, R5, R6, RZ, 0x1 ;  /* 0x0000000605057211 */ /* 0x000fc600078f08ff */
[----:B------:R-:W-:Y:S01]  /*4590*/  IMAD.SHL.U32 R8, R4, 0x40, RZ ;  /* 0x0000004004087824 */ /* 0x000fe200078e00ff */
[----:B------:R-:W-:-:S04]  /*45a0*/  LOP3.LUT R7, R5, 0xfffffffe, RZ, 0xc0, !PT ;  /* 0xfffffffe05077812 */ /* 0x000fc800078ec0ff */
[----:B------:R-:W-:Y:S01]  /*45b0*/  LOP3.LUT R5, R8, 0x1c0, RZ, 0xc0, !PT ;  /* 0x000001c008057812 */ /* 0x000fe200078ec0ff */
[----:B------:R-:W-:Y:S01]  /*45c0*/  IMAD.IADD R6, R6, 0x1, -R7 ;  /* 0x0000000106067824 */ /* 0x000fe200078e0a07 */
[----:B------:R-:W-:Y:S02]  /*45d0*/  SHF.R.S32.HI R8, RZ, 0x7, R9 ;  /* 0x00000007ff087819 */ /* 0x000fe40000011409 */
[----:B------:R-:W-:Y:S01]  /*45e0*/  LOP3.LUT R7, R5, 0x8, R25, 0xf8, !PT ;  /* 0x0000000805077812 */ /* 0x000fe200078ef819 */
[----:B------:R-:W-:Y:S01]  /*45f0*/  IMAD.SHL.U32 R6, R6, 0x200, RZ ;  /* 0x0000020006067824 */ /* 0x000fe200078e00ff */
[----:B------:R-:W-:Y:S02]  /*4600*/  SHF.R.U32.HI R5, RZ, 0x3, R5 ;  /* 0x00000003ff057819 */ /* 0x000fe40000011605 */
[----:B------:R-:W-:Y:S02]  /*4610*/  LOP3.LUT P0, RZ, R4, 0x2, RZ, 0xc0, !PT ;  /* 0x0000000204ff7812 */ /* 0x000fe4000780c0ff */
[----:B------:R-:W-:Y:S01]  /*4620*/  LOP3.LUT R4, R7, R5, RZ, 0x3c, !PT ;  /* 0x0000000507047212 */ /* 0x000fe200078e3cff */
[----:B------:R-:W-:Y:S01]  /*4630*/  IMAD R5, R8, 0x800, R6 ;  /* 0x0000080008057824 */ /* 0x000fe200078e0206 */
[----:B------:R-:W-:-:S03]  /*4640*/  SEL R240, R240, 0xffffffe0, !P0 ;  /* 0xffffffe0f0f07807 */ /* 0x000fc60004000000 */
[----:B------:R-:W-:Y:S02]  /*4650*/  IMAD.IADD R4, R5, 0x1, R4 ;  /* 0x0000000105047824 */ /* 0x000fe400078e0204 */
[----:B------:R-:W-:-:S03]  /*4660*/  IMAD.IADD R240, R240, 0x1, R252 ;  /* 0x00000001f0f07824 */ /* 0x000fc600078e02fc */
[----:B------:R-:W-:Y:S02]  /*4670*/  LEA R13, R4, UR4, 0x1 ;  /* 0x00000004040d7c11 */ /* 0x000fe4000f8e08ff */
[----:B------:R2:W1:Y:S04]  /*4680*/  LDSM.16.M88.4 R172, [R240] ;  /* 0x00000000f0ac783b */ /* 0x0004680000000200 */
        /* <DEDUP_REMOVED lines=10> */
[----:B------:R2:W1:Y:S04]  /*4730*/  LDSM.16.M88.4 R216, [R13+0x16800] ;  /* 0x016800000dd8783b */ /* 0x0004680000000200 */
[----:B------:R2:W-:Y:S01]  /*4740*/  STL [R1], R13 ;  /* 0x0000000d01007387 */ /* 0x0005e20000100800 */
[----:B------:R-:W-:-:S02]  /*4750*/  CS2R R28, SRZ ;  /* 0x00000000001c7805 */ /* 0x000fc4000001ff00 */
[----:B------:R-:W-:Y:S02]  /*4760*/  CS2R R26, SRZ ;  /* 0x00000000001a7805 */ /* 0x000fe4000001ff00 */
[----:B---34-:R-:W-:-:S07]  /*4770*/  CS2R R24, SRZ ;  /* 0x0000000000187805 */ /* 0x018fce000001ff00 */
.L_x_82:
[----:B---3--:R-:W3:Y:S01]  /*4780*/  LDL R80, [R1] ;  /* 0x0000000001507983 */ /* 0x008ee20000100800 */
[----:B------:R-:W-:Y:S01]  /*4790*/  USHF.L.U32 UR10, UR8, 0x6, URZ ;  /* 0x00000006080a7899 */ /* 0x000fe2000800063f */
[----:B------:R-:W-:Y:S02]  /*47a0*/  UMOV UR9, UR60 ;  /* 0x0000003c00097c82 */ /* 0x000fe40008000000 */
[----:B------:R-:W4:Y:S01]  /*47b0*/  LDL R249, [R1+0x8] ;  /* 0x0000080001f97983 */ /* 0x000f220000100800 */
[----:B------:R-:W-:Y:S03]  /*47c0*/  UISETP.GE.AND UP0, UPT, UR10, UR21, UPT ;  /* 0x000000150a00728c */ /* 0x000fe6000bf06270 */
[----:B------:R-:W2:Y:S04]  /*47d0*/  LDL R79, [R1+0x4] ;  /* 0x00000400014f7983 */ /* 0x000ea80000100800 */
[----:B------:R-:W2:Y:S04]  /*47e0*/  LDL R248, [R1+0xc] ;  /* 0x00000c0001f87983 */ /* 0x000ea80000100800 */
[----:B------:R-:W2:Y:S04]  /*47f0*/  LDL R247, [R1+0x18] ;  /* 0x0000180001f77983 */ /* 0x000ea80000100800 */
[----:B------:R-:W2:Y:S04]  /*4800*/  LDL R78, [R1+0x10] ;  /* 0x00001000014e7983 */ /* 0x000ea80000100800 */
[----:B------:R-:W2:Y:S04]  /*4810*/  LDL R246, [R1+0x14] ;  /* 0x0000140001f67983 */ /* 0x000ea80000100800 */
[----:B------:R-:W0:Y:S04]  /*4820*/  LDGDEPBAR ;  /* 0x00000000000079af */ /* 0x000e280000000000 */
[----:B------:R-:W2:Y:S04]  /*4830*/  LDL R77, [R1+0x74] ;  /* 0x00007400014d7983 */ /* 0x000ea80000100800 */
[----:B------:R-:W2:Y:S01]  /*4840*/  LDL R76, [R1+0x70] ;  /* 0x00007000014c7983 */ /* 0x000ea20000100800 */
[----:B------:R-:W-:Y:S04]  /*4850*/  DEPBAR.LE SB0, 0x0 ;  /* 0x000080000000791a */ /* 0x000fe80000000000 */
[----:B------:R-:W-:Y:S06]  /*4860*/  BAR.SYNC.DEFER_BLOCKING 0x0 ;  /* 0x0000000000007b1d */ /* 0x000fec0000010000 */
[----:B---3--:R-:W-:Y:S04]  /*4870*/  LDSM.16.M88.4 R8, [R80+0xc000] ;  /* 0x00c000005008783b */ /* 0x008fe80000000200 */
[----:B----4-:R-:W3:Y:S04]  /*4880*/  LDSM.16.M88.4 R16, [R249] ;  /* 0x00000000f910783b */ /* 0x010ee80000000200 */
[----:B------:R-:W1:Y:S04]  /*4890*/  LDSM.16.M88.4 R68, [R80+0xc800] ;  /* 0x00c800005044783b */ /* 0x000e680000000200 */
[----:B--2---:R-:W-:Y:S01]  /*48a0*/  LDSM.16.M88.4 R72, [R248] ;  /* 0x00000000f848783b */ /* 0x004fe20000000200 */
[C---:B---3--:R-:W-:Y:S06]  /*48b0*/  HMMA.16816.F32.BF16 R4, R16.reuse, R8, RZ ;  /* 0x000000081004723c */ /* 0x048fec00000418ff */
[C---:B------:R-:W-:Y:S06]  /*48c0*/  HMMA.16816.F32.BF16 R8, R16.reuse, R10, RZ ;  /* 0x0000000a1008723c */ /* 0x040fec00000418ff */
[C---:B-1----:R-:W-:Y:S06]  /*48d0*/  HMMA.16816.F32.BF16 R12, R16.reuse, R68, RZ ;  /* 0x00000044100c723c */ /* 0x042fec00000418ff */
[----:B------:R-:W-:Y:S01]  /*48e0*/  HMMA.16816.F32.BF16 R16, R16, R70, RZ ;  /* 0x000000461010723c */ /* 0x000fe200000418ff */
[----:B------:R-:W1:Y:S05]  /*48f0*/  LDSM.16.M88.4 R68, [R79+-0x6000] ;  /* 0xffa000004f44783b */ /* 0x000e6a0000000200 */
[C---:B-1----:R-:W-:Y:S06]  /*4900*/  HMMA.16816.F32.BF16 R4, R72.reuse, R68, R4 ;  /* 0x000000444804723c */ /* 0x042fec0000041804 */
[C---:B------:R-:W-:Y:S01]  /*4910*/  HMMA.16816.F32.BF16 R8, R72.reuse, R70, R8 ;  /* 0x000000464808723c */ /* 0x040fe20000041808 */
[----:B------:R-:W1:Y:S05]  /*4920*/  LDSM.16.M88.4 R68, [R79+-0x5800] ;  /* 0xffa800004f44783b */ /* 0x000e6a0000000200 */
[C---:B-1----:R-:W-:Y:S06]  /*4930*/  HMMA.16816.F32.BF16 R12, R72.reuse, R68, R12 ;  /* 0x00000044480c723c */ /* 0x042fec000004180c */
[----:B------:R-:W-:Y:S01]  /*4940*/  HMMA.16816.F32.BF16 R16, R72, R70, R16 ;  /* 0x000000464810723c */ /* 0x000fe20000041810 */
[----:B------:R-:W-:Y:S04]  /*4950*/  LDSM.16.M88.4 R68, [R247] ;  /* 0x00000000f744783b */ /* 0x000fe80000000200 */
[----:B------:R-:W1:Y:S02]  /*4960*/  LDSM.16.M88.4 R72, [R252+-0x6000] ;  /* 0xffa00000fc48783b */ /* 0x000e640000000200 */
[C---:B-1----:R-:W-:Y:S06]  /*4970*/  HMMA.16816.F32.BF16 R4, R68.reuse, R72, R4 ;  /* 0x000000484404723c */ /* 0x042fec0000041804 */
[C---:B------:R-:W-:Y:S01]  /*4980*/  HMMA.16816.F32.BF16 R8, R68.reuse, R74, R8 ;  /* 0x0000004a4408723c */ /* 0x040fe20000041808 */
[----:B------:R-:W1:Y:S05]  /*4990*/  LDSM.16.M88.4 R72, [R252+-0x5800] ;  /* 0xffa80000fc48783b */ /* 0x000e6a0000000200 */
[C---:B-1----:R-:W-:Y:S06]  /*49a0*/  HMMA.16816.F32.BF16 R12, R68.reuse, R72, R12 ;  /* 0x00000048440c723c */ /* 0x042fec000004180c */
[----:B------:R-:W-:Y:S01]  /*49b0*/  HMMA.16816.F32.BF16 R16, R68, R74, R16 ;  /* 0x0000004a4410723c */ /* 0x000fe20000041810 */
[----:B------:R-:W-:Y:S04]  /*49c0*/  LDSM.16.M88.4 R68, [R246] ;  /* 0x00000000f644783b */ /* 0x000fe80000000200 */
[----:B------:R-:W1:Y:S02]  /*49d0*/  LDSM.16.M88.4 R72, [R78] ;  /* 0x000000004e48783b */ /* 0x000e640000000200 */
[C---:B-1----:R-:W-:Y:S06]  /*49e0*/  HMMA.16816.F32.BF16 R4, R68.reuse, R72, R4 ;  /* 0x000000484404723c */ /* 0x042fec0000041804 */
[C---:B------:R-:W-:Y:S01]  /*49f0*/  HMMA.16816.F32.BF16 R8, R68.reuse, R74, R8 ;  /* 0x0000004a4408723c */ /* 0x040fe20000041808 */
[----:B------:R-:W1:Y:S05]  /*4a00*/  LDSM.16.M88.4 R72, [R78+0x800] ;  /* 0x000800004e48783b */ /* 0x000e6a0000000200 */
[C---:B-1----:R-:W-:Y:S06]  /*4a10*/  HMMA.16816.F32.BF16 R12, R68.reuse, R72, R12 ;  /* 0x00000048440c723c */ /* 0x042fec000004180c */
[----:B------:R-:W-:Y:S01]  /*4a20*/  HMMA.16816.F32.BF16 R16, R68, R74, R16 ;  /* 0x0000004a4410723c */ /* 0x000fe20000041810 */
[----:B------:R-:W-:Y:S04]  /*4a30*/  LDSM.16.M88.4 R68, [R249+0x2000] ;  /* 0x00200000f944783b */ /* 0x000fe80000000200 */
[----:B------:R-:W1:Y:S02]  /*4a40*/  LDSM.16.M88.4 R72, [R80+0xe000] ;  /* 0x00e000005048783b */ /* 0x000e640000000200 */
[C---:B-1----:R-:W-:Y:S06]  /*4a50*/  HMMA.16816.F32.BF16 R4, R68.reuse, R72, R4 ;  /* 0x000000484404723c */ /* 0x042fec0000041804 */
[C---:B------:R-:W-:Y:S01]  /*4a60*/  HMMA.16816.F32.BF16 R8, R68.reuse, R74, R8 ;  /* 0x0000004a4408723c */ /* 0x040fe20000041808 */
[----:B------:R-:W1:Y:S05]  /*4a70*/  LDSM.16.M88.4 R72, [R80+0xe800] ;  /* 0x00e800005048783b */ /* 0x000e6a0000000200 */
[C---:B-1----:R-:W-:Y:S06]  /*4a80*/  HMMA.16816.F32.BF16 R12, R68.reuse, R72, R12 ;  /* 0x00000048440c723c */ /* 0x042fec000004180c */
[----:B------:R-:W-:Y:S01]  /*4a90*/  HMMA.16816.F32.BF16 R16, R68, R74, R16 ;  /* 0x0000004a4410723c */ /* 0x000fe20000041810 */
[----:B------:R-:W-:Y:S04]  /*4aa0*/  LDSM.16.M88.4 R68, [R248+0x2000] ;  /* 0x00200000f844783b */ /* 0x000fe80000000200 */
[----:B------:R-:W1:Y:S02]  /*4ab0*/  LDSM.16.M88.4 R72, [R79+-0x4000] ;  /* 0xffc000004f48783b */ /* 0x000e640000000200 */
[C---:B-1----:R-:W-:Y:S06]  /*4ac0*/  HMMA.16816.F32.BF16 R4, R68.reuse, R72, R4 ;  /* 0x000000484404723c */ /* 0x042fec0000041804 */
[C---:B------:R-:W-:Y:S01]  /*4ad0*/  HMMA.16816.F32.BF16 R8, R68.reuse, R74, R8 ;  /* 0x0000004a4408723c */ /* 0x040fe20000041808 */
[----:B------:R-:W1:Y:S05]  /*4ae0*/  LDSM.16.M88.4 R72, [R79+-0x3800] ;  /* 0xffc800004f48783b */ /* 0x000e6a0000000200 */
        /* <DEDUP_REMOVED lines=43> */
[----:B------:R-:W-:Y:S05]  /*4da0*/  HMMA.16816.F32.BF16 R16, R68, R74, R16 ;  /* 0x0000004a4410723c */ /* 0x000fea0000041810 */
[----:B------:R-:W-:Y:S06]  /*4db0*/  IADD3 R72, P0, R77, UR17, RZ ;  /* 0x000000114d487c10 */ /* 0x000fec000ff1e0ff */
[----:B------:R-:W-:Y:S02]  /*4dc0*/  IADD3.X R73, R76, UR16, RZ, P0, !PT ;  /* 0x000000104c497c10 */ /* 0x000fe400087fe4ff */
[----:B------:R-:W-:Y:S03]  /*4dd0*/  PLOP3.LUT P0, PT, PT, PT, UP0, 0x80, 0x0 ;  /* 0x000000000000781c */ /* 0x000fe60003f0f008 */
[----:B-----5:R1:W5:Y:S04]  /*4de0*/  LDG.E R81, desc[UR6][R72.64] ;  /* 0x0000000648517981 */ /* 0x020368000c1e1900 */
[----:B------:R1:W5:Y:S06]  /*4df0*/  LDG.E R80, desc[UR6][R72.64+0x20] ;  /* 0x0000200648507981 */ /* 0x00036c000c1e1900 */
[----:B------:R-:W-:Y:S05]  /*4e00*/  @!P0 BRA `(.L_x_78) ;  /* 0x0000000000248947 */ /* 0x000fea0003800000 */
[----:B------:R-:W-:Y:S01]  /*4e10*/  UIADD3 UR12, UR11, UR20, -UR5 ;  /* 0x000000140b0c7290 */ /* 0x000fe2000fffe805 */
[----:B------:R-:W-:Y:S01]  /*4e20*/  IMAD.U32 R68, RZ, RZ, UR22 ;  /* 0x00000016ff447e24 */ /* 0x000fe2000f8e00ff */
[----:B------:R-:W-:Y:S04]  /*4e30*/  UIADD3 UR9, UR10, 0x40, URZ ;  /* 0x000000400a097890 */ /* 0x000fe8000fffe03f */
[----:B------:R-:W-:Y:S01]  /*4e40*/  ISETP.LT.AND P0, PT, R68, UR5, PT ;  /* 0x0000000544007c0c */ /* 0x000fe2000bf01270 */
[----:B------:R-:W-:Y:S03]  /*4e50*/  UISETP.GE.AND UP0, UPT, UR9, UR12, UPT ;  /* 0x0000000c0900728c */ /* 0x000fe6000bf06270 */
[----:B------:R-:W-:Y:S03]  /*4e60*/  UMOV UR9, UR11 ;  /* 0x0000000b00097c82 */ /* 0x000fe60008000000 */
[----:B------:R-:W-:Y:S11]  /*4e70*/  PLOP3.LUT P1, PT, PT, PT, UP0, 0x80, 0x0 ;  /* 0x000000000000781c */ /* 0x000ff60003f2f008 */
[----:B------:R-:W-:Y:S02]  /*4e80*/  @!UPT UIADD3 URZ, URZ, URZ, URZ ;  /* 0x0000003f3f3ff290 */ /* 0x000fe4000fffe03f */
[----:B------:R-:W-:Y:S05]  /*4e90*/  @!P1 BRA P0, `(.L_x_79) ;  /* 0x0000000400209947 */ /* 0x000fea0000000000 */
.L_x_78:
[----:B------:R-:W2:Y:S01]  /*4ea0*/  LDL R70, [R1+0x80] ;  /* 0x0000800001467983 */ /* 0x000ea20000100800 */
[----:B------:R-:W-:Y:S01]  /*4eb0*/  UIADD3 UR12, UR5, 0x1, -UR13 ;  /* 0x00000001050c7890 */ /* 0x000fe2000fffe80d */
[----:B------:R-:W-:Y:S01]  /*4ec0*/  IMAD.U32 R68, RZ, RZ, UR30 ;  /* 0x0000001eff447e24 */ /* 0x000fe2000f8e00ff */
[----:B------:R-:W-:Y:S01]  /*4ed0*/  UIADD3 UR11, -UR9, UR5, -UR13 ;  /* 0x00000005090b7290 */ /* 0x000fe2000fffe90d */
[----:B------:R-:W3:Y:S02]  /*4ee0*/  LDL R69, [R1+0x84] ;  /* 0x0000840001457983 */ /* 0x000ee40000100800 */
[----:B---3--:R-:W-:Y:S02]  /*4ef0*/  IMAD R68, R68, 0x40, R69 ;  /* 0x0000004044447824 */ /* 0x008fe400078e0245 */
[----:B--2---:R-:W-:Y:S01]  /*4f00*/  VIADD R78, R70, UR10 ;  /* 0x0000000a464e7c36 */ /* 0x004fe20008000000 */
[----:B------:R-:W-:Y:S01]  /*4f10*/  UIADD3 UR10, UR12, UR24, URZ ;  /* 0x000000180c0a7290 */ /* 0x000fe2000fffe03f */
[C---:B------:R-:W-:Y:S02]  /*4f20*/  VIADD R77, R68.reuse, 0x1 ;  /* 0x00000001444d7836 */ /* 0x040fe40000000000 */
[----:B------:R-:W-:Y:S01]  /*4f30*/  VIADD R76, R68, 0x8 ;  /* 0x00000008444c7836 */ /* 0x000fe20000000000 */
[----:B------:R-:W-:Y:S01]  /*4f40*/  VIADDMNMX R70, R78, UR11, RZ, !PT ;  /* 0x0000000b4e467c46 */ /* 0x000fe2000f8001ff */
[C---:B------:R-:W-:Y:S02]  /*4f50*/  VIADD R75, R68.reuse, 0x9 ;  /* 0x00000009444b7836 */ /* 0x040fe40000000000 */
[----:B------:R-:W-:Y:S01]  /*4f60*/  IMAD.U32 R69, RZ, RZ, UR10 ;  /* 0x0000000aff457e24 */ /* 0x000fe2000f8e00ff */
[CC--:B------:R-:W-:Y:S01]  /*4f70*/  ISETP.GE.AND P1, PT, R68.reuse, R70.reuse, PT ;  /* 0x000000464400720c */ /* 0x0c0fe20003f26270 */
[C---:B------:R-:W-:Y:S01]  /*4f80*/  VIADD R74, R68.reuse, 0x10 ;  /* 0x00000010444a7836 */ /* 0x040fe20000000000 */
[-C--:B------:R-:W-:Y:S01]  /*4f90*/  ISETP.GE.AND P0, PT, R77, R70.reuse, PT ;  /* 0x000000464d00720c */ /* 0x080fe20003f06270 */
[----:B-1----:R-:W-:Y:S01]  /*4fa0*/  VIADD R73, R68, 0x11 ;  /* 0x0000001144497836 */ /* 0x002fe20000000000 */
[----:B------:R-:W-:Y:S01]  /*4fb0*/  VIADDMNMX R69, R78, R69, UR5, PT ;  /* 0x000000054e457e46 */ /* 0x000fe2000b800145 */
[----:B------:R-:W-:Y:S01]  /*4fc0*/  VIADD R72, R68, 0x18 ;  /* 0x0000001844487836 */ /* 0x000fe20000000000 */
[-C--:B------:R-:W-:Y:S01]  /*4fd0*/  ISETP.GE.AND P6, PT, R76, R70.reuse, PT ;  /* 0x000000464c00720c */ /* 0x080fe20003fc6270 */
[C---:B------:R-:W-:Y:S01]  /*4fe0*/  VIADD R71, R68.reuse, 0x19 ;  /* 0x0000001944477836 */ /* 0x040fe20000000000 */
[-C--:B------:R-:W-:Y:S02]  /*4ff0*/  ISETP.GE.OR P1, PT, R68, R69.reuse, !P1 ;  /* 0x000000454400720c */ /* 0x080fe40004f26670 */
[-C--:B------:R-:W-:Y:S02]  /*5000*/  ISETP.GE.AND P5, PT, R75, R70.reuse, PT ;  /* 0x000000464b00720c */ /* 0x080fe40003fa6270 */
[----:B------:R-:W-:Y:S02]  /*5010*/  FSEL R4, R4, -INF , !P1 ;  /* 0xff80000004047808 */ /* 0x000fe40004800000 */
[-C--:B------:R-:W-:Y:S02]  /*5020*/  ISETP.GE.AND P4, PT, R74, R70.reuse, PT ;  /* 0x000000464a00720c */ /* 0x080fe40003f86270 */
[-C--:B------:R-:W-:Y:S02]  /*5030*/  ISETP.GE.AND P3, PT, R73, R70.reuse, PT ;  /* 0x000000464900720c */ /* 0x080fe40003f66270 */
[-C--:B------:R-:W-:Y:S02]  /*5040*/  ISETP.GE.AND P2, PT, R72, R70.reuse, PT ;  /* 0x000000464800720c */ /* 0x080fe40003f46270 */
[----:B------:R-:W-:Y:S01]  /*5050*/  ISETP.GE.AND P1, PT, R71, R70, PT ;  /* 0x000000464700720c */ /* 0x000fe20003f26270 */
[----:B------:R-:W-:Y:S01]  /*5060*/  VIADD R70, R78, 0x8 ;  /* 0x000000084e467836 */ /* 0x000fe20000000000 */
[-C--:B------:R-:W-:Y:S02]  /*5070*/  ISETP.GE.OR P0, PT, R77, R69.reuse, !P0 ;  /* 0x000000454d00720c */ /* 0x080fe40004706670 */
[-C--:B------:R-:W-:Y:S02]  /*5080*/  ISETP.GE.OR P6, PT, R76, R69.reuse, !P6 ;  /* 0x000000454c00720c */ /* 0x080fe400077c6670 */
[-C--:B------:R-:W-:Y:S02]  /*5090*/  ISETP.GE.OR P5, PT, R75, R69.reuse, !P5 ;  /* 0x000000454b00720c */ /* 0x080fe40006fa6670 */
[-C--:B------:R-:W-:Y:S02]  /*50a0*/  ISETP.GE.OR P4, PT, R74, R69.reuse, !P4 ;  /* 0x000000454a00720c */ /* 0x080fe40006786670 */
[-C--:B------:R-:W-:Y:S02]  /*50b0*/  ISETP.GE.OR P3, PT, R73, R69.reuse, !P3 ;  /* 0x000000454900720c */ /* 0x080fe40005f66670 */
[-C--:B------:R-:W-:Y:S02]  /*50c0*/  ISETP.GE.OR P2, PT, R72, R69.reuse, !P2 ;  /* 0x000000454800720c */ /* 0x080fe40005746670 */
[----:B------:R-:W-:Y:S01]  /*50d0*/  ISETP.GE.OR P1, PT, R71, R69, !P1 ;  /* 0x000000454700720c */ /* 0x000fe20004f26670 */
[----:B------:R-:W-:Y:S01]  /*50e0*/  IMAD.U32 R69, RZ, RZ, UR24 ;  /* 0x00000018ff457e24 */ /* 0x000fe2000f8e00ff */
[----:B------:R-:W-:Y:S02]  /*50f0*/  FSEL R5, R5, -INF , !P0 ;  /* 0xff80000005057808 */ /* 0x000fe40004000000 */
[----:B------:R-:W-:Y:S02]  /*5100*/  FSEL R8, R8, -INF , !P6 ;  /* 0xff80000008087808 */ /* 0x000fe40007000000 */
[C---:B------:R-:W-:Y:S02]  /*5110*/  IADD3 R69, R70.reuse, UR12, R69 ;  /* 0x0000000c46457c10 */ /* 0x040fe4000fffe045 */
[----:B------:R-:W-:Y:S01]  /*5120*/  VIADDMNMX R70, R70, UR11, RZ, !PT ;  /* 0x0000000b46467c46 */ /* 0x000fe2000f8001ff */
[----:B------:R-:W-:Y:S01]  /*5130*/  UMOV UR11, UR9 ;  /* 0x00000009000b7c82 */ /* 0x000fe20008000000 */
[----:B------:R-:W-:Y:S02]  /*5140*/  VIMNMX R69, R69, UR5, PT ;  /* 0x0000000545457c48 */ /* 0x000fe4000bfe0100 */
[CC--:B------:R-:W-:Y:S02]  /*5150*/  ISETP.GE.AND P0, PT, R68.reuse, R70.reuse, PT ;  /* 0x000000464400720c */ /* 0x0c0fe40003f06270 */
[----:B------:R-:W-:Y:S02]  /*5160*/  FSEL R9, R9, -INF , !P5 ;  /* 0xff80000009097808 */ /* 0x000fe40006800000 */
[-C--:B------:R-:W-:Y:S02]  /*5170*/  ISETP.GE.OR P0, PT, R68, R69.reuse, !P0 ;  /* 0x000000454400720c */ /* 0x080fe40004706670 */
[----:B------:R-:W-:Y:S02]  /*5180*/  FSEL R12, R12, -INF , !P4 ;  /* 0xff8000000c0c7808 */ /* 0x000fe40006000000 */
[----:B------:R-:W-:Y:S02]  /*5190*/  FSEL R13, R13, -INF , !P3 ;  /* 0xff8000000d0d7808 */ /* 0x000fe40005800000 */
[----:B------:R-:W-:Y:S02]  /*51a0*/  FSEL R16, R16, -INF , !P2 ;  /* 0xff80000010107808 */ /* 0x000fe40005000000 */
[----:B------:R-:W-:Y:S02]  /*51b0*/  FSEL R17, R17, -INF , !P1 ;  /* 0xff80000011117808 */ /* 0x000fe40004800000 */
[----:B------:R-:W-:Y:S02]  /*51c0*/  FSEL R6, R6, -INF , !P0 ;  /* 0xff80000006067808 */ /* 0x000fe40004000000 */
[-C--:B------:R-:W-:Y:S02]  /*51d0*/  ISETP.GE.AND P6, PT, R77, R70.reuse, PT ;  /* 0x000000464d00720c */ /* 0x080fe40003fc6270 */
[-C--:B------:R-:W-:Y:S02]  /*51e0*/  ISETP.GE.AND P5, PT, R76, R70.reuse, PT ;  /* 0x000000464c00720c */ /* 0x080fe40003fa6270 */
[-C--:B------:R-:W-:Y:S02]  /*51f0*/  ISETP.GE.AND P4, PT, R75, R70.reuse, PT ;  /* 0x000000464b00720c */ /* 0x080fe40003f86270 */
[-C--:B------:R-:W-:Y:S02]  /*5200*/  ISETP.GE.AND P3, PT, R74, R70.reuse, PT ;  /* 0x000000464a00720c */ /* 0x080fe40003f66270 */
[-C--:B------:R-:W-:Y:S02]  /*5210*/  ISETP.GE.AND P2, PT, R73, R70.reuse, PT ;  /* 0x000000464900720c */ /* 0x080fe40003f46270 */
[-C--:B------:R-:W-:Y:S02]  /*5220*/  ISETP.GE.AND P1, PT, R72, R70.reuse, PT ;  /* 0x000000464800720c */ /* 0x080fe40003f26270 */
[----:B------:R-:W-:Y:S02]  /*5230*/  ISETP.GE.AND P0, PT, R71, R70, PT ;  /* 0x000000464700720c */ /* 0x000fe40003f06270 */
[-C--:B------:R-:W-:Y:S02]  /*5240*/  ISETP.GE.OR P6, PT, R77, R69.reuse, !P6 ;  /* 0x000000454d00720c */ /* 0x080fe400077c6670 */
[-C--:B------:R-:W-:Y:S02]  /*5250*/  ISETP.GE.OR P5, PT, R76, R69.reuse, !P5 ;  /* 0x000000454c00720c */ /* 0x080fe40006fa6670 */
[-C--:B------:R-:W-:Y:S02]  /*5260*/  ISETP.GE.OR P4, PT, R75, R69.reuse, !P4 ;  /* 0x000000454b00720c */ /* 0x080fe40006786670 */
[-C--:B------:R-:W-:Y:S02]  /*5270*/  ISETP.GE.OR P3, PT, R74, R69.reuse, !P3 ;  /* 0x000000454a00720c */ /* 0x080fe40005f66670 */
[-C--:B------:R-:W-:Y:S02]  /*5280*/  ISETP.GE.OR P2, PT, R73, R69.reuse, !P2 ;  /* 0x000000454900720c */ /* 0x080fe40005746670 */
[-C--:B------:R-:W-:Y:S02]  /*5290*/  ISETP.GE.OR P1, PT, R72, R69.reuse, !P1 ;  /* 0x000000454800720c */ /* 0x080fe40004f26670 */
[----:B------:R-:W-:Y:S02]  /*52a0*/  ISETP.GE.OR P0, PT, R71, R69, !P0 ;  /* 0x000000454700720c */ /* 0x000fe40004706670 */
[----:B------:R-:W-:Y:S02]  /*52b0*/  FSEL R7, R7, -INF , !P6 ;  /* 0xff80000007077808 */ /* 0x000fe40007000000 */
[----:B------:R-:W-:Y:S02]  /*52c0*/  FSEL R10, R10, -INF , !P5 ;  /* 0xff8000000a0a7808 */ /* 0x000fe40006800000 */
[----:B------:R-:W-:Y:S02]  /*52d0*/  FSEL R11, R11, -INF , !P4 ;  /* 0xff8000000b0b7808 */ /* 0x000fe40006000000 */
[----:B------:R-:W-:Y:S02]  /*52e0*/  FSEL R14, R14, -INF , !P3 ;  /* 0xff8000000e0e7808 */ /* 0x000fe40005800000 */
[----:B------:R-:W-:Y:S02]  /*52f0*/  FSEL R15, R15, -INF , !P2 ;  /* 0xff8000000f0f7808 */ /* 0x000fe40005000000 */
[----:B------:R-:W-:Y:S02]  /*5300*/  FSEL R18, R18, -INF , !P1 ;  /* 0xff80000012127808 */ /* 0x000fe40004800000 */
[----:B------:R-:W-:Y:S07]  /*5310*/  FSEL R19, R19, -INF , !P0 ;  /* 0xff80000013137808 */ /* 0x000fee0004000000 */
.L_x_79:
[----:B------:R-:W2:Y:S01]  /*5320*/  LDL R69, [R1+0x60] ;  /* 0x0000600001457983 */ /* 0x000ea20000100800 */
[----:B------:R-:W-:Y:S04]  /*5330*/  UISETP.GT.AND UP2, UPT, UR8, UR19, UPT ;  /* 0x000000130800728c */ /* 0x000fe8000bf44270 */
[----:B------:R-:W3:Y:S05]  /*5340*/  LDL R70, [R1+0x64] ;  /* 0x0000640001467983 */ /* 0x000eea0000100800 */
[----:B------:R-:W4:Y:S05]  /*5350*/  LDL R245, [R1+0x50] ;  /* 0x0000500001f57983 */ /* 0x000f2a0000100800 */
[----:B------:R-:W4:Y:S05]  /*5360*/  LDL R244, [R1+0x5c] ;  /* 0x00005c0001f47983 */ /* 0x000f2a0000100800 */
[----:B------:R-:W4:Y:S05]  /*5370*/  LDL R99, [R1+0x54] ;  /* 0x0000540001637983 */ /* 0x000f2a0000100800 */
[----:B------:R-:W4:Y:S01]  /*5380*/  LDL R98, [R1+0x58] ;  /* 0x0000580001627983 */ /* 0x000f220000100800 */
[C---:B--2---:R-:W-:Y:S01]  /*5390*/  FMUL.FTZ R68, R69.reuse, 1.4426950216293334961 ;  /* 0x3fb8aa3b45447820 */ /* 0x044fe20000410000 */
[----:B------:R-:W-:Y:S01]  /*53a0*/  FSETP.NEU.FTZ.AND P0, PT, R69, -INF , PT ;  /* 0xff8000004500780b */ /* 0x000fe20003f1d000 */
[----:B---3--:R-:W-:Y:S03]  /*53b0*/  FMUL.FTZ R69, R70, 1.4426950216293334961 ;  /* 0x3fb8aa3b46457820 */ /* 0x008fe60000410000 */
[----:B------:R-:W-:Y:S02]  /*53c0*/  FSEL R68, R68, RZ, P0 ;  /* 0x000000ff44447208 */ /* 0x000fe40000000000 */
[----:B------:R-:W-:Y:S03]  /*53d0*/  FSETP.NEU.FTZ.AND P0, PT, R70, -INF , PT ;  /* 0xff8000004600780b */ /* 0x000fe60003f1d000 */
[--C-:B------:R-:W-:Y:S01]  /*53e0*/  FFMA.FTZ R4, R4, UR18, -R68.reuse ;  /* 0x0000001204047c23 */ /* 0x100fe20008010844 */
[--C-:B------:R-:W-:Y:S01]  /*53f0*/  FFMA.FTZ R5, R5, UR18, -R68.reuse ;  /* 0x0000001205057c23 */ /* 0x100fe20008010844 */
[--C-:B------:R-:W-:Y:S01]  /*5400*/  FFMA.FTZ R8, R8, UR18, -R68.reuse ;  /* 0x0000001208087c23 */ /* 0x100fe20008010844 */
[--C-:B------:R-:W-:Y:S01]  /*5410*/  FFMA.FTZ R9, R9, UR18, -R68.reuse ;  /* 0x0000001209097c23 */ /* 0x100fe20008010844 */
[----:B------:R2:W-:Y:S01]  /*5420*/  MUFU.EX2 R91, R4 ;  /* 0x00000004005b7308 */ /* 0x0005e20000000800 */
[--C-:B------:R-:W-:Y:S01]  /*5430*/  FFMA.FTZ R12, R12, UR18, -R68.reuse ;  /* 0x000000120c0c7c23 */ /* 0x100fe20008010844 */
[--C-:B------:R-:W-:Y:S01]  /*5440*/  FFMA.FTZ R13, R13, UR18, -R68.reuse ;  /* 0x000000120d0d7c23 */ /* 0x100fe20008010844 */
[--C-:B------:R-:W-:Y:S01]  /*5450*/  FFMA.FTZ R16, R16, UR18, -R68.reuse ;  /* 0x0000001210107c23 */ /* 0x100fe20008010844 */
[----:B------:R-:W-:Y:S06]  /*5460*/  FFMA.FTZ R68, R17, UR18, -R68 ;  /* 0x0000001211447c23 */ /* 0x000fec0008010844 */
[----:B------:R-:W3:Y:S10]  /*5470*/  MUFU.EX2 R88, R5 ;  /* 0x0000000500587308 */ /* 0x000ef40000000800 */
[----:B------:R-:W-:Y:S01]  /*5480*/  MUFU.EX2 R89, R8 ;  /* 0x0000000800597308 */ /* 0x000fe20000000800 */
[----:B--2---:R-:W-:Y:S02]  /*5490*/  FSEL R4, R69, RZ, P0 ;  /* 0x000000ff45047208 */ /* 0x004fe40000000000 */
[----:B------:R-:W-:Y:S03]  /*54a0*/  PLOP3.LUT P0, PT, PT, PT, UP2, 0x80, 0x0 ;  /* 0x000000000000781c */ /* 0x000fe60003f0f028 */
        /* <DEDUP_REMOVED lines=9> */
[----:B------:R-:W2:Y:S10]  /*5540*/  MUFU.EX2 R83, R7 ;  /* 0x0000000700537308 */ /* 0x000eb40000000800 */
[----:B------:R-:W1:Y:S01]  /*5550*/  MUFU.EX2 R87, R9 ;  /* 0x0000000900577308 */ /* 0x000e620000000800 */
[----:B---3--:R-:W-:Y:S05]  /*5560*/  F2FP.BF16.F32.PACK_AB R6, R88, R91 ;  /* 0x0000005b5806723e */ /* 0x008fea00000010ff */
[----:B----4-:R3:W-:Y:S04]  /*5570*/  STS [R245+0x14000], R6 ;  /* 0x01400006f5007388 */ /* 0x0107e80000000800 */
[----:B------:R1:W-:Y:S01]  /*5580*/  MUFU.EX2 R86, R4 ;  /* 0x0000000400567308 */ /* 0x0003e20000000800 */
[----:B--2---:R-:W-:Y:S05]  /*5590*/  F2FP.BF16.F32.PACK_AB R5, R83, R85 ;  /* 0x000000555305723e */ /* 0x004fea00000010ff */
[----:B------:R2:W-:Y:S04]  /*55a0*/  STS [R245+0x14400], R5 ;  /* 0x01440005f5007388 */ /* 0x0005e80000000800 */
[----:B------:R-:W-:Y:S10]  /*55b0*/  MUFU.EX2 R84, R10 ;  /* 0x0000000a00547308 */ /* 0x000ff40000000800 */
[----:B------:R-:W4:Y:S01]  /*55c0*/  MUFU.EX2 R82, R11 ;  /* 0x0000000b00527308 */ /* 0x000f220000000800 */
[----:B-1----:R-:W-:Y:S05]  /*55d0*/  F2FP.BF16.F32.PACK_AB R4, R87, R89 ;  /* 0x000000595704723e */ /* 0x002fea00000010ff */
[----:B------:R1:W-:Y:S04]  /*55e0*/  STS [R244+0x14000], R4 ;  /* 0x01400004f4007388 */ /* 0x0003e80000000800 */
[----:B------:R-:W-:Y:S10]  /*55f0*/  MUFU.EX2 R97, R12 ;  /* 0x0000000c00617308 */ /* 0x000ff40000000800 */
[----:B------:R-:W3:Y:S01]  /*5600*/  MUFU.EX2 R96, R13 ;  /* 0x0000000d00607308 */ /* 0x000ee20000000800 */
[----:B----4-:R-:W-:Y:S05]  /*5610*/  F2FP.BF16.F32.PACK_AB R8, R82, R84 ;  /* 0x000000545208723e */ /* 0x010fea00000010ff */
[----:B------:R-:W-:Y:S04]  /*5620*/  STS [R244+0x14400], R8 ;  /* 0x01440008f4007388 */ /* 0x000fe80000000800 */
[----:B------:R-:W-:Y:S10]  /*5630*/  MUFU.EX2 R94, R14 ;  /* 0x0000000e005e7308 */ /* 0x000ff40000000800 */
[----:B------:R-:W4:Y:S01]  /*5640*/  MUFU.EX2 R93, R15 ;  /* 0x0000000f005d7308 */ /* 0x000f220000000800 */
[----:B---3--:R-:W-:Y:S05]  /*5650*/  F2FP.BF16.F32.PACK_AB R7, R96, R97 ;  /* 0x000000616007723e */ /* 0x008fea00000010ff */
[----:B------:R-:W-:Y:S04]  /*5660*/  STS [R99+0x14000], R7 ;  /* 0x0140000763007388 */ /* 0x000fe80000000800 */
[----:B------:R-:W-:Y:S10]  /*5670*/  MUFU.EX2 R95, R16 ;  /* 0x00000010005f7308 */ /* 0x000ff40000000800 */
[----:B------:R-:W2:Y:S01]  /*5680*/  MUFU.EX2 R92, R68 ;  /* 0x00000044005c7308 */ /* 0x000ea20000000800 */
[----:B----4-:R-:W-:Y:S05]  /*5690*/  F2FP.BF16.F32.PACK_AB R6, R93, R94 ;  /* 0x0000005e5d06723e */ /* 0x010fea00000010ff */
[----:B------:R-:W-:Y:S04]  /*56a0*/  STS [R99+0x14400], R6 ;  /* 0x0144000663007388 */ /* 0x000fe80000000800 */
[----:B------:R-:W1:Y:S01]  /*56b0*/  MUFU.EX2 R90, R18 ;  /* 0x00000012005a7308 */ /* 0x000e620000000800 */
[----:B--2---:R-:W-:Y:S05]  /*56c0*/  F2FP.BF16.F32.PACK_AB R5, R92, R95 ;  /* 0x0000005f5c05723e */ /* 0x004fea00000010ff */
[----:B------:R-:W-:Y:S01]  /*56d0*/  STS [R98+0x14000], R5 ;  /* 0x0140000562007388 */ /* 0x000fe20000000800 */
[----:B-1----:R-:W-:Y:S05]  /*56e0*/  F2FP.BF16.F32.PACK_AB R4, R86, R90 ;  /* 0x0000005a5604723e */ /* 0x002fea00000010ff */
[----:B------:R-:W-:Y:S05]  /*56f0*/  STS [R98+0x14400], R4 ;  /* 0x0144000462007388 */ /* 0x000fea0000000800 */
[----:B------:R-:W1:Y:S05]  /*5700*/  LDSM.16.M88.4 R16, [R249+0x6000] ;  /* 0x00600000f910783b */ /* 0x000e6a0000000200 */
[----:B------:R-:W2:Y:S05]  /*5710*/  LDSM.16.M88.4 R68, [R248+0x6000] ;  /* 0x00600000f844783b */ /* 0x000eaa0000000200 */
[----:B------:R-:W3:Y:S05]  /*5720*/  LDSM.16.M88.4 R72, [R247+0x6000] ;  /* 0x00600000f748783b */ /* 0x000eea0000000200 */
[----:B------:R-:W4:Y:S01]  /*5730*/  LDSM.16.M88.4 R76, [R246+0x6000] ;  /* 0x00600000f64c783b */ /* 0x000f220000000200 */
[C---:B-1----:R-:W-:Y:S06]  /*5740*/  HMMA.16816.F32.BF16 R4, R16.reuse, R148, RZ ;  /* 0x000000941004723c */ /* 0x042fec00000418ff */
[C---:B------:R-:W-:Y:S06]  /*5750*/  HMMA.16816.F32.BF16 R8, R16.reuse, R150, RZ ;  /* 0x000000961008723c */ /* 0x040fec00000418ff */
[C---:B------:R-:W-:Y:S06]  /*5760*/  HMMA.16816.F32.BF16 R12, R16.reuse, R152, RZ ;  /* 0x00000098100c723c */ /* 0x040fec00000418ff */
[----:B------:R-:W-:Y:S06]  /*5770*/  HMMA.16816.F32.BF16 R16, R16, R154, RZ ;  /* 0x0000009a1010723c */ /* 0x000fec00000418ff */
[C---:B--2---:R-:W-:Y:S06]  /*5780*/  HMMA.16816.F32.BF16 R4, R68.reuse, R156, R4 ;  /* 0x0000009c4404723c */ /* 0x044fec0000041804 */
        /* <DEDUP_REMOVED lines=8> */
[----:B------:R-:W2:Y:S05]  /*5810*/  LDSM.16.M88.4 R72, [R248+0x8000] ;  /* 0x00800000f848783b */ /* 0x000eaa0000000200 */
[C---:B----4-:R-:W-:Y:S06]  /*5820*/  HMMA.16816.F32.BF16 R4, R76.reuse, R172, R4 ;  /* 0x000000ac4c04723c */ /* 0x050fec0000041804 */
[C---:B------:R-:W-:Y:S06]  /*5830*/  HMMA.16816.F32.BF16 R8, R76.reuse, R174, R8 ;  /* 0x000000ae4c08723c */ /* 0x040fec0000041808 */
[C---:B------:R-:W-:Y:S06]  /*5840*/  HMMA.16816.F32.BF16 R12, R76.reuse, R176, R12 ;  /* 0x000000b04c0c723c */ /* 0x040fec000004180c */
[----:B------:R-:W-:Y:S01]  /*5850*/  HMMA.16816.F32.BF16 R16, R76, R178, R16 ;  /* 0x000000b24c10723c */ /* 0x000fe20000041810 */
[----:B------:R-:W3:Y:S05]  /*5860*/  LDSM.16.M88.4 R76, [R247+0x8000] ;  /* 0x00800000f74c783b */ /* 0x000eea0000000200 */
[C---:B-1----:R-:W-:Y:S06]  /*5870*/  HMMA.16816.F32.BF16 R4, R68.reuse, R180, R4 ;  /* 0x000000b44404723c */ /* 0x042fec0000041804 */
[C---:B------:R-:W-:Y:S06]  /*5880*/  HMMA.16816.F32.BF16 R8, R68.reuse, R182, R8 ;  /* 0x000000b64408723c */ /* 0x040fec0000041808 */
[C---:B------:R-:W-:Y:S06]  /*5890*/  HMMA.16816.F32.BF16 R12, R68.reuse, R184, R12 ;  /* 0x000000b8440c723c */ /* 0x040fec000004180c */
[----:B------:R-:W-:Y:S01]  /*58a0*/  HMMA.16816.F32.BF16 R16, R68, R186, R16 ;  /* 0x000000ba4410723c */ /* 0x000fe20000041810 */
[----:B------:R-:W1:Y:S05]  /*58b0*/  LDSM.16.M88.4 R68, [R246+0x8000] ;  /* 0x00800000f644783b */ /* 0x000e6a0000000200 */
[C---:B--2---:R-:W-:Y:S06]  /*58c0*/  HMMA.16816.F32.BF16 R4, R72.reuse, R188, R4 ;  /* 0x000000bc4804723c */ /* 0x044fec0000041804 */
[C---:B------:R-:W-:Y:S06]  /*58d0*/  HMMA.16816.F32.BF16 R8, R72.reuse, R190, R8 ;  /* 0x000000be4808723c */ /* 0x040fec0000041808 */
[C---:B------:R-:W-:Y:S06]  /*58e0*/  HMMA.16816.F32.BF16 R12, R72.reuse, R192, R12 ;  /* 0x000000c0480c723c */ /* 0x040fec000004180c */
[----:B------:R-:W-:Y:S01]  /*58f0*/  HMMA.16816.F32.BF16 R16, R72, R194, R16 ;  /* 0x000000c24810723c */ /* 0x000fe20000041810 */
[----:B------:R-:W2:Y:S05]  /*5900*/  LDSM.16.M88.4 R72, [R249+0xa000] ;  /* 0x00a00000f948783b */ /* 0x000eaa0000000200 */
[C---:B---3--:R-:W-:Y:S06]  /*5910*/  HMMA.16816.F32.BF16 R4, R76.reuse, R196, R4 ;  /* 0x000000c44c04723c */ /* 0x048fec0000041804 */
        /* <DEDUP_REMOVED lines=17> */
[----:B------:R-:W-:Y:S06]  /*5a30*/  HMMA.16816.F32.BF16 R16, R76, R226, R16 ;  /* 0x000000e24c10723c */ /* 0x000fec0000041810 */
[C---:B-1----:R-:W-:Y:S06]  /*5a40*/  HMMA.16816.F32.BF16 R4, R68.reuse, R228, R4 ;  /* 0x000000e44404723c */ /* 0x042fec0000041804 */
[C---:B------:R-:W-:Y:S06]  /*5a50*/  HMMA.16816.F32.BF16 R8, R68.reuse, R230, R8 ;  /* 0x000000e64408723c */ /* 0x040fec0000041808 */
[C---:B------:R-:W-:Y:S06]  /*5a60*/  HMMA.16816.F32.BF16 R12, R68.reuse, R232, R12 ;  /* 0x000000e8440c723c */ /* 0x040fec000004180c */
[----:B------:R-:W-:Y:S06]  /*5a70*/  HMMA.16816.F32.BF16 R16, R68, R234, R16 ;  /* 0x000000ea4410723c */ /* 0x000fec0000041810 */
[C---:B--2---:R-:W-:Y:S06]  /*5a80*/  HMMA.16816.F32.BF16 R4, R72.reuse, R236, R4 ;  /* 0x000000ec4804723c */ /* 0x044fec0000041804 */
[C---:B------:R-:W-:Y:S06]  /*5a90*/  HMMA.16816.F32.BF16 R8, R72.reuse, R238, R8 ;  /* 0x000000ee4808723c */ /* 0x040fec0000041808 */
[C---:B------:R-:W-:Y:S06]  /*5aa0*/  HMMA.16816.F32.BF16 R12, R72.reuse, R240, R12 ;  /* 0x000000f0480c723c */ /* 0x040fec000004180c */
[----:B------:R-:W-:Y:S06]  /*5ab0*/  HMMA.16816.F32.BF16 R16, R72, R242, R16 ;  /* 0x000000f24810723c */ /* 0x000fec0000041810 */
[C---:B-----5:R-:W-:Y:S01]  /*5ac0*/  FADD.FTZ R4, -R81.reuse, R4 ;  /* 0x0000000451047221 */ /* 0x060fe20000010100 */
[----:B------:R-:W-:Y:S01]  /*5ad0*/  FADD.FTZ R5, -R81, R5 ;  /* 0x0000000551057221 */ /* 0x000fe20000010100 */
[C---:B------:R-:W-:Y:S03]  /*5ae0*/  FADD.FTZ R6, -R80.reuse, R6 ;  /* 0x0000000650067221 */ /* 0x040fe60000010100 */
[----:B------:R-:W-:Y:S01]  /*5af0*/  FADD.FTZ R7, -R80, R7 ;  /* 0x0000000750077221 */ /* 0x000fe20000010100 */
[----:B------:R-:W-:Y:S01]  /*5b00*/  FMUL.FTZ R69, R91, R4 ;  /* 0x000000045b457220 */ /* 0x000fe20000410000 */
[----:B------:R-:W-:Y:S01]  /*5b10*/  FMUL.FTZ R68, R88, R5 ;  /* 0x0000000558447220 */ /* 0x000fe20000410000 */
[----:B------:R-:W-:Y:S01]  /*5b20*/  FMUL.FTZ R4, R85, R6 ;  /* 0x0000000655047220 */ /* 0x000fe20000410000 */
[----:B------:R-:W-:Y:S01]  /*5b30*/  FMUL.FTZ R5, R83, R7 ;  /* 0x0000000753057220 */ /* 0x000fe20000410000 */
[C---:B------:R-:W-:Y:S01]  /*5b40*/  FADD.FTZ R8, -R81.reuse, R8 ;  /* 0x0000000851087221 */ /* 0x040fe20000010100 */
[----:B------:R-:W-:Y:S01]  /*5b50*/  FADD.FTZ R9, -R81, R9 ;  /* 0x0000000951097221 */ /* 0x000fe20000010100 */
[----:B------:R-:W-:Y:S01]  /*5b60*/  F2FP.BF16.F32.PACK_AB R6, R68, R69 ;  /* 0x000000454406723e */ /* 0x000fe200000010ff */
[C---:B------:R-:W-:Y:S01]  /*5b70*/  FADD.FTZ R10, -R80.reuse, R10 ;  /* 0x0000000a500a7221 */ /* 0x040fe20000010100 */
[----:B------:R-:W-:Y:S01]  /*5b80*/  F2FP.BF16.F32.PACK_AB R5, R5, R4 ;  /* 0x000000040505723e */ /* 0x000fe200000010ff */
[----:B------:R-:W-:Y:S01]  /*5b90*/  FMUL.FTZ R70, R89, R8 ;  /* 0x0000000859467220 */ /* 0x000fe20000410000 */
[----:B------:R-:W-:Y:S01]  /*5ba0*/  FMUL.FTZ R9, R87, R9 ;  /* 0x0000000957097220 */ /* 0x000fe20000410000 */
[----:B------:R1:W-:Y:S01]  /*5bb0*/  STS [R245+0x12000], R6 ;  /* 0x01200006f5007388 */ /* 0x0003e20000000800 */
[----:B------:R-:W-:Y:S01]  /*5bc0*/  FADD.FTZ R11, -R80, R11 ;  /* 0x0000000b500b7221 */ /* 0x000fe20000010100 */
[----:B------:R-:W-:Y:S01]  /*5bd0*/  FMUL.FTZ R10, R84, R10 ;  /* 0x0000000a540a7220 */ /* 0x000fe20000410000 */
[----:B------:R-:W-:Y:S02]  /*5be0*/  FADD.FTZ R12, -R81, R12 ;  /* 0x0000000c510c7221 */ /* 0x000fe40000010100 */
[----:B------:R2:W-:Y:S01]  /*5bf0*/  STS [R245+0x12400], R5 ;  /* 0x01240005f5007388 */ /* 0x0005e20000000800 */
[----:B------:R-:W-:Y:S01]  /*5c00*/  F2FP.BF16.F32.PACK_AB R4, R9, R70 ;  /* 0x000000460904723e */ /* 0x000fe200000010ff */
[----:B------:R-:W-:Y:S01]  /*5c10*/  FMUL.FTZ R8, R82, R11 ;  /* 0x0000000b52087220 */ /* 0x000fe20000410000 */
[----:B------:R-:W-:Y:S01]  /*5c20*/  FADD.FTZ R13, -R81, R13 ;  /* 0x0000000d510d7221 */ /* 0x000fe20000010100 */
[C---:B------:R-:W-:Y:S01]  /*5c30*/  FADD.FTZ R14, -R80.reuse, R14 ;  /* 0x0000000e500e7221 */ /* 0x040fe20000010100 */
[----:B------:R-:W-:Y:S01]  /*5c40*/  FADD.FTZ R15, -R80, R15 ;  /* 0x0000000f500f7221 */ /* 0x000fe20000010100 */
[----:B------:R3:W-:Y:S01]  /*5c50*/  STS [R244+0x12000], R4 ;  /* 0x01200004f4007388 */ /* 0x0007e20000000800 */
[----:B------:R-:W-:Y:S01]  /*5c60*/  FMUL.FTZ R12, R97, R12 ;  /* 0x0000000c610c7220 */ /* 0x000fe20000410000 */
[----:B------:R-:W-:Y:S01]  /*5c70*/  FMUL.FTZ R7, R96, R13 ;  /* 0x0000000d60077220 */ /* 0x000fe20000410000 */
[----:B------:R-:W-:Y:S01]  /*5c80*/  F2FP.BF16.F32.PACK_AB R8, R8, R10 ;  /* 0x0000000a0808723e */ /* 0x000fe200000010ff */
[C---:B------:R-:W-:Y:S01]  /*5c90*/  FADD.FTZ R16, -R81.reuse, R16 ;  /* 0x0000001051107221 */ /* 0x040fe20000010100 */
[----:B------:R-:W-:Y:S01]  /*5ca0*/  FADD.FTZ R17, -R81, R17 ;  /* 0x0000001151117221 */ /* 0x000fe20000010100 */
[----:B------:R-:W-:Y:S01]  /*5cb0*/  FMUL.FTZ R14, R94, R14 ;  /* 0x0000000e5e0e7220 */ /* 0x000fe20000410000 */
[----:B------:R-:W-:Y:S01]  /*5cc0*/  FMUL.FTZ R15, R93, R15 ;  /* 0x0000000f5d0f7220 */ /* 0x000fe20000410000 */
[----:B------:R-:W-:Y:S01]  /*5cd0*/  F2FP.BF16.F32.PACK_AB R7, R7, R12 ;  /* 0x0000000c0707723e */ /* 0x000fe200000010ff */
[----:B------:R-:W-:Y:S01]  /*5ce0*/  STS [R244+0x12400], R8 ;  /* 0x01240008f4007388 */ /* 0x000fe20000000800 */
[C---:B------:R-:W-:Y:S01]  /*5cf0*/  FADD.FTZ R18, -R80.reuse, R18 ;  /* 0x0000001250127221 */ /* 0x040fe20000010100 */
[----:B------:R-:W-:Y:S01]  /*5d00*/  FADD.FTZ R19, -R80, R19 ;  /* 0x0000001350137221 */ /* 0x000fe20000010100 */
[----:B------:R-:W-:Y:S02]  /*5d10*/  FMUL.FTZ R16, R95, R16 ;  /* 0x000000105f107220 */ /* 0x000fe40000410000 */
[----:B------:R-:W-:Y:S01]  /*5d20*/  STS [R99+0x12000], R7 ;  /* 0x0120000763007388 */ /* 0x000fe20000000800 */
[----:B------:R-:W-:Y:S01]  /*5d30*/  FMUL.FTZ R18, R90, R18 ;  /* 0x000000125a127220 */ /* 0x000fe20000410000 */
[----:B-1----:R-:W-:Y:S01]  /*5d40*/  F2FP.BF16.F32.PACK_AB R6, R15, R14 ;  /* 0x0000000e0f06723e */ /* 0x002fe200000010ff */
[----:B------:R-:W-:Y:S01]  /*5d50*/  FMUL.FTZ R19, R86, R19 ;  /* 0x0000001356137220 */ /* 0x000fe20000410000 */
[----:B--2---:R-:W-:Y:S03]  /*5d60*/  FMUL.FTZ R5, R92, R17 ;  /* 0x000000115c057220 */ /* 0x004fe60000410000 */
[----:B------:R-:W-:Y:S02]  /*5d70*/  STS [R99+0x12400], R6 ;  /* 0x0124000663007388 */ /* 0x000fe40000000800 */
[----:B------:R-:W-:Y:S02]  /*5d80*/  F2FP.BF16.F32.PACK_AB R5, R5, R16 ;  /* 0x000000100505723e */ /* 0x000fe400000010ff */
[----:B---3--:R-:W-:Y:S03]  /*5d90*/  F2FP.BF16.F32.PACK_AB R4, R19, R18 ;  /* 0x000000121304723e */ /* 0x008fe600000010ff */
[----:B------:R-:W-:Y:S05]  /*5da0*/  STS [R98+0x12000], R5 ;  /* 0x0120000562007388 */ /* 0x000fea0000000800 */
[----:B------:R-:W-:Y:S01]  /*5db0*/  STS [R98+0x12400], R4 ;  /* 0x0124000462007388 */ /* 0x000fe20000000800 */
[----:B------:R-:W-:Y:S06]  /*5dc0*/  BAR.SYNC.DEFER_BLOCKING 0x0 ;  /* 0x0000000000007b1d */ /* 0x000fec0000010000 */
[----:B------:R-:W-:Y:S05]  /*5dd0*/  LDSM.16.MT88.4 R4, [R3+0x14000] ;  /* 0x014000000304783b */ /* 0x000fea0000004200 */
[----:B------:R-:W1:Y:S05]  /*5de0*/  LDSM.16.MT88.4 R8, [R0+0x6000] ;  /* 0x006000000008783b */ /* 0x000e6a0000004200 */
[----:B------:R-:W2:Y:S05]  /*5df0*/  LDSM.16.MT88.4 R12, [R2+0x14000] ;  /* 0x01400000020c783b */ /* 0x000eaa0000004200 */
[----:B------:R-:W3:Y:S05]  /*5e00*/  LDSM.16.MT88.4 R16, [R0+0x8000] ;  /* 0x008000000010783b */ /* 0x000eea0000004200 */
[----:B------:R-:W4:Y:S05]  /*5e10*/  LDSM.16.MT88.4 R68, [R0+0xa000] ;  /* 0x00a000000044783b */ /* 0x000f2a0000004200 */
[----:B------:R-:W-:Y:S05]  /*5e20*/  LDSM.16.MT88.4 R72, [R3+0x14800] ;  /* 0x014800000348783b */ /* 0x000fea0000004200 */
[----:B------:R-:W4:Y:S05]  /*5e30*/  LDSM.16.MT88.4 R76, [R0+0x6800] ;  /* 0x00680000004c783b */ /* 0x000f2a0000004200 */
[----:B------:R-:W4:Y:S05]  /*5e40*/  LDSM.16.MT88.4 R80, [R2+0x14800] ;  /* 0x014800000250783b */ /* 0x000f2a0000004200 */
[----:B------:R-:W4:Y:S01]  /*5e50*/  LDSM.16.MT88.4 R84, [R0+0x8800] ;  /* 0x008800000054783b */ /* 0x000f220000004200 */
[-C--:B-1----:R-:W-:Y:S04]  /*5e60*/  HMMA.16816.F32.BF16 R20, R4, R8.reuse, R20 ;  /* 0x000000080414723c */ /* 0x082fe80000041814 */
[----:B------:R1:W5:Y:S05]  /*5e70*/  LDL R244, [R1+0x68] ;  /* 0x0000680001f47983 */ /* 0x00036a0000100800 */
[----:B------:R-:W-:Y:S01]  /*5e80*/  LDSM.16.MT88.4 R88, [R0+0x7800] ;  /* 0x007800000058783b */ /* 0x000fe20000004200 */
[C---:B--2---:R-:W-:Y:S04]  /*5e90*/  HMMA.16816.F32.BF16 R24, R12.reuse, R8, R24 ;  /* 0x000000080c18723c */ /* 0x044fe80000041818 */
[----:B------:R-:W-:Y:S02]  /*5ea0*/  LDSM.16.MT88.4 R92, [R2+0x15800] ;  /* 0x01580000025c783b */ /* 0x000fe40000004200 */
[-C--:B------:R-:W-:Y:S06]  /*5eb0*/  HMMA.16816.F32.BF16 R28, R12, R10.reuse, R28 ;  /* 0x0000000a0c1c723c */ /* 0x080fec000004181c */
[C---:B------:R-:W-:Y:S01]  /*5ec0*/  HMMA.16816.F32.BF16 R32, R4.reuse, R10, R32 ;  /* 0x0000000a0420723c */ /* 0x040fe20000041820 */
[----:B------:R-:W2:Y:S05]  /*5ed0*/  LDSM.16.MT88.4 R8, [R0+0xa800] ;  /* 0x00a800000008783b */ /* 0x000eaa0000004200 */
[-C--:B---3--:R-:W-:Y:S06]  /*5ee0*/  HMMA.16816.F32.BF16 R36, R4, R16.reuse, R36 ;  /* 0x000000100424723c */ /* 0x088fec0000041824 */
[C---:B------:R-:W-:Y:S06]  /*5ef0*/  HMMA.16816.F32.BF16 R40, R12.reuse, R16, R40 ;  /* 0x000000100c28723c */ /* 0x040fec0000041828 */
[-C--:B------:R-:W-:Y:S06]  /*5f00*/  HMMA.16816.F32.BF16 R44, R12, R18.reuse, R44 ;  /* 0x000000120c2c723c */ /* 0x080fec000004182c */
[C---:B------:R-:W-:Y:S01]  /*5f10*/  HMMA.16816.F32.BF16 R48, R4.reuse, R18, R48 ;  /* 0x000000120430723c */ /* 0x040fe20000041830 */
[----:B------:R-:W-:Y:S05]  /*5f20*/  LDSM.16.MT88.4 R16, [R2+0x15000] ;  /* 0x015000000210783b */ /* 0x000fea0000004200 */
[-C--:B----4-:R-:W-:Y:S06]  /*5f30*/  HMMA.16816.F32.BF16 R52, R4, R68.reuse, R52 ;  /* 0x000000440434723c */ /* 0x090fec0000041834 */
[C---:B------:R-:W-:Y:S06]  /*5f40*/  HMMA.16816.F32.BF16 R56, R12.reuse, R68, R56 ;  /* 0x000000440c38723c */ /* 0x040fec0000041838 */
[-C--:B------:R-:W-:Y:S01]  /*5f50*/  HMMA.16816.F32.BF16 R60, R12, R70.reuse, R60 ;  /* 0x000000460c3c723c */ /* 0x080fe2000004183c */
[----:B------:R-:W-:Y:S05]  /*5f60*/  LDSM.16.MT88.4 R12, [R0+0x7000] ;  /* 0x00700000000c783b */ /* 0x000fea0000004200 */
[----:B------:R-:W-:Y:S01]  /*5f70*/  HMMA.16816.F32.BF16 R64, R4, R70, R64 ;  /* 0x000000460440723c */ /* 0x000fe20000041840 */
[----:B------:R-:W3:Y:S05]  /*5f80*/  LDSM.16.MT88.4 R4, [R3+0x15000] ;  /* 0x015000000304783b */ /* 0x000eea0000004200 */
[-C--:B------:R-:W-:Y:S01]  /*5f90*/  HMMA.16816.F32.BF16 R20, R72, R76.reuse, R20 ;  /* 0x0000004c4814723c */ /* 0x080fe20000041814 */
[----:B------:R-:W4:Y:S05]  /*5fa0*/  LDSM.16.MT88.4 R68, [R0+0x9000] ;  /* 0x009000000044783b */ /* 0x000f2a0000004200 */
[C---:B------:R-:W-:Y:S06]  /*5fb0*/  HMMA.16816.F32.BF16 R24, R80.reuse, R76, R24 ;  /* 0x0000004c5018723c */ /* 0x040fec0000041818 */
[-C--:B------:R-:W-:Y:S06]  /*5fc0*/  HMMA.16816.F32.BF16 R28, R80, R78.reuse, R28 ;  /* 0x0000004e501c723c */ /* 0x080fec000004181c */
[C---:B------:R-:W-:Y:S01]  /*5fd0*/  HMMA.16816.F32.BF16 R32, R72.reuse, R78, R32 ;  /* 0x0000004e4820723c */ /* 0x040fe20000041820 */
[----:B------:R-:W1:Y:S05]  /*5fe0*/  LDSM.16.MT88.4 R76, [R0+0xb000] ;  /* 0x00b00000004c783b */ /* 0x000e6a0000004200 */
[-C--:B------:R-:W-:Y:S06]  /*5ff0*/  HMMA.16816.F32.BF16 R36, R72, R84.reuse, R36 ;  /* 0x000000544824723c */ /* 0x080fec0000041824 */
[C---:B------:R-:W-:Y:S06]  /*6000*/  HMMA.16816.F32.BF16 R40, R80.reuse, R84, R40 ;  /* 0x000000545028723c */ /* 0x040fec0000041828 */
[-C--:B------:R-:W-:Y:S06]  /*6010*/  HMMA.16816.F32.BF16 R44, R80, R86.reuse, R44 ;  /* 0x00000056502c723c */ /* 0x080fec000004182c */
[C---:B------:R-:W-:Y:S01]  /*6020*/  HMMA.16816.F32.BF16 R48, R72.reuse, R86, R48 ;  /* 0x000000564830723c */ /* 0x040fe20000041830 */
[----:B------:R-:W1:Y:S05]  /*6030*/  LDSM.16.MT88.4 R84, [R3+0x15800] ;  /* 0x015800000354783b */ /* 0x000e6a0000004200 */
[-C--:B--2---:R-:W-:Y:S06]  /*6040*/  HMMA.16816.F32.BF16 R52, R72, R8.reuse, R52 ;  /* 0x000000084834723c */ /* 0x084fec0000041834 */
[C---:B------:R-:W-:Y:S06]  /*6050*/  HMMA.16816.F32.BF16 R56, R80.reuse, R8, R56 ;  /* 0x000000085038723c */ /* 0x040fec0000041838 */
[-C--:B------:R-:W-:Y:S01]  /*6060*/  HMMA.16816.F32.BF16 R60, R80, R10.reuse, R60 ;  /* 0x0000000a503c723c */ /* 0x080fe2000004183c */
[----:B------:R-:W2:Y:S05]  /*6070*/  LDSM.16.MT88.4 R80, [R0+0x9800] ;  /* 0x009800000050783b */ /* 0x000eaa0000004200 */
[----:B------:R-:W-:Y:S01]  /*6080*/  HMMA.16816.F32.BF16 R64, R72, R10, R64 ;  /* 0x0000000a4840723c */ /* 0x000fe20000041840 */
[----:B------:R-:W2:Y:S05]  /*6090*/  LDSM.16.MT88.4 R8, [R0+0xb800] ;  /* 0x00b800000008783b */ /* 0x000eaa0000004200 */
[-C--:B---3--:R-:W-:Y:S01]  /*60a0*/  HMMA.16816.F32.BF16 R20, R4, R12.reuse, R20 ;  /* 0x0000000c0414723c */ /* 0x088fe20000041814 */
[----:B------:R-:W-:Y:S05]  /*60b0*/  BAR.SYNC.DEFER_BLOCKING 0x0 ;  /* 0x0000000000007b1d */ /* 0x000fea0000010000 */
[C---:B------:R-:W-:Y:S06]  /*60c0*/  HMMA.16816.F32.BF16 R24, R16.reuse, R12, R24 ;  /* 0x0000000c1018723c */ /* 0x040fec0000041818 */
[-C--:B------:R-:W-:Y:S06]  /*60d0*/  HMMA.16816.F32.BF16 R28, R16, R14.reuse, R28 ;  /* 0x0000000e101c723c */ /* 0x080fec000004181c */
[C---:B------:R-:W-:Y:S06]  /*60e0*/  HMMA.16816.F32.BF16 R32, R4.reuse, R14, R32 ;  /* 0x0000000e0420723c */ /* 0x040fec0000041820 */
[-C--:B----4-:R-:W-:Y:S06]  /*60f0*/  HMMA.16816.F32.BF16 R36, R4, R68.reuse, R36 ;  /* 0x000000440424723c */ /* 0x090fec0000041824 */
[C---:B------:R-:W-:Y:S06]  /*6100*/  HMMA.16816.F32.BF16 R40, R16.reuse, R68, R40 ;  /* 0x000000441028723c */ /* 0x040fec0000041828 */
[-C--:B------:R-:W-:Y:S06]  /*6110*/  HMMA.16816.F32.BF16 R44, R16, R70.reuse, R44 ;  /* 0x00000046102c723c */ /* 0x080fec000004182c */
[C---:B------:R-:W-:Y:S06]  /*6120*/  HMMA.16816.F32.BF16 R48, R4.reuse, R70, R48 ;  /* 0x000000460430723c */ /* 0x040fec0000041830 */
[-C--:B-1----:R-:W-:Y:S06]  /*6130*/  HMMA.16816.F32.BF16 R52, R4, R76.reuse, R52 ;  /* 0x0000004c0434723c */ /* 0x082fec0000041834 */
[C---:B------:R-:W-:Y:S06]  /*6140*/  HMMA.16816.F32.BF16 R56, R16.reuse, R76, R56 ;  /* 0x0000004c1038723c */ /* 0x040fec0000041838 */
[-C--:B------:R-:W-:Y:S06]  /*6150*/  HMMA.16816.F32.BF16 R60, R16, R78.reuse, R60 ;  /* 0x0000004e103c723c */ /* 0x080fec000004183c */
[----:B------:R-:W-:Y:S06]  /*6160*/  HMMA.16816.F32.BF16 R64, R4, R78, R64 ;  /* 0x0000004e0440723c */ /* 0x000fec0000041840 */
[-C--:B------:R-:W-:Y:S06]  /*6170*/  HMMA.16816.F32.BF16 R20, R84, R88.reuse, R20 ;  /* 0x000000585414723c */ /* 0x080fec0000041814 */
[C---:B------:R-:W-:Y:S06]  /*6180*/  HMMA.16816.F32.BF16 R24, R92.reuse, R88, R24 ;  /* 0x000000585c18723c */ /* 0x040fec0000041818 */
[-C--:B------:R-:W-:Y:S06]  /*6190*/  HMMA.16816.F32.BF16 R28, R92, R90.reuse, R28 ;  /* 0x0000005a5c1c723c */ /* 0x080fec000004181c */
[C---:B------:R-:W-:Y:S06]  /*61a0*/  HMMA.16816.F32.BF16 R32, R84.reuse, R90, R32 ;  /* 0x0000005a5420723c */ /* 0x040fec0000041820 */
[-C--:B--2---:R-:W-:Y:S06]  /*61b0*/  HMMA.16816.F32.BF16 R36, R84, R80.reuse, R36 ;  /* 0x000000505424723c */ /* 0x084fec0000041824 */
        /* <DEDUP_REMOVED lines=63> */
.L_x_80:
        /* <DEDUP_REMOVED lines=16> */
[----:B------:R1:W-:Y:S04]  /*66b0*/  STL.64 [R1+0xc0], R32 ;  /* 0x0000c02001007387 */ /* 0x0003e80000100a00 */
[----:B------:R-:W-:Y:S04]  /*66c0*/  STL [R1+0xb8], R30 ;  /* 0x0000b81e01007387 */ /* 0x000fe80000100800 */
[----:B------:R4:W-:Y:S04]  /*66d0*/  STL.64 [R1+0xb0], R28 ;  /* 0x0000b01c01007387 */ /* 0x0009e80000100a00 */
[----:B------:R4:W-:Y:S04]  /*66e0*/  STL.64 [R1+0xa8], R22 ;  /* 0x0000a81601007387 */ /* 0x0009e80000100a00 */
[----:B------:R-:W-:Y:S04]  /*66f0*/  STL.64 [R1+0xa0], R26 ;  /* 0x0000a01a01007387 */ /* 0x000fe80000100a00 */
[----:B------:R-:W-:Y:S04]  /*6700*/  STL.64 [R1+0x98], R24 ;  /* 0x0000981801007387 */ /* 0x000fe80000100a00 */
[----:B------:R4:W-:Y:S01]  /*6710*/  STL.64 [R1+0x90], R20 ;  /* 0x0000901401007387 */ /* 0x0009e20000100a00 */
[----:B-1----:R-:W-:Y:S03]  /*6720*/  IMAD.MOV.U32 R33, RZ, RZ, R43 ;  /* 0x000000ffff217224 */ /* 0x002fe600078e002b */
[----:B------:R-:W-:Y:S04]  /*6730*/  LDSM.16.MT88.4 R244, [R0+0x10000] ;  /* 0x0100000000f4783b */ /* 0x000fe80000004200 */
[----:B------:R-:W-:Y:S04]  /*6740*/  LDSM.16.MT88.4 R36, [R0+0xe800] ;  /* 0x00e800000024783b */ /* 0x000fe80000004200 */
[----:B----4-:R-:W4:Y:S01]  /*6750*/  LDL R29, [R1+0x74] ;  /* 0x00007400011d7983 */ /* 0x010f220000100800 */
[----:B------:R-:W1:Y:S03]  /*6760*/  LDC R23, c[0x0][0x270] ;  /* 0x00009c00ff177b82 */ /* 0x000e660000000800 */
[----:B------:R-:W4:Y:S01]  /*6770*/  LDL R20, [R1+0x20] ;  /* 0x0000200001147983 */ /* 0x000f220000100800 */
[----:B-1----:R-:W-:Y:S03]  /*6780*/  IMAD R30, R23, UR26, RZ ;  /* 0x0000001a171e7c24 */ /* 0x002fe6000f8e02ff */
        /* <DEDUP_REMOVED lines=13> */
[-C--:B------:R-:W-:Y:S01]  /*6860*/  HMMA.16816.F32.BF16 R84, R96, R244.reuse, RZ ;  /* 0x000000f46054723c */ /* 0x080fe200000418ff */
[----:B----4-:R-:W-:Y:S05]  /*6870*/  @P0 IADD3 R28, P2, R29, UR15, RZ ;  /* 0x0000000f1d1c0c10 */ /* 0x010fea000ff5e0ff */
[C---:B------:R-:W-:Y:S01]  /*6880*/  HMMA.16816.F32.BF16 R88, R92.reuse, R244, RZ ;  /* 0x000000f45c58723c */ /* 0x040fe200000418ff */
[----:B------:R-:W-:Y:S05]  /*6890*/  @UP2 UMOV UR15, UR10 ;  /* 0x0000000a000f2c82 */ /* 0x000fea0008000000 */
        /* <DEDUP_REMOVED lines=12> */
[----:B------:R-:W-:Y:S05]  /*6960*/  LDSM.16.M88.4 R36, [R20+0x1000] ;  /* 0x001000001424783b */ /* 0x000fea0000000200 */
        /* <DEDUP_REMOVED lines=17> */
[----:B------:R-:W3:Y:S05]  /*6a80*/  LDL R32, [R1+0x64] ;  /* 0x0000640001207983 */ /* 0x000eea0000100800 */
[-C--:B------:R-:W-:Y:S06]  /*6a90*/  HMMA.16816.F32.BF16 R76, R36, R246.reuse, R76 ;  /* 0x000000f6244c723c */ /* 0x080fec000004184c */
        /* <DEDUP_REMOVED lines=8> */
[----:B------:R4:W2:Y:S04]  /*6b20*/  LDSM.16.M88.4 R36, [R20+0x1000] ;  /* 0x001000001424783b */ /* 0x0008a80000000200 */
[----:B----4-:R-:W4:Y:S01]  /*6b30*/  LDL.LU.64 R20, [R1+0x30] ;  /* 0x0000300001147983 */ /* 0x010f220000300a00 */
[-C--:B-1----:R-:W-:Y:S06]  /*6b40*/  HMMA.16816.F32.BF16 R4, R244, R40.reuse, R4 ;  /* 0x00000028f404723c */ /* 0x082fec0000041804 */
[C---:B--2---:R-:W-:Y:S06]  /*6b50*/  HMMA.16816.F32.BF16 R8, R36.reuse, R40, R8 ;  /* 0x000000282408723c */ /* 0x044fec0000041808 */
[-C--:B------:R-:W-:Y:S06]  /*6b60*/  HMMA.16816.F32.BF16 R12, R36, R42.reuse, R12 ;  /* 0x0000002a240c723c */ /* 0x080fec000004180c */
[C---:B------:R-:W-:Y:S01]  /*6b70*/  HMMA.16816.F32.BF16 R16, R244.reuse, R42, R16 ;  /* 0x0000002af410723c */ /* 0x040fe20000041810 */
[----:B------:R-:W5:Y:S04]  /*6b80*/  LDL.LU.64 R42, [R1+0xe0] ;  /* 0x0000e000012a7983 */ /* 0x000f680000300a00 */
[----:B------:R-:W5:Y:S01]  /*6b90*/  LDL.LU.64 R40, [R1+0xd8] ;  /* 0x0000d80001287983 */ /* 0x000f620000300a00 */
[-C--:B------:R-:W-:Y:S06]  /*6ba0*/  HMMA.16816.F32.BF16 R68, R244, R248.reuse, R68 ;  /* 0x000000f8f444723c */ /* 0x080fec0000041844 */
[C---:B------:R-:W-:Y:S01]  /*6bb0*/  HMMA.16816.F32.BF16 R72, R36.reuse, R248, R72 ;  /* 0x000000f82448723c */ /* 0x040fe20000041848 */
[----:B------:R-:W2:Y:S05]  /*6bc0*/  LDL R249, [R1+0x70] ;  /* 0x0000700001f97983 */ /* 0x000eaa0000100800 */
[-C--:B------:R-:W-:Y:S05]  /*6bd0*/  HMMA.16816.F32.BF16 R76, R36, R250.reuse, R76 ;  /* 0x000000fa244c723c */ /* 0x080fea000004184c */
[C---:B------:R-:W-:Y:S01]  /*6be0*/  IMAD.SHL.U32 R248, R30.reuse, 0x8, RZ ;  /* 0x000000081ef87824 */ /* 0x040fe200078e00ff */
[C---:B------:R-:W-:Y:S06]  /*6bf0*/  HMMA.16816.F32.BF16 R80, R244.reuse, R250, R80 ;  /* 0x000000faf450723c */ /* 0x040fec0000041850 */
[-C--:B------:R-:W-:Y:S05]  /*6c00*/  HMMA.16816.F32.BF16 R84, R244, R24.reuse, R84 ;  /* 0x00000018f454723c */ /* 0x080fea0000041854 */
[C---:B------:R-:W-:Y:S01]  /*6c10*/  IMAD.U32 R250, R30.reuse, -0x40, RZ ;  /* 0xffffffc01efa7824 */ /* 0x040fe200078e00ff */
[C---:B------:R-:W-:Y:S06]  /*6c20*/  HMMA.16816.F32.BF16 R88, R36.reuse, R24, R88 ;  /* 0x000000182458723c */ /* 0x040fec0000041858 */
[-C--:B------:R-:W-:Y:S05]  /*6c30*/  HMMA.16816.F32.BF16 R92, R36, R26.reuse, R92 ;  /* 0x0000001a245c723c */ /* 0x080fea000004185c */
[----:B------:R-:W-:Y:S01]  /*6c40*/  IMAD.MOV.U32 R25, RZ, RZ, R33 ;  /* 0x000000ffff197224 */ /* 0x000fe200078e0021 */
[----:B------:R-:W-:Y:S05]  /*6c50*/  HMMA.16816.F32.BF16 R96, R244, R26, R96 ;  /* 0x0000001af460723c */ /* 0x000fea0000041860 */
[----:B------:R-:W-:Y:S01]  /*6c60*/  IMAD R24, R30, 0x18, RZ ;  /* 0x000000181e187824 */ /* 0x000fe200078e02ff */
[C---:B----4-:R-:W-:Y:S05]  /*6c70*/  LEA R251, P1, R250.reuse, R20, 0x2 ;  /* 0x00000014fafb7211 */ /* 0x050fea00078210ff */
[----:B------:R-:W-:Y:S01]  /*6c80*/  LEA.HI.X.SX32 R250, R250, R21, 0x2, P1 ;  /* 0x00000015fafa7211 */ /* 0x000fe200008f16ff */
[----:B------:R-:W-:Y:S04]  /*6c90*/  IMAD.MOV.U32 R20, RZ, RZ, R251 ;  /* 0x000000ffff147224 */ /* 0x000fe800078e00fb */
[----:B------:R-:W-:Y:S05]  /*6ca0*/  IMAD.MOV.U32 R21, RZ, RZ, R250 ;  /* 0x000000ffff157224 */ /* 0x000fea00078e00fa */
[----:B------:R-:W-:Y:S01]  /*6cb0*/  STL.64 [R1+0x30], R20 ;  /* 0x0000301401007387 */ /* 0x000fe20000100a00 */
[----:B--2---:R-:W-:Y:S01]  /*6cc0*/  @P0 IADD3.X R29, R249, UR14, RZ, P2, !PT ;  /* 0x0000000ef91d0c10 */ /* 0x004fe200097fe4ff */
[----:B------:R-:W-:Y:S01]  /*6cd0*/  IMAD.SHL.U32 R249, R30, 0x10, RZ ;  /* 0x000000101ef97824 */ /* 0x000fe200078e00ff */
[CC--:B------:R-:W-:Y:S01]  /*6ce0*/  LEA R250, P2, R248.reuse, R20.reuse, 0x2 ;  /* 0x00000014f8fa7211 */ /* 0x0c0fe200078410ff */
[----:B------:R-:W-:Y:S02]  /*6cf0*/  @UP2 UMOV UR14, UR9 ;  /* 0x00000009000e2c82 */ /* 0x000fe40008000000 */
[----:B---3--:R-:W2:Y:S01]  /*6d00*/  @P0 LDG.E R32, desc[UR6][R28.64+-0xe0] ;  /* 0xffff20061c200981 */ /* 0x008ea2000c1e1900 */
[-C--:B------:R-:W-:Y:S03]  /*6d10*/  LEA.HI.X.SX32 R251, R248, R21.reuse, 0x2, P2 ;  /* 0x00000015f8fb7211 */ /* 0x080fe600010f16ff */
[----:B------:R1:W3:Y:S04]  /*6d20*/  @P0 LDG.E R22, desc[UR6][R28.64+-0x100] ;  /* 0xffff00061c160981 */ /* 0x0002e8000c1e1900 */
[----:B------:R4:W-:Y:S04]  /*6d30*/  REDG.E.ADD.F32.FTZ.RN.STRONG.GPU desc[UR6][R20.64], R4 ;  /* 0x00000004140079a6 */ /* 0x0009e8000c10f386 */
[----:B------:R4:W-:Y:S01]  /*6d40*/  REDG.E.ADD.F32.FTZ.RN.STRONG.GPU desc[UR6][R250.64], R5 ;  /* 0x00000005fa0079a6 */ /* 0x0009e2000c10f386 */
[----:B-1----:R-:W-:Y:S02]  /*6d50*/  IMAD.SHL.U32 R28, R30, 0x20, RZ ;  /* 0x000000201e1c7824 */ /* 0x002fe400078e00ff */
[----:B------:R-:W-:Y:S01]  /*6d60*/  IMAD R29, R23, UR26, RZ ;  /* 0x0000001a171d7c24 */ /* 0x000fe2000f8e02ff */
[CC--:B----4-:R-:W-:Y:S03]  /*6d70*/  LEA R4, P2, R24.reuse, R20.reuse, 0x2 ;  /* 0x0000001418047211 */ /* 0x0d0fe600078410ff */
[----:B------:R-:W-:Y:S01]  /*6d80*/  IMAD.SHL.U32 R29, R29, 0x20, RZ ;  /* 0x000000201d1d7824 */ /* 0x000fe200078e00ff */
[-C--:B------:R-:W-:Y:S01]  /*6d90*/  LEA.HI.X.SX32 R5, R24, R21.reuse, 0x2, P2 ;  /* 0x0000001518057211 */ /* 0x080fe200010f16ff */
[----:B------:R-:W-:Y:S01]  /*6da0*/  IMAD R24, R30, 0x30, RZ ;  /* 0x000000301e187824 */ /* 0x000fe200078e02ff */
[----:B--2---:R1:W-:Y:S04]  /*6db0*/  @P0 STL [R1+0x64], R32 ;  /* 0x0000642001000387 */ /* 0x0043e80000100800 */
[----:B------:R2:W5:Y:S04]  /*6dc0*/  LDL.LU.64 R38, [R1+0xd0] ;  /* 0x0000d00001267983 */ /* 0x0005680000300a00 */
[----:B------:R2:W5:Y:S01]  /*6dd0*/  LDL.LU.64 R36, [R1+0xc8] ;  /* 0x0000c80001247983 */ /* 0x0005620000300a00 */
[CC--:B-1----:R-:W-:Y:S04]  /*6de0*/  LEA R32, P1, R249.reuse, R20.reuse, 0x2 ;  /* 0x00000014f9207211 */ /* 0x0c2fe800078210ff */
[-C--:B------:R-:W-:Y:S02]  /*6df0*/  LEA.HI.X.SX32 R33, R249, R21.reuse, 0x2, P1 ;  /* 0x00000015f9217211 */ /* 0x080fe400008f16ff */
[-C--:B------:R-:W-:Y:S03]  /*6e00*/  LEA R28, P1, R28, R20.reuse, 0x2 ;  /* 0x000000141c1c7211 */ /* 0x080fe600078210ff */
[----:B------:R1:W-:Y:S01]  /*6e10*/  REDG.E.ADD.F32.FTZ.RN.STRONG.GPU desc[UR6][R32.64], R6 ;  /* 0x00000006200079a6 */ /* 0x0003e2000c10f386 */
[-C--:B------:R-:W-:Y:S03]  /*6e20*/  LEA.HI.X.SX32 R29, R29, R21.reuse, 0x2, P1 ;  /* 0x000000151d1d7211 */ /* 0x080fe600008f16ff */
[----:B------:R4:W-:Y:S04]  /*6e30*/  REDG.E.ADD.F32.FTZ.RN.STRONG.GPU desc[UR6][R4.64], R7 ;  /* 0x00000007040079a6 */ /* 0x0009e8000c10f386 */
[----:B------:R-:W-:Y:S04]  /*6e40*/  REDG.E.ADD.F32.FTZ.RN.STRONG.GPU desc[UR6][R28.64], R8 ;  /* 0x000000081c0079a6 */ /* 0x000fe8000c10f386 */
[----:B-1----:R2:W5:Y:S01]  /*6e50*/  LDL.LU.64 R32, [R1+0xc0] ;  /* 0x0000c00001207983 */ /* 0x0025620000300a00 */
[----:B------:R-:W1:Y:S03]  /*6e60*/  LDC R6, c[0x0][0x270] ;  /* 0x00009c00ff067b82 */ /* 0x000e660000000800 */
[----:B---3--:R3:W-:Y:S05]  /*6e70*/  @P0 STL [R1+0x60], R22 ;  /* 0x0000601601000387 */ /* 0x0087ea0000100800 */
[----:B----4-:R-:W4:Y:S01]  /*6e80*/  LDC R7, c[0x0][0x270] ;  /* 0x00009c00ff077b82 */ /* 0x010f220000000800 */
[C---:B-1----:R-:W-:Y:S02]  /*6e90*/  IMAD R23, R6.reuse, UR26, RZ ;  /* 0x0000001a06177c24 */ /* 0x042fe4000f8e02ff */
[----:B------:R-:W-:Y:S01]  /*6ea0*/  IMAD R5, R6, UR26, RZ ;  /* 0x0000001a06057c24 */ /* 0x000fe2000f8e02ff */
[-C--:B------:R-:W-:Y:S01]  /*6eb0*/  LEA R6, P2, R24, R20.reuse, 0x2 ;  /* 0x0000001418067211 */ /* 0x080fe200078410ff */
[----:B---3--:R-:W-:Y:S02]  /*6ec0*/  IMAD R22, R30, 0x28, RZ ;  /* 0x000000281e167824 */ /* 0x008fe400078e02ff */
[----:B------:R-:W-:Y:S01]  /*6ed0*/  IMAD R23, R23, 0x28, RZ ;  /* 0x0000002817177824 */ /* 0x000fe200078e02ff */
[----:B------:R2:W5:Y:S01]  /*6ee0*/  LDL.LU R30, [R1+0xb8] ;  /* 0x0000b800011e7983 */ /* 0x0005620000300800 */
[----:B------:R-:W-:Y:S01]  /*6ef0*/  IMAD R5, R5, 0x38, RZ ;  /* 0x0000003805057824 */ /* 0x000fe200078e02ff */
[-C--:B------:R-:W-:Y:S02]  /*6f00*/  LEA R22, P3, R22, R20.reuse, 0x2 ;  /* 0x0000001416167211 */ /* 0x080fe400078610ff */
[----:B------:R2:W5:Y:S02]  /*6f10*/  LDL.LU.64 R28, [R1+0xb0] ;  /* 0x0000b000011c7983 */ /* 0x0005640000300a00 */
[-C--:B------:R-:W-:Y:S02]  /*6f20*/  LEA.HI.X.SX32 R23, R23, R21.reuse, 0x2, P3 ;  /* 0x0000001517177211 */ /* 0x080fe400018f16ff */
[-C--:B------:R-:W-:Y:S01]  /*6f30*/  LEA R4, P1, R5, R20.reuse, 0x2 ;  /* 0x0000001405047211 */ /* 0x080fe200078210ff */
[----:B----4-:R-:W-:Y:S01]  /*6f40*/  IMAD R5, R7, UR26, RZ ;  /* 0x0000001a07057c24 */ /* 0x010fe2000f8e02ff */
[-C--:B------:R-:W-:Y:S01]  /*6f50*/  LEA.HI.X.SX32 R7, R24, R21.reuse, 0x2, P2 ;  /* 0x0000001518077211 */ /* 0x080fe200010f16ff */
[----:B------:R1:W-:Y:S01]  /*6f60*/  REDG.E.ADD.F32.FTZ.RN.STRONG.GPU desc[UR6][R22.64], R9 ;  /* 0x00000009160079a6 */ /* 0x0003e2000c10f386 */
[----:B------:R-:W-:Y:S02]  /*6f70*/  VIADD R24, R249, 0x20 ;  /* 0x00000020f9187836 */ /* 0x000fe40000000000 */
[----:B------:R-:W-:Y:S01]  /*6f80*/  IMAD R5, R5, 0x38, RZ ;  /* 0x0000003805057824 */ /* 0x000fe200078e02ff */
[----:B------:R3:W-:Y:S04]  /*6f90*/  REDG.E.ADD.F32.FTZ.RN.STRONG.GPU desc[UR6][R6.64], R10 ;  /* 0x0000000a060079a6 */ /* 0x0007e8000c10f386 */
[-C--:B------:R-:W-:Y:S05]  /*6fa0*/  LEA.HI.X.SX32 R5, R5, R21.reuse, 0x2, P1 ;  /* 0x0000001505057211 */ /* 0x080fea00008f16ff */
[----:B------:R4:W-:Y:S04]  /*6fb0*/  REDG.E.ADD.F32.FTZ.RN.STRONG.GPU desc[UR6][R4.64], R11 ;  /* 0x0000000b040079a6 */ /* 0x0009e8000c10f386 */
[----:B------:R2:W-:Y:S04]  /*6fc0*/  REDG.E.ADD.F32.FTZ.RN.STRONG.GPU desc[UR6][R20.64+0x80], R16 ;  /* 0x00008010140079a6 */ /* 0x0005e8000c10f386 */
[----:B------:R2:W-:Y:S04]  /*6fd0*/  REDG.E.ADD.F32.FTZ.RN.STRONG.GPU desc[UR6][R250.64+0x80], R17 ;  /* 0x00008011fa0079a6 */ /* 0x0005e8000c10f386 */
[----:B-1----:R1:W5:Y:S04]  /*6fe0*/  LDL.LU.64 R22, [R1+0xa8] ;  /* 0x0000a80001167983 */ /* 0x0023680000300a00 */
[----:B------:R-:W2:Y:S01]  /*6ff0*/  LDL.64 R8, [R1+0x48] ;  /* 0x0000480001087983 */ /* 0x000ea20000100a00 */
[C---:B---3--:R-:W-:Y:S03]  /*7000*/  IMAD.IADD R7, R248.reuse, 0x1, R24 ;  /* 0x00000001f8077824 */ /* 0x048fe600078e0218 */
[----:B------:R-:W3:Y:S04]  /*7010*/  LDL R6, [R1+0x2c] ;  /* 0x00002c0001067983 */ /* 0x000ee80000100800 */
[----:B------:R-:W3:Y:S01]  /*7020*/  LDL R10, [R1+0x6c] ;  /* 0x00006c00010a7983 */ /* 0x000ee20000100800 */
[----:B----4-:R-:W-:Y:S02]  /*7030*/  VIADD R5, R249, 0x20 ;  /* 0x00000020f9057836 */ /* 0x010fe40000000000 */
[C---:B------:R-:W-:Y:S01]  /*7040*/  IMAD.IADD R4, R248.reuse, 0x1, R7 ;  /* 0x00000001f8047824 */ /* 0x040fe200078e0207 */
[----:B------:R1:W5:Y:S01]  /*7050*/  LDL.LU.64 R26, [R1+0xa0] ;  /* 0x0000a000011a7983 */ /* 0x0003620000300a00 */
[----:B------:R-:W-:Y:S03]  /*7060*/  IMAD.MOV.U32 R11, RZ, RZ, R25 ;  /* 0x000000ffff0b7224 */ /* 0x000fe600078e0019 */
[----:B------:R1:W5:Y:S01]  /*7070*/  LDL.LU.64 R24, [R1+0x98] ;  /* 0x0000980001187983 */ /* 0x0003620000300a00 */
[----:B--2---:R-:W-:Y:S01]  /*7080*/  IMAD.MOV.U32 R246, RZ, RZ, R8 ;  /* 0x000000fffff67224 */ /* 0x004fe200078e0008 */
[CC--:B------:R-:W-:Y:S01]  /*7090*/  LEA R8, P1, R5.reuse, R20.reuse, 0x2 ;  /* 0x0000001405087211 */ /* 0x0c0fe200078210ff */
[----:B------:R-:W-:Y:S02]  /*70a0*/  IMAD.MOV.U32 R247, RZ, RZ, R9 ;  /* 0x000000fffff77224 */ /* 0x000fe400078e0009 */
[----:B---3--:R-:W-:Y:S01]  /*70b0*/  IMAD.MOV.U32 R245, RZ, RZ, R6 ;  /* 0x000000fffff57224 */ /* 0x008fe200078e0006 */
[-C--:B------:R-:W-:Y:S01]  /*70c0*/  LEA.HI.X.SX32 R9, R5, R21.reuse, 0x2, P1 ;  /* 0x0000001505097211 */ /* 0x080fe200008f16ff */
[----:B------:R-:W-:Y:S01]  /*70d0*/  IMAD.IADD R5, R248, 0x1, R4 ;  /* 0x00000001f8057824 */ /* 0x000fe200078e0204 */
[CC--:B------:R-:W-:Y:S01]  /*70e0*/  LEA R6, P2, R7.reuse, R20.reuse, 0x2 ;  /* 0x0000001407067211 */ /* 0x0c0fe200078410ff */
[----:B------:R-:W-:Y:S01]  /*70f0*/  IMAD.MOV.U32 R244, RZ, RZ, R246 ;  /* 0x000000fffff47224 */ /* 0x000fe200078e00f6 */
[CC--:B------:R-:W-:Y:S01]  /*7100*/  LEA R16, P1, R4.reuse, R20.reuse, 0x2 ;  /* 0x0000001404107211 */ /* 0x0c0fe200078210ff */
[----:B------:R2:W-:Y:S01]  /*7110*/  REDG.E.ADD.F32.FTZ.RN.STRONG.GPU desc[UR6][R8.64], R18 ;  /* 0x00000012080079a6 */ /* 0x0005e2000c10f386 */
[-C--:B------:R-:W-:Y:S01]  /*7120*/  LEA.HI.X.SX32 R7, R7, R21.reuse, 0x2, P2 ;  /* 0x0000001507077211 */ /* 0x080fe200010f16ff */
[----:B------:R-:W-:Y:S01]  /*7130*/  IMAD.MOV.U32 R246, RZ, RZ, R11 ;  /* 0x000000fffff67224 */ /* 0x000fe200078e000b */
[-C--:B------:R-:W-:Y:S01]  /*7140*/  LEA.HI.X.SX32 R17, R4, R21.reuse, 0x2, P1 ;  /* 0x0000001504117211 */ /* 0x080fe200008f16ff */
[----:B------:R-:W-:Y:S02]  /*7150*/  IMAD.IADD R4, R248, 0x1, R5 ;  /* 0x00000001f8047824 */ /* 0x000fe400078e0205 */
[----:B------:R3:W-:Y:S04]  /*7160*/  REDG.E.ADD.F32.FTZ.RN.STRONG.GPU desc[UR6][R6.64], R19 ;  /* 0x00000013060079a6 */ /* 0x0007e8000c10f386 */
[----:B------:R-:W-:Y:S01]  /*7170*/  REDG.E.ADD.F32.FTZ.RN.STRONG.GPU desc[UR6][R16.64], R12 ;  /* 0x0000000c100079a6 */ /* 0x000fe2000c10f386 */
[----:B--2---:R-:W-:Y:S01]  /*7180*/  IMAD.MOV.U32 R18, RZ, RZ, R245 ;  /* 0x000000ffff127224 */ /* 0x004fe200078e00f5 */
[-C--:B------:R-:W-:Y:S01]  /*7190*/  LEA R8, P2, R4, R20.reuse, 0x2 ;  /* 0x0000001404087211 */ /* 0x080fe200078410ff */
[----:B------:R-:W-:Y:S02]  /*71a0*/  IMAD.MOV.U32 R245, RZ, RZ, R247 ;  /* 0x000000fffff57224 */ /* 0x000fe400078e00f7 */
[----:B------:R-:W-:Y:S01]  /*71b0*/  IMAD.MOV.U32 R247, RZ, RZ, R10 ;  /* 0x000000fffff77224 */ /* 0x000fe200078e000a */
[CC--:B------:R-:W-:Y:S01]  /*71c0*/  LEA R10, P1, R5.reuse, R20.reuse, 0x2 ;  /* 0x00000014050a7211 */ /* 0x0c0fe200078210ff */
[----:B---3--:R-:W-:Y:S01]  /*71d0*/  IMAD.IADD R7, R248, 0x1, R4 ;  /* 0x00000001f8077824 */ /* 0x008fe200078e0204 */
[-C--:B------:R-:W-:Y:S02]  /*71e0*/  LEA.HI.X.SX32 R9, R4, R21.reuse, 0x2, P2 ;  /* 0x0000001504097211 */ /* 0x080fe400010f16ff */
[-C--:B------:R-:W-:Y:S01]  /*71f0*/  LEA.HI.X.SX32 R11, R5, R21.reuse, 0x2, P1 ;  /* 0x00000015050b7211 */ /* 0x080fe200008f16ff */
[----:B------:R-:W-:Y:S01]  /*7200*/  VIADD R5, R249, 0x40 ;  /* 0x00000040f9057836 */ /* 0x000fe20000000000 */
[CC--:B------:R-:W-:Y:S03]  /*7210*/  LEA R6, P1, R7.reuse, R20.reuse, 0x2 ;  /* 0x0000001407067211 */ /* 0x0c0fe600078210ff */
[----:B------:R2:W-:Y:S01]  /*7220*/  REDG.E.ADD.F32.FTZ.RN.STRONG.GPU desc[UR6][R10.64], R13 ;  /* 0x0000000d0a0079a6 */ /* 0x0005e2000c10f386 */
[-C--:B------:R-:W-:Y:S03]  /*7230*/  LEA.HI.X.SX32 R7, R7, R21.reuse, 0x2, P1 ;  /* 0x0000001507077211 */ /* 0x080fe600008f16ff */
[----:B------:R3:W-:Y:S04]  /*7240*/  REDG.E.ADD.F32.FTZ.RN.STRONG.GPU desc[UR6][R8.64], R14 ;  /* 0x0000000e080079a6 */ /* 0x0007e8000c10f386 */
[----:B------:R4:W-:Y:S04]  /*7250*/  REDG.E.ADD.F32.FTZ.RN.STRONG.GPU desc[UR6][R6.64], R15 ;  /* 0x0000000f060079a6 */ /* 0x0009e8000c10f386 */
[----:B------:R-:W-:Y:S04]  /*7260*/  REDG.E.ADD.F32.FTZ.RN.STRONG.GPU desc[UR6][R20.64+0x100], R68 ;  /* 0x00010044140079a6 */ /* 0x000fe8000c10f386 */
[----:B------:R-:W-:Y:S01]  /*7270*/  REDG.E.ADD.F32.FTZ.RN.STRONG.GPU desc[UR6][R250.64+0x100], R69 ;  /* 0x00010045fa0079a6 */ /* 0x000fe2000c10f386 */
[C---:B--2---:R-:W-:Y:S01]  /*7280*/  IMAD.IADD R10, R248.reuse, 0x1, R5 ;  /* 0x00000001f80a7824 */ /* 0x044fe200078e0205 */
[CC--:B---3--:R-:W-:Y:S03]  /*7290*/  LEA R8, P1, R5.reuse, R20.reuse, 0x2 ;  /* 0x0000001405087211 */ /* 0x0c8fe600078210ff */
[----:B------:R-:W-:Y:S01]  /*72a0*/  IMAD.IADD R4, R248, 0x1, R10 ;  /* 0x00000001f8047824 */ /* 0x000fe200078e020a */
[-C--:B----4-:R-:W-:Y:S02]  /*72b0*/  LEA R6, P2, R10, R20.reuse, 0x2 ;  /* 0x000000140a067211 */ /* 0x090fe400078410ff */
[-C--:B------:R-:W-:Y:S01]  /*72c0*/  LEA.HI.X.SX32 R9, R5, R21.reuse, 0x2, P1 ;  /* 0x0000001505097211 */ /* 0x080fe200008f16ff */
[----:B------:R-:W-:Y:S01]  /*72d0*/  IMAD.IADD R5, R248, 0x1, R4 ;  /* 0x00000001f8057824 */ /* 0x000fe200078e0204 */
[-C--:B------:R-:W-:Y:S02]  /*72e0*/  LEA.HI.X.SX32 R7, R10, R21.reuse, 0x2, P2 ;  /* 0x000000150a077211 */ /* 0x080fe400010f16ff */
[CC--:B------:R-:W-:Y:S01]  /*72f0*/  LEA R12, P1, R4.reuse, R20.reuse, 0x2 ;  /* 0x00000014040c7211 */ /* 0x0c0fe200078210ff */
[----:B------:R2:W-:Y:S03]  /*7300*/  REDG.E.ADD.F32.FTZ.RN.STRONG.GPU desc[UR6][R8.64], R70 ;  /* 0x00000046080079a6 */ /* 0x0005e6000c10f386 */
[-C--:B------:R-:W-:Y:S01]  /*7310*/  LEA.HI.X.SX32 R13, R4, R21.reuse, 0x2, P1 ;  /* 0x00000015040d7211 */ /* 0x080fe200008f16ff */
[----:B------:R3:W-:Y:S01]  /*7320*/  REDG.E.ADD.F32.FTZ.RN.STRONG.GPU desc[UR6][R6.64], R71 ;  /* 0x00000047060079a6 */ /* 0x0007e2000c10f386 */
[----:B------:R-:W-:Y:S01]  /*7330*/  IMAD.IADD R4, R248, 0x1, R5 ;  /* 0x00000001f8047824 */ /* 0x000fe200078e0205 */
[CC--:B------:R-:W-:Y:S02]  /*7340*/  LEA R10, P1, R5.reuse, R20.reuse, 0x2 ;  /* 0x00000014050a7211 */ /* 0x0c0fe400078210ff */
[----:B------:R-:W-:Y:S02]  /*7350*/  REDG.E.ADD.F32.FTZ.RN.STRONG.GPU desc[UR6][R12.64], R72 ;  /* 0x000000480c0079a6 */ /* 0x000fe4000c10f386 */
[-C--:B------:R-:W-:Y:S01]  /*7360*/  LEA.HI.X.SX32 R11, R5, R21.reuse, 0x2, P1 ;  /* 0x00000015050b7211 */ /* 0x080fe200008f16ff */
[----:B------:R-:W-:Y:S01]  /*7370*/  VIADD R5, R249, 0x60 ;  /* 0x00000060f9057836 */ /* 0x000fe20000000000 */
[----:B------:R-:W-:Y:S04]  /*7380*/  LDSM.16.MT88.4 R68, [R0+0x4000] ;  /* 0x004000000044783b */ /* 0x000fe80000004200 */
[----:B------:R-:W-:Y:S01]  /*7390*/  REDG.E.ADD.F32.FTZ.RN.STRONG.GPU desc[UR6][R10.64], R73 ;  /* 0x000000490a0079a6 */ /* 0x000fe2000c10f386 */
[-C--:B--2---:R-:W-:Y:S01]  /*73a0*/  LEA R8, P2, R4, R20.reuse, 0x2 ;  /* 0x0000001404087211 */ /* 0x084fe200078410ff */
[----:B---3--:R-:W-:Y:S03]  /*73b0*/  IMAD.IADD R7, R248, 0x1, R4 ;  /* 0x00000001f8077824 */ /* 0x008fe600078e0204 */
[-C--:B------:R-:W-:Y:S02]  /*73c0*/  LEA.HI.X.SX32 R9, R4, R21.reuse, 0x2, P2 ;  /* 0x0000001504097211 */ /* 0x080fe400010f16ff */
[CC--:B------:R-:W-:Y:S03]  /*73d0*/  LEA R6, P1, R7.reuse, R20.reuse, 0x2 ;  /* 0x0000001407067211 */ /* 0x0c0fe600078210ff */
[----:B------:R2:W-:Y:S01]  /*73e0*/  REDG.E.ADD.F32.FTZ.RN.STRONG.GPU desc[UR6][R8.64], R74 ;  /* 0x0000004a080079a6 */ /* 0x0005e2000c10f386 */
[-C--:B------:R-:W-:Y:S05]  /*73f0*/  LEA.HI.X.SX32 R7, R7, R21.reuse, 0x2, P1 ;  /* 0x0000001507077211 */ /* 0x080fea00008f16ff */
[----:B------:R3:W-:Y:S04]  /*7400*/  REDG.E.ADD.F32.FTZ.RN.STRONG.GPU desc[UR6][R6.64], R75 ;  /* 0x0000004b060079a6 */ /* 0x0007e8000c10f386 */
[----:B------:R-:W-:Y:S04]  /*7410*/  REDG.E.ADD.F32.FTZ.RN.STRONG.GPU desc[UR6][R20.64+0x180], R80 ;  /* 0x00018050140079a6 */ /* 0x000fe8000c10f386 */
[----:B------:R-:W-:Y:S04]  /*7420*/  REDG.E.ADD.F32.FTZ.RN.STRONG.GPU desc[UR6][R250.64+0x180], R81 ;  /* 0x00018051fa0079a6 */ /* 0x000fe8000c10f386 */
[----:B------:R-:W-:Y:S01]  /*7430*/  LDSM.16.MT88.4 R72, [R3+0x12800] ;  /* 0x012800000348783b */ /* 0x000fe20000004200 */
[C---:B--2---:R-:W-:Y:S04]  /*7440*/  IMAD.IADD R8, R248.reuse, 0x1, R5 ;  /* 0x00000001f8087824 */ /* 0x044fe800078e0205 */
[----:B------:R-:W-:Y:S01]  /*7450*/  IMAD.IADD R4, R248, 0x1, R8 ;  /* 0x00000001f8047824 */ /* 0x000fe200078e0208 */
[CC--:B------:R-:W-:Y:S02]  /*7460*/  LEA R12, P2, R8.reuse, R20.reuse, 0x2 ;  /* 0x00000014080c7211 */ /* 0x0c0fe400078410ff */
[CC--:B---3--:R-:W-:Y:S02]  /*7470*/  LEA R6, P1, R5.reuse, R20.reuse, 0x2 ;  /* 0x0000001405067211 */ /* 0x0c8fe400078210ff */
[-C--:B------:R-:W-:Y:S02]  /*7480*/  LEA.HI.X.SX32 R13, R8, R21.reuse, 0x2, P2 ;  /* 0x00000015080d7211 */ /* 0x080fe400010f16ff */
        /* <DEDUP_REMOVED lines=192> */
.L_x_81:
[----:B------:R-:W-:Y:S02]  /*8090*/  UISETP.GT.AND UP0, UPT, UR8, UR19, UPT ;  /* 0x000000130800728c */ /* 0x000fe4000bf04270 */
[----:B------:R-:W-:Y:S04]  /*80a0*/  UIADD3 UR8, UR8, -0x1, URZ ;  /* 0xffffffff08087890 */ /* 0x000fe8000fffe03f */
[----:B------:R-:W-:Y:S11]  /*80b0*/  PLOP3.LUT P0, PT, PT, PT, UP0, 0x80, 0x0 ;  /* 0x000000000000781c */ /* 0x000ff60003f0f008 */
[----:B------:R-:W-:Y:S02]  /*80c0*/  @!UPT UIADD3 URZ, URZ, URZ, URZ ;  /* 0x0000003f3f3ff290 */ /* 0x000fe4000fffe03f */
        /* <DEDUP_REMOVED lines=172> */
.L_x_83:
        /* <DEDUP_REMOVED lines=20> */
.L_x_84:
        /* <DEDUP_REMOVED lines=53> */
.L_x_86:
[----:B------:R-:W-:Y:S05]  /*9020*/  BSYNC B0 ;  /* 0x0000000000007941 */ /* 0x000fea0003800000 */
.L_x_85:
        /* <DEDUP_REMOVED lines=20> */
.L_x_88:
[----:B------:R-:W-:Y:S05]  /*9170*/  BSYNC B0 ;  /* 0x0000000000007941 */ /* 0x000fea0003800000 */
.L_x_87:
[----:B--2---:R2:W2:Y:S01]  /*9180*/  LDS.128 R20, [R96+0x12000] ;  /* 0x0120000060147984 */ /* 0x0044a20000000c00 */
[----:B------:R-:W-:Y:S01]  /*9190*/  UIMAD UR5, UR12, UR10, URZ ;  /* 0x0000000a0c0572a4 */ /* 0x000fe2000f8e023f */
[----:B-1----:R-:W-:Y:S01]  /*91a0*/  IMAD.U32 R6, RZ, RZ, UR10 ;  /* 0x0000000aff067e24 */ /* 0x002fe2000f8e00ff */
[----:B------:R-:W-:Y:S01]  /*91b0*/  USHF.R.S32.HI UR13, URZ, 0x1f, UR56 ;  /* 0x0000001f3f0d7899 */ /* 0x000fe20008011438 */
[----:B------:R1:W1:Y:S01]  /*91c0*/  LDS.128 R16, [R96+0x14000] ;  /* 0x0140000060107984 */ /* 0x0002620000000c00 */
[----:B------:R-:W-:Y:S01]  /*91d0*/  UIMAD UR5, UR31, UR11, UR5 ;  /* 0x0000000b1f0572a4 */ /* 0x000fe2000f8e0205 */
[----:B------:R-:W-:Y:S01]  /*91e0*/  IMAD.WIDE.U32 R6, R6, UR31, R8 ;  /* 0x0000001f06067c25 */ /* 0x000fe2000f8e0008 */
[----:B------:R-:W-:Y:S01]  /*91f0*/  ULDC.64 UR8, c[0x0][0x470] ;  /* 0x00011c0000087ab9 */ /* 0x000fe20000000a00 */
[----:B------:R1:W1:Y:S01]  /*9200*/  LDS.128 R12, [R96+0x16000] ;  /* 0x01600000600c7984 */ /* 0x0002620000000c00 */
[----:B------:R-:W-:Y:S02]  /*9210*/  BSSY B0, `(.L_x_89) ;  /* 0x000001a000007945 */ /* 0x000fe40003800000 */
        /* <DEDUP_REMOVED lines=25> */
.L_x_90:
[----:B------:R-:W-:Y:S05]  /*93b0*/  BSYNC B0 ;  /* 0x0000000000007941 */ /* 0x000fea0003800000 */
.L_x_89:
[----:B------:R-:W-:Y:S05]  /*93c0*/  @P3 BRA `(.L_x_61) ;  /* 0x0000000000483947 */ /* 0x000fea0003800000 */
[----:B------:R-:W-:Y:S01]  /*93d0*/  IADD3 R4, P0, R4, 0x20, RZ ;  /* 0x0000002004047810 */ /* 0x000fe20007f1e0ff */
[----:B------:R-:W-:Y:S01]  /*93e0*/  ULDC UR5, c[0x0][0x2d0] ;  /* 0x0000b40000057ab9 */ /* 0x000fe20000000800 */
[----:B--2---:R-:W-:Y:S01]  /*93f0*/  MOV R7, R5 ;  /* 0x0000000500077202 */ /* 0x004fe20000000f00 */
[----:B------:R-:W-:Y:S01]  /*9400*/  ULDC.64 UR8, c[0x0][0x3f8] ;  /* 0x0000fe0000087ab9 */ /* 0x000fe20000000a00 */
[----:B------:R-:W-:Y:S01]  /*9410*/  ISETP.GE.AND P2, PT, R244, UR5, PT ;  /* 0x00000005f4007c0c */ /* 0x000fe2000bf46270 */
[----:B------:R-:W-:Y:S01]  /*9420*/  IMAD.X R6, RZ, RZ, R52, P0 ;  /* 0x000000ffff067224 */ /* 0x000fe200000e0634 */
[----:B------:R-:W-:Y:S02]  /*9430*/  ISETP.GE.AND P1, PT, R246, UR5, PT ;  /* 0x00000005f6007c0c */ /* 0x000fe4000bf26270 */
        /* <DEDUP_REMOVED lines=8> */
[----:B------:R2:W-:Y:S04]  /*94c0*/  @!P2 STG.E.128 desc[UR6][R4.64], R48 ;  /* 0x000000300400a986 */ /* 0x0005e8000c101d06 */
[----:B------:R2:W-:Y:S04]  /*94d0*/  @!P1 STG.E.128 desc[UR6][R4.64+0x80], R44 ;  /* 0x0000802c04009986 */ /* 0x0005e8000c101d06 */
[----:B------:R2:W-:Y:S02]  /*94e0*/  @!P0 STG.E.128 desc[UR6][R4.64+0x100], R40 ;  /* 0x0001002804008986 */ /* 0x0005e4000c101d06 */
.L_x_61:
[----:B------:R-:W-:Y:S05]  /*94f0*/  BSYNC B1 ;  /* 0x0000000000017941 */ /* 0x000fea0003800000 */
.L_x_47:
[----:B-12---:R-:W2:Y:S01]  /*9500*/  LDL R4, [R1+0x88] ;  /* 0x0000880001047983 */ /* 0x006ea20000100800 */
[----:B------:R-:W-:Y:S02]  /*9510*/  ULDC UR5, c[0x0][0xc] ;  /* 0x0000030000057ab9 */ /* 0x000fe40000000800 */
[----:B------:R-:W-:Y:S01]  /*9520*/  UIADD3 UR30, UR5, UR30, URZ ;  /* 0x0000001e051e7290 */ /* 0x000fe2000fffe03f */
[----:B--2---:R-:W-:-:S13]  /*9530*/  R2UR UR8, R4 ;  /* 0x00000000040872ca */ /* 0x004fda00000e0000 */
[----:B------:R-:W-:-:S06]  /*9540*/  UISETP.GE.AND UP0, UPT, UR30, UR8, UPT ;  /* 0x000000081e00728c */ /* 0x000fcc000bf06270 */
[----:B------:R-:W-:-:S13]  /*9550*/  PLOP3.LUT P0, PT, PT, PT, UP0, 0x80, 0x0 ;  /* 0x000000000000781c */ /* 0x000fda0003f0f008 */
[----:B------:R-:W-:Y:S05]  /*9560*/  @P0 BRA `(.L_x_91) ;  /* 0x0000000000040947 */ /* 0x000fea0003800000 */
[----:B------:R-:W-:Y:S05]  /*9570*/  BRA `(.L_x_92) ;  /* 0xffffff7400a07947 */ /* 0x000fea000383ffff */
.L_x_91:
[----:B------:R-:W-:Y:S05]  /*9580*/  EXIT ;  /* 0x000000000000794d */ /* 0x000fea0003800000 */
.L_x_93:
        /* <DEDUP_REMOVED lines=15> */
.L_x_1583:


//--------------------- .text._ZN5flash44flash_bwd_dq_dk_dv_loop_seqk_parallel_kernelI23Flash_bwd_kernel_traitsILi192ELi64ELi64ELi8ELi4ELi2ELi2ELb1ELb1EN7cutlass10bfloat16_tE19Flash_kernel_traitsILi192ELi64ELi64ELi8ES3_EELb0ELb0ELb0ELb0ELb0ELb1ELb0EEEvNS_16Flash_bwd_paramsE --------------------------
	.section	.text._ZN5flash44flash_bwd_dq_dk_dv_loop_seqk_parallel_kernelI23Flash_bwd_kernel_traitsILi192ELi64ELi64ELi8ELi4ELi2ELi2ELb1ELb1EN7cutlass10bfloat16_tE19Flash_kernel_traitsILi192ELi64ELi64ELi8ES3_EELb0ELb0ELb0ELb0ELb0ELb1ELb0EEEvNS_16Flash_bwd_paramsE,"ax",@progbits
	.align	128
        .global         _ZN5flash44flash_bwd_dq_dk_dv_loop_seqk_parallel_kernelI23Flash_bwd_kernel_traitsILi192ELi64ELi64ELi8ELi4ELi2ELi2ELb1ELb1EN7cutlass10bfloat16_tE19Flash_kernel_traitsILi192ELi64ELi64ELi8ES3_EELb0ELb0ELb0ELb0ELb0ELb1ELb0EEEvNS_16Flash_bwd_paramsE
        .type           _ZN5flash44flash_bwd_dq_dk_dv_loop_seqk_parallel_kernelI23Flash_bwd_kernel_traitsILi192ELi64ELi64ELi8ELi4ELi2ELi2ELb1ELb1EN7cutlass10bfloat16_tE19Flash_kernel_traitsILi192ELi64ELi64ELi8ES3_EELb0ELb0ELb0ELb0ELb0ELb1ELb0EEEvNS_16Flash_bwd_paramsE,@function
        .size           _ZN5flash44flash_bwd_dq_dk_dv_loop_seqk_parallel_kernelI23Flash_bwd_kernel_traitsILi192ELi64ELi64ELi8ELi4ELi2ELi2ELb1ELb1EN7cutlass10bfloat16_tE19Flash_kernel_traitsILi192ELi64ELi64ELi8ES3_EELb0ELb0ELb0ELb0ELb0ELb1ELb0EEEvNS_16Flash_bwd_paramsE,(.L_x_1584 - _ZN5flash44flash_bwd_dq_dk_dv_loop_seqk_parallel_kernelI23Flash_bwd_kernel_traitsILi192ELi64ELi64ELi8ELi4ELi2ELi2ELb1ELb1EN7cutlass10bfloat16_tE19Flash_kernel_traitsILi192ELi64ELi64ELi8ES3_EELb0ELb0ELb0ELb0ELb0ELb1ELb0EEEvNS_16Flash_bwd_paramsE)
        .other          _ZN5flash44flash_bwd_dq_dk_dv_loop_seqk_parallel_kernelI23Flash_bwd_kernel_traitsILi192ELi64ELi64ELi8ELi4ELi2ELi2ELb1ELb1EN7cutlass10bfloat16_tE19Flash_kernel_traitsILi192ELi64ELi64ELi8ES3_EELb0ELb0ELb0ELb0ELb0ELb1ELb0EEEvNS_16Flash_bwd_paramsE,@"STO_CUDA_ENTRY STV_DEFAULT"
_ZN5flash44flash_bwd_dq_dk_dv_loop_seqk_parallel_kernelI23Flash_bwd_kernel_traitsILi192ELi64ELi64ELi8ELi4ELi2ELi2ELb1ELb1EN7cutlass10bfloat16_tE19Flash_kernel_traitsILi192ELi64ELi64ELi8ES3_EELb0ELb0ELb0ELb0ELb0ELb1ELb0EEEvNS_16Flash_bwd_paramsE:
.text._ZN5flash44flash_bwd_dq_dk_dv_loop_seqk_parallel_kernelI23Flash_bwd_kernel_traitsILi192ELi64ELi64ELi8ELi4ELi2ELi2ELb1ELb1EN7cutlass10bfloat16_tE19Flash_kernel_traitsILi192ELi64ELi64ELi8ES3_EELb0ELb0ELb0ELb0ELb0ELb1ELb0EEEvNS_16Flash_bwd_paramsE:
        /* <DEDUP_REMOVED lines=20> */
[----:B---3--:R-:W-:-:S02]  /*0140*/  USHF.R.S32.HI UR4, URZ, 0x1f, UR54 ;  /* 0x0000001f3f047899 */ /* 0x008fc40008011436 */
[----:B------:R-:W-:Y:S01]  /*0150*/  USHF.R.S32.HI UR61, URZ, 0x1f, UR54 ;  /* 0x0000001f3f3d7899 */ /* 0x000fe20008011436 */
        /* <DEDUP_REMOVED lines=13> */
[----:B------:R-:W-:Y:S02]  /*0230*/  SHF.R.S32.HI R4, RZ, 0x4, R5 ;  /* 0x00000004ff047819 */ /* 0x000fe40000011405 */
[----:B------:R-:W-:-:S02]  /*0240*/  LOP3.LUT R0, R15, 0xfffffff8, RZ, 0xc0, !PT ;  /* 0xfffffff80f007812 */ /* 0x000fc400078ec0ff */
[--C-:B------:R-:W-:Y:S02]  /*0250*/  SHF.R.S32.HI R9, RZ, 0x2, R21.reuse ;  /* 0x00000002ff097819 */ /* 0x100fe40000011415 */
[----:B------:R-:W-:Y:S01]  /*0260*/  SHF.R.S32.HI R2, RZ, 0x1f, R21 ;  /* 0x0000001fff027819 */ /* 0x000fe20000011415 */
[----:B------:R-:W-:Y:S01]  /*0270*/  IMAD.IADD R0, R17, 0x1, -R0 ;  /* 0x0000000111007824 */ /* 0x000fe200078e0a00 */
[----:B------:R-:W-:Y:S02]  /*0280*/  SHF.R.S32.HI R6, RZ, 0x3, R15 ;  /* 0x00000003ff067819 */ /* 0x000fe4000001140f */
[C---:B------:R-:W-:Y:S01]  /*0290*/  LEA.HI R3, R5.reuse, R4, RZ, 0x1 ;  /* 0x0000000405037211 */ /* 0x040fe200078f08ff */
[----:B------:R-:W-:Y:S01]  /*02a0*/  IMAD.SHL.U32 R8, R0, 0x8, RZ ;  /* 0x0000000800087824 */ /* 0x000fe200078e00ff */
[----:B------:R-:W-:Y:S01]  /*02b0*/  LEA.HI R2, R2, R9, RZ, 0x3 ;  /* 0x0000000902027211 */ /* 0x000fe200078f18ff */
[----:B------:R-:W-:Y:S01]  /*02c0*/  IMAD.SHL.U32 R6, R6, 0x40, RZ ;  /* 0x0000004006067824 */ /* 0x000fe200078e00ff */
[----:B------:R-:W-:-:S02]  /*02d0*/  LOP3.LUT R7, R5, 0xfffffff0, RZ, 0xc0, !PT ;  /* 0xfffffff005077812 */ /* 0x000fc400078ec0ff */
[----:B------:R-:W-:Y:S02]  /*02e0*/  LOP3.LUT R5, R3, 0xfffffffe, RZ, 0xc0, !PT ;  /* 0xfffffffe03057812 */ /* 0x000fe400078ec0ff */
[----:B------:R-:W-:Y:S02]  /*02f0*/  LOP3.LUT R3, R2, 0xfffffff8, RZ, 0xc0, !PT ;  /* 0xfffffff802037812 */ /* 0x000fe400078ec0ff */
        /* <DEDUP_REMOVED lines=12> */
[----:B------:R-:W-:-:S02]  /*03c0*/  SHF.R.S32.HI R3, RZ, 0x1f, R5 ;  /* 0x0000001fff037819 */ /* 0x000fc40000011405 */
[----:B------:R-:W-:Y:S02]  /*03d0*/  LEA.HI R9, R18, R17, RZ, 0x7 ;  /* 0x0000001112097211 */ /* 0x000fe400078f38ff */
[----:B------:R-:W-:Y:S02]  /*03e0*/  LOP3.LUT R0, R0, 0x1c0, RZ, 0xc0, !PT ;  /* 0x000001c000007812 */ /* 0x000fe400078ec0ff */
[----:B------:R-:W-:Y:S02]  /*03f0*/  LEA.HI R14, R3, R5, RZ, 0x3 ;  /* 0x00000005030e7211 */ /* 0x000fe400078f18ff */
[----:B------:R-:W-:Y:S02]  /*0400*/  SHF.R.S32.HI R9, RZ, 0x7, R9 ;  /* 0x00000007ff097819 */ /* 0x000fe40000011409 */
[----:B------:R-:W-:Y:S02]  /*0410*/  LOP3.LUT R3, R0, 0x8, R15, 0xf8, !PT ;  /* 0x0000000800037812 */ /* 0x000fe400078ef80f */
[----:B------:R-:W-:-:S02]  /*0420*/  SHF.R.U32.HI R11, RZ, 0x3, R0 ;  /* 0x00000003ff0b7819 */ /* 0x000fc40000011600 */
[----:B------:R-:W-:Y:S02]  /*0430*/  LOP3.LUT R7, R0, 0x10, R2, 0xf8, !PT ;  /* 0x0000001000077812 */ /* 0x000fe400078ef802 */
[----:B------:R-:W-:Y:S01]  /*0440*/  LOP3.LUT R2, R3, R11, RZ, 0x3c, !PT ;  /* 0x0000000b03027212 */ /* 0x000fe200078e3cff */
[----:B------:R-:W-:Y:S01]  /*0450*/  IMAD R3, R9, 0x800, R12 ;  /* 0x0000080009037824 */ /* 0x000fe200078e020c */
[----:B------:R-:W-:Y:S02]  /*0460*/  LOP3.LUT R0, R6, 0x1, RZ, 0xc0, !PT ;  /* 0x0000000106007812 */ /* 0x000fe400078ec0ff */
[----:B------:R-:W-:Y:S01]  /*0470*/  LOP3.LUT R4, R14, 0xfffffff8, RZ, 0xc0, !PT ;  /* 0xfffffff80e047812 */ /* 0x000fe200078ec0ff */
[----:B------:R-:W-:Y:S01]  /*0480*/  IMAD.IADD R20, R3, 0x1, R2 ;  /* 0x0000000103147824 */ /* 0x000fe200078e0202 */
[----:B------:R-:W-:Y:S01]  /*0490*/  LOP3.LUT R2, R21, 0x7ffffffc, RZ, 0xc0, !PT ;  /* 0x7ffffffc15027812 */ /* 0x000fe200078ec0ff */
[----:B------:R-:W-:Y:S01]  /*04a0*/  IMAD.SHL.U32 R3, R6, 0x40, RZ ;  /* 0x0000004006037824 */ /* 0x000fe200078e00ff */
[----:B------:R-:W-:Y:S01]  /*04b0*/  ISETP.NE.U32.AND P0, PT, R0, 0x1, PT ;  /* 0x000000010000780c */ /* 0x000fe20003f05070 */
[----:B------:R-:W-:Y:S01]  /*04c0*/  IMAD.IADD R8, R5, 0x1, -R4 ;  /* 0x0000000105087824 */ /* 0x000fe200078e0a04 */
[----:B------:R-:W-:Y:S01]  /*04d0*/  LEA.HI R0, R18, R17, RZ, 0x6 ;  /* 0x0000001112007211 */ /* 0x000fe200078f30ff */
[----:B------:R-:W-:Y:S01]  /*04e0*/  IMAD.SHL.U32 R4, R9, 0x20, RZ ;  /* 0x0000002009047824 */ /* 0x000fe200078e00ff */
[----:B------:R-:W-:Y:S01]  /*04f0*/  LOP3.LUT R15, R7, 0x8, R15, 0xf8, !PT ;  /* 0x00000008070f7812 */ /* 0x000fe200078ef80f */
[C---:B------:R-:W-:Y:S01]  /*0500*/  IMAD.IADD R7, R17.reuse, 0x1, -R2 ;  /* 0x0000000111077824 */ /* 0x040fe200078e0a02 */
[----:B------:R-:W-:Y:S01]  /*0510*/  SHF.R.S32.HI R0, RZ, 0x6, R0 ;  /* 0x00000006ff007819 */ /* 0x000fe20000011400 */
[----:B------:R-:W-:Y:S01]  /*0520*/  IMAD.SHL.U32 R2, R17, 0x2, RZ ;  /* 0x0000000211027824 */ /* 0x000fe200078e00ff */
[----:B------:R-:W-:Y:S01]  /*0530*/  LOP3.LUT R3, R3, 0x1c0, RZ, 0xc0, !PT ;  /* 0x000001c003037812 */ /* 0x000fe200078ec0ff */
[----:B------:R-:W-:Y:S01]  /*0540*/  IMAD.SHL.U32 R9, R14, 0x40, RZ ;  /* 0x000000400e097824 */ /* 0x000fe200078e00ff */
[----:B------:R-:W-:Y:S01]  /*0550*/  R2P PR, R6, 0x6 ;  /* 0x0000000606007804 */ /* 0x000fe20000000000 */
[----:B------:R-:W-:Y:S01]  /*0560*/  IMAD R17, R0, 0x200, R10 ;  /* 0x0000020000117824 */ /* 0x000fe200078e020a */
[----:B------:R-:W-:Y:S01]  /*0570*/  LOP3.LUT R5, R4, 0x6, R2, 0xf8, !PT ;  /* 0x0000000604057812 */ /* 0x000fe200078ef802 */
[----:B------:R-:W-:Y:S01]  /*0580*/  IMAD.SHL.U32 R0, R0, 0x8, RZ ;  /* 0x0000000800007824 */ /* 0x000fe200078e00ff */
[----:B------:R-:W-:Y:S01]  /*0590*/  SHF.R.U32.HI R2, RZ, 0x3, R3 ;  /* 0x00000003ff027819 */ /* 0x000fe20000011603 */
[----:B------:R-:W-:Y:S01]  /*05a0*/  IMAD.SHL.U32 R6, R13, 0x20, RZ ;  /* 0x000000200d067824 */ /* 0x000fe200078e00ff */
[----:B------:R-:W-:Y:S01]  /*05b0*/  LOP3.LUT R9, R9, 0xfffffe00, RZ, 0xc0, !PT ;  /* 0xfffffe0009097812 */ /* 0x000fe200078ec0ff */
[----:B------:R1:W-:Y:S01]  /*05c0*/  STL [R1+0x70], R5 ;  /* 0x0000700501007387 */ /* 0x0003e20000100800 */
[----:B------:R-:W-:-:S02]  /*05d0*/  LOP3.LUT R0, R0, 0x18, RZ, 0xc0, !PT ;  /* 0x0000001800007812 */ /* 0x000fc400078ec0ff */
[----:B------:R-:W-:Y:S02]  /*05e0*/  LOP3.LUT P6, RZ, R8, 0x2, RZ, 0xc0, !PT ;  /* 0x0000000208ff7812 */ /* 0x000fe400078cc0ff */
[----:B------:R-:W-:Y:S02]  /*05f0*/  LOP3.LUT R10, R0, 0x20, R6, 0xf8, !PT ;  /* 0x00000020000a7812 */ /* 0x000fe400078ef806 */
[----:B------:R-:W-:Y:S02]  /*0600*/  LOP3.LUT P5, RZ, R8, 0x4, RZ, 0xc0, !PT ;  /* 0x0000000408ff7812 */ /* 0x000fe400078ac0ff */
[----:B-1----:R-:W-:Y:S01]  /*0610*/  LOP3.LUT R5, R3, 0x20, R4, 0xf8, !PT ;  /* 0x0000002003057812 */ /* 0x002fe200078ef804 */
[----:B------:R-:W-:Y:S01]  /*0620*/  IMAD.SHL.U32 R4, R7, 0x2, RZ ;  /* 0x0000000207047824 */ /* 0x000fe200078e00ff */
[----:B------:R-:W-:Y:S02]  /*0630*/  LOP3.LUT R7, R2, R3, R0, 0x1e, !PT ;  /* 0x0000000302077212 */ /* 0x000fe400078e1e00 */
[----:B------:R-:W-:Y:S01]  /*0640*/  LOP3.LUT R5, R5, R2, RZ, 0x3c, !PT ;  /* 0x0000000205057212 */ /* 0x000fe200078e3cff */
[----:B------:R-:W-:Y:S01]  /*0650*/  IMAD R0, R16, 0x400, R4 ;  /* 0x0000040010007824 */ /* 0x000fe200078e0204 */
[----:B------:R-:W-:Y:S01]  /*0660*/  LOP3.LUT R3, R12, R15, R11, 0xf6, !PT ;  /* 0x0000000f0c037212 */ /* 0x000fe200078ef60b */
[----:B------:R-:W-:-:S02]  /*0670*/  IMAD.SHL.U32 R2, R8, 0x40, RZ ;  /* 0x0000004008027824 */ /* 0x000fc400078e00ff */
[----:B------:R-:W-:Y:S01]  /*0680*/  IMAD.IADD R11, R0, 0x1, R7 ;  /* 0x00000001000b7824 */ /* 0x000fe200078e0207 */
[----:B------:R-:W-:Y:S01]  /*0690*/  LEA R3, R3, UR5, 0x1 ;  /* 0x0000000503037c11 */ /* 0x000fe2000f8e08ff */
[----:B------:R-:W-:Y:S01]  /*06a0*/  IMAD R6, R19, 0x400, R4 ;  /* 0x0000040013067824 */ /* 0x000fe200078e0204 */
[----:B------:R-:W-:Y:S01]  /*06b0*/  LOP3.LUT R0, R2, 0x1c0, RZ, 0xc0, !PT ;  /* 0x000001c002007812 */ /* 0x000fe200078ec0ff */
[----:B------:R-:W-:Y:S01]  /*06c0*/  IMAD.SHL.U32 R4, R13, 0x8, RZ ;  /* 0x000000080d047824 */ /* 0x000fe200078e00ff */
[----:B------:R-:W-:Y:S01]  /*06d0*/  LEA R13, R17, UR5, 0x1 ;  /* 0x00000005110d7c11 */ /* 0x000fe2000f8e08ff */
[----:B------:R-:W-:Y:S01]  /*06e0*/  IMAD.IADD R12, R6, 0x1, R5 ;  /* 0x00000001060c7824 */ /* 0x000fe200078e0205 */
[----:B------:R-:W-:Y:S01]  /*06f0*/  SHF.R.U32.HI R2, RZ, 0x3, R0 ;  /* 0x00000003ff027819 */ /* 0x000fe20000011600 */
[----:B------:R-:W-:Y:S01]  /*0700*/  IMAD.U32 R5, RZ, RZ, UR4 ;  /* 0x00000004ff057e24 */ /* 0x000fe2000f8e00ff */
[----:B------:R-:W-:Y:S01]  /*0710*/  ULEA UR4, UR6, UR7, 0x18 ;  /* 0x0000000706047291 */ /* 0x000fe2000f8ec03f */
[----:B------:R-:W-:Y:S01]  /*0720*/  LOP3.LUT R4, R0, 0x8, R4, 0xf8, !PT ;  /* 0x0000000800047812 */ /* 0x000fe200078ef804 */
[----:B------:R-:W-:Y:S01]  /*0730*/  USHF.R.S32.HI UR6, URZ, 0x1f, UR43 ;  /* 0x0000001f3f067899 */ /* 0x000fe2000801142b */
[----:B------:R-:W-:Y:S01]  /*0740*/  LOP3.LUT R0, R2, R10, R0, 0x1e, !PT ;  /* 0x0000000a02007212 */ /* 0x000fe200078e1e00 */
[--C-:B------:R-:W-:Y:S01]  /*0750*/  IMAD R7, R19, 0x400, R9.reuse ;  /* 0x0000040013077824 */ /* 0x100fe200078e0209 */
[----:B------:R-:W-:Y:S01]  /*0760*/  LOP3.LUT R2, R4, R2, RZ, 0x3c, !PT ;  /* 0x0000000204027212 */ /* 0x000fe200078e3cff */
[----:B------:R-:W-:Y:S01]  /*0770*/  IMAD R8, R16, 0x400, R9 ;  /* 0x0000040010087824 */ /* 0x000fe200078e0209 */
[----:B------:R-:W-:Y:S01]  /*0780*/  LOP3.LUT R9, R0, R9, RZ, 0xfc, !PT ;  /* 0x0000000900097212 */ /* 0x000fe200078efcff */
[----:B------:R-:W-:Y:S01]  /*0790*/  IMAD.U32 R0, RZ, RZ, UR6 ;  /* 0x00000006ff007e24 */ /* 0x000fe2000f8e00ff */
[----:B------:R-:W-:Y:S01]  /*07a0*/  USHF.R.S32.HI UR7, URZ, 0x1f, UR54 ;  /* 0x0000001f3f077899 */ /* 0x000fe20008011436 */
[----:B------:R-:W-:Y:S01]  /*07b0*/  IMAD.MOV.U32 R6, RZ, RZ, 0x20 ;  /* 0x00000020ff067424 */ /* 0x000fe200078e00ff */
[----:B------:R-:W-:Y:S01]  /*07c0*/  UIADD3 UR6, UR5, 0x12000, URZ ;  /* 0x0001200005067890 */ /* 0x000fe2000fffe03f */
[----:B------:R-:W-:Y:S01]  /*07d0*/  IMAD.IADD R7, R7, 0x1, R2 ;  /* 0x0000000107077824 */ /* 0x000fe200078e0202 */
[----:B------:R1:W-:Y:S01]  /*07e0*/  STL [R1+0x2c], R13 ;  /* 0x00002c0d01007387 */ /* 0x0003e20000100800 */
[----:B------:R-:W-:Y:S01]  /*07f0*/  IMAD.IADD R8, R2, 0x1, R8 ;  /* 0x0000000102087824 */ /* 0x000fe200078e0208 */
[----:B------:R-:W-:Y:S01]  /*0800*/  LEA R14, R12, UR5, 0x1 ;  /* 0x000000050c0e7c11 */ /* 0x000fe2000f8e08ff */
[----:B------:R-:W-:Y:S01]  /*0810*/  IMAD.U32 R2, RZ, RZ, UR7 ;  /* 0x00000007ff027e24 */ /* 0x000fe2000f8e00ff */
[----:B------:R-:W-:Y:S01]  /*0820*/  SEL R2, R6, 0xffffffe0, !P4 ;  /* 0xffffffe006027807 */ /* 0x000fe20006000000 */
[----:B------:R-:W-:Y:S01]  /*0830*/  IMAD.MOV.U32 R5, RZ, RZ, 0x40 ;  /* 0x00000040ff057424 */ /* 0x000fe200078e00ff */
[----:B------:R-:W-:Y:S01]  /*0840*/  LEA R0, R20, UR6, 0x1 ;  /* 0x0000000614007c11 */ /* 0x000fe2000f8e08ff */
[----:B------:R-:W-:Y:S01]  /*0850*/  IMAD.U32 R4, RZ, RZ, UR8 ;  /* 0x00000008ff047e24 */ /* 0x000fe2000f8e00ff */
[----:B------:R-:W-:Y:S01]  /*0860*/  UIADD3 UR7, UR5, 0xc000, URZ ;  /* 0x0000c00005077890 */ /* 0x000fe2000fffe03f */
[----:B------:R-:W-:Y:S01]  /*0870*/  IMAD.MOV.U32 R10, RZ, RZ, -0x10 ;  /* 0xfffffff0ff0a7424 */ /* 0x000fe200078e00ff */
[----:B------:R-:W-:Y:S01]  /*0880*/  SEL R4, R5, 0xffffffc0, !P3 ;  /* 0xffffffc005047807 */ /* 0x000fe20005800000 */
[----:B------:R-:W-:Y:S01]  /*0890*/  VIADD R12, R14, 0x20 ;  /* 0x000000200e0c7836 */ /* 0x000fe20000000000 */
[----:B------:R-:W-:Y:S01]  /*08a0*/  LEA R8, R8, UR6, 0x1 ;  /* 0x0000000608087c11 */ /* 0x000fe2000f8e08ff */
[----:B------:R-:W-:Y:S01]  /*08b0*/  @P1 VIADD R12, R14, 0xffffffe0 ;  /* 0xffffffe00e0c1836 */ /* 0x000fe20000000000 */
[----:B------:R-:W-:Y:S01]  /*08c0*/  SEL R10, R10, 0x10, !P0 ;  /* 0x000000100a0a7807 */ /* 0x000fe20004000000 */
[----:B------:R-:W-:Y:S01]  /*08d0*/  IMAD.IADD R252, R0, 0x1, R4 ;  /* 0x0000000100fc7824 */ /* 0x000fe200078e0204 */
[----:B------:R-:W-:-:S02]  /*08e0*/  SEL R6, R6, 0xffffffe0, !P6 ;  /* 0xffffffe006067807 */ /* 0x000fc40007000000 */
[----:B------:R-:W-:Y:S01]  /*08f0*/  SEL R5, R5, 0xffffffc0, !P5 ;  /* 0xffffffc005057807 */ /* 0x000fe20006800000 */
[----:B-1----:R-:W-:Y:S01]  /*0900*/  IMAD.IADD R13, R0, 0x1, R2 ;  /* 0x00000001000d7824 */ /* 0x002fe200078e0202 */
[----:B------:R-:W-:-:S04]  /*0910*/  IADD3 R2, R2, -0x6000, R0 ;  /* 0xffffa00002027810 */ /* 0x000fc80007ffe000 */
[----:B------:R1:W-:Y:S01]  /*0920*/  STL [R1+0x4], R13 ;  /* 0x0000040d01007387 */ /* 0x0003e20000100800 */
[C---:B------:R-:W-:Y:S02]  /*0930*/  IMAD.IADD R0, R4.reuse, 0x1, R2 ;  /* 0x0000000104007824 */ /* 0x040fe400078e0202 */
[----:B------:R-:W-:Y:S01]  /*0940*/  IMAD.IADD R2, R4, 0x1, R3 ;  /* 0x0000000104027824 */ /* 0x000fe200078e0203 */
[----:B------:R-:W-:Y:S04]  /*0950*/  STL [R1+0x48], R14 ;  /* 0x0000480e01007387 */ /* 0x000fe80000100800 */
[----:B------:R2:W-:Y:S01]  /*0960*/  STL [R1+0x10], R0 ;  /* 0x0000100001007387 */ /* 0x0005e20000100800 */
[----:B-1----:R-:W-:Y:S01]  /*0970*/  LEA R13, R11, UR7, 0x1 ;  /* 0x000000070b0d7c11 */ /* 0x002fe2000f8e08ff */
[----:B------:R-:W-:Y:S01]  /*0980*/  ULDC.64 UR6, c[0x0][0x208] ;  /* 0x0000820000067ab9 */ /* 0x000fe20000000a00 */
[----:B------:R-:W-:-:S03]  /*0990*/  LEA R11, R7, UR5, 0x1 ;  /* 0x00000005070b7c11 */ /* 0x000fc6000f8e08ff */
[C---:B------:R-:W-:Y:S01]  /*09a0*/  VIADD R4, R13.reuse, 0x40 ;  /* 0x000000400d047836 */ /* 0x040fe20000000000 */
[----:B------:R-:W-:Y:S01]  /*09b0*/  STL [R1+0x68], R13 ;  /* 0x0000680d01007387 */ /* 0x000fe20000100800 */
[----:B------:R-:W-:Y:S02]  /*09c0*/  @P2 VIADD R4, R13, 0xffffffc0 ;  /* 0xffffffc00d042836 */ /* 0x000fe40000000000 */
[----:B--2---:R-:W-:Y:S02]  /*09d0*/  IMAD.IADD R0, R14, 0x1, R10 ;  /* 0x000000010e007824 */ /* 0x004fe400078e020a */
[----:B------:R-:W-:-:S03]  /*09e0*/  IMAD.IADD R7, R11, 0x1, R6 ;  /* 0x000000010b077824 */ /* 0x000fc600078e0206 */
        /* <DEDUP_REMOVED lines=19> */
.L_x_122:
        /* <DEDUP_REMOVED lines=38> */
[----:B------:R1:W5:Y:S02]  /*0d80*/  @P3 LDG.E R6, desc[UR6][R4.64+0x4] ;  /* 0x0000040604063981 */ /* 0x000364000c1e1900 */
        /* <DEDUP_REMOVED lines=28> */
.L_x_94:
        /* <DEDUP_REMOVED lines=14> */
[----:B------:R-:W-:Y:S01]  /*1030*/  ULDC UR57, c[0x0][0x2d4] ;  /* 0x0000b50000397ab9 */ /* 0x000fe20000000800 */
[----:B------:R-:W-:Y:S01]  /*1040*/  ULDC UR59, c[0x0][0x2dc] ;  /* 0x0000b700003b7ab9 */ /* 0x000fe20000000800 */
[----:B------:R-:W-:-:S02]  /*1050*/  UIMAD UR24, UR43, UR11, UR10 ;  /* 0x0000000b2b1872a4 */ /* 0x000fc4000f8e020a */
[----:B------:R-:W-:Y:S01]  /*1060*/  USHF.R.S32.HI UR25, URZ, 0x1f, UR57 ;  /* 0x0000001f3f197899 */ /* 0x000fe20008011439 */
[----:B------:R-:W-:Y:S01]  /*1070*/  @!UP1 ULDC.64 UR10, c[0x0][0x418] ;  /* 0x00010600000a9ab9 */ /* 0x000fe20000000a00 */
[----:B------:R-:W-:Y:S01]  /*1080*/  USHF.L.U32 UR18, UR43, 0x7, URZ ;  /* 0x000000072b127899 */ /* 0x000fe2000800063f */
[----:B------:R-:W-:Y:S01]  /*1090*/  ULDC UR58, c[0x0][0x270] ;  /* 0x00009c00003a7ab9 */ /* 0x000fe20000000800 */
[----:B------:R-:W-:Y:S02]  /*10a0*/  @!UP1 UIMAD.WIDE.U32 UR38, UR43, UR10, URZ ;  /* 0x0000000a2b2692a5 */ /* 0x000fe4000f8e003f */
[----:B------:R-:W-:Y:S01]  /*10b0*/  USHF.L.U64.HI UR17, UR43, 0x7, UR56 ;  /* 0x000000072b117899 */ /* 0x000fe20008010238 */
[----:B------:R-:W-:Y:S01]  /*10c0*/  ULDC.U8 UR26, c[0x0][0x3d8] ;  /* 0x0000f600001a7ab9 */ /* 0x000fe20000000000 */
[----:B-1----:R-:W-:Y:S01]  /*10d0*/  IABS R8, R9 ;  /* 0x0000000900087213 */ /* 0x002fe20000000000 */
[----:B------:R-:W-:Y:S01]  /*10e0*/  ULDC.64 UR36, c[0x0][0x240] ;  /* 0x0000900000247ab9 */ /* 0x000fe20000000a00 */
[----:B------:R-:W-:Y:S01]  /*10f0*/  USEL UR34, UR18, URZ, UP2 ;  /* 0x0000003f12227287 */ /* 0x000fe20009000000 */
[----:B------:R-:W-:Y:S01]  /*1100*/  ISETP.NE.AND P3, PT, R9, RZ, PT ;  /* 0x000000ff0900720c */ /* 0x000fe20003f65270 */
[----:B------:R-:W1:Y:S01]  /*1110*/  I2F.RP R4, R8 ;  /* 0x0000000800047306 */ /* 0x000e620000209400 */
[----:B------:R-:W-:-:S02]  /*1120*/  UISETP.NE.AND UP3, UPT, UR26, URZ, UPT ;  /* 0x0000003f1a00728c */ /* 0x000fc4000bf65270 */
[----:B------:R-:W-:Y:S02]  /*1130*/  UIMAD.WIDE.U32 UR18, UR8, UR36, URZ ;  /* 0x00000024081272a5 */ /* 0x000fe4000f8e003f */
[----:B--2---:R-:W-:Y:S02]  /*1140*/  UIMAD.WIDE.U32 UR30, UR9, UR12, URZ ;  /* 0x0000000c091e72a5 */ /* 0x004fe4000f8e003f */
[----:B------:R-:W-:Y:S02]  /*1150*/  USEL UR35, UR17, URZ, UP2 ;  /* 0x0000003f11237287 */ /* 0x000fe40009000000 */
[----:B------:R-:W-:Y:S02]  /*1160*/  UIMAD UR48, UR9, UR13, UR31 ;  /* 0x0000000d093072a4 */ /* 0x000fe4000f8e021f */
[----:B------:R-:W-:Y:S01]  /*1170*/  @!UP1 UIMAD UR9, UR56, UR10, URZ ;  /* 0x0000000a380992a4 */ /* 0x000fe2000f8e023f */
[----:B------:R-:W-:Y:S01]  /*1180*/  @UP1 ULDC.64 UR12, c[0x0][0x420] ;  /* 0x00010800000c1ab9 */ /* 0x000fe20000000a00 */
[----:B------:R-:W-:Y:S01]  /*1190*/  USEL UR55, UR14, UR18, !UP1 ;  /* 0x000000120e377287 */ /* 0x000fe2000c800000 */
[----:B-1----:R-:W1:Y:S01]  /*11a0*/  MUFU.RCP R4, R4 ;  /* 0x0000000400047308 */ /* 0x002e620000001000 */
[----:B------:R-:W-:-:S02]  /*11b0*/  @!UP1 UIMAD UR31, UR43, UR11, UR9 ;  /* 0x0000000b2b1f92a4 */ /* 0x000fc4000f8e0209 */
[----:B------:R-:W-:Y:S02]  /*11c0*/  UIADD3 UR9, UR33, 0x3f, URZ ;  /* 0x0000003f21097890 */ /* 0x000fe4000fffe03f */
[----:B------:R-:W-:Y:S02]  /*11d0*/  @UP1 UIMAD.WIDE.U32 UR40, UR8, UR12, URZ ;  /* 0x0000000c082812a5 */ /* 0x000fe4000f8e003f */
[----:B------:R-:W-:Y:S02]  /*11e0*/  USHF.R.S32.HI UR20, URZ, 0x1f, UR9 ;  /* 0x0000001f3f147899 */ /* 0x000fe40008011409 */
[----:B------:R-:W-:Y:S02]  /*11f0*/  @UP1 UIMAD UR46, UR8, UR13, UR41 ;  /* 0x0000000d082e12a4 */ /* 0x000fe4000f8e0229 */
[----:B------:R-:W-:Y:S02]  /*1200*/  ULEA.HI UR42, UR20, UR9, URZ, 0x6 ;  /* 0x00000009142a7291 */ /* 0x000fe4000f8f303f */
[----:B------:R-:W-:-:S02]  /*1210*/  UIMAD UR9, UR25, UR43, URZ ;  /* 0x0000002b190972a4 */ /* 0x000fc4000f8e023f */
[----:B------:R-:W-:Y:S01]  /*1220*/  UIMAD.WIDE UR10, UR59, UR58, URZ ;  /* 0x0000003a3b0a72a5 */ /* 0x000fe2000f8e023f */
[----:B-1----:R-:W-:Y:S01]  /*1230*/  VIADD R4, R4, 0xffffffe ;  /* 0x0ffffffe04047836 */ /* 0x002fe20000000000 */
[----:B------:R-:W-:Y:S02]  /*1240*/  UIMAD.WIDE.U32 UR12, UR43, UR57, URZ ;  /* 0x000000392b0c72a5 */ /* 0x000fe4000f8e003f */
[----:B------:R-:W-:Y:S01]  /*1250*/  UIMAD UR9, UR56, UR57, UR9 ;  /* 0x00000039380972a4 */ /* 0x000fe2000f8e0209 */
[----:B------:R-:W1:Y:S01]  /*1260*/  F2I.FTZ.U32.TRUNC.NTZ R5, R4 ;  /* 0x0000000400057305 */ /* 0x000e62000021f000 */
[----:B------:R-:W-:Y:S02]  /*1270*/  UIMAD UR17, UR11, UR12, URZ ;  /* 0x0000000c0b1172a4 */ /* 0x000fe4000f8e023f */
[----:B------:R-:W-:Y:S02]  /*1280*/  UIADD3 UR9, UR13, UR9, URZ ;  /* 0x000000090d097290 */ /* 0x000fe4000fffe03f */
[----:B------:R-:W-:-:S02]  /*1290*/  UIADD3 UR45, UR15, UR24, URZ ;  /* 0x000000180f2d7290 */ /* 0x000fc4000fffe03f */
[----:B------:R-:W-:Y:S02]  /*12a0*/  UIMAD.WIDE.U32 UR14, UR10, UR12, URZ ;  /* 0x0000000c0a0e72a5 */ /* 0x000fe4000f8e003f */
[----:B------:R-:W-:Y:S02]  /*12b0*/  UIMAD UR9, UR10, UR9, UR17 ;  /* 0x000000090a0972a4 */ /* 0x000fe4000f8e0211 */
[----:B------:R-:W-:Y:S01]  /*12c0*/  UIMAD.WIDE.U32 UR12, UR10, UR8, URZ ;  /* 0x000000080a0c72a5 */ /* 0x000fe2000f8e003f */
[----:B------:R-:W-:Y:S01]  /*12d0*/  ULDC UR49, c[0x0][0x2c4] ;  /* 0x0000b10000317ab9 */ /* 0x000fe20000000800 */
[----:B------:R-:W-:Y:S01]  /*12e0*/  UIADD3 UR44, UR15, UR9, URZ ;  /* 0x000000090f2c7290 */ /* 0x000fe2000fffe03f */
[----:B-1----:R-:W-:Y:S01]  /*12f0*/  IMAD.MOV R4, RZ, RZ, -R5 ;  /* 0x000000ffff047224 */ /* 0x002fe200078e0a05 */
[----:B------:R-:W-:Y:S02]  /*1300*/  UIMAD UR17, UR11, UR8, URZ ;  /* 0x000000080b1172a4 */ /* 0x000fe4000f8e023f */
[----:B------:R-:W-:Y:S01]  /*1310*/  USEL UR53, UR14, UR12, !UP1 ;  /* 0x0000000c0e357287 */ /* 0x000fe2000c800000 */
[----:B------:R-:W-:Y:S01]  /*1320*/  IMAD R6, R4, R8, RZ ;  /* 0x0000000804067224 */ /* 0x000fe200078e02ff */
[----:B------:R-:W-:Y:S01]  /*1330*/  @UP3 UIMAD UR9, UR43, UR49, URZ ;  /* 0x000000312b0932a4 */ /* 0x000fe2000f8e023f */
[----:B------:R-:W-:Y:S01]  /*1340*/  IMAD.MOV.U32 R4, RZ, RZ, RZ ;  /* 0x000000ffff047224 */ /* 0x000fe200078e00ff */
[----:B------:R-:W-:-:S02]  /*1350*/  ULOP3.LUT UR12, UR42, 0xffffffc0, URZ, 0xc0, !UPT ;  /* 0xffffffc02a0c7892 */ /* 0x000fc4000f8ec03f */
[----:B------:R-:W-:Y:S01]  /*1360*/  UISETP.NE.AND UP0, UPT, UR22, -0x1, UPT ;  /* 0xffffffff1600788c */ /* 0x000fe2000bf05270 */
[----:B------:R-:W-:Y:S01]  /*1370*/  IMAD.HI.U32 R5, R5, R6, R4 ;  /* 0x0000000605057227 */ /* 0x000fe200078e0004 */
[----:B------:R-:W-:Y:S01]  /*1380*/  MOV R4, R7 ;  /* 0x0000000700047202 */ /* 0x000fe20000000f00 */
[----:B------:R-:W-:Y:S02]  /*1390*/  UIMAD UR28, UR8, UR37, URZ ;  /* 0x00000025081c72a4 */ /* 0x000fe4000f8e023f */
[----:B------:R-:W-:Y:S02]  /*13a0*/  @UP1 UIADD3 UR44, UR13, UR17, URZ ;  /* 0x000000110d2c1290 */ /* 0x000fe4000fffe03f */
[----:B------:R-:W-:Y:S01]  /*13b0*/  IMAD.HI.U32 R6, R5, R4, RZ ;  /* 0x0000000405067227 */ /* 0x000fe200078e00ff */
[----:B------:R-:W-:Y:S02]  /*13c0*/  @UP3 USEL UR9, UR9, UR8, !UP1 ;  /* 0x0000000809093287 */ /* 0x000fe4000c800000 */
[----:B------:R-:W-:Y:S01]  /*13d0*/  UIADD3 UR17, UR12, -0x40, URZ ;  /* 0xffffffc00c117890 */ /* 0x000fe2000fffe03f */
[----:B------:R-:W-:Y:S01]  /*13e0*/  IMAD.MOV R5, RZ, RZ, -R6 ;  /* 0x000000ffff057224 */ /* 0x000fe200078e0a06 */
[----:B------:R-:W-:Y:S01]  /*13f0*/  @UP3 ULDC UR13, c[0x0][0x2e4] ;  /* 0x0000b900000d3ab9 */ /* 0x000fe20000000800 */
[----:B------:R-:W-:-:S02]  /*1400*/  @UP1 UIADD3 UR45, UR19, UR28, URZ ;  /* 0x0000001c132d1290 */ /* 0x000fc4000fffe03f */
[C---:B------:R-:W-:Y:S01]  /*1410*/  IMAD R4, R8.reuse, R5, R4 ;  /* 0x0000000508047224 */ /* 0x040fe200078e0204 */
[----:B------:R-:W-:Y:S02]  /*1420*/  @!UP3 UIMAD UR12, UR43, UR58, UR54 ;  /* 0x0000003a2b0cb2a4 */ /* 0x000fe4000f8e0236 */
[----:B------:R-:W-:Y:S02]  /*1430*/  @UP3 UIMAD UR19, UR54, UR13, UR9 ;  /* 0x0000000d361332a4 */ /* 0x000fe4000f8e0209 */
        /* <DEDUP_REMOVED lines=22> */
[----:B------:R-:W-:Y:S01]  /*15a0*/  UIMAD UR47, UR54, UR59, URZ ;  /* 0x0000003b362f72a4 */ /* 0x000fe2000f8e023f */
[----:B------:R-:W-:Y:S01]  /*15b0*/  @P0 VIADD R6, R6, 0x1 ;  /* 0x0000000106060836 */ /* 0x000fe20000000000 */
[----:B------:R-:W-:Y:S01]  /*15c0*/  @UP0 UIMAD UR13, UR23, UR27, URZ ;  /* 0x0000001b170d02a4 */ /* 0x000fe2000f8e023f */
[----:B------:R-:W-:Y:S01]  /*15d0*/  PLOP3.LUT P0, PT, PT, PT, UP3, 0x80, 0x0 ;  /* 0x000000000000781c */ /* 0x000fe20003f0f038 */
[----:B------:R-:W-:-:S02]  /*15e0*/  @UP0 UIMAD UR12, UR29, UR25, URZ ;  /* 0x000000191d0c02a4 */ /* 0x000fc4000f8e023f */
[----:B------:R-:W-:Y:S01]  /*15f0*/  @!UP1 UIADD3 UR46, UR39, UR31, URZ ;  /* 0x0000001f272e9290 */ /* 0x000fe2000fffe03f */
[----:B------:R-:W-:Y:S01]  /*1600*/  @!P2 IADD3 R6, -R6, RZ, RZ ;  /* 0x000000ff0606a210 */ /* 0x000fe20007ffe1ff */
[----:B------:R-:W-:Y:S01]  /*1610*/  USEL UR50, UR30, URZ, UP4 ;  /* 0x0000003f1e327287 */ /* 0x000fe2000a000000 */
[----:B------:R-:W-:Y:S01]  /*1620*/  @!P3 LOP3.LUT R6, RZ, R9, RZ, 0x33, !PT ;  /* 0x00000009ff06b212 */ /* 0x000fe200078e33ff */
[----:B------:R-:W-:Y:S02]  /*1630*/  USEL UR49, UR48, URZ, UP4 ;  /* 0x0000003f30317287 */ /* 0x000fe4000a000000 */
[----:B------:R-:W-:Y:S02]  /*1640*/  USHF.R.S32.HI UR52, URZ, 0x1f, UR32 ;  /* 0x0000001f3f347899 */ /* 0x000fe40008011420 */
[----:B------:R-:W-:Y:S02]  /*1650*/  USHF.R.S32.HI UR51, URZ, 0x1f, UR47 ;  /* 0x0000001f3f337899 */ /* 0x000fe4000801142f */
[----:B------:R-:W-:-:S02]  /*1660*/  @UP0 UIADD3 UR31, UR11, UR12, URZ ;  /* 0x0000000c0b1f0290 */ /* 0x000fc4000fffe03f */
        /* <DEDUP_REMOVED lines=17> */
.L_x_96:
        /* <DEDUP_REMOVED lines=13> */
.L_x_97:
        /* <DEDUP_REMOVED lines=11> */
.L_x_98:
[----:B------:R-:W-:-:S04]  /*1900*/  UIMAD UR8, UR43, UR58, UR54 ;  /* 0x0000003a2b0872a4 */ /* 0x000fc8000f8e0236 */
[----:B------:R-:W-:-:S12]  /*1910*/  UIMAD UR8, UR8, UR57, URZ ;  /* 0x00000039080872a4 */ /* 0x000fd8000f8e023f */
.L_x_99:
[----:B------:R-:W1:Y:S01]  /*1920*/  S2R R31, SR_TID.X ;  /* 0x00000000001f7919 */ /* 0x000e620000002100 */
[----:B------:R-:W2:Y:S01]  /*1930*/  LDC.64 R14, c[0x0][0x420] ;  /* 0x00010800ff0e7b82 */ /* 0x000ea20000000a00 */
[----:B------:R-:W-:Y:S01]  /*1940*/  USHF.R.S32.HI UR56, URZ, 0x1f, UR54 ;  /* 0x0000001f3f387899 */ /* 0x000fe20008011436 */
[----:B------:R-:W-:Y:S01]  /*1950*/  BSSY B1, `(.L_x_95) ;  /* 0x0000669000017945 */ /* 0x000fe20003800000 */
[----:B------:R-:W3:Y:S01]  /*1960*/  S2R R35, SR_TID.X ;  /* 0x0000000000237919 */ /* 0x000ee20000002100 */
[----:B------:R-:W-:Y:S01]  /*1970*/  UIMAD UR12, UR59, UR58, URZ ;  /* 0x0000003a3b0c72a4 */ /* 0x000fe2000f8e023f */
[----:B------:R-:W-:Y:S01]  /*1980*/  ULDC.64 UR10, c[0x0][0x428] ;  /* 0x00010a00000a7ab9 */ /* 0x000fe20000000a00 */
[----:B------:R-:W4:Y:S01]  /*1990*/  S2R R40, SR_TID.X ;  /* 0x0000000000287919 */ /* 0x000f220000002100 */
[----:B------:R-:W-:Y:S02]  /*19a0*/  UIADD3 UR20, UR17, UR8, URZ ;  /* 0x0000000811147290 */ /* 0x000fe4000fffe03f */
[----:B------:R-:W-:Y:S01]  /*19b0*/  USHF.L.U32 UR8, UR12, 0x6, URZ ;  /* 0x000000060c087899 */ /* 0x000fe2000800063f */
[----:B------:R-:W-:Y:S01]  /*19c0*/  ULDC.64 UR14, c[0x0][0x258] ;  /* 0x00009600000e7ab9 */ /* 0x000fe20000000a00 */
[----:B------:R-:W-:Y:S01]  /*19d0*/  UIADD3 UR19, UR17, UR19, URZ ;  /* 0x0000001311137290 */ /* 0x000fe2000fffe03f */
[----:B------:R-:W-:Y:S01]  /*19e0*/  ULDC.64 UR38, c[0x0][0x2b0] ;  /* 0x0000ac0000267ab9 */ /* 0x000fe20000000a00 */
[----:B------:R-:W-:Y:S01]  /*19f0*/  ULDC.64 UR40, c[0x0][0x478] ;  /* 0x00011e0000287ab9 */ /* 0x000fe20000000a00 */
[----:B------:R-:W-:Y:S01]  /*1a00*/  ULEA.HI.SX32 UR23, UR42, 0xffffffff, 0x1a ;  /* 0xffffffff2a177891 */ /* 0x000fe2000f8fd23f */
[----:B--2---:R-:W-:-:S04]  /*1a10*/  IMAD R12, R14, UR18, RZ ;  /* 0x000000120e0c7c24 */ /* 0x004fc8000f8e02ff */
[----:B------:R-:W-:Y:S01]  /*1a20*/  IMAD R12, R15, UR17, R12 ;  /* 0x000000110f0c7c24 */ /* 0x000fe2000f8e020c */
[----:B-1----:R-:W-:-:S04]  /*1a30*/  SHF.R.S32.HI R32, RZ, 0x1f, R31 ;  /* 0x0000001fff207819 */ /* 0x002fc8000001141f */
[CC--:B------:R-:W-:Y:S02]  /*1a40*/  LEA.HI R33, R32.reuse, R31.reuse, RZ, 0x3 ;  /* 0x0000001f20217211 */ /* 0x0c0fe400078f18ff */
[----:B---3--:R-:W-:Y:S02]  /*1a50*/  SHF.R.S32.HI R35, RZ, 0x1f, R35 ;  /* 0x0000001fff237819 */ /* 0x008fe40000011423 */
[----:B------:R-:W-:Y:S02]  /*1a60*/  LOP3.LUT R4, R33, 0xfffffff8, RZ, 0xc0, !PT ;  /* 0xfffffff821047812 */ /* 0x000fe400078ec0ff */
[----:B----4-:R-:W-:Y:S02]  /*1a70*/  LEA.HI R35, R35, R40, RZ, 0x3 ;  /* 0x0000002823237211 */ /* 0x010fe400078f18ff */
[----:B------:R-:W-:Y:S01]  /*1a80*/  LEA.HI R19, R32, R31, RZ, 0x5 ;  /* 0x0000001f20137211 */ /* 0x000fe200078f28ff */
[----:B------:R-:W-:Y:S01]  /*1a90*/  IMAD.IADD R23, R31, 0x1, -R4 ;  /* 0x000000011f177824 */ /* 0x000fe200078e0a04 */
[----:B------:R-:W-:-:S02]  /*1aa0*/  SHF.R.S32.HI R35, RZ, 0x3, R35 ;  /* 0x00000003ff237819 */ /* 0x000fc40000011423 */
[----:B------:R-:W-:Y:S01]  /*1ab0*/  SHF.R.S32.HI R18, RZ, 0x5, R19 ;  /* 0x00000005ff127819 */ /* 0x000fe20000011413 */
[----:B------:R-:W-:Y:S01]  /*1ac0*/  IMAD.SHL.U32 R4, R23, 0x8, RZ ;  /* 0x0000000817047824 */ /* 0x000fe200078e00ff */
[----:B------:R-:W-:Y:S02]  /*1ad0*/  SHF.R.S32.HI R30, RZ, 0x1f, R35 ;  /* 0x0000001fff1e7819 */ /* 0x000fe40000011423 */
[----:B------:R-:W-:Y:S02]  /*1ae0*/  IADD3 R7, P0, R35, UR17, RZ ;  /* 0x0000001123077c10 */ /* 0x000fe4000ff1e0ff */
[--C-:B------:R-:W-:Y:S01]  /*1af0*/  SHF.R.S32.HI R5, RZ, 0x1f, R4.reuse ;  /* 0x0000001fff057819 */ /* 0x100fe20000011404 */
[C---:B------:R-:W-:Y:S01]  /*1b00*/  IMAD R16, R30.reuse, R14, RZ ;  /* 0x0000000e1e107224 */ /* 0x040fe200078e02ff */
[----:B------:R-:W-:Y:S01]  /*1b10*/  IADD3.X R9, R30, UR18, RZ, P0, !PT ;  /* 0x000000121e097c10 */ /* 0x000fe200087fe4ff */
[----:B------:R-:W-:Y:S01]  /*1b20*/  UIMAD.WIDE UR18, UR19, 0x4, UR38 ;  /* 0x00000004131278a5 */ /* 0x000fe2000f8e0226 */
[----:B------:R-:W-:Y:S01]  /*1b30*/  IADD3 R8, P0, R4, UR9, RZ ;  /* 0x0000000904087c10 */ /* 0x000fe2000ff1e0ff */
[----:B------:R-:W-:Y:S01]  /*1b40*/  UIMAD UR9, UR56, UR10, URZ ;  /* 0x0000000a380972a4 */ /* 0x000fe2000f8e023f */
[----:B------:R-:W-:-:S03]  /*1b50*/  IMAD.WIDE.U32 R10, R7, UR36, R4 ;  /* 0x00000024070a7c25 */ /* 0x000fc6000f8e0004 */
[----:B------:R-:W-:Y:S01]  /*1b60*/  UIMAD UR13, UR54, UR11, UR9 ;  /* 0x0000000b360d72a4 */ /* 0x000fe2000f8e0209 */
[----:B------:R-:W-:Y:S01]  /*1b70*/  IMAD R13, R9, UR36, RZ ;  /* 0x00000024090d7c24 */ /* 0x000fe2000f8e02ff */
[----:B------:R-:W-:Y:S01]  /*1b80*/  IADD3.X R9, R5, UR46, RZ, P0, !PT ;  /* 0x0000002e05097c10 */ /* 0x000fe200087fe4ff */
[----:B------:R-:W-:Y:S01]  /*1b90*/  UIMAD UR9, UR56, UR14, URZ ;  /* 0x0000000e380972a4 */ /* 0x000fe2000f8e023f */
[----:B------:R-:W-:Y:S01]  /*1ba0*/  IADD3 R10, P0, R10, UR55, RZ ;  /* 0x000000370a0a7c10 */ /* 0x000fe2000ff1e0ff */
[----:B------:R-:W-:Y:S01]  /*1bb0*/  IMAD R13, R7, UR37, R13 ;  /* 0x00000025070d7c24 */ /* 0x000fe2000f8e020d */
[----:B------:R-:W-:Y:S01]  /*1bc0*/  USHF.R.S32.HI UR11, URZ, 0x1f, UR8 ;  /* 0x0000001f3f0b7899 */ /* 0x000fe20008011408 */
[----:B------:R-:W-:Y:S01]  /*1bd0*/  IMAD.WIDE.U32 R8, R14, UR17, R8 ;  /* 0x000000110e087c25 */ /* 0x000fe2000f8e0008 */
[----:B------:R-:W-:Y:S02]  /*1be0*/  UIMAD UR15, UR54, UR15, UR9 ;  /* 0x0000000f360f72a4 */ /* 0x000fe4000f8e0209 */
[----:B------:R-:W-:Y:S01]  /*1bf0*/  IADD3.X R11, R11, UR45, R13, P0, !PT ;  /* 0x0000002d0b0b7c10 */ /* 0x000fe200087fe40d */
[----:B------:R-:W-:Y:S01]  /*1c00*/  IMAD.IADD R9, R9, 0x1, R12 ;  /* 0x0000000109097824 */ /* 0x000fe200078e020c */
[----:B------:R-:W-:Y:S01]  /*1c10*/  LOP3.LUT R12, R19, 0xffffffe0, RZ, 0xc0, !PT ;  /* 0xffffffe0130c7812 */ /* 0x000fe200078ec0ff */
[----:B------:R-:W-:Y:S01]  /*1c20*/  IMAD.U32 R7, RZ, RZ, UR10 ;  /* 0x0000000aff077e24 */ /* 0x000fe2000f8e00ff */
[----:B------:R-:W-:Y:S01]  /*1c30*/  UIADD3 UR10, UP1, UP0, UR34, UR8, UR47 ;  /* 0x00000008220a7290 */ /* 0x000fe2000f83e02f */
[----:B------:R-:W-:-:S02]  /*1c40*/  IMAD R16, R35, R15, R16 ;  /* 0x0000000f23107224 */ /* 0x000fc400078e0210 */
[----:B------:R-:W-:Y:S01]  /*1c50*/  IMAD.WIDE.U32 R8, R7, UR54, R8 ;  /* 0x0000003607087c25 */ /* 0x000fe2000f8e0008 */
[----:B------:R-:W-:Y:S02]  /*1c60*/  UIADD3.X UR8, UR48, UR11, UR51, UP1, UP0 ;  /* 0x0000000b30087290 */ /* 0x000fe40008fe0433 */
[----:B------:R-:W-:Y:S01]  /*1c70*/  UIADD3 UR9, UP1, UP0, UR50, UR10, UR53 ;  /* 0x0000000a32097290 */ /* 0x000fe2000f83e035 */
[----:B------:R-:W-:Y:S02]  /*1c80*/  IMAD.IADD R7, R31, 0x1, -R12 ;  /* 0x000000011f077824 */ /* 0x000fe400078e0a0c */
[----:B------:R-:W-:Y:S01]  /*1c90*/  IMAD.U32 R12, RZ, RZ, UR14 ;  /* 0x0000000eff0c7e24 */ /* 0x000fe2000f8e00ff */
[----:B------:R-:W-:Y:S01]  /*1ca0*/  UIADD3.X UR10, UR49, UR8, UR44, UP1, UP0 ;  /* 0x00000008310a7290 */ /* 0x000fe20008fe042c */
[----:B------:R-:W-:Y:S01]  /*1cb0*/  IMAD R13, R18, UR12, R7 ;  /* 0x0000000c120d7c24 */ /* 0x000fe2000f8e0207 */
[----:B------:R-:W-:Y:S01]  /*1cc0*/  UISETP.GE.AND UP0, UPT, UR33, 0x1, UPT ;  /* 0x000000012100788c */ /* 0x000fe2000bf06270 */
[----:B------:R-:W-:-:S03]  /*1cd0*/  IMAD.WIDE.U32 R10, R12, UR54, R10 ;  /* 0x000000360c0a7c25 */ /* 0x000fc6000f8e000a */
[----:B------:R-:W-:Y:S01]  /*1ce0*/  IADD3 R12, P0, R13, UR9, RZ ;  /* 0x000000090d0c7c10 */ /* 0x000fe2000ff1e0ff */
[----:B------:R-:W-:Y:S01]  /*1cf0*/  ULDC.64 UR8, c[0x0][0x400] ;  /* 0x0001000000087ab9 */ /* 0x000fe20000000a00 */
[----:B------:R-:W-:Y:S01]  /*1d00*/  VIADD R9, R9, UR13 ;  /* 0x0000000d09097c36 */ /* 0x000fe20008000000 */
[----:B------:R-:W-:Y:S01]  /*1d10*/  ULDC.64 UR12, c[0x0][0x210] ;  /* 0x00008400000c7ab9 */ /* 0x000fe20000000a00 */
[----:B------:R-:W-:Y:S01]  /*1d20*/  LEA.HI.X.SX32 R13, R13, UR10, 0x1, P0 ;  /* 0x0000000a0d0d7c11 */ /* 0x000fe200080f0eff */
[----:B------:R-:W-:Y:S01]  /*1d30*/  ULDC.64 UR10, c[0x0][0x3e0] ;  /* 0x0000f800000a7ab9 */ /* 0x000fe20000000a00 */
[----:B------:R-:W-:Y:S01]  /*1d40*/  LEA R28, P0, R12, UR8, 0x2 ;  /* 0x000000080c1c7c11 */ /* 0x000fe2000f8010ff */
[----:B------:R-:W-:Y:S01]  /*1d50*/  IMAD.WIDE.U32 R8, R35, R14, R8 ;  /* 0x0000000e23087225 */ /* 0x000fe200078e0008 */
[----:B------:R-:W-:Y:S02]  /*1d60*/  LEA R20, P2, R10, UR12, 0x1 ;  /* 0x0000000c0a147c11 */ /* 0x000fe4000f8408ff */
[----:B------:R-:W-:Y:S01]  /*1d70*/  LEA.HI.X R29, R12, UR9, R13, 0x2, P0 ;  /* 0x000000090c1d7c11 */ /* 0x000fe200080f140d */
[----:B------:R-:W-:Y:S01]  /*1d80*/  VIADD R11, R11, UR15 ;  /* 0x0000000f0b0b7c36 */ /* 0x000fe20008000000 */
[----:B------:R-:W-:Y:S01]  /*1d90*/  PLOP3.LUT P0, PT, PT, PT, UP0, 0x80, 0x0 ;  /* 0x000000000000781c */ /* 0x000fe20003f0f008 */
[----:B------:R-:W-:Y:S01]  /*1da0*/  IMAD.IADD R9, R9, 0x1, R16 ;  /* 0x0000000109097824 */ /* 0x000fe200078e0210 */
[----:B------:R-:W-:Y:S01]  /*1db0*/  LEA R12, P1, R8, UR10, 0x1 ;  /* 0x0000000a080c7c11 */ /* 0x000fe2000f8208ff */
[----:B------:R-:W-:Y:S01]  /*1dc0*/  UIMAD.WIDE UR14, UR20, 0x4, UR40 ;  /* 0x00000004140e78a5 */ /* 0x000fe2000f8e0228 */
[----:B------:R-:W-:-:S02]  /*1dd0*/  LEA.HI.X R21, R10, UR13, R11, 0x1, P2 ;  /* 0x0000000d0a157c11 */ /* 0x000fc400090f0c0b */
[----:B------:R-:W-:-:S07]  /*1de0*/  LEA.HI.X R13, R8, UR11, R9, 0x1, P1 ;  /* 0x0000000b080d7c11 */ /* 0x000fce00088f0c09 */
[----:B------:R-:W-:Y:S05]  /*1df0*/  @!P0 BRA `(.L_x_100) ;  /* 0x0000005800488947 */ /* 0x000fea0003800000 */
[----:B------:R-:W2:Y:S01]  /*1e00*/  LDL R34, [R1+0x2c] ;  /* 0x00002c0001227983 */ /* 0x000ea20000100800 */
[----:B------:R-:W-:Y:S01]  /*1e10*/  UMOV UR8, UR23 ;  /* 0x0000001700087c82 */ /* 0x000fe20008000000 */
[----:B------:R-:W-:Y:S01]  /*1e20*/  VIADD R11, R35, 0x20 ;  /* 0x00000020230b7836 */ /* 0x000fe20000000000 */
[----:B------:R-:W-:Y:S01]  /*1e30*/  UIMAD UR9, UR8, -0x40, UR33 ;  /* 0xffffffc0080978a4 */ /* 0x000fe2000f8e0221 */
[----:B------:R-:W-:Y:S01]  /*1e40*/  SHF.R.S32.HI R16, RZ, 0x1f, R7 ;  /* 0x0000001fff107819 */ /* 0x000fe20000011407 */
[----:B------:R-:W-:Y:S01]  /*1e50*/  UIMAD UR12, UR52, UR24, URZ ;  /* 0x00000018340c72a4 */ /* 0x000fe2000f8e023f */
[----:B------:R-:W-:Y:S01]  /*1e60*/  IMAD.U32 R8, RZ, RZ, UR24 ;  /* 0x00000018ff087e24 */ /* 0x000fe2000f8e00ff */
[----:B------:R-:W-:Y:S01]  /*1e70*/  UIMAD UR10, UR21, -0x40, UR5 ;  /* 0xffffffc0150a78a4 */ /* 0x000fe2000f8e0205 */
[----:B------:R-:W-:Y:S01]  /*1e80*/  LEA.HI R16, R16, R7, RZ, 0x2 ;  /* 0x0000000710107211 */ /* 0x000fe200078f10ff */
[----:B------:R-:W-:Y:S01]  /*1e90*/  UIMAD UR11, UR52, UR26, URZ ;  /* 0x0000001a340b72a4 */ /* 0x000fe2000f8e023f */
[C---:B------:R-:W-:Y:S01]  /*1ea0*/  ISETP.GE.AND P0, PT, R11.reuse, UR9, PT ;  /* 0x000000090b007c0c */ /* 0x040fe2000bf06270 */
[----:B------:R-:W-:Y:S01]  /*1eb0*/  UIMAD UR12, UR32, UR25, UR12 ;  /* 0x00000019200c72a4 */ /* 0x000fe2000f8e020c */
[----:B------:R-:W-:Y:S01]  /*1ec0*/  SHF.R.S32.HI R7, RZ, 0x1f, R19 ;  /* 0x0000001fff077819 */ /* 0x000fe20000011413 */
[----:B------:R-:W-:Y:S01]  /*1ed0*/  IMAD.U32 R10, RZ, RZ, UR26 ;  /* 0x0000001aff0a7e24 */ /* 0x000fe2000f8e00ff */
[----:B------:R-:W-:Y:S01]  /*1ee0*/  ISETP.GE.AND P2, PT, R11, UR10, PT ;  /* 0x0000000a0b007c0c */ /* 0x000fe2000bf46270 */
[----:B------:R-:W-:Y:S01]  /*1ef0*/  IMAD.WIDE.U32 R8, R8, UR32, R4 ;  /* 0x0000002008087c25 */ /* 0x000fe2000f8e0004 */
[----:B------:R-:W-:Y:S01]  /*1f00*/  LEA.HI R7, R7, R18, RZ, 0x2 ;  /* 0x0000001207077211 */ /* 0x000fe200078f10ff */
[----:B------:R-:W-:Y:S01]  /*1f10*/  UIMAD UR11, UR32, UR27, UR11 ;  /* 0x0000001b200b72a4 */ /* 0x000fe2000f8e020b */
[----:B------:R-:W-:Y:S01]  /*1f20*/  SHF.R.S32.HI R16, RZ, 0x2, R16 ;  /* 0x00000002ff107819 */ /* 0x000fe20000011410 */
[----:B------:R-:W-:Y:S01]  /*1f30*/  IMAD.SHL.U32 R19, R15, 0x40, RZ ;  /* 0x000000400f137824 */ /* 0x000fe200078e00ff */
[----:B------:R-:W-:Y:S01]  /*1f40*/  LOP3.LUT R7, R7, 0xfffffffc, RZ, 0xc0, !PT ;  /* 0xfffffffc07077812 */ /* 0x000fe200078ec0ff */
[----:B------:R-:W-:Y:S01]  /*1f50*/  IMAD.WIDE.U32 R4, R10, UR32, R4 ;  /* 0x000000200a047c25 */ /* 0x000fe2000f8e0004 */
[----:B------:R-:W-:-:S03]  /*1f60*/  IADD3 R8, P5, R8, UR28, RZ ;  /* 0x0000001c08087c10 */ /* 0x000fc6000ffbe0ff */
[----:B------:R-:W-:Y:S01]  /*1f70*/  IMAD.MOV.U32 R38, RZ, RZ, R12 ;  /* 0x000000ffff267224 */ /* 0x000fe200078e000c */
[----:B------:R-:W-:Y:S01]  /*1f80*/  IADD3 R10, P1, R4, UR29, RZ ;  /* 0x0000001d040a7c10 */ /* 0x000fe2000ff3e0ff */
[----:B------:R-:W-:Y:S01]  /*1f90*/  IMAD.WIDE.U32 R14, R14, 0x40, RZ ;  /* 0x000000400e0e7825 */ /* 0x000fe200078e00ff */
[----:B------:R-:W-:Y:S01]  /*1fa0*/  ISETP.GE.AND P3, PT, R35, UR10, PT ;  /* 0x0000000a23007c0c */ /* 0x000fe2000bf66270 */
[----:B------:R-:W1:Y:S02]  /*1fb0*/  @!P2 LDC.64 R26, c[0x0][0x220] ;  /* 0x00008800ff1aab82 */ /* 0x000e640000000a00 */
[----:B------:R-:W-:Y:S01]  /*1fc0*/  IMAD.MOV.U32 R39, RZ, RZ, R13 ;  /* 0x000000ffff277224 */ /* 0x000fe200078e000d */
[----:B------:R-:W-:Y:S01]  /*1fd0*/  @!P0 IADD3 R12, P4, R38, R14, RZ ;  /* 0x0000000e260c8210 */ /* 0x000fe20007f9e0ff */
[----:B------:R-:W-:Y:S01]  /*1fe0*/  IMAD.U32 R13, RZ, RZ, UR12 ;  /* 0x0000000cff0d7e24 */ /* 0x000fe2000f8e00ff */
[----:B------:R-:W-:Y:S01]  /*1ff0*/  ULDC.64 UR12, c[0x0][0x268] ;  /* 0x00009a00000c7ab9 */ /* 0x000fe20000000a00 */
[----:B------:R-:W-:Y:S01]  /*2000*/  IMAD.U32 R11, RZ, RZ, UR11 ;  /* 0x0000000bff0b7e24 */ /* 0x000fe2000f8e00ff */
[----:B------:R-:W-:Y:S01]  /*2010*/  ULDC.64 UR10, c[0x0][0x260] ;  /* 0x00009800000a7ab9 */ /* 0x000fe20000000a00 */
[----:B------:R-:W-:Y:S01]  /*2020*/  IMAD.IADD R7, R18, 0x1, -R7 ;  /* 0x0000000112077824 */ /* 0x000fe200078e0a07 */
[----:B------:R-:W-:Y:S01]  /*2030*/  IADD3.X R9, R9, UR31, R13, P5, !PT ;  /* 0x0000001f09097c10 */ /* 0x000fe2000affe40d */
[----:B------:R-:W-:Y:S01]  /*2040*/  IMAD R4, R17, UR12, RZ ;  /* 0x0000000c11047c24 */ /* 0x000fe2000f8e02ff */
[----:B------:R-:W-:Y:S01]  /*2050*/  @!P0 IADD3.X R13, R39, R15, R19, P4, !PT ;  /* 0x0000000f270d8210 */ /* 0x000fe200027fe413 */
[----:B------:R-:W-:Y:S01]  /*2060*/  IMAD R16, R7, 0x10, R16 ;  /* 0x0000001007107824 */ /* 0x000fe200078e0210 */
[----:B------:R-:W-:Y:S01]  /*2070*/  IADD3.X R11, R5, UR30, R11, P1, !PT ;  /* 0x0000001e050b7c10 */ /* 0x000fe20008ffe40b */
[C---:B------:R-:W-:Y:S01]  /*2080*/  IMAD R15, R6.reuse, UR13, R4 ;  /* 0x0000000d060f7c24 */ /* 0x040fe2000f8e0204 */
[----:B------:R-:W-:Y:S01]  /*2090*/  @!P2 IADD3 R7, P1, R35, 0x20, RZ ;  /* 0x000000202307a810 */ /* 0x000fe20007f3e0ff */
[----:B------:R-:W-:Y:S01]  /*20a0*/  IMAD.WIDE.U32 R4, R6, UR12, R8 ;  /* 0x0000000c06047c25 */ /* 0x000fe2000f8e0008 */
[----:B------:R-:W3:Y:S01]  /*20b0*/  @!P3 LDC.64 R24, c[0x0][0x220] ;  /* 0x00008800ff18bb82 */ /* 0x000ee20000000a00 */
[----:B------:R-:W-:Y:S01]  /*20c0*/  USHF.L.U32 UR12, UR37, 0x6, URZ ;  /* 0x00000006250c7899 */ /* 0x000fe2000800063f */
[----:B------:R-:W-:Y:S01]  /*20d0*/  STL.64 [R1+0x40], R38 ;  /* 0x0000402601007387 */ /* 0x000fe20000100a00 */
[----:B------:R-:W-:-:S02]  /*20e0*/  IMAD.IADD R5, R5, 0x1, R15 ;  /* 0x0000000105057824 */ /* 0x000fc400078e020f */
[----:B------:R-:W-:Y:S02]  /*20f0*/  IMAD.MOV.U32 R36, RZ, RZ, R20 ;  /* 0x000000ffff247224 */ /* 0x000fe400078e0014 */
[----:B------:R-:W-:Y:S02]  /*2100*/  IMAD.MOV.U32 R37, RZ, RZ, R21 ;  /* 0x000000ffff257224 */ /* 0x000fe400078e0015 */
[----:B------:R-:W-:Y:S01]  /*2110*/  IMAD.MOV.U32 R240, RZ, RZ, 0x20 ;  /* 0x00000020fff07424 */ /* 0x000fe200078e00ff */
[----:B------:R-:W4:Y:S01]  /*2120*/  @!P3 LDC.64 R20, c[0x0][0x218] ;  /* 0x00008600ff14bb82 */ /* 0x000f220000000a00 */
[----:B------:R-:W-:Y:S01]  /*2130*/  @!P2 IMAD.X R15, RZ, RZ, R30, P1 ;  /* 0x000000ffff0fa224 */ /* 0x000fe200008e061e */
[----:B------:R-:W-:Y:S01]  /*2140*/  PLOP3.LUT P1, PT, PT, PT, UP4, 0x80, 0x0 ;  /* 0x000000000000781c */ /* 0x000fe20003f2f048 */
[----:B------:R-:W-:Y:S01]  /*2150*/  IMAD R14, R17, UR10, RZ ;  /* 0x0000000a110e7c24 */ /* 0x000fe2000f8e02ff */
[----:B------:R-:W-:Y:S01]  /*2160*/  @!P2 IADD3 R17, P4, R35, 0x20, RZ ;  /* 0x000000202311a810 */ /* 0x000fe20007f9e0ff */
[----:B------:R-:W-:Y:S01]  /*2170*/  IMAD.WIDE.U32 R8, R6, UR10, R10 ;  /* 0x0000000a06087c25 */ /* 0x000fe2000f8e000a */
[----:B------:R-:W-:Y:S01]  /*2180*/  STL.64 [R1+0x38], R36 ;  /* 0x0000382401007387 */ /* 0x000fe20000100a00 */
[----:B------:R-:W-:-:S02]  /*2190*/  CS2R R142, SRZ ;  /* 0x00000000008e7805 */ /* 0x000fc4000001ff00 */
[----:B------:R-:W-:Y:S01]  /*21a0*/  CS2R R140, SRZ ;  /* 0x00000000008c7805 */ /* 0x000fe2000001ff00 */
[----:B------:R-:W-:Y:S01]  /*21b0*/  IMAD R22, R6, UR11, R14 ;  /* 0x0000000b06167c24 */ /* 0x000fe2000f8e020e */
[----:B------:R-:W-:Y:S01]  /*21c0*/  UIMAD.WIDE.U32 UR10, UR36, 0x40, URZ ;  /* 0x00000040240a78a5 */ /* 0x000fe2000f8e003f */
[----:B------:R-:W-:Y:S01]  /*21d0*/  @!P3 IMAD R6, R30, UR24, RZ ;  /* 0x000000181e06bc24 */ /* 0x000fe2000f8e02ff */
[----:B------:R-:W-:Y:S01]  /*21e0*/  CS2R R146, SRZ ;  /* 0x0000000000927805 */ /* 0x000fe2000001ff00 */
[----:B------:R-:W-:Y:S01]  /*21f0*/  @!P2 IMAD.MOV.U32 R10, RZ, RZ, R4 ;  /* 0x000000ffff0aa224 */ /* 0x000fe200078e0004 */
[----:B------:R-:W-:Y:S01]  /*2200*/  CS2R R144, SRZ ;  /* 0x0000000000907805 */ /* 0x000fe2000001ff00 */
[----:B------:R-:W-:Y:S01]  /*2210*/  @P1 BAR.SYNC.DEFER_BLOCKING 0x0 ;  /* 0x0000000000001b1d */ /* 0x000fe20000010000 */
[----:B------:R-:W-:Y:S01]  /*2220*/  @!P2 IMAD.MOV.U32 R11, RZ, RZ, R5 ;  /* 0x000000ffff0ba224 */ /* 0x000fe200078e0005 */
[C---:B------:R-:W-:Y:S01]  /*2230*/  ISETP.GE.AND P1, PT, R35.reuse, UR9, PT ;  /* 0x0000000923007c0c */ /* 0x040fe2000bf26270 */
[----:B------:R-:W-:-:S02]  /*2240*/  @!P3 IMAD R14, R35, UR25, R6 ;  /* 0x00000019230ebc24 */ /* 0x000fc4000f8e0206 */
[----:B------:R-:W-:Y:S01]  /*2250*/  @!P2 IMAD R6, R15, UR24, RZ ;  /* 0x000000180f06ac24 */ /* 0x000fe2000f8e02ff */
[----:B------:R-:W-:Y:S01]  /*2260*/  CS2R R138, SRZ ;  /* 0x00000000008a7805 */ /* 0x000fe2000001ff00 */
[----:B------:R-:W-:Y:S01]  /*2270*/  @!P3 IMAD.WIDE.U32 R4, R35, UR24, R4 ;  /* 0x000000182304bc25 */ /* 0x000fe2000f8e0004 */
[----:B------:R-:W-:Y:S02]  /*2280*/  CS2R R136, SRZ ;  /* 0x0000000000887805 */ /* 0x000fe4000001ff00 */
[----:B------:R-:W-:Y:S02]  /*2290*/  CS2R R134, SRZ ;  /* 0x0000000000867805 */ /* 0x000fe4000001ff00 */
[----:B------:R-:W-:Y:S01]  /*22a0*/  CS2R R132, SRZ ;  /* 0x0000000000847805 */ /* 0x000fe2000001ff00 */
[----:B------:R-:W-:Y:S01]  /*22b0*/  @!P2 IMAD.X R18, RZ, RZ, R30, P4 ;  /* 0x000000ffff12a224 */ /* 0x000fe200020e061e */
[----:B------:R-:W-:Y:S01]  /*22c0*/  CS2R R126, SRZ ;  /* 0x00000000007e7805 */ /* 0x000fe2000001ff00 */
[----:B------:R-:W-:Y:S01]  /*22d0*/  @!P2 IMAD R19, R7, UR25, R6 ;  /* 0x000000190713ac24 */ /* 0x000fe2000f8e0206 */
[----:B---3--:R-:W-:Y:S01]  /*22e0*/  @!P3 LEA R6, P4, R4, R24, 0x1 ;  /* 0x000000180406b211 */ /* 0x008fe200078808ff */
[----:B------:R-:W-:Y:S01]  /*22f0*/  @!P3 IMAD.IADD R14, R5, 0x1, R14 ;  /* 0x00000001050eb824 */ /* 0x000fe200078e020e */
[----:B------:R-:W-:Y:S01]  /*2300*/  CS2R R124, SRZ ;  /* 0x00000000007c7805 */ /* 0x000fe2000001ff00 */
[----:B------:R-:W-:Y:S01]  /*2310*/  @!P2 IMAD.WIDE.U32 R10, R7, UR24, R10 ;  /* 0x00000018070aac25 */ /* 0x000fe2000f8e000a */
[----:B------:R-:W-:-:S02]  /*2320*/  CS2R R130, SRZ ;  /* 0x0000000000827805 */ /* 0x000fc4000001ff00 */
[----:B------:R-:W-:Y:S02]  /*2330*/  CS2R R128, SRZ ;  /* 0x0000000000807805 */ /* 0x000fe4000001ff00 */
[----:B------:R-:W-:Y:S01]  /*2340*/  @!P3 LEA.HI.X R7, R4, R25, R14, 0x1, P4 ;  /* 0x000000190407b211 */ /* 0x000fe200020f0c0e */
[----:B------:R-:W-:Y:S01]  /*2350*/  @!P2 IMAD R5, R18, UR26, RZ ;  /* 0x0000001a1205ac24 */ /* 0x000fe2000f8e02ff */
[C---:B-1----:R-:W-:Y:S01]  /*2360*/  @!P2 LEA R4, P4, R10.reuse, R26, 0x1 ;  /* 0x0000001a0a04a211 */ /* 0x042fe200078808ff */
[----:B------:R-:W-:Y:S01]  /*2370*/  @!P2 IMAD.IADD R11, R11, 0x1, R19 ;  /* 0x000000010b0ba824 */ /* 0x000fe200078e0213 */
[----:B------:R-:W-:Y:S01]  /*2380*/  CS2R R122, SRZ ;  /* 0x00000000007a7805 */ /* 0x000fe2000001ff00 */
[----:B------:R-:W-:Y:S01]  /*2390*/  IMAD.IADD R9, R9, 0x1, R22 ;  /* 0x0000000109097824 */ /* 0x000fe200078e0216 */
[----:B------:R-:W1:Y:S01]  /*23a0*/  @!P2 LDC.64 R18, c[0x0][0x218] ;  /* 0x00008600ff12ab82 */ /* 0x000e620000000a00 */
[----:B------:R-:W-:Y:S01]  /*23b0*/  @!P2 IMAD R22, R17, UR27, R5 ;  /* 0x0000001b1116ac24 */ /* 0x000fe2000f8e0205 */
[----:B------:R-:W-:Y:S01]  /*23c0*/  @!P2 LEA.HI.X R5, R10, R27, R11, 0x1, P4 ;  /* 0x0000001b0a05a211 */ /* 0x000fe200020f0c0b */
[C---:B------:R-:W-:Y:S01]  /*23d0*/  VIADD R15, R16.reuse, 0x8 ;  /* 0x00000008100f7836 */ /* 0x040fe20000000000 */
[----:B------:R-:W-:Y:S01]  /*23e0*/  SHF.R.S32.HI R10, RZ, 0x1f, R16 ;  /* 0x0000001fff0a7819 */ /* 0x000fe20000011410 */
[----:B------:R-:W-:Y:S01]  /*23f0*/  @!P2 IMAD.MOV.U32 R14, RZ, RZ, R8 ;  /* 0x000000ffff0ea224 */ /* 0x000fe200078e0008 */
[----:B------:R-:W-:Y:S01]  /*2400*/  CS2R R120, SRZ ;  /* 0x0000000000787805 */ /* 0x000fe2000001ff00 */
[C---:B------:R-:W-:Y:S01]  /*2410*/  IMAD.SHL.U32 R11, R16.reuse, 0x4, RZ ;  /* 0x00000004100b7824 */ /* 0x040fe200078e00ff */
[----:B------:R-:W-:Y:S01]  /*2420*/  ISETP.GE.AND P5, PT, R15, UR9, PT ;  /* 0x000000090f007c0c */ /* 0x000fe2000bfa6270 */
[--C-:B------:R-:W-:Y:S01]  /*2430*/  @!P2 IMAD.MOV.U32 R15, RZ, RZ, R9.reuse ;  /* 0x000000ffff0fa224 */ /* 0x100fe200078e0009 */
[----:B------:R-:W-:Y:S01]  /*2440*/  SHF.L.U64.HI R10, R16, 0x2, R10 ;  /* 0x00000002100a7819 */ /* 0x000fe2000001020a */
[----:B------:R-:W-:Y:S01]  /*2450*/  @!P3 IMAD.WIDE.U32 R8, R35, UR26, R8 ;  /* 0x0000001a2308bc25 */ /* 0x000fe2000f8e0008 */
[----:B------:R-:W-:-:S02]  /*2460*/  CS2R R118, SRZ ;  /* 0x0000000000767805 */ /* 0x000fc4000001ff00 */
[----:B------:R-:W-:Y:S02]  /*2470*/  CS2R R116, SRZ ;  /* 0x0000000000747805 */ /* 0x000fe4000001ff00 */
[----:B------:R-:W-:Y:S01]  /*2480*/  CS2R R110, SRZ ;  /* 0x00000000006e7805 */ /* 0x000fe2000001ff00 */
[----:B------:R-:W-:Y:S01]  /*2490*/  @!P2 IMAD.WIDE.U32 R14, R17, UR26, R14 ;  /* 0x0000001a110eac25 */ /* 0x000fe2000f8e000e */
[----:B------:R-:W-:Y:S01]  /*24a0*/  STL [R1+0x64], R10 ;  /* 0x0000640a01007387 */ /* 0x000fe20000100800 */
[----:B------:R-:W-:Y:S02]  /*24b0*/  CS2R R108, SRZ ;  /* 0x00000000006c7805 */ /* 0x000fe4000001ff00 */
[----:B------:R-:W-:Y:S02]  /*24c0*/  CS2R R114, SRZ ;  /* 0x0000000000727805 */ /* 0x000fe4000001ff00 */
[----:B------:R-:W-:Y:S01]  /*24d0*/  CS2R R112, SRZ ;  /* 0x0000000000707805 */ /* 0x000fe2000001ff00 */
[----:B------:R-:W-:Y:S01]  /*24e0*/  STL [R1+0x60], R11 ;  /* 0x0000600b01007387 */ /* 0x000fe20000100800 */
        /* <DEDUP_REMOVED lines=17> */
[----:B------:R-:W-:Y:S01]  /*2600*/  CS2R R40, SRZ ;  /* 0x0000000000287805 */ /* 0x000fe2000001ff00 */
[----:B------:R-:W-:Y:S01]  /*2610*/  ULDC UR17, c[0x0][0x2dc] ;  /* 0x0000b70000117ab9 */ /* 0x000fe20000000800 */
[----:B--2---:R-:W-:Y:S04]  /*2620*/  @P3 STS.128 [R34+0x12000], RZ ;  /* 0x012000ff22003388 */ /* 0x004fe80000000c00 */
[----:B------:R-:W-:Y:S04]  /*2630*/  @P3 STS.128 [R34+0x14000], RZ ;  /* 0x014000ff22003388 */ /* 0x000fe80000000c00 */
[----:B------:R-:W-:Y:S04]  /*2640*/  @P3 STS.128 [R34+0x16000], RZ ;  /* 0x016000ff22003388 */ /* 0x000fe80000000c00 */
[----:B------:R-:W-:Y:S01]  /*2650*/  @!PT LDS RZ, [RZ] ;  /* 0x00000000fffff984 */ /* 0x000fe20000000800 */
[----:B------:R-:W-:Y:S01]  /*2660*/  @!PT LDS RZ, [RZ] ;  /* 0x00000000fffff984 */ /* 0x000fe20000000800 */
[----:B------:R-:W-:Y:S01]  /*2670*/  @!PT LDS RZ, [RZ] ;  /* 0x00000000fffff984 */ /* 0x000fe20000000800 */
[----:B------:R-:W-:Y:S04]  /*2680*/  @!P3 LDGSTS.E.BYPASS.LTC128B.128 [R34+0x12000], desc[UR6][R6.64] ;  /* 0x120000000622bfae */ /* 0x000fe8000b901d46 */
[----:B------:R-:W-:Y:S04]  /*2690*/  @!P3 LDGSTS.E.BYPASS.LTC128B.128 [R34+0x14000], desc[UR6][R6.64+0x80] ;  /* 0x140000800622bfae */ /* 0x000fe8000b901d46 */
[----:B------:R2:W-:Y:S04]  /*26a0*/  @!P3 LDGSTS.E.BYPASS.LTC128B.128 [R34+0x16000], desc[UR6][R6.64+0x100] ;  /* 0x160001000622bfae */ /* 0x0005e8000b901d46 */
[----:B------:R-:W-:Y:S04]  /*26b0*/  @P2 STS.128 [R34+0x13000], RZ ;  /* 0x013000ff22002388 */ /* 0x000fe80000000c00 */
[----:B------:R-:W-:Y:S04]  /*26c0*/  @P2 STS.128 [R34+0x15000], RZ ;  /* 0x015000ff22002388 */ /* 0x000fe80000000c00 */
[----:B------:R-:W-:Y:S04]  /*26d0*/  @P2 STS.128 [R34+0x17000], RZ ;  /* 0x017000ff22002388 */ /* 0x000fe80000000c00 */
[----:B------:R-:W-:Y:S01]  /*26e0*/  @!PT LDS RZ, [RZ] ;  /* 0x00000000fffff984 */ /* 0x000fe20000000800 */
[----:B------:R-:W-:Y:S01]  /*26f0*/  @!PT LDS RZ, [RZ] ;  /* 0x00000000fffff984 */ /* 0x000fe20000000800 */
[----:B------:R-:W-:Y:S01]  /*2700*/  @!PT LDS RZ, [RZ] ;  /* 0x00000000fffff984 */ /* 0x000fe20000000800 */
[----:B------:R-:W-:Y:S04]  /*2710*/  @!P2 LDGSTS.E.BYPASS.LTC128B.128 [R34+0x13000], desc[UR6][R4.64] ;  /* 0x130000000422afae */ /* 0x000fe8000b901d46 */
[----:B------:R-:W-:Y:S04]  /*2720*/  @!P2 LDGSTS.E.BYPASS.LTC128B.128 [R34+0x15000], desc[UR6][R4.64+0x80] ;  /* 0x150000800422afae */ /* 0x000fe8000b901d46 */
[----:B------:R3:W-:Y:S01]  /*2730*/  @!P2 LDGSTS.E.BYPASS.LTC128B.128 [R34+0x17000], desc[UR6][R4.64+0x100] ;  /* 0x170001000422afae */ /* 0x0007e2000b901d46 */
[----:B--2---:R-:W-:-:S03]  /*2740*/  IMAD.U32 R6, RZ, RZ, UR12 ;  /* 0x0000000cff067e24 */ /* 0x004fc6000f8e00ff */
[----:B------:R-:W0:Y:S04]  /*2750*/  LDGDEPBAR ;  /* 0x00000000000079af */ /* 0x000e280000000000 */
[----:B------:R-:W-:Y:S04]  /*2760*/  @P1 STS.128 [R34+0x6000], RZ ;  /* 0x006000ff22001388 */ /* 0x000fe80000000c00 */
[----:B------:R-:W-:Y:S04]  /*2770*/  @P1 STS.128 [R34+0x8000], RZ ;  /* 0x008000ff22001388 */ /* 0x000fe80000000c00 */
[----:B------:R-:W-:Y:S04]  /*2780*/  @P1 STS.128 [R34+0xa000], RZ ;  /* 0x00a000ff22001388 */ /* 0x000fe80000000c00 */
[----:B------:R-:W-:Y:S01]  /*2790*/  @!PT LDS RZ, [RZ] ;  /* 0x00000000fffff984 */ /* 0x000fe20000000800 */
[----:B------:R-:W-:Y:S01]  /*27a0*/  @!PT LDS RZ, [RZ] ;  /* 0x00000000fffff984 */ /* 0x000fe20000000800 */
[----:B------:R-:W-:Y:S01]  /*27b0*/  @!PT LDS RZ, [RZ] ;  /* 0x00000000fffff984 */ /* 0x000fe20000000800 */
[----:B------:R-:W-:Y:S04]  /*27c0*/  @!P1 LDGSTS.E.BYPASS.LTC128B.128 [R34+0x6000], desc[UR6][R38.64] ;  /* 0x0600000026229fae */ /* 0x000fe8000b901d46 */
[----:B------:R-:W-:Y:S01]  /*27d0*/  @!P1 LDGSTS.E.BYPASS.LTC128B.128 [R34+0x8000], desc[UR6][R38.64+0x80] ;  /* 0x0800008026229fae */ /* 0x000fe2000b901d46 */
[----:B---3--:R-:W-:-:S03]  /*27e0*/  @!P3 IMAD R5, R30, UR26, RZ ;  /* 0x0000001a1e05bc24 */ /* 0x008fc6000f8e02ff */
[----:B------:R-:W-:Y:S01]  /*27f0*/  @!P1 LDGSTS.E.BYPASS.LTC128B.128 [R34+0xa000], desc[UR6][R38.64+0x100] ;  /* 0x0a00010026229fae */ /* 0x000fe2000b901d46 */
[----:B------:R-:W-:Y:S01]  /*2800*/  @!P0 IADD3 R4, P4, R36, UR10, RZ ;  /* 0x0000000a24048c10 */ /* 0x000fe2000ff9e0ff */
[----:B------:R-:W-:Y:S01]  /*2810*/  UMOV UR10, UR18 ;  /* 0x00000012000a7c82 */ /* 0x000fe20008000000 */
[----:B------:R-:W-:Y:S01]  /*2820*/  @!P3 IMAD R7, R35, UR27, R5 ;  /* 0x0000001b2307bc24 */ /* 0x000fe2000f8e0205 */
[----:B------:R-:W-:Y:S01]  /*2830*/  @P0 STS.128 [R34+0x7000], RZ ;  /* 0x007000ff22000388 */ /* 0x000fe20000000c00 */
[----:B------:R-:W-:Y:S02]  /*2840*/  @!P0 IADD3.X R5, R37, UR11, R6, P4, !PT ;  /* 0x0000000b25058c10 */ /* 0x000fe4000a7fe406 */
[----:B------:R-:W-:Y:S01]  /*2850*/  @!P3 IMAD.IADD R7, R9, 0x1, R7 ;  /* 0x000000010907b824 */ /* 0x000fe200078e0207 */
[----:B------:R-:W-:Y:S01]  /*2860*/  @P0 STS.128 [R34+0x9000], RZ ;  /* 0x009000ff22000388 */ /* 0x000fe20000000c00 */
[----:B----4-:R-:W-:Y:S01]  /*2870*/  @!P3 LEA R6, P4, R8, R20, 0x1 ;  /* 0x000000140806b211 */ /* 0x010fe200078808ff */
[----:B------:R-:W-:-:S02]  /*2880*/  IMAD.MOV.U32 R9, RZ, RZ, 0x7f800000 ;  /* 0x7f800000ff097424 */ /* 0x000fc400078e00ff */
[----:B------:R-:W-:Y:S01]  /*2890*/  @P0 STS.128 [R34+0xb000], RZ ;  /* 0x00b000ff22000388 */ /* 0x000fe20000000c00 */
[----:B------:R-:W-:Y:S01]  /*28a0*/  @!P3 LEA.HI.X R7, R8, R21, R7, 0x1, P4 ;  /* 0x000000150807b211 */ /* 0x000fe200020f0c07 */
[----:B------:R-:W-:Y:S02]  /*28b0*/  IMAD.MOV.U32 R8, RZ, RZ, 0x7f800000 ;  /* 0x7f800000ff087424 */ /* 0x000fe400078e00ff */
[----:B------:R-:W-:Y:S01]  /*28c0*/  @!PT LDS RZ, [RZ] ;  /* 0x00000000fffff984 */ /* 0x000fe20000000800 */
[----:B------:R-:W-:Y:S01]  /*28d0*/  @!PT LDS RZ, [RZ] ;  /* 0x00000000fffff984 */ /* 0x000fe20000000800 */
[----:B------:R-:W-:Y:S01]  /*28e0*/  @!PT LDS RZ, [RZ] ;  /* 0x00000000fffff984 */ /* 0x000fe20000000800 */
[----:B------:R-:W-:Y:S04]  /*28f0*/  @!P0 LDGSTS.E.BYPASS.LTC128B.128 [R34+0x7000], desc[UR6][R12.64] ;  /* 0x070000000c228fae */ /* 0x000fe8000b901d46 */
[----:B------:R-:W-:Y:S04]  /*2900*/  @!P0 LDGSTS.E.BYPASS.LTC128B.128 [R34+0x9000], desc[UR6][R12.64+0x80] ;  /* 0x090000800c228fae */ /* 0x000fe8000b901d46 */
[----:B------:R-:W-:Y:S04]  /*2910*/  @!P0 LDGSTS.E.BYPASS.LTC128B.128 [R34+0xb000], desc[UR6][R12.64+0x100] ;  /* 0x0b0001000c228fae */ /* 0x000fe8000b901d46 */
[----:B------:R-:W-:Y:S04]  /*2920*/  @P1 STS.128 [R34], RZ ;  /* 0x000000ff22001388 */ /* 0x000fe80000000c00 */
[----:B------:R-:W-:Y:S04]  /*2930*/  @P1 STS.128 [R34+0x2000], RZ ;  /* 0x002000ff22001388 */ /* 0x000fe80000000c00 */
[----:B------:R-:W-:Y:S04]  /*2940*/  @P1 STS.128 [R34+0x4000], RZ ;  /* 0x004000ff22001388 */ /* 0x000fe80000000c00 */
[----:B------:R-:W-:Y:S01]  /*2950*/  @!PT LDS RZ, [RZ] ;  /* 0x00000000fffff984 */ /* 0x000fe20000000800 */
[----:B------:R-:W-:Y:S01]  /*2960*/  @!PT LDS RZ, [RZ] ;  /* 0x00000000fffff984 */ /* 0x000fe20000000800 */
[----:B------:R-:W-:Y:S01]  /*2970*/  @!PT LDS RZ, [RZ] ;  /* 0x00000000fffff984 */ /* 0x000fe20000000800 */
[----:B------:R-:W-:Y:S04]  /*2980*/  @!P1 LDGSTS.E.BYPASS.LTC128B.128 [R34], desc[UR6][R36.64] ;  /* 0x0000000024229fae */ /* 0x000fe8000b901d46 */
[----:B------:R-:W-:Y:S04]  /*2990*/  @!P1 LDGSTS.E.BYPASS.LTC128B.128 [R34+0x2000], desc[UR6][R36.64+0x80] ;  /* 0x0200008024229fae */ /* 0x000fe8000b901d46 */
[----:B------:R-:W-:Y:S01]  /*29a0*/  @!P1 LDGSTS.E.BYPASS.LTC128B.128 [R34+0x4000], desc[UR6][R36.64+0x100] ;  /* 0x0400010024229fae */ /* 0x000fe2000b901d46 */
[----:B------:R-:W-:Y:S01]  /*29b0*/  ISETP.GE.AND P1, PT, R16, UR9, PT ;  /* 0x0000000910007c0c */ /* 0x000fe2000bf26270 */
[----:B------:R-:W-:-:S02]  /*29c0*/  UMOV UR9, UR19 ;  /* 0x0000001300097c82 */ /* 0x000fc40008000000 */
        /* <DEDUP_REMOVED lines=18> */
[----:B--2---:R-:W-:Y:S01]  /*2af0*/  @!P2 IMAD.IADD R5, R15, 0x1, R22 ;  /* 0x000000010f05a824 */ /* 0x004fe200078e0216 */
[----:B-1----:R-:W-:-:S02]  /*2b00*/  @!P2 LEA R4, P0, R14, R18, 0x1 ;  /* 0x000000120e04a211 */ /* 0x002fc400078008ff */
[----:B------:R-:W-:Y:S02]  /*2b10*/  @P2 STS.128 [R34+0xd000], RZ ;  /* 0x00d000ff22002388 */ /* 0x000fe40000000c00 */
[----:B------:R-:W-:Y:S02]  /*2b20*/  @!P2 LEA.HI.X R5, R14, R19, R5, 0x1, P0 ;  /* 0x000000130e05a211 */ /* 0x000fe400000f0c05 */
        /* <DEDUP_REMOVED lines=8> */
[----:B---3--:R-:W-:-:S03]  /*2bb0*/  IADD3 R6, P0, R11, UR10, RZ ;  /* 0x0000000a0b067c10 */ /* 0x008fc6000ff1e0ff */
[----:B------:R-:W0:Y:S01]  /*2bc0*/  LDGDEPBAR ;  /* 0x00000000000079af */ /* 0x000e220000000000 */
[----:B------:R-:W-:-:S05]  /*2bd0*/  IADD3.X R7, R10, UR9, RZ, P0, !PT ;  /* 0x000000090a077c10 */ /* 0x000fca00087fe4ff */
[----:B------:R-:W2:Y:S04]  /*2be0*/  @!P5 LDG.E R8, desc[UR6][R6.64+0x20] ;  /* 0x000020060608d981 */ /* 0x000ea8000c1e1900 */
[----:B------:R3:W4:Y:S01]  /*2bf0*/  @!P1 LDG.E R9, desc[UR6][R6.64] ;  /* 0x0000000606099981 */ /* 0x000722000c1e1900 */
[----:B-1----:R-:W-:Y:S01]  /*2c00*/  LEA.HI R4, R32, R31, RZ, 0x4 ;  /* 0x0000001f20047211 */ /* 0x002fe200078f20ff */
[----:B------:R-:W-:-:S04]  /*2c10*/  DEPBAR.LE SB0, 0x1 ;  /* 0x000080400000791a */ /* 0x000fc80000000000 */
[----:B------:R-:W-:Y:S01]  /*2c20*/  SHF.R.S32.HI R5, RZ, 0x4, R4 ;  /* 0x00000004ff057819 */ /* 0x000fe20000011404 */
[----:B------:R-:W-:Y:S03]  /*2c30*/  BAR.SYNC.DEFER_BLOCKING 0x0 ;  /* 0x0000000000007b1d */ /* 0x000fe60000010000 */
[----:B------:R-:W-:Y:S01]  /*2c40*/  LEA.HI R4, R4, R5, RZ, 0x1 ;  /* 0x0000000504047211 */ /* 0x000fe200078f08ff */
[----:B---3--:R-:W-:-:S03]  /*2c50*/  IMAD.SHL.U32 R7, R23, 0x40, RZ ;  /* 0x0000004017077824 */ /* 0x008fc600078e00ff */
[----:B------:R-:W-:Y:S02]  /*2c60*/  LOP3.LUT R6, R4, 0xfffffffe, RZ, 0xc0, !PT ;  /* 0xfffffffe04067812 */ /* 0x000fe400078ec0ff */
[----:B------:R-:W-:-:S03]  /*2c70*/  LOP3.LUT R4, R7, 0x1c0, RZ, 0xc0, !PT ;  /* 0x000001c007047812 */ /* 0x000fc600078ec0ff */
[----:B------:R-:W-:Y:S01]  /*2c80*/  IMAD.IADD R5, R5, 0x1, -R6 ;  /* 0x0000000105057824 */ /* 0x000fe200078e0a06 */
[----:B------:R-:W-:-:S03]  /*2c90*/  LOP3.LUT R6, R4, 0x8, R33, 0xf8, !PT ;  /* 0x0000000804067812 */ /* 0x000fc600078ef821 */
[----:B------:R-:W-:Y:S01]  /*2ca0*/  IMAD.SHL.U32 R5, R5, 0x200, RZ ;  /* 0x0000020005057824 */ /* 0x000fe200078e00ff */
[----:B------:R-:W-:-:S04]  /*2cb0*/  SHF.R.U32.HI R4, RZ, 0x3, R4 ;  /* 0x00000003ff047819 */ /* 0x000fc80000011604 */
[----:B------:R-:W-:Y:S02]  /*2cc0*/  LOP3.LUT R4, R6, R4, RZ, 0x3c, !PT ;  /* 0x0000000406047212 */ /* 0x000fe400078e3cff */
[----:B------:R-:W-:Y:S01]  /*2cd0*/  LOP3.LUT P0, RZ, R23, 0x2, RZ, 0xc0, !PT ;  /* 0x0000000217ff7812 */ /* 0x000fe2000780c0ff */
[----:B------:R-:W1:Y:S04]  /*2ce0*/  LDSM.16.M88.4 R164, [R252] ;  /* 0x00000000fca4783b */ /* 0x000e680000000200 */
[----:B--2---:R2:W-:Y:S04]  /*2cf0*/  STL [R1+0x5c], R8 ;  /* 0x00005c0801007387 */ /* 0x0045e80000100800 */
[----:B------:R3:W-:Y:S04]  /*2d00*/  STL.64 [R1+0x30], R28 ;  /* 0x0000301c01007387 */ /* 0x0007e80000100a00 */
[----:B------:R1:W1:Y:S04]  /*2d10*/  LDSM.16.M88.4 R168, [R252+0x800] ;  /* 0x00080000fca8783b */ /* 0x0002680000000200 */
[----:B------:R1:W1:Y:S04]  /*2d20*/  LDSM.16.M88.4 R196, [R252+0x2000] ;  /* 0x00200000fcc4783b */ /* 0x0002680000000200 */
[----:B------:R1:W1:Y:S04]  /*2d30*/  LDSM.16.M88.4 R200, [R252+0x2800] ;  /* 0x00280000fcc8783b */ /* 0x0002680000000200 */
[----:B------:R1:W1:Y:S04]  /*2d40*/  LDSM.16.M88.4 R228, [R252+0x4000] ;  /* 0x00400000fce4783b */ /* 0x0002680000000200 */
[----:B------:R1:W1:Y:S01]  /*2d50*/  LDSM.16.M88.4 R232, [R252+0x4800] ;  /* 0x00480000fce8783b */ /* 0x0002620000000200 */
[----:B--2---:R-:W-:-:S04]  /*2d60*/  LEA.HI R8, R32, R31, RZ, 0x7 ;  /* 0x0000001f20087211 */ /* 0x004fc800078f38ff */
[----:B------:R-:W-:-:S05]  /*2d70*/  SHF.R.S32.HI R7, RZ, 0x7, R8 ;  /* 0x00000007ff077819 */ /* 0x000fca0000011408 */
[----:B------:R-:W-:-:S04]  /*2d80*/  IMAD R5, R7, 0x800, R5 ;  /* 0x0000080007057824 */ /* 0x000fc800078e0205 */
[----:B------:R-:W-:Y:S02]  /*2d90*/  IMAD.IADD R4, R5, 0x1, R4 ;  /* 0x0000000105047824 */ /* 0x000fe400078e0204 */
[----:B------:R-:W2:Y:S01]  /*2da0*/  LDL R5, [R1+0x4] ;  /* 0x0000040001057983 */ /* 0x000ea20000100800 */
[----:B------:R-:W-:Y:S02]  /*2db0*/  SEL R240, R240, 0xffffffe0, !P0 ;  /* 0xffffffe0f0f07807 */ /* 0x000fe40004000000 */
[----:B------:R-:W-:-:S03]  /*2dc0*/  LEA R4, R4, UR4, 0x1 ;  /* 0x0000000404047c11 */ /* 0x000fc6000f8e08ff */
[----:B------:R-:W-:Y:S02]  /*2dd0*/  IMAD.IADD R240, R240, 0x1, R252 ;  /* 0x00000001f0f07824 */ /* 0x000fe400078e02fc */
[----:B------:R1:W1:Y:S04]  /*2de0*/  LDSM.16.M88.4 R148, [R4+0x12000] ;  /* 0x012000000494783b */ /* 0x0002680000000200 */
        /* <DEDUP_REMOVED lines=11> */
[----:B----4-:R4:W-:Y:S04]  /*2ea0*/  STL [R1+0x58], R9 ;  /* 0x0000580901007387 */ /* 0x0109e80000100800 */
[----:B------:R4:W-:Y:S01]  /*2eb0*/  STL [R1], R4 ;  /* 0x0000000401007387 */ /* 0x0009e20000100800 */
[----:B------:R-:W-:-:S04]  /*2ec0*/  USHF.L.U32 UR13, UR21, 0x6, URZ ;  /* 0x00000006150d7899 */ /* 0x000fc8000800063f */
[----:B------:R-:W-:Y:S01]  /*2ed0*/  UIADD3 UR13, UR13, 0x40, URZ ;  /* 0x000000400d0d7890 */ /* 0x000fe2000fffe03f */
[----:B------:R-:W-:Y:S02]  /*2ee0*/  CS2R R38, SRZ ;  /* 0x0000000000267805 */ /* 0x000fe4000001ff00 */
[----:B------:R-:W-:Y:S02]  /*2ef0*/  CS2R R36, SRZ ;  /* 0x0000000000247805 */ /* 0x000fe4000001ff00 */
[----:B------:R-:W-:Y:S02]  /*2f00*/  CS2R R30, SRZ ;  /* 0x00000000001e7805 */ /* 0x000fe4000001ff00 */
[----:B---3--:R-:W-:Y:S02]  /*2f10*/  CS2R R28, SRZ ;  /* 0x00000000001c7805 */ /* 0x008fe4000001ff00 */
[----:B------:R-:W-:Y:S02]  /*2f20*/  CS2R R34, SRZ ;  /* 0x0000000000227805 */ /* 0x000fe4000001ff00 */
[----:B------:R-:W-:-:S02]  /*2f30*/  CS2R R32, SRZ ;  /* 0x0000000000207805 */ /* 0x000fc4000001ff00 */
[----:B------:R-:W-:Y:S02]  /*2f40*/  CS2R R26, SRZ ;  /* 0x00000000001a7805 */ /* 0x000fe4000001ff00 */
[----:B------:R-:W-:Y:S02]  /*2f50*/  CS2R R24, SRZ ;  /* 0x0000000000187805 */ /* 0x000fe4000001ff00 */
[----:B------:R-:W-:Y:S02]  /*2f60*/  CS2R R22, SRZ ;  /* 0x0000000000167805 */ /* 0x000fe4000001ff00 */
[----:B------:R-:W-:Y:S01]  /*2f70*/  CS2R R20, SRZ ;  /* 0x0000000000147805 */ /* 0x000fe2000001ff00 */
[----:B------:R-:W-:Y:S01]  /*2f80*/  UISETP.GE.AND UP0, UPT, UR13, UR5, UPT ;  /* 0x000000050d00728c */ /* 0x000fe2000bf06270 */
[----:B------:R-:W-:Y:S01]  /*2f90*/  UMOV UR12, UR14 ;  /* 0x0000000e000c7c82 */ /* 0x000fe20008000000 */
[----:B------:R-:W-:Y:S01]  /*2fa0*/  UMOV UR11, UR15 ;  /* 0x0000000f000b7c82 */ /* 0x000fe20008000000 */
[----:B------:R-:W-:Y:S01]  /*2fb0*/  ULDC UR13, c[0x0][0x2ec] ;  /* 0x0000bb00000d7ab9 */ /* 0x000fe20000000800 */
[----:B--2---:R4:W2:Y:S04]  /*2fc0*/  LDSM.16.M88.4 R156, [R5] ;  /* 0x00000000059c783b */ /* 0x0048a80000000200 */
[----:B------:R4:W3:Y:S04]  /*2fd0*/  LDSM.16.M88.4 R160, [R5+0x800] ;  /* 0x0008000005a0783b */ /* 0x0008e80000000200 */
[----:B------:R4:W1:Y:S04]  /*2fe0*/  LDSM.16.M88.4 R188, [R5+0x2000] ;  /* 0x0020000005bc783b */ /* 0x0008680000000200 */
[----:B------:R4:W1:Y:S04]  /*2ff0*/  LDSM.16.M88.4 R192, [R5+0x2800] ;  /* 0x0028000005c0783b */ /* 0x0008680000000200 */
[----:B------:R4:W1:Y:S04]  /*3000*/  LDSM.16.M88.4 R220, [R5+0x4000] ;  /* 0x0040000005dc783b */ /* 0x0008680000000200 */
[----:B------:R4:W1:Y:S02]  /*3010*/  LDSM.16.M88.4 R224, [R5+0x4800] ;  /* 0x0048000005e0783b */ /* 0x0008640000000200 */
.L_x_103:
[----:B------:R-:W4:Y:S01]  /*3020*/  LDL R250, [R1] ;  /* 0x0000000001fa7983 */ /* 0x000f220000100800 */
[----:B------:R-:W-:Y:S01]  /*3030*/  PLOP3.LUT P1, PT, PT, PT, UP0, 0x80, 0x0 ;  /* 0x000000000000781c */ /* 0x000fe20003f2f008 */
[----:B------:R-:W-:Y:S01]  /*3040*/  UISETP.GE.AND UP3, UPT, UR8, 0x1, UPT ;  /* 0x000000010800788c */ /* 0x000fe2000bf66270 */
[----:B------:R-:W-:Y:S01]  /*3050*/  PLOP3.LUT P2, PT, PT, PT, UP0, 0x80, 0x0 ;  /* 0x000000000000781c */ /* 0x000fe20003f4f008 */
[----:B------:R-:W2:Y:S01]  /*3060*/  LDL R249, [R1+0x8] ;  /* 0x0000080001f97983 */ /* 0x000ea20000100800 */
[----:B------:R-:W-:Y:S02]  /*3070*/  PLOP3.LUT P4, PT, PT, PT, UP0, 0x80, 0x0 ;  /* 0x000000000000781c */ /* 0x000fe40003f8f008 */
[----:B------:R-:W-:Y:S01]  /*3080*/  PLOP3.LUT P5, PT, PT, PT, UP0, 0x80, 0x0 ;  /* 0x000000000000781c */ /* 0x000fe20003faf008 */
[----:B------:R-:W3:Y:S01]  /*3090*/  LDL R244, [R1+0x4] ;  /* 0x0000040001f47983 */ /* 0x000ee20000100800 */
[----:B------:R-:W-:Y:S02]  /*30a0*/  PLOP3.LUT P0, PT, PT, PT, UP0, 0x80, 0x0 ;  /* 0x000000000000781c */ /* 0x000fe40003f0f008 */
[----:B------:R-:W-:Y:S01]  /*30b0*/  PLOP3.LUT P6, PT, PT, PT, UP0, 0x80, 0x0 ;  /* 0x000000000000781c */ /* 0x000fe20003fcf008 */
[----:B------:R-:W3:Y:S04]  /*30c0*/  LDL R248, [R1+0xc] ;  /* 0x00000c0001f87983 */ /* 0x000ee80000100800 */
[----:B-1----:R-:W3:Y:S04]  /*30d0*/  LDL R247, [R1+0x18] ;  /* 0x0000180001f77983 */ /* 0x002ee80000100800 */
[----:B------:R-:W3:Y:S04]  /*30e0*/  LDL R245, [R1+0x10] ;  /* 0x0000100001f57983 */ /* 0x000ee80000100800 */
[----:B------:R-:W3:Y:S04]  /*30f0*/  LDL R246, [R1+0x14] ;  /* 0x0000140001f67983 */ /* 0x000ee80000100800 */
[----:B------:R-:W0:Y:S04]  /*3100*/  LDGDEPBAR ;  /* 0x00000000000079af */ /* 0x000e280000000000 */
[----:B------:R-:W3:Y:S01]  /*3110*/  LDL R251, [R1+0x70] ;  /* 0x0000700001fb7983 */ /* 0x000ee20000100800 */
[----:B------:R-:W-:Y:S04]  /*3120*/  DEPBAR.LE SB0, 0x0 ;  /* 0x000080000000791a */ /* 0x000fe80000000000 */
[----:B------:R-:W-:Y:S06]  /*3130*/  BAR.SYNC.DEFER_BLOCKING 0x0 ;  /* 0x0000000000007b1d */ /* 0x000fec0000010000 */
[----:B------:R-:W-:Y:S04]  /*3140*/  LDSM.16.M88.4 R88, [R252+-0x6000] ;  /* 0xffa00000fc58783b */ /* 0x000fe80000000200 */
[----:B----4-:R-:W-:Y:S04]  /*3150*/  LDSM.16.M88.4 R8, [R250+0xc000] ;  /* 0x00c00000fa08783b */ /* 0x010fe80000000200 */
[----:B--2---:R-:W1:Y:S04]  /*3160*/  LDSM.16.M88.4 R16, [R249] ;  /* 0x00000000f910783b */ /* 0x004e680000000200 */
[----:B------:R-:W2:Y:S04]  /*3170*/  LDSM.16.M88.4 R68, [R250+0xc800] ;  /* 0x00c80000fa44783b */ /* 0x000ea80000000200 */
[----:B---3--:R-:W-:Y:S04]  /*3180*/  LDSM.16.M88.4 R72, [R248] ;  /* 0x00000000f848783b */ /* 0x008fe80000000200 */
[----:B------:R-:W3:Y:S04]  /*3190*/  LDSM.16.M88.4 R76, [R244+-0x6000] ;  /* 0xffa00000f44c783b */ /* 0x000ee80000000200 */
[----:B------:R-:W4:Y:S04]  /*31a0*/  LDSM.16.M88.4 R80, [R244+-0x5800] ;  /* 0xffa80000f450783b */ /* 0x000f280000000200 */
[----:B------:R-:W4:Y:S04]  /*31b0*/  LDSM.16.M88.4 R84, [R247] ;  /* 0x00000000f754783b */ /* 0x000f280000000200 */
[----:B------:R-:W-:Y:S04]  /*31c0*/  LDSM.16.M88.4 R92, [R246] ;  /* 0x00000000f65c783b */ /* 0x000fe80000000200 */
[----:B------:R-:W-:Y:S01]  /*31d0*/  LDSM.16.M88.4 R96, [R245] ;  /* 0x00000000f560783b */ /* 0x000fe20000000200 */
[C---:B-1----:R-:W-:Y:S06]  /*31e0*/  HMMA.16816.F32.BF16 R4, R16.reuse, R8, RZ ;  /* 0x000000081004723c */ /* 0x042fec00000418ff */
[C---:B------:R-:W-:Y:S06]  /*31f0*/  HMMA.16816.F32.BF16 R8, R16.reuse, R10, RZ ;  /* 0x0000000a1008723c */ /* 0x040fec00000418ff */
[C---:B--2---:R-:W-:Y:S06]  /*3200*/  HMMA.16816.F32.BF16 R12, R16.reuse, R68, RZ ;  /* 0x00000044100c723c */ /* 0x044fec00000418ff */
[----:B------:R-:W-:Y:S01]  /*3210*/  HMMA.16816.F32.BF16 R16, R16, R70, RZ ;  /* 0x000000461010723c */ /* 0x000fe200000418ff */
[----:B------:R-:W1:Y:S05]  /*3220*/  LDSM.16.M88.4 R68, [R252+-0x5800] ;  /* 0xffa80000fc44783b */ /* 0x000e6a0000000200 */
[C---:B---3--:R-:W-:Y:S06]  /*3230*/  HMMA.16816.F32.BF16 R4, R72.reuse, R76, R4 ;  /* 0x0000004c4804723c */ /* 0x048fec0000041804 */
        /* <DEDUP_REMOVED lines=172> */
[----:B------:R-:W-:Y:S02]  /*3d00*/  @P1 FSEL R19, R19, -INF , !P4 ;  /* 0xff80000013131808 */ /* 0x000fe40006000000 */
[----:B------:R-:W-:Y:S01]  /*3d10*/  PLOP3.LUT P3, PT, PT, PT, UP3, 0x80, 0x0 ;  /* 0x000000000000781c */ /* 0x000fe20003f6f038 */
[--C-:B------:R-:W-:Y:S04]  /*3d20*/  FFMA.FTZ R18, R18, UR13, -R4.reuse ;  /* 0x0000000d12127c23 */ /* 0x100fe80008010804 */
[----:B------:R-:W3:Y:S01]  /*3d30*/  MUFU.EX2 R88, R15 ;  /* 0x0000000f00587308 */ /* 0x000ee20000000800 */
[----:B------:R-:W-:Y:S01]  /*3d40*/  FFMA.FTZ R4, R19, UR13, -R4 ;  /* 0x0000000d13047c23 */ /* 0x000fe20008010804 */
[----:B-1----:R-:W-:Y:S02]  /*3d50*/  F2FP.BF16.F32.PACK_AB R7, R84, R85 ;  /* 0x000000555407723e */ /* 0x002fe400000010ff */
[----:B------:R-:W-:Y:S06]  /*3d60*/  IADD3.X R13, R75, UR11, RZ, P0, !PT ;  /* 0x0000000b4b0d7c10 */ /* 0x000fec00087fe4ff */
        /* <DEDUP_REMOVED lines=101> */
[----:B------:R-:W-:Y:S02]  /*43c0*/  FADD.FTZ R5, -R80, R15 ;  /* 0x0000000f50057221 */ /* 0x000fe40000010100 */
        /* <DEDUP_REMOVED lines=25> */
[----:B------:R-:W2:Y:S04]  /*4560*/  LDSM.16.MT88.4 R12, [R2+0x14000] ;  /* 0x01400000020c783b */ /* 0x000ea80000004200 */
[----:B------:R-:W3:Y:S04]  /*4570*/  LDSM.16.MT88.4 R16, [R0+0x8000] ;  /* 0x008000000010783b */ /* 0x000ee80000004200 */
[----:B------:R-:W4:Y:S04]  /*4580*/  LDSM.16.MT88.4 R68, [R0+0xa000] ;  /* 0x00a000000044783b */ /* 0x000f280000004200 */
[----:B------:R-:W-:Y:S04]  /*4590*/  LDSM.16.MT88.4 R72, [R3+0x14800] ;  /* 0x014800000348783b */ /* 0x000fe80000004200 */
[----:B------:R-:W4:Y:S04]  /*45a0*/  LDSM.16.MT88.4 R76, [R0+0x6800] ;  /* 0x00680000004c783b */ /* 0x000f280000004200 */
[----:B------:R-:W4:Y:S04]  /*45b0*/  LDSM.16.MT88.4 R80, [R2+0x14800] ;  /* 0x014800000250783b */ /* 0x000f280000004200 */
[----:B------:R-:W4:Y:S04]  /*45c0*/  LDSM.16.MT88.4 R84, [R0+0x8800] ;  /* 0x008800000054783b */ /* 0x000f280000004200 */
[----:B------:R-:W-:Y:S04]  /*45d0*/  LDSM.16.MT88.4 R88, [R0+0x7800] ;  /* 0x007800000058783b */ /* 0x000fe80000004200 */
[----:B------:R-:W-:Y:S01]  /*45e0*/  LDSM.16.MT88.4 R92, [R2+0x15800] ;  /* 0x01580000025c783b */ /* 0x000fe20000004200 */
[-C--:B-1---5:R-:W-:Y:S03]  /*45f0*/  HMMA.16816.F32.BF16 R20, R4, R8.reuse, R20 ;  /* 0x000000080414723c */ /* 0x0a2fe60000041814 */
[----:B------:R1:W5:Y:S03]  /*4600*/  LDL R244, [R1+0x2c] ;  /* 0x00002c0001f47983 */ /* 0x0003660000100800 */
[C---:B--2---:R-:W-:Y:S06]  /*4610*/  HMMA.16816.F32.BF16 R24, R12.reuse, R8, R24 ;  /* 0x000000080c18723c */ /* 0x044fec0000041818 */
        /* <DEDUP_REMOVED lines=13> */
[----:B------:R-:W3:Y:S04]  /*46f0*/  LDSM.16.MT88.4 R4, [R3+0x15000] ;  /* 0x015000000304783b */ /* 0x000ee80000004200 */
[----:B------:R-:W4:Y:S01]  /*4700*/  LDSM.16.MT88.4 R68, [R0+0x9000] ;  /* 0x009000000044783b */ /* 0x000f220000004200 */
[-C--:B------:R-:W-:Y:S06]  /*4710*/  HMMA.16816.F32.BF16 R20, R72, R76.reuse, R20 ;  /* 0x0000004c4814723c */ /* 0x080fec0000041814 */
        /* <DEDUP_REMOVED lines=14> */
[----:B------:R-:W2:Y:S01]  /*4800*/  LDSM.16.MT88.4 R8, [R0+0xb800] ;  /* 0x00b800000008783b */ /* 0x000ea20000004200 */
[----:B------:R-:W-:Y:S04]  /*4810*/  BAR.SYNC.DEFER_BLOCKING 0x0 ;  /* 0x0000000000007b1d */ /* 0x000fe80000010000 */
[-C--:B---3--:R-:W-:Y:S06]  /*4820*/  HMMA.16816.F32.BF16 R20, R4, R12.reuse, R20 ;  /* 0x0000000c0414723c */ /* 0x088fec0000041814 */
        /* <DEDUP_REMOVED lines=28> */
[----:B------:R-:W3:Y:S01]  /*49f0*/  LDC R7, c[0x0][0x424] ;  /* 0x00010900ff077b82 */ /* 0x000ee20000000800 */
[----:B-1----:R-:W-:Y:S05]  /*4a00*/  IMAD.U32 R4, R6, -0x40, RZ ;  /* 0xffffffc006047824 */ /* 0x002fea00078e00ff */
[C---:B--2---:R-:W-:Y:S04]  /*4a10*/  LEA R5, P0, R4.reuse, R96, 0x1 ;  /* 0x0000006004057211 */ /* 0x044fe800078008ff */
[----:B------:R-:W-:Y:S01]  /*4a20*/  LEA.HI.X.SX32 R4, R4, R97, 0x1, P0 ;  /* 0x0000006104047211 */ /* 0x000fe200000f0eff */
[----:B------:R-:W-:Y:S04]  /*4a30*/  IMAD.MOV.U32 R8, RZ, RZ, R5 ;  /* 0x000000ffff087224 */ /* 0x000fe800078e0005 */
[----:B------:R-:W-:Y:S01]  /*4a40*/  IMAD.MOV.U32 R9, RZ, RZ, R4 ;  /* 0x000000ffff097224 */ /* 0x000fe200078e0004 */
[C---:B------:R-:W-:Y:S04]  /*4a50*/  LEA R4, P0, R6.reuse, R8, 0x6 ;  /* 0x0000000806047211 */ /* 0x040fe800078030ff */
[----:B------:R-:W-:Y:S01]  /*4a60*/  @!PT LDS RZ, [RZ] ;  /* 0x00000000fffff984 */ /* 0x000fe20000000800 */
[----:B------:R-:W-:Y:S01]  /*4a70*/  @!PT LDS RZ, [RZ] ;  /* 0x00000000fffff984 */ /* 0x000fe20000000800 */
[----:B------:R-:W-:Y:S01]  /*4a80*/  @!PT LDS RZ, [RZ] ;  /* 0x00000000fffff984 */ /* 0x000fe20000000800 */
[----:B-----5:R1:W-:Y:S01]  /*4a90*/  LDGSTS.E.BYPASS.LTC128B.128 [R244+0x6000], desc[UR6][R8.64] ;  /* 0x0600000008f47fae */ /* 0x0203e2000b901d46 */
[----:B---3--:R-:W-:Y:S03]  /*4aa0*/  LEA.HI.X R5, R6, R9, R7, 0x6, P0 ;  /* 0x0000000906057211 */ /* 0x008fe600000f3407 */
[----:B------:R1:W-:Y:S04]  /*4ab0*/  LDGSTS.E.BYPASS.LTC128B.128 [R244+0x8000], desc[UR6][R8.64+0x80] ;  /* 0x0800008008f47fae */ /* 0x0003e8000b901d46 */
[----:B------:R1:W-:Y:S04]  /*4ac0*/  LDGSTS.E.BYPASS.LTC128B.128 [R244+0xa000], desc[UR6][R8.64+0x100] ;  /* 0x0a00010008f47fae */ /* 0x0003e8000b901d46 */
[----:B------:R1:W-:Y:S04]  /*4ad0*/  LDGSTS.E.BYPASS.LTC128B.128 [R244+0x7000], desc[UR6][R4.64] ;  /* 0x0700000004f47fae */ /* 0x0003e8000b901d46 */
[----:B------:R1:W-:Y:S04]  /*4ae0*/  LDGSTS.E.BYPASS.LTC128B.128 [R244+0x9000], desc[UR6][R4.64+0x80] ;  /* 0x0900008004f47fae */ /* 0x0003e8000b901d46 */
[----:B------:R1:W-:Y:S04]  /*4af0*/  LDGSTS.E.BYPASS.LTC128B.128 [R244+0xb000], desc[UR6][R4.64+0x100] ;  /* 0x0b00010004f47fae */ /* 0x0003e8000b901d46 */
[----:B------:R1:W-:Y:S04]  /*4b00*/  STL.64 [R1+0x40], R8 ;  /* 0x0000400801007387 */ /* 0x0003e80000100a00 */
[----:B------:R-:W0:Y:S02]  /*4b10*/  LDGDEPBAR ;  /* 0x00000000000079af */ /* 0x000e240000000000 */
.L_x_101:
        /* <DEDUP_REMOVED lines=16> */
[----:B------:R-:W-:Y:S04]  /*4c20*/  STL.64 [R1+0xa8], R32 ;  /* 0x0000a82001007387 */ /* 0x000fe80000100a00 */
[----:B------:R1:W-:Y:S04]  /*4c30*/  STL [R1+0xa0], R30 ;  /* 0x0000a01e01007387 */ /* 0x0003e80000100800 */
[----:B------:R-:W-:Y:S04]  /*4c40*/  STL.64 [R1+0x98], R28 ;  /* 0x0000981c01007387 */ /* 0x000fe80000100a00 */
[----:B------:R4:W-:Y:S04]  /*4c50*/  STL.64 [R1+0x90], R22 ;  /* 0x0000901601007387 */ /* 0x0009e80000100a00 */
[----:B------:R-:W-:Y:S04]  /*4c60*/  STL.64 [R1+0x88], R26 ;  /* 0x0000881a01007387 */ /* 0x000fe80000100a00 */
[----:B------:R-:W-:Y:S04]  /*4c70*/  STL.64 [R1+0x80], R24 ;  /* 0x0000801801007387 */ /* 0x000fe80000100a00 */
[----:B------:R4:W-:Y:S04]  /*4c80*/  STL.64 [R1+0x78], R20 ;  /* 0x0000781401007387 */ /* 0x0009e80000100a00 */
[----:B------:R-:W-:Y:S01]  /*4c90*/  LDSM.16.MT88.4 R244, [R0+0x10000] ;  /* 0x0100000000f4783b */ /* 0x000fe20000004200 */
[----:B-1----:R-:W-:Y:S03]  /*4ca0*/  IMAD.MOV.U32 R30, RZ, RZ, R43 ;  /* 0x000000ffff1e7224 */ /* 0x002fe600078e002b */
[----:B------:R-:W-:Y:S04]  /*4cb0*/  LDSM.16.MT88.4 R36, [R0+0xe800] ;  /* 0x00e800000024783b */ /* 0x000fe80000004200 */
[----:B----4-:R-:W4:Y:S04]  /*4cc0*/  LDL R23, [R1+0x24] ;  /* 0x0000240001177983 */ /* 0x010f280000100800 */
[----:B------:R-:W4:Y:S04]  /*4cd0*/  LDL R20, [R1+0x20] ;  /* 0x0000200001147983 */ /* 0x000f280000100800 */
        /* <DEDUP_REMOVED lines=31> */
[----:B------:R-:W1:Y:S05]  /*4ed0*/  LDSM.16.M88.4 R24, [R20] ;  /* 0x000000001418783b */ /* 0x000e6a0000000200 */
[----:B------:R-:W-:Y:S01]  /*4ee0*/  HMMA.16816.F32.BF16 R96, R248, R246, R96 ;  /* 0x000000f6f860723c */ /* 0x000fe20000041860 */
[----:B------:R-:W2:Y:S04]  /*4ef0*/  LDSM.16.MT88.4 R244, [R0+0xf000] ;  /* 0x00f0000000f4783b */ /* 0x000ea80000004200 */
[----:B------:R-:W3:Y:S01]  /*4f00*/  LDSM.16.MT88.4 R248, [R0+0x11000] ;  /* 0x0110000000f8783b */ /* 0x000ee20000004200 */
[-C--:B-1----:R-:W-:Y:S06]  /*4f10*/  HMMA.16816.F32.BF16 R4, R24, R44.reuse, R4 ;  /* 0x0000002c1804723c */ /* 0x082fec0000041804 */
[C---:B------:R-:W-:Y:S06]  /*4f20*/  HMMA.16816.F32.BF16 R8, R36.reuse, R44, R8 ;  /* 0x0000002c2408723c */ /* 0x040fec0000041808 */
[-C--:B------:R-:W-:Y:S06]  /*4f30*/  HMMA.16816.F32.BF16 R12, R36, R46.reuse, R12 ;  /* 0x0000002e240c723c */ /* 0x080fec000004180c */
[C---:B------:R-:W-:Y:S01]  /*4f40*/  HMMA.16816.F32.BF16 R16, R24.reuse, R46, R16 ;  /* 0x0000002e1810723c */ /* 0x040fe20000041810 */
[----:B------:R-:W5:Y:S04]  /*4f50*/  LDL.LU.64 R46, [R1+0xd8] ;  /* 0x0000d800012e7983 */ /* 0x000f680000300a00 */
[----:B------:R-:W5:Y:S01]  /*4f60*/  LDL.LU.64 R44, [R1+0xd0] ;  /* 0x0000d000012c7983 */ /* 0x000f620000300a00 */
[-C--:B--2---:R-:W-:Y:S03]  /*4f70*/  HMMA.16816.F32.BF16 R68, R24, R244.reuse, R68 ;  /* 0x000000f41844723c */ /* 0x084fe60000041844 */
[----:B------:R-:W2:Y:S03]  /*4f80*/  LDL R29, [R1+0x60] ;  /* 0x00006000011d7983 */ /* 0x000ea60000100800 */
[C---:B------:R-:W-:Y:S01]  /*4f90*/  HMMA.16816.F32.BF16 R72, R36.reuse, R244, R72 ;  /* 0x000000f42448723c */ /* 0x040fe20000041848 */
[----:B------:R-:W4:Y:S04]  /*4fa0*/  LDL R22, [R1+0x64] ;  /* 0x0000640001167983 */ /* 0x000f280000100800 */
[----:B------:R-:W4:Y:S01]  /*4fb0*/  LDL R33, [R1+0x5c] ;  /* 0x00005c0001217983 */ /* 0x000f220000100800 */
[-C--:B------:R-:W-:Y:S03]  /*4fc0*/  HMMA.16816.F32.BF16 R76, R36, R246.reuse, R76 ;  /* 0x000000f6244c723c */ /* 0x080fe6000004184c */
[----:B------:R-:W4:Y:S03]  /*4fd0*/  LDL R32, [R1+0x58] ;  /* 0x0000580001207983 */ /* 0x000f260000100800 */
[C---:B------:R-:W-:Y:S01]  /*4fe0*/  HMMA.16816.F32.BF16 R80, R24.reuse, R246, R80 ;  /* 0x000000f61850723c */ /* 0x040fe20000041850 */
[----:B------:R-:W4:Y:S04]  /*4ff0*/  LDL.LU.64 R20, [R1+0x30] ;  /* 0x0000300001147983 */ /* 0x000f280000300a00 */
[----:B------:R-:W1:Y:S01]  /*5000*/  LDSM.16.M88.4 R244, [R23] ;  /* 0x0000000017f4783b */ /* 0x000e620000000200 */
[-C--:B---3--:R-:W-:Y:S06]  /*5010*/  HMMA.16816.F32.BF16 R84, R24, R248.reuse, R84 ;  /* 0x000000f81854723c */ /* 0x088fec0000041854 */
[C---:B------:R-:W-:Y:S06]  /*5020*/  HMMA.16816.F32.BF16 R88, R36.reuse, R248, R88 ;  /* 0x000000f82458723c */ /* 0x040fec0000041858 */
[-C--:B------:R-:W-:Y:S01]  /*5030*/  HMMA.16816.F32.BF16 R92, R36, R250.reuse, R92 ;  /* 0x000000fa245c723c */ /* 0x080fe2000004185c */
[----:B------:R3:W1:Y:S05]  /*5040*/  LDSM.16.M88.4 R36, [R23+0x1000] ;  /* 0x001000001724783b */ /* 0x00066a0000000200 */
[----:B------:R-:W-:Y:S01]  /*5050*/  HMMA.16816.F32.BF16 R96, R24, R250, R96 ;  /* 0x000000fa1860723c */ /* 0x000fe20000041860 */
[----:B------:R-:W1:Y:S04]  /*5060*/  LDSM.16.MT88.4 R248, [R0+0xf800] ;  /* 0x00f8000000f8783b */ /* 0x000e680000004200 */
[----:B------:R-:W1:Y:S01]  /*5070*/  LDSM.16.MT88.4 R24, [R0+0x11800] ;  /* 0x011800000018783b */ /* 0x000e620000004200 */
[----:B---3--:R-:W3:Y:S01]  /*5080*/  LDC R23, c[0x0][0x270] ;  /* 0x00009c00ff177b82 */ /* 0x008ee20000000800 */
[-C--:B-1----:R-:W-:Y:S06]  /*5090*/  HMMA.16816.F32.BF16 R4, R244, R40.reuse, R4 ;  /* 0x00000028f404723c */ /* 0x082fec0000041804 */
[C---:B------:R-:W-:Y:S06]  /*50a0*/  HMMA.16816.F32.BF16 R8, R36.reuse, R40, R8 ;  /* 0x000000282408723c */ /* 0x040fec0000041808 */
[-C--:B------:R-:W-:Y:S05]  /*50b0*/  HMMA.16816.F32.BF16 R12, R36, R42.reuse, R12 ;  /* 0x0000002a240c723c */ /* 0x080fea000004180c */
[----:B---3--:R-:W-:Y:S01]  /*50c0*/  IMAD R23, R23, UR17, RZ ;  /* 0x0000001117177c24 */ /* 0x008fe2000f8e02ff */
[C---:B------:R-:W-:Y:S01]  /*50d0*/  HMMA.16816.F32.BF16 R16, R244.reuse, R42, R16 ;  /* 0x0000002af410723c */ /* 0x040fe20000041810 */
[----:B------:R-:W5:Y:S04]  /*50e0*/  LDL.LU.64 R42, [R1+0xc8] ;  /* 0x0000c800012a7983 */ /* 0x000f680000300a00 */
[----:B------:R-:W5:Y:S01]  /*50f0*/  LDL.LU.64 R40, [R1+0xc0] ;  /* 0x0000c00001287983 */ /* 0x000f620000300a00 */
[-C--:B------:R-:W-:Y:S06]  /*5100*/  HMMA.16816.F32.BF16 R68, R244, R248.reuse, R68 ;  /* 0x000000f8f444723c */ /* 0x080fec0000041844 */
[C---:B------:R-:W-:Y:S06]  /*5110*/  HMMA.16816.F32.BF16 R72, R36.reuse, R248, R72 ;  /* 0x000000f82448723c */ /* 0x040fec0000041848 */
[-C--:B------:R-:W-:Y:S05]  /*5120*/  HMMA.16816.F32.BF16 R76, R36, R250.reuse, R76 ;  /* 0x000000fa244c723c */ /* 0x080fea000004184c */
[C---:B------:R-:W-:Y:S01]  /*5130*/  IMAD.SHL.U32 R248, R23.reuse, 0x8, RZ ;  /* 0x0000000817f87824 */ /* 0x040fe200078e00ff */
[C---:B------:R-:W-:Y:S05]  /*5140*/  HMMA.16816.F32.BF16 R80, R244.reuse, R250, R80 ;  /* 0x000000faf450723c */ /* 0x040fea0000041850 */
[C---:B------:R-:W-:Y:S01]  /*5150*/  IMAD.SHL.U32 R249, R23.reuse, 0x10, RZ ;  /* 0x0000001017f97824 */ /* 0x040fe200078e00ff */
[-C--:B------:R-:W-:Y:S05]  /*5160*/  HMMA.16816.F32.BF16 R84, R244, R24.reuse, R84 ;  /* 0x00000018f454723c */ /* 0x080fea0000041854 */
[C---:B------:R-:W-:Y:S01]  /*5170*/  IMAD.U32 R250, R23.reuse, -0x40, RZ ;  /* 0xffffffc017fa7824 */ /* 0x040fe200078e00ff */
[C---:B------:R-:W-:Y:S01]  /*5180*/  HMMA.16816.F32.BF16 R88, R36.reuse, R24, R88 ;  /* 0x000000182458723c */ /* 0x040fe20000041858 */
[----:B------:R-:W1:Y:S05]  /*5190*/  LDC R24, c[0x0][0x270] ;  /* 0x00009c00ff187b82 */ /* 0x000e6a0000000800 */
[-C--:B------:R-:W-:Y:S05]  /*51a0*/  HMMA.16816.F32.BF16 R92, R36, R26.reuse, R92 ;  /* 0x0000001a245c723c */ /* 0x080fea000004185c */
[----:B------:R-:W-:Y:S01]  /*51b0*/  IMAD.MOV.U32 R25, RZ, RZ, R30 ;  /* 0x000000ffff197224 */ /* 0x000fe200078e001e */
[----:B------:R-:W-:Y:S05]  /*51c0*/  HMMA.16816.F32.BF16 R96, R244, R26, R96 ;  /* 0x0000001af460723c */ /* 0x000fea0000041860 */
[----:B------:R-:W-:Y:S01]  /*51d0*/  IMAD R30, R23, 0x18, RZ ;  /* 0x00000018171e7824 */ /* 0x000fe200078e02ff */
[----:B--2---:R-:W-:Y:S01]  /*51e0*/  @P3 IADD3 R28, P1, R29, UR10, RZ ;  /* 0x0000000a1d1c3c10 */ /* 0x004fe2000ff3e0ff */
[----:B------:R-:W-:Y:S04]  /*51f0*/  @UP3 UMOV UR10, UR15 ;  /* 0x0000000f000a3c82 */ /* 0x000fe80008000000 */
[----:B----4-:R-:W-:Y:S01]  /*5200*/  @P3 IADD3.X R29, R22, UR9, RZ, P1, !PT ;  /* 0x00000009161d3c10 */ /* 0x010fe20008ffe4ff */
[C---:B------:R-:W-:Y:S01]  /*5210*/  IMAD R22, R23.reuse, 0x28, RZ ;  /* 0x0000002817167824 */ /* 0x040fe200078e02ff */
[----:B------:R-:W-:Y:S03]  /*5220*/  @UP3 UMOV UR9, UR14 ;  /* 0x0000000e00093c82 */ /* 0x000fe60008000000 */
[----:B------:R-:W2:Y:S04]  /*5230*/  @P3 LDG.E R33, desc[UR6][R28.64+-0xe0] ;  /* 0xffff20061c213981 */ /* 0x000ea8000c1e1900 */
[----:B------:R3:W4:Y:S01]  /*5240*/  @P3 LDG.E R32, desc[UR6][R28.64+-0x100] ;  /* 0xffff00061c203981 */ /* 0x000722000c1e1900 */
[C---:B------:R-:W-:Y:S04]  /*5250*/  LEA R251, P0, R250.reuse, R20, 0x2 ;  /* 0x00000014fafb7211 */ /* 0x040fe800078010ff */
[----:B------:R-:W-:Y:S01]  /*5260*/  LEA.HI.X.SX32 R250, R250, R21, 0x2, P0 ;  /* 0x00000015fafa7211 */ /* 0x000fe200000f16ff */
[----:B------:R-:W-:Y:S04]  /*5270*/  IMAD.MOV.U32 R20, RZ, RZ, R251 ;  /* 0x000000ffff147224 */ /* 0x000fe800078e00fb */
[----:B------:R-:W-:Y:S01]  /*5280*/  IMAD.MOV.U32 R21, RZ, RZ, R250 ;  /* 0x000000ffff157224 */ /* 0x000fe200078e00fa */
[-C--:B------:R-:W-:Y:S02]  /*5290*/  LEA R250, P1, R248, R20.reuse, 0x2 ;  /* 0x00000014f8fa7211 */ /* 0x080fe400078210ff */
[-C--:B------:R-:W-:Y:S02]  /*52a0*/  LEA R22, P2, R22, R20.reuse, 0x2 ;  /* 0x0000001416167211 */ /* 0x080fe400078410ff */
[----:B------:R-:W-:Y:S01]  /*52b0*/  STL.64 [R1+0x30], R20 ;  /* 0x0000301401007387 */ /* 0x000fe20000100a00 */
[-C--:B------:R-:W-:Y:S03]  /*52c0*/  LEA.HI.X.SX32 R251, R248, R21.reuse, 0x2, P1 ;  /* 0x00000015f8fb7211 */ /* 0x080fe600008f16ff */
[----:B------:R1:W-:Y:S04]  /*52d0*/  REDG.E.ADD.F32.FTZ.RN.STRONG.GPU desc[UR6][R20.64], R4 ;  /* 0x00000004140079a6 */ /* 0x0003e8000c10f386 */
[----:B------:R1:W-:Y:S01]  /*52e0*/  REDG.E.ADD.F32.FTZ.RN.STRONG.GPU desc[UR6][R250.64], R5 ;  /* 0x00000005fa0079a6 */ /* 0x0003e2000c10f386 */
[C---:B---3--:R-:W-:Y:S02]  /*52f0*/  IMAD.SHL.U32 R28, R23.reuse, 0x20, RZ ;  /* 0x00000020171c7824 */ /* 0x048fe400078e00ff */
[----:B-1----:R-:W-:Y:S02]  /*5300*/  IMAD R29, R24, UR17, RZ ;  /* 0x00000011181d7c24 */ /* 0x002fe4000f8e02ff */
[----:B------:R-:W-:Y:S02]  /*5310*/  IMAD R24, R23, 0x38, RZ ;  /* 0x0000003817187824 */ /* 0x000fe400078e02ff */
[----:B------:R-:W-:Y:S01]  /*5320*/  IMAD.SHL.U32 R29, R29, 0x20, RZ ;  /* 0x000000201d1d7824 */ /* 0x000fe200078e00ff */
[CC--:B------:R-:W-:Y:S04]  /*5330*/  LEA R4, P1, R30.reuse, R20.reuse, 0x2 ;  /* 0x000000141e047211 */ /* 0x0c0fe800078210ff */
[-C--:B------:R-:W-:Y:S01]  /*5340*/  LEA.HI.X.SX32 R5, R30, R21.reuse, 0x2, P1 ;  /* 0x000000151e057211 */ /* 0x080fe200008f16ff */
[----:B--2---:R-:W-:Y:S04]  /*5350*/  @P3 STL [R1+0x5c], R33 ;  /* 0x00005c2101003387 */ /* 0x004fe80000100800 */
[----:B----4-:R1:W-:Y:S04]  /*5360*/  @P3 STL [R1+0x58], R32 ;  /* 0x0000582001003387 */ /* 0x0103e80000100800 */
        /* <DEDUP_REMOVED lines=8> */
[----:B------:R4:W-:Y:S01]  /*53f0*/  REDG.E.ADD.F32.FTZ.RN.STRONG.GPU desc[UR6][R28.64], R8 ;  /* 0x000000081c0079a6 */ /* 0x0009e2000c10f386 */
[----:B-1----:R-:W-:Y:S03]  /*5400*/  IMAD R6, R23, 0x30, RZ ;  /* 0x0000003017067824 */ /* 0x002fe600078e02ff */
[----:B------:R2:W5:Y:S01]  /*5410*/  LDL.LU.64 R32, [R1+0xa8] ;  /* 0x0000a80001207983 */ /* 0x0005620000300a00 */
[----:B---3--:R-:W1:Y:S01]  /*5420*/  LDC R5, c[0x0][0x270] ;  /* 0x00009c00ff057b82 */ /* 0x008e620000000800 */
[-C--:B------:R-:W-:Y:S02]  /*5430*/  LEA R6, P1, R6, R20.reuse, 0x2 ;  /* 0x0000001406067211 */ /* 0x080fe400078210ff */
[----:B------:R2:W5:Y:S01]  /*5440*/  LDL.LU R30, [R1+0xa0] ;  /* 0x0000a000011e7983 */ /* 0x0005620000300800 */
[CC--:B------:R-:W-:Y:S01]  /*5450*/  LEA R4, P0, R24.reuse, R20.reuse, 0x2 ;  /* 0x0000001418047211 */ /* 0x0c0fe200078010ff */
[----:B----4-:R-:W-:Y:S02]  /*5460*/  VIADD R8, R249, 0x20 ;  /* 0x00000020f9087836 */ /* 0x010fe40000000000 */
[----:B------:R2:W5:Y:S01]  /*5470*/  LDL.LU.64 R28, [R1+0x98] ;  /* 0x00009800011c7983 */ /* 0x0005620000300a00 */
[C---:B-1----:R-:W-:Y:S02]  /*5480*/  IMAD R23, R5.reuse, UR17, RZ ;  /* 0x0000001105177c24 */ /* 0x042fe4000f8e02ff */
[----:B------:R-:W-:Y:S01]  /*5490*/  IMAD R7, R5, UR17, RZ ;  /* 0x0000001105077c24 */ /* 0x000fe2000f8e02ff */
[-C--:B------:R-:W-:Y:S01]  /*54a0*/  LEA.HI.X.SX32 R5, R24, R21.reuse, 0x2, P0 ;  /* 0x0000001518057211 */ /* 0x080fe200000f16ff */
[----:B------:R-:W-:Y:S02]  /*54b0*/  IMAD R23, R23, 0x28, RZ ;  /* 0x0000002817177824 */ /* 0x000fe400078e02ff */
[----:B------:R-:W-:Y:S03]  /*54c0*/  IMAD R7, R7, 0x30, RZ ;  /* 0x0000003007077824 */ /* 0x000fe600078e02ff */
[-C--:B------:R-:W-:Y:S02]  /*54d0*/  LEA.HI.X.SX32 R23, R23, R21.reuse, 0x2, P2 ;  /* 0x0000001517177211 */ /* 0x080fe400010f16ff */
[-C--:B------:R-:W-:Y:S03]  /*54e0*/  LEA.HI.X.SX32 R7, R7, R21.reuse, 0x2, P1 ;  /* 0x0000001507077211 */ /* 0x080fe600008f16ff */
[----:B------:R1:W-:Y:S04]  /*54f0*/  REDG.E.ADD.F32.FTZ.RN.STRONG.GPU desc[UR6][R22.64], R9 ;  /* 0x00000009160079a6 */ /* 0x0003e8000c10f386 */
[----:B------:R3:W-:Y:S04]  /*5500*/  REDG.E.ADD.F32.FTZ.RN.STRONG.GPU desc[UR6][R6.64], R10 ;  /* 0x0000000a060079a6 */ /* 0x0007e8000c10f386 */
[----:B------:R4:W-:Y:S04]  /*5510*/  REDG.E.ADD.F32.FTZ.RN.STRONG.GPU desc[UR6][R4.64], R11 ;  /* 0x0000000b040079a6 */ /* 0x0009e8000c10f386 */
[----:B------:R2:W-:Y:S04]  /*5520*/  REDG.E.ADD.F32.FTZ.RN.STRONG.GPU desc[UR6][R20.64+0x80], R16 ;  /* 0x00008010140079a6 */ /* 0x0005e8000c10f386 */
[----:B------:R2:W-:Y:S04]  /*5530*/  REDG.E.ADD.F32.FTZ.RN.STRONG.GPU desc[UR6][R250.64+0x80], R17 ;  /* 0x00008011fa0079a6 */ /* 0x0005e8000c10f386 */
[----:B-1----:R1:W5:Y:S01]  /*5540*/  LDL.LU.64 R22, [R1+0x90] ;  /* 0x0000900001167983 */ /* 0x0023620000300a00 */
[C---:B---3--:R-:W-:Y:S03]  /*5550*/  IMAD.IADD R7, R248.reuse, 0x1, R8 ;  /* 0x00000001f8077824 */ /* 0x048fe600078e0208 */
[----:B------:R1:W5:Y:S01]  /*5560*/  LDL.LU.64 R26, [R1+0x88] ;  /* 0x00008800011a7983 */ /* 0x0003620000300a00 */
[----:B------:R-:W-:Y:S02]  /*5570*/  IMAD.MOV.U32 R10, RZ, RZ, R25 ;  /* 0x000000ffff0a7224 */ /* 0x000fe400078e0019 */
[----:B----4-:R-:W-:Y:S01]  /*5580*/  VIADD R5, R249, 0x20 ;  /* 0x00000020f9057836 */ /* 0x010fe20000000000 */
[-C--:B------:R-:W-:Y:S01]  /*5590*/  LEA R6, P1, R7, R20.reuse, 0x2 ;  /* 0x0000001407067211 */ /* 0x080fe200078210ff */
[C---:B------:R-:W-:Y:S01]  /*55a0*/  IMAD.IADD R4, R248.reuse, 0x1, R7 ;  /* 0x00000001f8047824 */ /* 0x040fe200078e0207 */
[----:B------:R1:W5:Y:S01]  /*55b0*/  LDL.LU.64 R24, [R1+0x80] ;  /* 0x0000800001187983 */ /* 0x0003620000300a00 */
[----:B------:R-:W-:Y:S01]  /*55c0*/  IMAD.MOV.U32 R247, RZ, RZ, R10 ;  /* 0x000000fffff77224 */ /* 0x000fe200078e000a */
[-C--:B------:R-:W-:Y:S02]  /*55d0*/  LEA R8, P0, R5, R20.reuse, 0x2 ;  /* 0x0000001405087211 */ /* 0x080fe400078010ff */
[-C--:B------:R-:W-:Y:S02]  /*55e0*/  LEA.HI.X.SX32 R7, R7, R21.reuse, 0x2, P1 ;  /* 0x0000001507077211 */ /* 0x080fe400008f16ff */
[-C--:B------:R-:W-:Y:S01]  /*55f0*/  LEA.HI.X.SX32 R9, R5, R21.reuse, 0x2, P0 ;  /* 0x0000001505097211 */ /* 0x080fe200000f16ff */
[----:B------:R-:W-:Y:S01]  /*5600*/  IMAD.IADD R5, R248, 0x1, R4 ;  /* 0x00000001f8057824 */ /* 0x000fe200078e0204 */
[CC--:B--2---:R-:W-:Y:S03]  /*5610*/  LEA R16, P0, R4.reuse, R20.reuse, 0x2 ;  /* 0x0000001404107211 */ /* 0x0c4fe600078010ff */
[----:B------:R2:W-:Y:S01]  /*5620*/  REDG.E.ADD.F32.FTZ.RN.STRONG.GPU desc[UR6][R8.64], R18 ;  /* 0x00000012080079a6 */ /* 0x0005e2000c10f386 */
[-C--:B------:R-:W-:Y:S01]  /*5630*/  LEA.HI.X.SX32 R17, R4, R21.reuse, 0x2, P0 ;  /* 0x0000001504117211 */ /* 0x080fe200000f16ff */
[----:B------:R-:W-:Y:S01]  /*5640*/  IMAD.IADD R4, R248, 0x1, R5 ;  /* 0x00000001f8047824 */ /* 0x000fe200078e0205 */
[CC--:B------:R-:W-:Y:S01]  /*5650*/  LEA R10, P0, R5.reuse, R20.reuse, 0x2 ;  /* 0x00000014050a7211 */ /* 0x0c0fe200078010ff */
[----:B------:R3:W-:Y:S03]  /*5660*/  REDG.E.ADD.F32.FTZ.RN.STRONG.GPU desc[UR6][R6.64], R19 ;  /* 0x00000013060079a6 */ /* 0x0007e6000c10f386 */
[-C--:B------:R-:W-:Y:S01]  /*5670*/  LEA.HI.X.SX32 R11, R5, R21.reuse, 0x2, P0 ;  /* 0x00000015050b7211 */ /* 0x080fe200000f16ff */
[----:B------:R-:W-:Y:S01]  /*5680*/  REDG.E.ADD.F32.FTZ.RN.STRONG.GPU desc[UR6][R16.64], R12 ;  /* 0x0000000c100079a6 */ /* 0x000fe2000c10f386 */
[----:B------:R-:W-:Y:S03]  /*5690*/  VIADD R5, R249, 0x40 ;  /* 0x00000040f9057836 */ /* 0x000fe60000000000 */
[----:B------:R4:W-:Y:S04]  /*56a0*/  REDG.E.ADD.F32.FTZ.RN.STRONG.GPU desc[UR6][R10.64], R13 ;  /* 0x0000000d0a0079a6 */ /* 0x0009e8000c10f386 */
[----:B------:R-:W-:Y:S01]  /*56b0*/  LDSM.16.MT88.4 R16, [R0+0x2000] ;  /* 0x002000000010783b */ /* 0x000fe20000004200 */
[-C--:B--2---:R-:W-:Y:S01]  /*56c0*/  LEA R8, P1, R4, R20.reuse, 0x2 ;  /* 0x0000001404087211 */ /* 0x084fe200078210ff */
[----:B---3--:R-:W-:Y:S03]  /*56d0*/  IMAD.IADD R7, R248, 0x1, R4 ;  /* 0x00000001f8077824 */ /* 0x008fe600078e0204 */
[-C--:B------:R-:W-:Y:S02]  /*56e0*/  LEA.HI.X.SX32 R9, R4, R21.reuse, 0x2, P1 ;  /* 0x0000001504097211 */ /* 0x080fe400008f16ff */
[CC--:B------:R-:W-:Y:S03]  /*56f0*/  LEA R6, P0, R7.reuse, R20.reuse, 0x2 ;  /* 0x0000001407067211 */ /* 0x0c0fe600078010ff */
[----:B------:R2:W-:Y:S01]  /*5700*/  REDG.E.ADD.F32.FTZ.RN.STRONG.GPU desc[UR6][R8.64], R14 ;  /* 0x0000000e080079a6 */ /* 0x0005e2000c10f386 */
[C---:B----4-:R-:W-:Y:S01]  /*5710*/  IMAD.IADD R10, R248.reuse, 0x1, R5 ;  /* 0x00000001f80a7824 */ /* 0x050fe200078e0205 */
[-C--:B------:R-:W-:Y:S03]  /*5720*/  LEA.HI.X.SX32 R7, R7, R21.reuse, 0x2, P0 ;  /* 0x0000001507077211 */ /* 0x080fe600000f16ff */
[C---:B------:R-:W-:Y:S02]  /*5730*/  IMAD.IADD R4, R248.reuse, 0x1, R10 ;  /* 0x00000001f8047824 */ /* 0x040fe400078e020a */
[----:B------:R3:W-:Y:S04]  /*5740*/  REDG.E.ADD.F32.FTZ.RN.STRONG.GPU desc[UR6][R6.64], R15 ;  /* 0x0000000f060079a6 */ /* 0x0007e8000c10f386 */
[----:B------:R-:W-:Y:S04]  /*5750*/  REDG.E.ADD.F32.FTZ.RN.STRONG.GPU desc[UR6][R20.64+0x100], R68 ;  /* 0x00010044140079a6 */ /* 0x000fe8000c10f386 */
[----:B------:R-:W-:Y:S01]  /*5760*/  REDG.E.ADD.F32.FTZ.RN.STRONG.GPU desc[UR6][R250.64+0x100], R69 ;  /* 0x00010045fa0079a6 */ /* 0x000fe2000c10f386 */
[CC--:B--2---:R-:W-:Y:S04]  /*5770*/  LEA R8, P0, R5.reuse, R20.reuse, 0x2 ;  /* 0x0000001405087211 */ /* 0x0c4fe800078010ff */
[-C--:B------:R-:W-:Y:S01]  /*5780*/  LEA.HI.X.SX32 R9, R5, R21.reuse, 0x2, P0 ;  /* 0x0000001505097211 */ /* 0x080fe200000f16ff */
[----:B------:R-:W-:Y:S01]  /*5790*/  IMAD.IADD R5, R248, 0x1, R4 ;  /* 0x00000001f8057824 */ /* 0x000fe200078e0204 */
[-C--:B------:R-:W-:Y:S02]  /*57a0*/  LEA R12, P0, R4, R20.reuse, 0x2 ;  /* 0x00000014040c7211 */ /* 0x080fe400078010ff */
[-C--:B---3--:R-:W-:Y:S01]  /*57b0*/  LEA R6, P1, R10, R20.reuse, 0x2 ;  /* 0x000000140a067211 */ /* 0x088fe200078210ff */
        /* <DEDUP_REMOVED lines=77> */
[----:B------:R-:W-:Y:S04]  /*5c90*/  REDG.E.ADD.F32.FTZ.RN.STRONG.GPU desc[UR6][R20.64+0x280], R96 ;  /* 0x00028060140079a6 */ /* 0x000fe8000c10f386 */
[----:B------:R-:W-:Y:S04]  /*5ca0*/  REDG.E.ADD.F32.FTZ.RN.STRONG.GPU desc[UR6][R250.64+0x280], R97 ;  /* 0x00028061fa0079a6 */ /* 0x000fe8000c10f386 */
[----:B------:R-:W-:Y:S01]  /*5cb0*/  LDSM.16.MT88.4 R88, [R0+0x4800] ;  /* 0x004800000058783b */ /* 0x000fe20000004200 */
[C---:B--2---:R-:W-:Y:S01]  /*5cc0*/  IMAD.IADD R6, R248.reuse, 0x1, R4 ;  /* 0x00000001f8067824 */ /* 0x044fe200078e0204 */
[CC--:B---3--:R-:W-:Y:S03]  /*5cd0*/  LEA R8, P0, R249.reuse, R20.reuse, 0x2 ;  /* 0x00000014f9087211 */ /* 0x0c8fe600078010ff */
[C---:B------:R-:W-:Y:S01]  /*5ce0*/  IMAD.IADD R5, R248.reuse, 0x1, R6 ;  /* 0x00000001f8057824 */ /* 0x040fe200078e0206 */
[-C--:B------:R-:W-:Y:S03]  /*5cf0*/  LEA.HI.X.SX32 R9, R249, R21.reuse, 0x2, P0 ;  /* 0x00000015f9097211 */ /* 0x080fe600000f16ff */
[----:B------:R-:W-:Y:S01]  /*5d00*/  IMAD.IADD R4, R248, 0x1, R5 ;  /* 0x00000001f8047824 */ /* 0x000fe200078e0205 */
[CC--:B------:R-:W-:Y:S02]  /*5d10*/  LEA R12, P0, R6.reuse, R20.reuse, 0x2 ;  /* 0x00000014060c7211 */ /* 0x0c0fe400078010ff */
        /* <DEDUP_REMOVED lines=81> */
[----:B------:R-:W3:Y:S08]  /*6230*/  LDC R7, c[0x0][0x244] ;  /* 0x00009100ff077b82 */ /* 0x000ef00000000800 */
[----:B------:R-:W-:Y:S01]  /*6240*/  BAR.SYNC.DEFER_BLOCKING 0x0 ;  /* 0x0000000000007b1d */ /* 0x000fe20000010000 */
        /* <DEDUP_REMOVED lines=9> */
[----:B------:R1:W-:Y:S01]  /*62e0*/  LDGSTS.E.BYPASS.LTC128B.128 [R247], desc[UR6][R8.64] ;  /* 0x0000000008f77fae */ /* 0x0003e2000b901d46 */
        /* <DEDUP_REMOVED lines=8> */
.L_x_102:
[----:B------:R-:W-:Y:S01]  /*6370*/  ISETP.LT.AND P0, PT, RZ, UR8, PT ;  /* 0x00000008ff007c0c */ /* 0x000fe2000bf01270 */
[----:B------:R-:W-:Y:S11]  /*6380*/  UIADD3 UR8, UR8, -0x1, URZ ;  /* 0xffffffff08087890 */ /* 0x000ff6000fffe03f */
[----:B------:R-:W-:Y:S01]  /*6390*/  @!UPT UIADD3 URZ, URZ, URZ, URZ ;  /* 0x0000003f3f3ff290 */ /* 0x000fe2000fffe03f */
[----:B------:R-:W-:Y:S05]  /*63a0*/  @P0 BRA `(.L_x_103) ;  /* 0xffffffcc001c0947 */ /* 0x000fea000383ffff */
[----:B------:R-:W2:Y:S01]  /*63b0*/  LDL R73, [R1+0x68] ;  /* 0x0000680001497983 */ /* 0x000ea20000100800 */
[----:B------:R-:W-:-:S03]  /*63c0*/  ULDC UR8, c[0x0][0x390] ;  /* 0x0000e40000087ab9 */ /* 0x000fc60000000800 */
[----:B------:R-:W3:Y:S01]  /*63d0*/  LDL R72, [R1+0x6c] ;  /* 0x00006c0001487983 */ /* 0x000ee20000100800 */
        /* <DEDUP_REMOVED lines=61> */
[----:B-1----:R-:W-:Y:S01]  /*67b0*/  FMUL.FTZ R9, R137, UR8 ;  /* 0x0000000889097c20 */ /* 0x002fe20008410000 */
        /* <DEDUP_REMOVED lines=11> */
[----:B------:R-:W-:Y:S01]  /*6870*/  F2FP.BF16.F32.PACK_AB R6, R6, R146 ;  /* 0x000000920606723e */ /* 0x000fe200000010ff */
[----:B------:R-:W-:Y:S01]  /*6880*/  USHF.L.U32 UR19, UR21, 0x6, URZ ;  /* 0x0000000615137899 */ /* 0x000fe2000800063f */
[----:B------:R-:W-:-:S02]  /*6890*/  F2FP.BF16.F32.PACK_AB R9, R9, R136 ;  /* 0x000000880909723e */ /* 0x000fc400000010ff */
        /* <DEDUP_REMOVED lines=32> */
[----:B---3--:R-:W-:Y:S04]  /*6aa0*/  STS [R72], R23 ;  /* 0x0000001748007388 */ /* 0x008fe80000000800 */
        /* <DEDUP_REMOVED lines=41> */
[----:B-1----:R-:W-:-:S03]  /*6d40*/  SHF.R.S32.HI R6, RZ, 0x1f, R4 ;  /* 0x0000001fff067819 */ /* 0x002fc60000011404 */
[----:B------:R2:W-:Y:S04]  /*6d50*/  STS [R72+0xa400], R66 ;  /* 0x00a4004248007388 */ /* 0x0005e80000000800 */
[----:B------:R2:W-:Y:S04]  /*6d60*/  STS [R73+0xb000], R56 ;  /* 0x00b0003849007388 */ /* 0x0005e80000000800 */
[----:B------:R2:W-:Y:S04]  /*6d70*/  STS [R73+0xb400], R58 ;  /* 0x00b4003a49007388 */ /* 0x0005e80000000800 */
[----:B------:R2:W-:Y:S04]  /*6d80*/  STS [R72+0xb000], R60 ;  /* 0x00b0003c48007388 */ /* 0x0005e80000000800 */
        /* <DEDUP_REMOVED lines=15> */
.L_x_104:
[----:B------:R-:W-:Y:S01]  /*6e80*/  @UP0 UIADD3 UR14, UR16, UR22, URZ ;  /* 0x00000016100e0290 */ /* 0x000fe2000fffe03f */
[----:B------:R-:W-:Y:S01]  /*6e90*/  LEA.HI R6, R6, R4, RZ, 0x3 ;  /* 0x0000000406067211 */ /* 0x000fe200078f18ff */
[----:B------:R-:W-:Y:S02]  /*6ea0*/  @UP0 ULDC.64 UR10, c[0x0][0x458] ;  /* 0x00011600000a0ab9 */ /* 0x000fe40000000a00 */
[----:B------:R-:W-:Y:S01]  /*6eb0*/  @UP0 UIMAD.WIDE.U32 UR12, UR14, UR10, URZ ;  /* 0x0000000a0e0c02a5 */ /* 0x000fe2000f8e003f */
[----:B------:R-:W-:Y:S01]  /*6ec0*/  LOP3.LUT R6, R6, 0xfffffff8, RZ, 0xc0, !PT ;  /* 0xfffffff806067812 */ /* 0x000fe200078ec0ff */
[----:B------:R-:W-:-:S04]  /*6ed0*/  @UP0 UIMAD UR14, UR14, UR11, URZ ;  /* 0x0000000b0e0e02a4 */ /* 0x000fc8000f8e023f */
[----:B------:R-:W-:Y:S01]  /*6ee0*/  @UP0 UIADD3 UR18, UR13, UR14, URZ ;  /* 0x0000000e0d120290 */ /* 0x000fe2000fffe03f */
[----:B------:R-:W-:Y:S01]  /*6ef0*/  IMAD.IADD R6, R4, 0x1, -R6 ;  /* 0x0000000104067824 */ /* 0x000fe200078e0a06 */
[----:B------:R-:W-:Y:S01]  /*6f00*/  @UP0 UMOV UR17, UR12 ;  /* 0x0000000c00110c82 */ /* 0x000fe20008000000 */
[----:B------:R-:W-:Y:S09]  /*6f10*/  @P0 BRA `(.L_x_105) ;  /* 0x0000000000340947 */ /* 0x000ff20003800000 */
        /* <DEDUP_REMOVED lines=13> */
.L_x_105:
[----:B------:R-:W-:Y:S01]  /*6ff0*/  BAR.SYNC.DEFER_BLOCKING 0x0 ;  /* 0x0000000000007b1d */ /* 0x000fe20000010000 */
[----:B------:R-:W-:Y:S01]  /*7000*/  IMAD.SHL.U32 R6, R6, 0x8, RZ ;  /* 0x0000000806067824 */ /* 0x000fe200078e00ff */
[----:B------:R-:W-:Y:S01]  /*7010*/  USHF.R.S32.HI UR12, URZ, 0x1f, UR19 ;  /* 0x0000001f3f0c7899 */ /* 0x000fe20008011413 */
[----:B------:R-:W-:Y:S01]  /*7020*/  IMAD.U32 R4, RZ, RZ, UR8 ;  /* 0x00000008ff047e24 */ /* 0x000fe2000f8e00ff */
[----:B------:R-:W-:Y:S02]  /*7030*/  UIMAD UR5, UR21, -0x40, UR5 ;  /* 0xffffffc0150578a4 */ /* 0x000fe4000f8e0205 */
[----:B------:R-:W-:Y:S01]  /*7040*/  UIMAD UR13, UR12, UR8, URZ ;  /* 0x000000080c0d72a4 */ /* 0x000fe2000f8e023f */
[--C-:B------:R-:W-:Y:S01]  /*7050*/  SHF.R.S32.HI R7, RZ, 0x1f, R6.reuse ;  /* 0x0000001fff077819 */ /* 0x100fe20000011406 */
[----:B------:R-:W1:Y:S01]  /*7060*/  S2R R53, SR_TID.X ;  /* 0x0000000000357919 */ /* 0x000e620000002100 */
[----:B------:R-:W-:Y:S01]  /*7070*/  USHF.R.S32.HI UR16, URZ, 0x1f, UR54 ;  /* 0x0000001f3f107899 */ /* 0x000fe20008011436 */
[----:B------:R-:W-:Y:S01]  /*7080*/  BSSY B0, `(.L_x_106) ;  /* 0x000002a000007945 */ /* 0x000fe20003800000 */
[----:B------:R-:W-:Y:S01]  /*7090*/  UIMAD UR13, UR19, UR9, UR13 ;  /* 0x00000009130d72a4 */ /* 0x000fe2000f8e020d */
[----:B--2---:R-:W2:Y:S01]  /*70a0*/  S2R R54, SR_TID.X ;  /* 0x0000000000367919 */ /* 0x004ea20000002100 */
[----:B------:R-:W-:Y:S01]  /*70b0*/  IMAD.WIDE.U32 R4, R4, UR19, R6 ;  /* 0x0000001304047c25 */ /* 0x000fe2000f8e0006 */
[----:B------:R-:W-:-:S03]  /*70c0*/  ULDC.64 UR14, c[0x0][0x468] ;  /* 0x00011a00000e7ab9 */ /* 0x000fc60000000a00 */
[----:B------:R-:W-:Y:S01]  /*70d0*/  IMAD.U32 R8, RZ, RZ, UR13 ;  /* 0x0000000dff087e24 */ /* 0x000fe2000f8e00ff */
[----:B------:R-:W-:Y:S01]  /*70e0*/  IADD3 R4, P0, R4, UR20, RZ ;  /* 0x0000001404047c10 */ /* 0x000fe2000ff1e0ff */
[----:B------:R-:W-:-:S03]  /*70f0*/  UIMAD UR13, UR16, UR14, URZ ;  /* 0x0000000e100d72a4 */ /* 0x000fc6000f8e023f */
[----:B------:R-:W-:Y:S01]  /*7100*/  IADD3.X R5, R5, UR23, R8, P0, !PT ;  /* 0x0000001705057c10 */ /* 0x000fe200087fe408 */
[----:B------:R-:W-:Y:S01]  /*7110*/  IMAD.U32 R8, RZ, RZ, UR14 ;  /* 0x0000000eff087e24 */ /* 0x000fe2000f8e00ff */
[----:B------:R3:W4:Y:S01]  /*7120*/  LDS.128 R36, [R247+0xd000] ;  /* 0x00d00000f7247984 */ /* 0x0007220000000c00 */
[----:B------:R-:W-:-:S03]  /*7130*/  UIMAD UR15, UR54, UR15, UR13 ;  /* 0x0000000f360f72a4 */ /* 0x000fc6000f8e020d */
[----:B------:R3:W3:Y:S04]  /*7140*/  LDS.128 R32, [R247+0xf000] ;  /* 0x00f00000f7207984 */ /* 0x0006e80000000c00 */
[----:B------:R3:W3:Y:S04]  /*7150*/  LDS.128 R28, [R247+0x11000] ;  /* 0x01100000f71c7984 */ /* 0x0006e80000000c00 */
[----:B------:R3:W3:Y:S04]  /*7160*/  LDS.128 R48, [R247+0x13000] ;  /* 0x01300000f7307984 */ /* 0x0006e80000000c00 */
[----:B------:R3:W3:Y:S01]  /*7170*/  LDS.128 R44, [R247+0x15000] ;  /* 0x01500000f72c7984 */ /* 0x0006e20000000c00 */
[----:B-1----:R-:W-:-:S03]  /*7180*/  SHF.R.S32.HI R53, RZ, 0x1f, R53 ;  /* 0x0000001fff357819 */ /* 0x002fc60000011435 */
[----:B------:R1:W1:Y:S01]  /*7190*/  LDS.128 R40, [R247+0x17000] ;  /* 0x01700000f7287984 */ /* 0x0002620000000c00 */
[----:B--2---:R-:W-:-:S04]  /*71a0*/  LEA.HI R53, R53, R54, RZ, 0x3 ;  /* 0x0000003635357211 */ /* 0x004fc800078f18ff */
[----:B------:R-:W-:-:S04]  /*71b0*/  SHF.R.S32.HI R53, RZ, 0x3, R53 ;  /* 0x00000003ff357819 */ /* 0x000fc80000011435 */
[C---:B------:R-:W-:Y:S01]  /*71c0*/  ISETP.GE.AND P2, PT, R53.reuse, UR5, PT ;  /* 0x0000000535007c0c */ /* 0x040fe2000bf46270 */
[----:B------:R-:W-:Y:S01]  /*71d0*/  VIADD R9, R53, 0x20 ;  /* 0x0000002035097836 */ /* 0x000fe20000000000 */
[----:B------:R-:W-:-:S04]  /*71e0*/  SHF.R.S32.HI R52, RZ, 0x1f, R53 ;  /* 0x0000001fff347819 */ /* 0x000fc80000011435 */
[----:B------:R-:W-:Y:S01]  /*71f0*/  ISETP.GE.AND P1, PT, R9, UR5, PT ;  /* 0x0000000509007c0c */ /* 0x000fe2000bf26270 */
[----:B------:R-:W-:-:S04]  /*7200*/  IMAD.WIDE.U32 R8, R8, UR54, R4 ;  /* 0x0000003608087c25 */ /* 0x000fc8000f8e0004 */
[----:B------:R-:W-:Y:S02]  /*7210*/  VIADD R12, R9, UR15 ;  /* 0x0000000f090c7c36 */ /* 0x000fe40008000000 */
[----:B----4-:R-:W-:Y:S06]  /*7220*/  @P2 BRA `(.L_x_107) ;  /* 0x00000000003c2947 */ /* 0x010fec0003800000 */
[----:B------:R-:W2:Y:S01]  /*7230*/  LDS.128 R20, [R247+0xe000] ;  /* 0x00e00000f7147984 */ /* 0x000ea20000000c00 */
[----:B------:R-:W-:Y:S01]  /*7240*/  MOV R4, R8 ;  /* 0x0000000800047202 */ /* 0x000fe20000000f00 */
[----:B------:R-:W-:Y:S01]  /*7250*/  IMAD R13, R52, UR8, RZ ;  /* 0x00000008340d7c24 */ /* 0x000fe2000f8e02ff */
[----:B------:R-:W-:Y:S01]  /*7260*/  MOV R5, R12 ;  /* 0x0000000c00057202 */ /* 0x000fe20000000f00 */
[----:B------:R-:W4:Y:S01]  /*7270*/  LDS.128 R16, [R247+0xc000] ;  /* 0x00c00000f7107984 */ /* 0x000f220000000c00 */
[----:B------:R-:W-:-:S03]  /*7280*/  ULDC.64 UR14, c[0x0][0x3f0] ;  /* 0x0000fc00000e7ab9 */ /* 0x000fc60000000a00 */
[----:B------:R-:W5:Y:S01]  /*7290*/  LDS.128 R24, [R247+0x10000] ;  /* 0x01000000f7187984 */ /* 0x000f620000000c00 */
[----:B------:R-:W-:-:S04]  /*72a0*/  IMAD.WIDE.U32 R10, R53, UR8, R4 ;  /* 0x00000008350a7c25 */ /* 0x000fc8000f8e0004 */
[----:B------:R-:W-:-:S05]  /*72b0*/  IMAD R4, R53, UR9, R13 ;  /* 0x0000000935047c24 */ /* 0x000fca000f8e020d */
[----:B------:R-:W-:Y:S02]  /*72c0*/  IADD3 R5, R11, R4, RZ ;  /* 0x000000040b057210 */ /* 0x000fe40007ffe0ff */
[----:B------:R-:W-:-:S04]  /*72d0*/  LEA R4, P0, R10, UR14, 0x1 ;  /* 0x0000000e0a047c11 */ /* 0x000fc8000f8008ff */
[----:B------:R-:W-:-:S05]  /*72e0*/  LEA.HI.X R5, R10, UR15, R5, 0x1, P0 ;  /* 0x0000000f0a057c11 */ /* 0x000fca00080f0c05 */
[----:B--2---:R2:W-:Y:S04]  /*72f0*/  STG.E.128 desc[UR6][R4.64+0x80], R20 ;  /* 0x0000801404007986 */ /* 0x0045e8000c101d06 */
[----:B----4-:R2:W-:Y:S04]  /*7300*/  STG.E.128 desc[UR6][R4.64], R16 ;  /* 0x0000001004007986 */ /* 0x0105e8000c101d06 */
[----:B-----5:R2:W-:Y:S02]  /*7310*/  STG.E.128 desc[UR6][R4.64+0x100], R24 ;  /* 0x0001001804007986 */ /* 0x0205e4000c101d06 */
.L_x_107:
[----:B------:R-:W-:Y:S05]  /*7320*/  BSYNC B0 ;  /* 0x0000000000007941 */ /* 0x000fea0003800000 */
.L_x_106:
[----:B------:R-:W-:Y:S04]  /*7330*/  BSSY B0, `(.L_x_108) ;  /* 0x000000f000007945 */ /* 0x000fe80003800000 */
[----:B------:R-:W-:Y:S05]  /*7340*/  @P1 BRA `(.L_x_109) ;  /* 0x0000000000341947 */ /* 0x000fea0003800000 */
[----:B--2---:R-:W-:Y:S01]  /*7350*/  IADD3 R4, P0, R53, 0x20, RZ ;  /* 0x0000002035047810 */ /* 0x004fe20007f1e0ff */
[----:B------:R-:W-:Y:S01]  /*7360*/  ULDC.64 UR14, c[0x0][0x3f0] ;  /* 0x0000fc00000e7ab9 */ /* 0x000fe20000000a00 */
[----:B------:R-:W-:Y:S02]  /*7370*/  MOV R9, R12 ;  /* 0x0000000c00097202 */ /* 0x000fe40000000f00 */
[----:B------:R-:W-:Y:S01]  /*7380*/  IADD3.X R5, RZ, R52, RZ, P0, !PT ;  /* 0x00000034ff057210 */ /* 0x000fe200007fe4ff */
[----:B------:R-:W-:-:S04]  /*7390*/  IMAD.WIDE.U32 R8, R4, UR8, R8 ;  /* 0x0000000804087c25 */ /* 0x000fc8000f8e0008 */
[----:B------:R-:W-:-:S04]  /*73a0*/  IMAD R5, R5, UR8, RZ ;  /* 0x0000000805057c24 */ /* 0x000fc8000f8e02ff */
[----:B------:R-:W-:Y:S01]  /*73b0*/  IMAD R5, R4, UR9, R5 ;  /* 0x0000000904057c24 */ /* 0x000fe2000f8e0205 */
[----:B------:R-:W-:-:S04]  /*73c0*/  LEA R4, P0, R8, UR14, 0x1 ;  /* 0x0000000e08047c11 */ /* 0x000fc8000f8008ff */
[----:B------:R-:W-:-:S04]  /*73d0*/  IADD3 R5, R9, R5, RZ ;  /* 0x0000000509057210 */ /* 0x000fc80007ffe0ff */
[----:B------:R-:W-:-:S05]  /*73e0*/  LEA.HI.X R5, R8, UR15, R5, 0x1, P0 ;  /* 0x0000000f08057c11 */ /* 0x000fca00080f0c05 */
[----:B------:R4:W-:Y:S04]  /*73f0*/  STG.E.128 desc[UR6][R4.64], R36 ;  /* 0x0000002404007986 */ /* 0x0009e8000c101d06 */
[----:B---3--:R4:W-:Y:S04]  /*7400*/  STG.E.128 desc[UR6][R4.64+0x80], R32 ;  /* 0x0000802004007986 */ /* 0x0089e8000c101d06 */
[----:B------:R4:W-:Y:S02]  /*7410*/  STG.E.128 desc[UR6][R4.64+0x100], R28 ;  /* 0x0001001c04007986 */ /* 0x0009e4000c101d06 */
.L_x_109:
[----:B------:R-:W-:Y:S05]  /*7420*/  BSYNC B0 ;  /* 0x0000000000007941 */ /* 0x000fea0003800000 */
.L_x_108:
[----:B--2---:R2:W1:Y:S01]  /*7430*/  LDS.128 R20, [R247+0x12000] ;  /* 0x01200000f7147984 */ /* 0x0044620000000c00 */
[----:B------:R-:W-:Y:S01]  /*7440*/  UIMAD UR5, UR12, UR10, URZ ;  /* 0x0000000a0c0572a4 */ /* 0x000fe2000f8e023f */
[----:B----4-:R-:W-:Y:S01]  /*7450*/  IMAD.U32 R4, RZ, RZ, UR10 ;  /* 0x0000000aff047e24 */ /* 0x010fe2000f8e00ff */
[----:B------:R-:W-:Y:S01]  /*7460*/  USHF.R.S32.HI UR13, URZ, 0x1f, UR54 ;  /* 0x0000001f3f0d7899 */ /* 0x000fe20008011436 */
[----:B------:R2:W4:Y:S01]  /*7470*/  LDS.128 R16, [R247+0x14000] ;  /* 0x01400000f7107984 */ /* 0x0005220000000c00 */
        /* <DEDUP_REMOVED lines=15> */
[----:B------:R-:W-:Y:S01]  /*7570*/  IMAD R11, R52, UR10, RZ ;  /* 0x0000000a340b7c24 */ /* 0x000fe2000f8e02ff */
[----:B------:R-:W-:Y:S01]  /*7580*/  MOV R5, R10 ;  /* 0x0000000a00057202 */ /* 0x000fe20000000f00 */
[----:B------:R-:W-:Y:S02]  /*7590*/  ULDC.64 UR8, c[0x0][0x3f8] ;  /* 0x0000fe0000087ab9 */ /* 0x000fe40000000a00 */
[----:B------:R-:W-:-:S04]  /*75a0*/  IMAD.WIDE.U32 R8, R53, UR10, R4 ;  /* 0x0000000a35087c25 */ /* 0x000fc8000f8e0004 */
[----:B------:R-:W-:-:S05]  /*75b0*/  IMAD R4, R53, UR11, R11 ;  /* 0x0000000b35047c24 */ /* 0x000fca000f8e020b */
[----:B------:R-:W-:Y:S02]  /*75c0*/  IADD3 R5, R9, R4, RZ ;  /* 0x0000000409057210 */ /* 0x000fe40007ffe0ff */
[----:B------:R-:W-:-:S04]  /*75d0*/  LEA R4, P0, R8, UR8, 0x1 ;  /* 0x0000000808047c11 */ /* 0x000fc8000f8008ff */
[----:B------:R-:W-:-:S05]  /*75e0*/  LEA.HI.X R5, R8, UR9, R5, 0x1, P0 ;  /* 0x0000000908057c11 */ /* 0x000fca00080f0c05 */
[----:B-1----:R1:W-:Y:S04]  /*75f0*/  STG.E.128 desc[UR6][R4.64], R20 ;  /* 0x0000001404007986 */ /* 0x0023e8000c101d06 */
[----:B----4-:R1:W-:Y:S04]  /*7600*/  STG.E.128 desc[UR6][R4.64+0x80], R16 ;  /* 0x0000801004007986 */ /* 0x0103e8000c101d06 */
[----:B------:R1:W-:Y:S02]  /*7610*/  STG.E.128 desc[UR6][R4.64+0x100], R12 ;  /* 0x0001000c04007986 */ /* 0x0003e4000c101d06 */
.L_x_111:
[----:B------:R-:W-:Y:S05]  /*7620*/  BSYNC B0 ;  /* 0x0000000000007941 */ /* 0x000fea0003800000 */
.L_x_110:
[----:B------:R-:W-:Y:S05]  /*7630*/  @P1 BRA `(.L_x_112) ;  /* 0x0000000800681947 */ /* 0x000fea0003800000 */
[----:B-1----:R-:W-:Y:S01]  /*7640*/  IADD3 R4, P0, R53, 0x20, RZ ;  /* 0x0000002035047810 */ /* 0x002fe20007f1e0ff */
        /* <DEDUP_REMOVED lines=9> */
[----:B---3--:R1:W-:Y:S04]  /*76e0*/  STG.E.128 desc[UR6][R4.64], R48 ;  /* 0x0000003004007986 */ /* 0x0083e8000c101d06 */
[----:B------:R1:W-:Y:S04]  /*76f0*/  STG.E.128 desc[UR6][R4.64+0x80], R44 ;  /* 0x0000802c04007986 */ /* 0x0003e8000c101d06 */
[----:B------:R1:W-:Y:S01]  /*7700*/  STG.E.128 desc[UR6][R4.64+0x100], R40 ;  /* 0x0001002804007986 */ /* 0x0003e2000c101d06 */
[----:B------:R-:W-:Y:S05]  /*7710*/  BRA `(.L_x_112) ;  /* 0x0000000800307947 */ /* 0x000fea0003800000 */
.L_x_100:
[----:B------:R-:W-:Y:S02]  /*7720*/  UISETP.NE.AND UP0, UPT, UR22, -0x1, UPT ;  /* 0xffffffff1600788c */ /* 0x000fe4000bf05270 */
        /* <DEDUP_REMOVED lines=22> */
.L_x_113:
[----:B------:R-:W-:Y:S01]  /*7890*/  @UP0 UIADD3 UR14, UR16, UR22, URZ ;  /* 0x00000016100e0290 */ /* 0x000fe2000fffe03f */
        /* <DEDUP_REMOVED lines=20> */
.L_x_114:
[----:B------:R-:W1:Y:S01]  /*79e0*/  S2R R15, SR_TID.X ;  /* 0x00000000000f7919 */ /* 0x000e620000002100 */
[----:B------:R-:W-:Y:S01]  /*79f0*/  UIMAD UR12, UR19, UR8, URZ ;  /* 0x00000008130c72a4 */ /* 0x000fe2000f8e023f */
[----:B------:R-:W-:Y:S01]  /*7a00*/  IMAD.U32 R6, RZ, RZ, UR8 ;  /* 0x00000008ff067e24 */ /* 0x000fe2000f8e00ff */
[----:B------:R-:W-:Y:S01]  /*7a10*/  UIMAD UR5, UR21, -0x40, UR5 ;  /* 0xffffffc0150578a4 */ /* 0x000fe2000f8e0205 */
[----:B------:R-:W2:Y:S01]  /*7a20*/  S2R R16, SR_TID.X ;  /* 0x0000000000107919 */ /* 0x000ea20000002100 */
[----:B------:R-:W-:Y:S01]  /*7a30*/  UIMAD UR12, UR18, UR9, UR12 ;  /* 0x00000009120c72a4 */ /* 0x000fe2000f8e020c */
[----:B------:R-:W-:Y:S01]  /*7a40*/  IMAD.WIDE.U32 R6, R6, UR18, R4 ;  /* 0x0000001206067c25 */ /* 0x000fe2000f8e0004 */
[----:B------:R-:W-:Y:S04]  /*7a50*/  BSSY B0, `(.L_x_115) ;  /* 0x000001e000007945 */ /* 0x000fe80003800000 */
[----:B------:R-:W-:Y:S01]  /*7a60*/  IMAD.U32 R9, RZ, RZ, UR12 ;  /* 0x0000000cff097e24 */ /* 0x000fe2000f8e00ff */
[----:B------:R-:W-:Y:S01]  /*7a70*/  IADD3 R8, P0, R6, UR20, RZ ;  /* 0x0000001406087c10 */ /* 0x000fe2000ff1e0ff */
[----:B------:R-:W-:-:S02]  /*7a80*/  ULDC.64 UR12, c[0x0][0x468] ;  /* 0x00011a00000c7ab9 */ /* 0x000fc40000000a00 */
[----:B------:R-:W-:Y:S01]  /*7a90*/  UIMAD UR14, UR61, UR12, URZ ;  /* 0x0000000c3d0e72a4 */ /* 0x000fe2000f8e023f */
[----:B------:R-:W-:Y:S01]  /*7aa0*/  IADD3.X R9, R7, UR23, R9, P0, !PT ;  /* 0x0000001707097c10 */ /* 0x000fe200087fe409 */
[----:B------:R-:W-:Y:S02]  /*7ab0*/  IMAD.U32 R6, RZ, RZ, UR12 ;  /* 0x0000000cff067e24 */ /* 0x000fe4000f8e00ff */
[----:B------:R-:W-:Y:S02]  /*7ac0*/  UIMAD UR13, UR54, UR13, UR14 ;  /* 0x0000000d360d72a4 */ /* 0x000fe4000f8e020e */
[----:B------:R-:W-:-:S04]  /*7ad0*/  IMAD.WIDE.U32 R8, R6, UR54, R8 ;  /* 0x0000003606087c25 */ /* 0x000fc8000f8e0008 */
[----:B------:R-:W-:Y:S01]  /*7ae0*/  VIADD R12, R9, UR13 ;  /* 0x0000000d090c7c36 */ /* 0x000fe20008000000 */
[----:B-1----:R-:W-:-:S04]  /*7af0*/  SHF.R.S32.HI R15, RZ, 0x1f, R15 ;  /* 0x0000001fff0f7819 */ /* 0x002fc8000001140f */
[----:B--2---:R-:W-:-:S04]  /*7b00*/  LEA.HI R15, R15, R16, RZ, 0x3 ;  /* 0x000000100f0f7211 */ /* 0x004fc800078f18ff */
[----:B------:R-:W-:-:S04]  /*7b10*/  SHF.R.S32.HI R15, RZ, 0x3, R15 ;  /* 0x00000003ff0f7819 */ /* 0x000fc8000001140f */
[C---:B------:R-:W-:Y:S01]  /*7b20*/  ISETP.GE.AND P2, PT, R15.reuse, UR5, PT ;  /* 0x000000050f007c0c */ /* 0x040fe2000bf46270 */
[----:B------:R-:W-:Y:S01]  /*7b30*/  VIADD R10, R15, 0x20 ;  /* 0x000000200f0a7836 */ /* 0x000fe20000000000 */
[----:B------:R-:W-:-:S04]  /*7b40*/  SHF.R.S32.HI R14, RZ, 0x1f, R15 ;  /* 0x0000001fff0e7819 */ /* 0x000fc8000001140f */
[----:B------:R-:W-:-:S07]  /*7b50*/  ISETP.GE.AND P1, PT, R10, UR5, PT ;  /* 0x000000050a007c0c */ /* 0x000fce000bf26270 */
        /* <DEDUP_REMOVED lines=10> */
[----:B------:R1:W-:Y:S04]  /*7c00*/  STG.E.128 desc[UR6][R6.64], RZ ;  /* 0x000000ff06007986 */ /* 0x0003e8000c101d06 */
[----:B------:R1:W-:Y:S04]  /*7c10*/  STG.E.128 desc[UR6][R6.64+0x80], RZ ;  /* 0x000080ff06007986 */ /* 0x0003e8000c101d06 */
[----:B------:R1:W-:Y:S02]  /*7c20*/  STG.E.128 desc[UR6][R6.64+0x100], RZ ;  /* 0x000100ff06007986 */ /* 0x0003e4000c101d06 */
.L_x_116:
[----:B------:R-:W-:Y:S05]  /*7c30*/  BSYNC B0 ;  /* 0x0000000000007941 */ /* 0x000fea0003800000 */
.L_x_115:
[----:B------:R-:W-:Y:S04]  /*7c40*/  BSSY B0, `(.L_x_117) ;  /* 0x000000f000007945 */ /* 0x000fe80003800000 */
        /* <DEDUP_REMOVED lines=11> */
[----:B------:R2:W-:Y:S04]  /*7d00*/  STG.E.128 desc[UR6][R6.64], RZ ;  /* 0x000000ff06007986 */ /* 0x0005e8000c101d06 */
[----:B------:R2:W-:Y:S04]  /*7d10*/  STG.E.128 desc[UR6][R6.64+0x80], RZ ;  /* 0x000080ff06007986 */ /* 0x0005e8000c101d06 */
[----:B------:R2:W-:Y:S02]  /*7d20*/  STG.E.128 desc[UR6][R6.64+0x100], RZ ;  /* 0x000100ff06007986 */ /* 0x0005e4000c101d06 */
.L_x_118:
[----:B------:R-:W-:Y:S05]  /*7d30*/  BSYNC B0 ;  /* 0x0000000000007941 */ /* 0x000fea0003800000 */
.L_x_117:
[----:B-12---:R-:W-:Y:S01]  /*7d40*/  IMAD.U32 R6, RZ, RZ, UR10 ;  /* 0x0000000aff067e24 */ /* 0x006fe2000f8e00ff */
[----:B------:R-:W-:Y:S01]  /*7d50*/  UIMAD UR5, UR19, UR10, URZ ;  /* 0x0000000a130572a4 */ /* 0x000fe2000f8e023f */
[----:B------:R-:W-:Y:S01]  /*7d60*/  BSSY B0, `(.L_x_119) ;  /* 0x0000019000007945 */ /* 0x000fe20003800000 */
[----:B------:R-:W-:Y:S01]  /*7d70*/  ULDC.64 UR8, c[0x0][0x470] ;  /* 0x00011c0000087ab9 */ /* 0x000fe20000000a00 */
[----:B------:R-:W-:Y:S01]  /*7d80*/  IMAD.WIDE.U32 R4, R6, UR18, R4 ;  /* 0x0000001206047c25 */ /* 0x000fe2000f8e0004 */
[----:B------:R-:W-:Y:S02]  /*7d90*/  UIMAD UR5, UR18, UR11, UR5 ;  /* 0x0000000b120572a4 */ /* 0x000fe4000f8e0205 */
[----:B------:R-:W-:-:S04]  /*7da0*/  IADD3 R6, P0, R4, UR15, RZ ;  /* 0x0000000f04067c10 */ /* 0x000fc8000ff1e0ff */
        /* <DEDUP_REMOVED lines=20> */
.L_x_120:
[----:B------:R-:W-:Y:S05]  /*7ef0*/  BSYNC B0 ;  /* 0x0000000000007941 */ /* 0x000fea0003800000 */
.L_x_119:
        /* <DEDUP_REMOVED lines=14> */
.L_x_112:
[----:B------:R-:W-:Y:S05]  /*7fe0*/  BSYNC B1 ;  /* 0x0000000000017941 */ /* 0x000fea0003800000 */
.L_x_95:
[----:B------:R-:W-:Y:S02]  /*7ff0*/  ULDC UR5, c[0x0][0xc] ;  /* 0x0000030000057ab9 */ /* 0x000fe40000000800 */
[----:B------:R-:W-:-:S04]  /*8000*/  UIADD3 UR21, UR5, UR21, URZ ;  /* 0x0000001505157290 */ /* 0x000fc8000fffe03f */
[----:B------:R-:W-:-:S06]  /*8010*/  UISETP.GE.AND UP0, UPT, UR21, UR60, UPT ;  /* 0x0000003c1500728c */ /* 0x000fcc000bf06270 */
[----:B------:R-:W-:-:S13]  /*8020*/  PLOP3.LUT P0, PT, PT, PT, UP0, 0x80, 0x0 ;  /* 0x000000000000781c */ /* 0x000fda0003f0f008 */
[----:B------:R-:W-:Y:S05]  /*8030*/  @P0 BRA `(.L_x_121) ;  /* 0x0000000000040947 */ /* 0x000fea0003800000 */
[----:B------:R-:W-:Y:S05]  /*8040*/  BRA `(.L_x_122) ;  /* 0xffffff8800b47947 */ /* 0x000fea000383ffff */
.L_x_121:
[----:B------:R-:W-:Y:S05]  /*8050*/  EXIT ;  /* 0x000000000000794d */ /* 0x000fea0003800000 */
.L_x_123:
        /* <DEDUP_REMOVED lines=10> */
.L_x_1584:


//--------------------- .text._ZN5flash44flash_bwd_dq_dk_dv_loop_seqk_parallel_kernelI23Flash_bwd_kernel_traitsILi192ELi64ELi64ELi8ELi4ELi2ELi2ELb1ELb1EN7cutlass10bfloat16_tE19Flash_kernel_traitsILi192ELi64ELi64ELi8ES3_EELb0ELb0ELb0ELb1ELb0ELb0ELb0EEEvNS_16Flash_bwd_paramsE --------------------------
	.section	.text._ZN5flash44flash_bwd_dq_dk_dv_loop_seqk_parallel_kernelI23Flash_bwd_kernel_traitsILi192ELi64ELi64ELi8ELi4ELi2ELi2ELb1ELb1EN7cutlass10bfloat16_tE19Flash_kernel_traitsILi192ELi64ELi64ELi8ES3_EELb0ELb0ELb0ELb1ELb0ELb0ELb0EEEvNS_16Flash_bwd_paramsE,"ax",@progbits
	.align	128
        .global         _ZN5flash44flash_bwd_dq_dk_dv_loop_seqk_parallel_kernelI23Flash_bwd_kernel_traitsILi192ELi64ELi64ELi8ELi4ELi2ELi2ELb1ELb1EN7cutlass10bfloat16_tE19Flash_kernel_traitsILi192ELi64ELi64ELi8ES3_EELb0ELb0ELb0ELb1ELb0ELb0ELb0EEEvNS_16Flash_bwd_paramsE
        .type           _ZN5flash44flash_bwd_dq_dk_dv_loop_seqk_parallel_kernelI23Flash_bwd_kernel_traitsILi192ELi64ELi64ELi8ELi4ELi2ELi2ELb1ELb1EN7cutlass10bfloat16_tE19Flash_kernel_traitsILi192ELi64ELi64ELi8ES3_EELb0ELb0ELb0ELb1ELb0ELb0ELb0EEEvNS_16Flash_bwd_paramsE,@function
        .size           _ZN5flash44flash_bwd_dq_dk_dv_loop_seqk_parallel_kernelI23Flash_bwd_kernel_traitsILi192ELi64ELi64ELi8ELi4ELi2ELi2ELb1ELb1EN7cutlass10bfloat16_tE19Flash_kernel_traitsILi192ELi64ELi64ELi8ES3_EELb0ELb0ELb0ELb1ELb0ELb0ELb0EEEvNS_16Flash_bwd_paramsE,(.L_x_1585 - _ZN5flash44flash_bwd_dq_dk_dv_loop_seqk_parallel_kernelI23Flash_bwd_kernel_traitsILi192ELi64ELi64ELi8ELi4ELi2ELi2ELb1ELb1EN7cutlass10bfloat16_tE19Flash_kernel_traitsILi192ELi64ELi64ELi8ES3_EELb0ELb0ELb0ELb1ELb0ELb0ELb0EEEvNS_16Flash_bwd_paramsE)
        .other          _ZN5flash44flash_bwd_dq_dk_dv_loop_seqk_parallel_kernelI23Flash_bwd_kernel_traitsILi192ELi64ELi64ELi8ELi4ELi2ELi2ELb1ELb1EN7cutlass10bfloat16_tE19Flash_kernel_traitsILi192ELi64ELi64ELi8ES3_EELb0ELb0ELb0ELb1ELb0ELb0ELb0EEEvNS_16Flash_bwd_paramsE,@"STO_CUDA_ENTRY STV_DEFAULT"
_ZN5flash44flash_bwd_dq_dk_dv_loop_seqk_parallel_kernelI23Flash_bwd_kernel_traitsILi192ELi64ELi64ELi8ELi4ELi2ELi2ELb1ELb1EN7cutlass10bfloat16_tE19Flash_kernel_traitsILi192ELi64ELi64ELi8ES3_EELb0ELb0ELb0ELb1ELb0ELb0ELb0EEEvNS_16Flash_bwd_paramsE:
.text._ZN5flash44flash_bwd_dq_dk_dv_loop_seqk_parallel_kernelI23Flash_bwd_kernel_traitsILi192ELi64ELi64ELi8ELi4ELi2ELi2ELb1ELb1EN7cutlass10bfloat16_tE19Flash_kernel_traitsILi192ELi64ELi64ELi8ES3_EELb0ELb0ELb0ELb1ELb0ELb0ELb0EEEvNS_16Flash_bwd_paramsE:
        /* <DEDUP_REMOVED lines=15> */
[----:B------:R-:W3:Y:S08]  /*00f0*/  S2UR UR6, SR_CgaCtaId ;  /* 0x00000000000679c3 */ /* 0x000ef00000008800 */
[----:B------:R-:W4:Y:S08]  /*0100*/  S2UR UR45, SR_CTAID.Y ;  /* 0x00000000002d79c3 */ /* 0x000f300000002600 */
[----:B------:R-:W5:Y:S01]  /*0110*/  S2UR UR55, SR_CTAID.Z ;  /* 0x00000000003779c3 */ /* 0x000f620000002700 */
[----:B--2---:R-:W-:Y:S01]  /*0120*/  ULEA UR5, UR5, UR4, 0x18 ;  /* 0x0000000405057291 */ /* 0x004fe2000f8ec03f */
[----:B-1----:R-:W-:Y:S01]  /*0130*/  SHF.R.S32.HI R2, RZ, 0x1f, R8 ;  /* 0x0000001fff027819 */ /* 0x002fe20000011408 */
[----:B---3--:R-:W-:-:S03]  /*0140*/  ULEA UR4, UR6, UR7, 0x18 ;  /* 0x0000000706047291 */ /* 0x008fc6000f8ec03f */
[CC--:B------:R-:W-:Y:S02]  /*0150*/  LEA.HI R4, R2.reuse, R8.reuse, RZ, 0x5 ;  /* 0x0000000802047211 */ /* 0x0c0fe400078f28ff */
[CC--:B------:R-:W-:Y:S02]  /*0160*/  LEA.HI R11, R2.reuse, R8.reuse, RZ, 0x3 ;  /* 0x00000008020b7211 */ /* 0x0c0fe400078f18ff */
[CC--:B------:R-:W-:Y:S01]  /*0170*/  LEA.HI R3, R2.reuse, R8.reuse, RZ, 0x4 ;  /* 0x0000000802037211 */ /* 0x0c0fe200078f20ff */
[----:B----4-:R-:W-:Y:S01]  /*0180*/  USHF.R.S32.HI UR6, URZ, 0x1f, UR45 ;  /* 0x0000001f3f067899 */ /* 0x010fe2000801142d */
[CC--:B------:R-:W-:Y:S01]  /*0190*/  LEA.HI R15, R2.reuse, R8.reuse, RZ, 0x7 ;  /* 0x00000008020f7211 */ /* 0x0c0fe200078f38ff */
[----:B------:R-:W-:Y:S01]  /*01a0*/  USHF.L.U32 UR8, UR45, 0x7, URZ ;  /* 0x000000072d087899 */ /* 0x000fe2000800063f */
[CC--:B------:R-:W-:Y:S02]  /*01b0*/  LEA.HI R18, R2.reuse, R8.reuse, RZ, 0x6 ;  /* 0x0000000802127211 */ /* 0x0c0fe400078f30ff */
[----:B------:R-:W-:-:S02]  /*01c0*/  LEA.HI R2, R2, R8, RZ, 0x2 ;  /* 0x0000000802027211 */ /* 0x000fc400078f10ff */
[----:B------:R-:W-:Y:S01]  /*01d0*/  LOP3.LUT R6, R11, 0xfffffff8, RZ, 0xc0, !PT ;  /* 0xfffffff80b067812 */ /* 0x000fe200078ec0ff */
[----:B-----5:R-:W-:Y:S01]  /*01e0*/  USHF.R.S32.HI UR7, URZ, 0x1f, UR55 ;  /* 0x0000001f3f077899 */ /* 0x020fe20008011437 */
[----:B------:R-:W-:Y:S01]  /*01f0*/  LOP3.LUT R5, R3, 0xfffffff0, RZ, 0xc0, !PT ;  /* 0xfffffff003057812 */ /* 0x000fe200078ec0ff */
[----:B------:R-:W-:Y:S01]  /*0200*/  USHF.R.S32.HI UR61, URZ, 0x1f, UR55 ;  /* 0x0000001f3f3d7899 */ /* 0x000fe20008011437 */
[----:B------:R-:W-:Y:S01]  /*0210*/  LOP3.LUT R7, R2, 0x7ffffffc, RZ, 0xc0, !PT ;  /* 0x7ffffffc02077812 */ /* 0x000fe200078ec0ff */
[C---:B------:R-:W-:Y:S01]  /*0220*/  IMAD.IADD R6, R8.reuse, 0x1, -R6 ;  /* 0x0000000108067824 */ /* 0x040fe200078e0a06 */
[--C-:B------:R-:W-:Y:S01]  /*0230*/  SHF.R.S32.HI R0, RZ, 0x5, R4.reuse ;  /* 0x00000005ff007819 */ /* 0x100fe20000011404 */
[C---:B------:R-:W-:Y:S01]  /*0240*/  IMAD.IADD R9, R8.reuse, 0x1, -R5 ;  /* 0x0000000108097824 */ /* 0x040fe200078e0a05 */
[----:B------:R-:W-:Y:S01]  /*0250*/  SHF.R.S32.HI R12, RZ, 0x1f, R4 ;  /* 0x0000001fff0c7819 */ /* 0x000fe20000011404 */
[----:B------:R-:W-:Y:S01]  /*0260*/  IMAD.IADD R20, R8, 0x1, -R7 ;  /* 0x0000000108147824 */ /* 0x000fe200078e0a07 */
[--C-:B------:R-:W-:Y:S01]  /*0270*/  SHF.R.S32.HI R10, RZ, 0x2, R2.reuse ;  /* 0x00000002ff0a7819 */ /* 0x100fe20000011402 */
[----:B------:R-:W-:Y:S01]  /*0280*/  IMAD.SHL.U32 R22, R6, 0x8, RZ ;  /* 0x0000000806167824 */ /* 0x000fe200078e00ff */
[----:B------:R-:W-:-:S02]  /*0290*/  SHF.R.S32.HI R8, RZ, 0x1f, R2 ;  /* 0x0000001fff087819 */ /* 0x000fc40000011402 */
[-C--:B------:R-:W-:Y:S02]  /*02a0*/  LEA.HI R2, R4, R0.reuse, RZ, 0x1 ;  /* 0x0000000004027211 */ /* 0x080fe400078f08ff */
[----:B------:R-:W-:Y:S01]  /*02b0*/  LEA.HI R5, R12, R0, RZ, 0x2 ;  /* 0x000000000c057211 */ /* 0x000fe200078f10ff */
[----:B------:R-:W-:Y:S01]  /*02c0*/  STL [R1+0x50], R22 ;  /* 0x0000501601007387 */ /* 0x000fe20000100800 */
[----:B------:R-:W-:Y:S02]  /*02d0*/  SHF.R.S32.HI R7, RZ, 0x4, R3 ;  /* 0x00000004ff077819 */ /* 0x000fe40000011403 */
[----:B------:R-:W-:Y:S02]  /*02e0*/  SHF.R.S32.HI R4, RZ, 0x3, R11 ;  /* 0x00000003ff047819 */ /* 0x000fe4000001140b */
[----:B------:R-:W-:Y:S02]  /*02f0*/  LOP3.LUT R5, R5, 0xfffffffc, RZ, 0xc0, !PT ;  /* 0xfffffffc05057812 */ /* 0x000fe400078ec0ff */
[----:B------:R-:W-:Y:S01]  /*0300*/  LOP3.LUT R2, R2, 0xfffffffe, RZ, 0xc0, !PT ;  /* 0xfffffffe02027812 */ /* 0x000fe200078ec0ff */
[----:B------:R-:W-:Y:S01]  /*0310*/  IMAD.SHL.U32 R4, R4, 0x40, RZ ;  /* 0x0000004004047824 */ /* 0x000fe200078e00ff */
[----:B------:R-:W-:Y:S01]  /*0320*/  LEA.HI R3, R3, R7, RZ, 0x1 ;  /* 0x0000000703037211 */ /* 0x000fe200078f08ff */
[----:B------:R-:W-:Y:S01]  /*0330*/  IMAD.IADD R17, R0, 0x1, -R5 ;  /* 0x0000000100117824 */ /* 0x000fe200078e0a05 */
[----:B------:R-:W-:Y:S01]  /*0340*/  LOP3.LUT P4, RZ, R6, 0x4, RZ, 0xc0, !PT ;  /* 0x0000000406ff7812 */ /* 0x000fe2000788c0ff */
[----:B------:R-:W-:Y:S01]  /*0350*/  IMAD.IADD R16, R0, 0x1, -R2 ;  /* 0x0000000100107824 */ /* 0x000fe200078e0a02 */
[----:B------:R-:W-:-:S02]  /*0360*/  LOP3.LUT R3, R3, 0xfffffffe, RZ, 0xc0, !PT ;  /* 0xfffffffe03037812 */ /* 0x000fc400078ec0ff */
[----:B------:R-:W-:Y:S02]  /*0370*/  LOP3.LUT R0, R4, 0x1c0, RZ, 0xc0, !PT ;  /* 0x000001c004007812 */ /* 0x000fe400078ec0ff */
[----:B------:R-:W-:Y:S01]  /*0380*/  LEA.HI R2, R8, R10, RZ, 0x3 ;  /* 0x0000000a08027211 */ /* 0x000fe200078f18ff */
[----:B------:R-:W-:Y:S01]  /*0390*/  IMAD.IADD R13, R7, 0x1, -R3 ;  /* 0x00000001070d7824 */ /* 0x000fe200078e0a03 */
[----:B------:R-:W-:Y:S02]  /*03a0*/  LOP3.LUT R4, R0, 0x38, R22, 0xf8, !PT ;  /* 0x0000003800047812 */ /* 0x000fe400078ef816 */
[----:B------:R-:W-:Y:S01]  /*03b0*/  SHF.R.U32.HI R3, RZ, 0x3, R0 ;  /* 0x00000003ff037819 */ /* 0x000fe20000011600 */
[----:B------:R-:W-:Y:S01]  /*03c0*/  IMAD.SHL.U32 R0, R6, 0x40, RZ ;  /* 0x0000004006007824 */ /* 0x000fe200078e00ff */
[----:B------:R-:W-:Y:S01]  /*03d0*/  LOP3.LUT R2, R2, 0xfffffff8, RZ, 0xc0, !PT ;  /* 0xfffffff802027812 */ /* 0x000fe200078ec0ff */
[----:B------:R-:W-:Y:S01]  /*03e0*/  IMAD.SHL.U32 R12, R13, 0x200, RZ ;  /* 0x000002000d0c7824 */ /* 0x000fe200078e00ff */
[----:B------:R-:W-:Y:S01]  /*03f0*/  LOP3.LUT R14, R4, R3, RZ, 0x3c, !PT ;  /* 0x00000003040e7212 */ /* 0x000fe200078e3cff */
[----:B------:R-:W-:Y:S01]  /*0400*/  IMAD.SHL.U32 R3, R16, 0x10, RZ ;  /* 0x0000001010037824 */ /* 0x000fe200078e00ff */
[----:B------:R-:W-:Y:S01]  /*0410*/  SHF.R.S32.HI R4, RZ, 0x1f, R9 ;  /* 0x0000001fff047819 */ /* 0x000fe20000011409 */
[----:B------:R-:W-:Y:S01]  /*0420*/  IMAD.IADD R2, R10, 0x1, -R2 ;  /* 0x000000010a027824 */ /* 0x000fe200078e0a02 */
[----:B------:R-:W-:-:S02]  /*0430*/  LOP3.LUT R0, R0, 0x1c0, RZ, 0xc0, !PT ;  /* 0x000001c000007812 */ /* 0x000fc400078ec0ff */
[----:B------:R-:W-:Y:S02]  /*0440*/  LOP3.LUT P3, RZ, R6, 0x2, RZ, 0xc0, !PT ;  /* 0x0000000206ff7812 */ /* 0x000fe4000786c0ff */
[----:B------:R-:W-:Y:S02]  /*0450*/  SHF.R.S32.HI R6, RZ, 0x7, R15 ;  /* 0x00000007ff067819 */ /* 0x000fe4000001140f */
[----:B------:R-:W-:Y:S02]  /*0460*/  LEA.HI R15, R4, R9, RZ, 0x3 ;  /* 0x00000009040f7211 */ /* 0x000fe400078f18ff */
[C---:B------:R-:W-:Y:S02]  /*0470*/  LOP3.LUT R4, R0.reuse, 0x8, R11, 0xf8, !PT ;  /* 0x0000000800047812 */ /* 0x040fe400078ef80b */
[----:B------:R-:W-:Y:S02]  /*0480*/  SHF.R.U32.HI R10, RZ, 0x3, R0 ;  /* 0x00000003ff0a7819 */ /* 0x000fe40000011600 */
[----:B------:R-:W-:-:S02]  /*0490*/  LOP3.LUT R8, R0, 0x10, R3, 0xf8, !PT ;  /* 0x0000001000087812 */ /* 0x000fc400078ef803 */
[----:B------:R-:W-:Y:S02]  /*04a0*/  LOP3.LUT R0, R2, 0x1, RZ, 0xc0, !PT ;  /* 0x0000000102007812 */ /* 0x000fe400078ec0ff */
[----:B------:R-:W-:Y:S01]  /*04b0*/  LOP3.LUT R3, R4, R10, RZ, 0x3c, !PT ;  /* 0x0000000a04037212 */ /* 0x000fe200078e3cff */
[----:B------:R-:W-:Y:S01]  /*04c0*/  IMAD R4, R6, 0x800, R12 ;  /* 0x0000080006047824 */ /* 0x000fe200078e020c */
[----:B------:R-:W-:Y:S02]  /*04d0*/  ISETP.NE.U32.AND P0, PT, R0, 0x1, PT ;  /* 0x000000010000780c */ /* 0x000fe40003f05070 */
[----:B------:R-:W-:Y:S01]  /*04e0*/  SHF.R.S32.HI R0, RZ, 0x6, R18 ;  /* 0x00000006ff007819 */ /* 0x000fe20000011412 */
[----:B------:R-:W-:Y:S01]  /*04f0*/  IMAD.IADD R19, R4, 0x1, R3 ;  /* 0x0000000104137824 */ /* 0x000fe200078e0203 */
[----:B------:R-:W-:Y:S01]  /*0500*/  LOP3.LUT R5, R15, 0xfffffff8, RZ, 0xc0, !PT ;  /* 0xfffffff80f057812 */ /* 0x000fe200078ec0ff */
[C---:B------:R-:W-:Y:S01]  /*0510*/  IMAD.SHL.U32 R3, R2.reuse, 0x40, RZ ;  /* 0x0000004002037824 */ /* 0x040fe200078e00ff */
[----:B------:R-:W-:Y:S01]  /*0520*/  R2P PR, R2, 0x6 ;  /* 0x0000000602007804 */ /* 0x000fe20000000000 */
[----:B------:R-:W-:-:S02]  /*0530*/  IMAD R18, R0, 0x200, R14 ;  /* 0x0000020000127824 */ /* 0x000fc400078e020e */
[----:B------:R-:W-:Y:S01]  /*0540*/  IMAD.SHL.U32 R2, R0, 0x8, RZ ;  /* 0x0000000800027824 */ /* 0x000fe200078e00ff */
[----:B------:R-:W-:Y:S01]  /*0550*/  LOP3.LUT R0, R3, 0x1c0, RZ, 0xc0, !PT ;  /* 0x000001c003007812 */ /* 0x000fe200078ec0ff */
[----:B------:R-:W-:Y:S01]  /*0560*/  IMAD.IADD R7, R9, 0x1, -R5 ;  /* 0x0000000109077824 */ /* 0x000fe200078e0a05 */
[----:B------:R-:W-:Y:S01]  /*0570*/  LOP3.LUT R9, R8, 0x8, R11, 0xf8, !PT ;  /* 0x0000000808097812 */ /* 0x000fe200078ef80b */
[----:B------:R-:W-:Y:S01]  /*0580*/  IMAD.SHL.U32 R5, R6, 0x20, RZ ;  /* 0x0000002006057824 */ /* 0x000fe200078e00ff */
[----:B------:R-:W-:Y:S01]  /*0590*/  LOP3.LUT R2, R2, 0x18, RZ, 0xc0, !PT ;  /* 0x0000001802027812 */ /* 0x000fe200078ec0ff */
[----:B------:R-:W-:Y:S01]  /*05a0*/  IMAD.SHL.U32 R6, R13, 0x20, RZ ;  /* 0x000000200d067824 */ /* 0x000fe200078e00ff */
[----:B------:R-:W-:Y:S01]  /*05b0*/  SHF.R.U32.HI R3, RZ, 0x3, R0 ;  /* 0x00000003ff037819 */ /* 0x000fe20000011600 */
[----:B------:R-:W-:Y:S01]  /*05c0*/  IMAD.SHL.U32 R4, R20, 0x2, RZ ;  /* 0x0000000214047824 */ /* 0x000fe200078e00ff */
[----:B------:R-:W-:Y:S02]  /*05d0*/  LOP3.LUT R5, R0, 0x20, R5, 0xf8, !PT ;  /* 0x0000002000057812 */ /* 0x000fe400078ef805 */
[----:B------:R-:W-:Y:S01]  /*05e0*/  LOP3.LUT R11, R2, 0x20, R6, 0xf8, !PT ;  /* 0x00000020020b7812 */ /* 0x000fe200078ef806 */
[----:B------:R-:W-:Y:S01]  /*05f0*/  IMAD R6, R17, 0x400, R4 ;  /* 0x0000040011067824 */ /* 0x000fe200078e0204 */
[----:B------:R-:W-:Y:S01]  /*0600*/  LOP3.LUT R8, R3, R0, R2, 0x1e, !PT ;  /* 0x0000000003087212 */ /* 0x000fe200078e1e02 */
[----:B------:R-:W-:Y:S01]  /*0610*/  IMAD R0, R16, 0x400, R4 ;  /* 0x0000040010007824 */ /* 0x000fe200078e0204 */
[----:B------:R-:W-:Y:S01]  /*0620*/  LOP3.LUT R5, R5, R3, RZ, 0x3c, !PT ;  /* 0x0000000305057212 */ /* 0x000fe200078e3cff */
[C---:B------:R-:W-:Y:S01]  /*0630*/  IMAD.SHL.U32 R2, R7.reuse, 0x40, RZ ;  /* 0x0000004007027824 */ /* 0x040fe200078e00ff */
[----:B------:R-:W-:Y:S01]  /*0640*/  LOP3.LUT R3, R12, R9, R10, 0xf6, !PT ;  /* 0x000000090c037212 */ /* 0x000fe200078ef60a */
[----:B------:R-:W-:Y:S01]  /*0650*/  IMAD.IADD R12, R0, 0x1, R8 ;  /* 0x00000001000c7824 */ /* 0x000fe200078e0208 */
[----:B------:R-:W-:Y:S01]  /*0660*/  LOP3.LUT P6, RZ, R7, 0x4, RZ, 0xc0, !PT ;  /* 0x0000000407ff7812 */ /* 0x000fe200078cc0ff */
[----:B------:R-:W-:Y:S01]  /*0670*/  IMAD.SHL.U32 R9, R15, 0x40, RZ ;  /* 0x000000400f097824 */ /* 0x000fe200078e00ff */
[----:B------:R-:W-:Y:S01]  /*0680*/  LOP3.LUT R0, R2, 0x1c0, RZ, 0xc0, !PT ;  /* 0x000001c002007812 */ /* 0x000fe200078ec0ff */
[----:B------:R-:W-:Y:S01]  /*0690*/  IMAD.SHL.U32 R4, R13, 0x8, RZ ;  /* 0x000000080d047824 */ /* 0x000fe200078e00ff */
[----:B------:R-:W-:Y:S01]  /*06a0*/  LOP3.LUT P5, RZ, R7, 0x2, RZ, 0xc0, !PT ;  /* 0x0000000207ff7812 */ /* 0x000fe200078ac0ff */
[----:B------:R-:W-:Y:S01]  /*06b0*/  VIADD R13, R22, 0x40 ;  /* 0x00000040160d7836 */ /* 0x000fe20000000000 */
[----:B------:R-:W-:Y:S01]  /*06c0*/  SHF.R.U32.HI R2, RZ, 0x3, R0 ;  /* 0x00000003ff027819 */ /* 0x000fe20000011600 */
[----:B------:R-:W-:Y:S01]  /*06d0*/  IMAD.IADD R14, R6, 0x1, R5 ;  /* 0x00000001060e7824 */ /* 0x000fe200078e0205 */
[----:B------:R-:W-:Y:S01]  /*06e0*/  LOP3.LUT R9, R9, 0xfffffe00, RZ, 0xc0, !PT ;  /* 0xfffffe0009097812 */ /* 0x000fe200078ec0ff */
[----:B------:R-:W-:Y:S01]  /*06f0*/  IMAD.MOV.U32 R6, RZ, RZ, 0x20 ;  /* 0x00000020ff067424 */ /* 0x000fe200078e00ff */
[----:B------:R-:W-:Y:S01]  /*0700*/  LOP3.LUT R4, R0, 0x8, R4, 0xf8, !PT ;  /* 0x0000000800047812 */ /* 0x000fe200078ef804 */
[----:B------:R1:W-:Y:S01]  /*0710*/  STL [R1+0x6c], R13 ;  /* 0x00006c0d01007387 */ /* 0x0003e20000100800 */
[----:B------:R-:W-:Y:S01]  /*0720*/  LOP3.LUT R0, R2, R11, R0, 0x1e, !PT ;  /* 0x0000000b02007212 */ /* 0x000fe200078e1e00 */
        /* <DEDUP_REMOVED lines=8> */
[----:B------:R-:W-:Y:S01]  /*07b0*/  VIADD R0, R22, 0x80 ;  /* 0x0000008016007836 */ /* 0x000fe20000000000 */
[----:B------:R-:W-:Y:S01]  /*07c0*/  LEA R14, R14, UR5, 0x1 ;  /* 0x000000050e0e7c11 */ /* 0x000fe2000f8e08ff */
[----:B------:R-:W-:Y:S01]  /*07d0*/  IMAD.IADD R7, R7, 0x1, R2 ;  /* 0x0000000107077824 */ /* 0x000fe200078e0202 */
[----:B------:R-:W-:Y:S01]  /*07e0*/  LEA R3, R3, UR5, 0x1 ;  /* 0x0000000503037c11 */ /* 0x000fe2000f8e08ff */
        /* <DEDUP_REMOVED lines=8> */
[----:B------:R-:W-:Y:S01]  /*0870*/  IMAD.MOV.U32 R10, RZ, RZ, -0x10 ;  /* 0xfffffff0ff0a7424 */ /* 0x000fe200078e00ff */
[----:B------:R-:W-:-:S02]  /*0880*/  SEL R4, R5, 0xffffffc0, !P4 ;  /* 0xffffffc005047807 */ /* 0x000fc40006000000 */
[----:B------:R-:W-:Y:S02]  /*0890*/  LEA R8, R8, UR6, 0x1 ;  /* 0x0000000608087c11 */ /* 0x000fe4000f8e08ff */
[----:B------:R-:W-:Y:S02]  /*08a0*/  SEL R10, R10, 0x10, !P0 ;  /* 0x000000100a0a7807 */ /* 0x000fe40004000000 */
[----:B-1----:R-:W-:Y:S01]  /*08b0*/  LEA R13, R12, UR7, 0x1 ;  /* 0x000000070c0d7c11 */ /* 0x002fe2000f8e08ff */
[----:B------:R-:W-:Y:S01]  /*08c0*/  VIADD R12, R14, 0x20 ;  /* 0x000000200e0c7836 */ /* 0x000fe20000000000 */
[----:B------:R-:W-:Y:S01]  /*08d0*/  SEL R6, R6, 0xffffffe0, !P5 ;  /* 0xffffffe006067807 */ /* 0x000fe20006800000 */
[----:B------:R-:W-:Y:S01]  /*08e0*/  @P1 VIADD R12, R14, 0xffffffe0 ;  /* 0xffffffe00e0c1836 */ /* 0x000fe20000000000 */
[----:B------:R-:W-:Y:S02]  /*08f0*/  SEL R5, R5, 0xffffffc0, !P6 ;  /* 0xffffffc005057807 */ /* 0x000fe40007000000 */
[----:B--2---:R-:W-:Y:S01]  /*0900*/  LEA R0, R19, UR6, 0x1 ;  /* 0x0000000613007c11 */ /* 0x004fe2000f8e08ff */
[----:B------:R-:W-:-:S04]  /*0910*/  ULDC.64 UR6, c[0x0][0x208] ;  /* 0x0000820000067ab9 */ /* 0x000fc80000000a00 */
        /* <DEDUP_REMOVED lines=33> */
.L_x_168:
        /* <DEDUP_REMOVED lines=29> */
[----:B------:R-:W-:Y:S01]  /*0d00*/  IMAD.U32 R7, RZ, RZ, UR11 ;  /* 0x0000000bff077e24 */ /* 0x000fe2000f8e00ff */
[----:B------:R-:W-:-:S02]  /*0d10*/  UIADD3 UR8, UP0, UR16, UR12, URZ ;  /* 0x0000000c10087290 */ /* 0x000fc4000ff1e03f */
[----:B------:R-:W-:Y:S02]  /*0d20*/  UISETP.EQ.OR.EX UP4, UPT, UR13, URZ, !UP1, UP4 ;  /* 0x0000003f0d00728c */ /* 0x000fe4000cf82740 */
[----:B---3--:R-:W3:Y:S01]  /*0d30*/  @P1 LDG.E R10, desc[UR6][R6.64] ;  /* 0x00000006060a1981 */ /* 0x008ee2000c1e1900 */
[----:B------:R-:W-:Y:S01]  /*0d40*/  UIADD3.X UR5, UR5, UR13, URZ, UP0, !UPT ;  /* 0x0000000d05057290 */ /* 0x000fe200087fe43f */
[----:B------:R-:W-:Y:S02]  /*0d50*/  UMOV UR19, URZ ;  /* 0x0000003f00137c82 */ /* 0x000fe40008000000 */
[----:B------:R-:W-:Y:S01]  /*0d60*/  PLOP3.LUT P2, PT, PT, PT, UP4, 0x80, 0x0 ;  /* 0x000000000000781c */ /* 0x000fe20003f4f048 */
[----:B------:R-:W-:Y:S01]  /*0d70*/  @!UP3 ULDC.64 UR10, c[0x0][0x318] ;  /* 0x0000c600000abab9 */ /* 0x000fe20000000a00 */
[----:B-1----:R-:W-:Y:S02]  /*0d80*/  IMAD.U32 R4, RZ, RZ, UR15 ;  /* 0x0000000fff047e24 */ /* 0x002fe4000f8e00ff */
[----:B------:R-:W-:-:S05]  /*0d90*/  IMAD.U32 R5, RZ, RZ, UR14 ;  /* 0x0000000eff057e24 */ /* 0x000fca000f8e00ff */
[----:B----4-:R-:W4:Y:S04]  /*0da0*/  @P3 LDG.E R9, desc[UR6][R4.64] ;  /* 0x0000000604093981 */ /* 0x010f28000c1e1900 */
[----:B-----5:R1:W5:Y:S02]  /*0db0*/  @P3 LDG.E R6, desc[UR6][R4.64+0x4] ;  /* 0x0000040604063981 */ /* 0x020364000c1e1900 */
[----:B-1----:R-:W-:Y:S02]  /*0dc0*/  IMAD.U32 R4, RZ, RZ, UR8 ;  /* 0x00000008ff047e24 */ /* 0x002fe4000f8e00ff */
[----:B------:R-:W-:Y:S01]  /*0dd0*/  IMAD.U32 R5, RZ, RZ, UR5 ;  /* 0x00000005ff057e24 */ /* 0x000fe2000f8e00ff */
[----:B------:R-:W-:Y:S01]  /*0de0*/  @!UP3 UISETP.NE.U32.AND UP0, UPT, UR10, URZ, UPT ;  /* 0x0000003f0a00b28c */ /* 0x000fe2000bf05070 */
[----:B------:R-:W-:-:S03]  /*0df0*/  @!UP3 ULDC UR5, c[0x0][0x2cc] ;  /* 0x0000b3000005bab9 */ /* 0x000fc60000000800 */
[----:B------:R-:W5:Y:S01]  /*0e00*/  @!P2 LDG.E R7, desc[UR6][R4.64] ;  /* 0x000000060407a981 */ /* 0x000f62000c1e1900 */
        /* <DEDUP_REMOVED lines=21> */
.L_x_124:
        /* <DEDUP_REMOVED lines=15> */
[----:B------:R-:W-:-:S02]  /*1050*/  USHF.L.U32 UR16, UR45, 0x7, URZ ;  /* 0x000000072d107899 */ /* 0x000fc4000800063f */
[----:B------:R-:W-:Y:S02]  /*1060*/  UIMAD UR22, UR45, UR11, UR10 ;  /* 0x0000000b2d1672a4 */ /* 0x000fe4000f8e020a */
[----:B------:R-:W-:Y:S01]  /*1070*/  USHF.R.S32.HI UR23, URZ, 0x1f, UR57 ;  /* 0x0000001f3f177899 */ /* 0x000fe20008011439 */
        /* <DEDUP_REMOVED lines=11> */
[----:B------:R-:W-:-:S02]  /*1130*/  UISETP.NE.AND UP3, UPT, UR24, URZ, UPT ;  /* 0x0000003f1800728c */ /* 0x000fc4000bf65270 */
[----:B------:R-:W-:Y:S02]  /*1140*/  USEL UR54, UR14, UR16, !UP1 ;  /* 0x000000100e367287 */ /* 0x000fe4000c800000 */
[----:B--2---:R-:W-:Y:S02]  /*1150*/  UIMAD.WIDE.U32 UR32, UR5, UR12, URZ ;  /* 0x0000000c052072a5 */ /* 0x004fe4000f8e003f */
[----:B------:R-:W-:Y:S02]  /*1160*/  UIADD3 UR47, UR15, UR22, URZ ;  /* 0x000000160f2f7290 */ /* 0x000fe4000fffe03f */
[----:B------:R-:W-:Y:S02]  /*1170*/  UIMAD UR50, UR5, UR13, UR33 ;  /* 0x0000000d053272a4 */ /* 0x000fe4000f8e0221 */
[----:B------:R-:W-:Y:S01]  /*1180*/  @!UP1 UIMAD UR5, UR56, UR10, URZ ;  /* 0x0000000a380592a4 */ /* 0x000fe2000f8e023f */
[----:B------:R-:W-:Y:S01]  /*1190*/  @UP1 ULDC.64 UR12, c[0x0][0x420] ;  /* 0x00010800000c1ab9 */ /* 0x000fe20000000a00 */
[----:B------:R-:W-:Y:S01]  /*11a0*/  ULDC UR37, c[0x0][0x2c4] ;  /* 0x0000b10000257ab9 */ /* 0x000fe20000000800 */
        /* <DEDUP_REMOVED lines=15> */
[----:B------:R-:W-:-:S02]  /*12a0*/  UIMAD.WIDE.U32 UR14, UR10, UR12, URZ ;  /* 0x0000000c0a0e72a5 */ /* 0x000fc4000f8e003f */
[----:B------:R-:W-:Y:S02]  /*12b0*/  UIMAD UR5, UR10, UR5, UR16 ;  /* 0x000000050a0572a4 */ /* 0x000fe4000f8e0210 */
[----:B------:R-:W-:Y:S02]  /*12c0*/  UIMAD.WIDE.U32 UR12, UR10, UR9, URZ ;  /* 0x000000090a0c72a5 */ /* 0x000fe4000f8e003f */
[----:B------:R-:W-:Y:S02]  /*12d0*/  UIADD3 UR46, UR15, UR5, URZ ;  /* 0x000000050f2e7290 */ /* 0x000fe4000fffe03f */
[----:B------:R-:W-:Y:S01]  /*12e0*/  USEL UR53, UR14, UR12, !UP1 ;  /* 0x0000000c0e357287 */ /* 0x000fe2000c800000 */
[----:B-1----:R-:W-:Y:S01]  /*12f0*/  IMAD.MOV R4, RZ, RZ, -R5 ;  /* 0x000000ffff047224 */ /* 0x002fe200078e0a05 */
[----:B------:R-:W-:Y:S02]  /*1300*/  @UP3 UIMAD UR5, UR45, UR37, URZ ;  /* 0x000000252d0532a4 */ /* 0x000fe4000f8e023f */
[----:B------:R-:W-:Y:S01]  /*1310*/  UIMAD UR16, UR11, UR9, URZ ;  /* 0x000000090b1072a4 */ /* 0x000fe2000f8e023f */
[----:B------:R-:W-:Y:S01]  /*1320*/  IMAD R6, R4, R8, RZ ;  /* 0x0000000804067224 */ /* 0x000fe200078e02ff */
[----:B------:R-:W-:Y:S01]  /*1330*/  ULOP3.LUT UR12, UR44, 0xffffffc0, URZ, 0xc0, !UPT ;  /* 0xffffffc02c0c7892 */ /* 0x000fe2000f8ec03f */
[----:B------:R-:W-:Y:S01]  /*1340*/  IMAD.MOV.U32 R4, RZ, RZ, RZ ;  /* 0x000000ffff047224 */ /* 0x000fe200078e00ff */
[----:B------:R-:W-:-:S02]  /*1350*/  UISETP.NE.AND UP0, UPT, UR26, -0x1, UPT ;  /* 0xffffffff1a00788c */ /* 0x000fc4000bf05270 */
[----:B------:R-:W-:Y:S01]  /*1360*/  UIMAD UR30, UR9, UR29, URZ ;  /* 0x0000001d091e72a4 */ /* 0x000fe2000f8e023f */
[----:B------:R-:W-:Y:S01]  /*1370*/  IMAD.HI.U32 R4, R5, R6, R4 ;  /* 0x0000000605047227 */ /* 0x000fe200078e0004 */
[----:B------:R-:W-:Y:S01]  /*1380*/  MOV R5, R7 ;  /* 0x0000000700057202 */ /* 0x000fe20000000f00 */
[----:B------:R-:W-:Y:S02]  /*1390*/  USHF.L.U64.HI UR18, UR45, 0x7, UR56 ;  /* 0x000000072d127899 */ /* 0x000fe40008010238 */
[----:B------:R-:W-:Y:S02]  /*13a0*/  @UP3 USEL UR5, UR5, UR9, !UP1 ;  /* 0x0000000905053287 */ /* 0x000fe4000c800000 */
[----:B------:R-:W-:Y:S01]  /*13b0*/  IMAD.HI.U32 R4, R4, R5, RZ ;  /* 0x0000000504047227 */ /* 0x000fe200078e00ff */
[----:B------:R-:W-:Y:S02]  /*13c0*/  @UP1 UIADD3 UR46, UR13, UR16, URZ ;  /* 0x000000100d2e1290 */ /* 0x000fe4000fffe03f */
[----:B------:R-:W-:Y:S01]  /*13d0*/  UIADD3 UR20, UR12, -0x40, URZ ;  /* 0xffffffc00c147890 */ /* 0x000fe2000fffe03f */
[----:B------:R-:W-:Y:S01]  /*13e0*/  IMAD.MOV R6, RZ, RZ, -R4 ;  /* 0x000000ffff067224 */ /* 0x000fe200078e0a04 */
[----:B------:R-:W-:Y:S01]  /*13f0*/  @UP3 ULDC UR13, c[0x0][0x2e4] ;  /* 0x0000b900000d3ab9 */ /* 0x000fe20000000800 */
[----:B------:R-:W-:-:S02]  /*1400*/  @UP1 UIADD3 UR47, UR17, UR30, URZ ;  /* 0x0000001e112f1290 */ /* 0x000fc4000fffe03f */
[C---:B------:R-:W-:Y:S01]  /*1410*/  IMAD R5, R8.reuse, R6, R5 ;  /* 0x0000000608057224 */ /* 0x040fe200078e0205 */
[----:B------:R-:W-:Y:S02]  /*1420*/  USEL UR18, UR18, URZ, UP2 ;  /* 0x0000003f12127287 */ /* 0x000fe40009000000 */
[----:B------:R-:W-:Y:S02]  /*1430*/  @!UP3 UIMAD UR12, UR45, UR58, UR55 ;  /* 0x0000003a2d0cb2a4 */ /* 0x000fe4000f8e0237 */
[----:B------:R-:W-:Y:S01]  /*1440*/  ISETP.GT.U32.AND P1, PT, R8, R5, PT ;  /* 0x000000050800720c */ /* 0x000fe20003f24070 */
[----:B------:R-:W-:Y:S02]  /*1450*/  @UP3 UIMAD UR17, UR55, UR13, UR5 ;  /* 0x0000000d371132a4 */ /* 0x000fe4000f8e0205 */
[----:B------:R-:W-:Y:S02]  /*1460*/  USHF.R.S32.HI UR16, URZ, 0x1f, UR20 ;  /* 0x0000001f3f107899 */ /* 0x000fe40008011414 */
[----:B------:R-:W-:-:S02]  /*1470*/  UIADD3 UR5, UP2, UR20, UR36, URZ ;  /* 0x0000002414057290 */ /* 0x000fc4000ff5e03f */
[----:B------:R-:W-:Y:S01]  /*1480*/  @!UP3 UIMAD UR17, UR12, UR37, URZ ;  /* 0x000000250c11b2a4 */ /* 0x000fe2000f8e023f */
[----:B------:R-:W-:Y:S01]  /*1490*/  ULDC.U8 UR25, c[0x0][0x480] ;  /* 0x0001200000197ab9 */ /* 0x000fe20000000000 */
[----:B------:R-:W-:Y:S02]  /*14a0*/  UIADD3.X UR12, UR16, UR18, URZ, UP2, !UPT ;  /* 0x00000012100c7290 */ /* 0x000fe400097fe43f */
[----:B------:R-:W-:Y:S02]  /*14b0*/  UIMAD UR11, UR11, UR5, URZ ;  /* 0x000000050b0b72a4 */ /* 0x000fe4000f8e023f */
[----:B------:R-:W-:Y:S01]  /*14c0*/  @!P1 IMAD.IADD R5, R5, 0x1, -R8 ;  /* 0x0000000105059824 */ /* 0x000fe200078e0a08 */
[----:B------:R-:W-:Y:S01]  /*14d0*/  @!P1 IADD3 R4, R4, 0x1, RZ ;  /* 0x0000000104049810 */ /* 0x000fe20007ffe0ff */
[----:B------:R-:W-:Y:S01]  /*14e0*/  @UP0 UIADD3 UR21, UR19, UR26, URZ ;  /* 0x0000001a13150290 */ /* 0x000fe2000fffe03f */
[----:B------:R-:W-:Y:S01]  /*14f0*/  PLOP3.LUT P1, PT, PT, PT, UP0, 0x80, 0x0 ;  /* 0x000000000000781c */ /* 0x000fe20003f2f008 */
[----:B------:R-:W-:Y:S01]  /*1500*/  @UP0 UIADD3 UR31, UR19, UR26, URZ ;  /* 0x0000001a131f0290 */ /* 0x000fe2000fffe03f */
[----:B------:R-:W-:Y:S01]  /*1510*/  ISETP.GE.U32.AND P0, PT, R5, R8, PT ;  /* 0x000000080500720c */ /* 0x000fe20003f06070 */
[----:B------:R-:W-:Y:S01]  /*1520*/  UISETP.NE.AND UP4, UPT, UR25, URZ, UPT ;  /* 0x0000003f1900728c */ /* 0x000fe2000bf85270 */
[----:B------:R-:W-:Y:S01]  /*1530*/  LOP3.LUT R5, R9, UR55, RZ, 0x3c, !PT ;  /* 0x0000003709057c12 */ /* 0x000fe2000f8e3cff */
[----:B------:R-:W-:Y:S01]  /*1540*/  @UP0 ULDC.64 UR22, c[0x0][0x250] ;  /* 0x0000940000160ab9 */ /* 0x000fe20000000a00 */
[----:B------:R-:W-:Y:S01]  /*1550*/  @UP0 ULDC.64 UR24, c[0x0][0x248] ;  /* 0x0000920000180ab9 */ /* 0x000fe20000000a00 */
[----:B------:R-:W-:Y:S01]  /*1560*/  UIMAD.WIDE.U32 UR36, UR10, UR5, URZ ;  /* 0x000000050a2472a5 */ /* 0x000fe2000f8e003f */
[----:B------:R-:W-:Y:S01]  /*1570*/  ISETP.GE.AND P2, PT, R5, RZ, PT ;  /* 0x000000ff0500720c */ /* 0x000fe20003f46270 */
[----:B------:R-:W-:-:S02]  /*1580*/  UIMAD UR5, UR10, UR12, UR11 ;  /* 0x0000000c0a0572a4 */ /* 0x000fc4000f8e020b */
[----:B------:R-:W-:Y:S02]  /*1590*/  @UP0 UIMAD.WIDE.U32 UR14, UR21, UR24, URZ ;  /* 0x00000018150e02a5 */ /* 0x000fe4000f8e003f */
[----:B------:R-:W-:Y:S02]  /*15a0*/  @UP0 UIMAD.WIDE.U32 UR10, UR31, UR22, URZ ;  /* 0x000000161f0a02a5 */ /* 0x000fe4000f8e003f */
[----:B------:R-:W-:Y:S01]  /*15b0*/  @P0 VIADD R4, R4, 0x1 ;  /* 0x0000000104040836 */ /* 0x000fe20000000000 */
[----:B------:R-:W-:Y:S01]  /*15c0*/  UIMAD UR49, UR55, UR59, URZ ;  /* 0x0000003b373172a4 */ /* 0x000fe2000f8e023f */
[----:B------:R-:W-:Y:S01]  /*15d0*/  PLOP3.LUT P0, PT, PT, PT, UP3, 0x80, 0x0 ;  /* 0x000000000000781c */ /* 0x000fe20003f0f038 */
[----:B------:R-:W-:Y:S01]  /*15e0*/  @UP0 UIMAD UR13, UR21, UR25, URZ ;  /* 0x00000019150d02a4 */ /* 0x000fe2000f8e023f */
[----:B------:R-:W-:Y:S01]  /*15f0*/  IMAD.MOV.U32 R17, RZ, RZ, R4 ;  /* 0x000000ffff117224 */ /* 0x000fe200078e0004 */
[----:B------:R-:W-:Y:S02]  /*1600*/  @UP0 UIMAD UR12, UR31, UR23, URZ ;  /* 0x000000171f0c02a4 */ /* 0x000fe4000f8e023f */
[----:B------:R-:W-:-:S02]  /*1610*/  USEL UR51, UR32, URZ, UP4 ;  /* 0x0000003f20337287 */ /* 0x000fc4000a000000 */
[----:B------:R-:W-:Y:S01]  /*1620*/  USHF.R.S32.HI UR42, URZ, 0x1f, UR27 ;  /* 0x0000001f3f2a7899 */ /* 0x000fe2000801141b */
[----:B------:R-:W-:Y:S01]  /*1630*/  @!P2 IADD3 R17, -R17, RZ, RZ ;  /* 0x000000ff1111a210 */ /* 0x000fe20007ffe1ff */
[----:B------:R-:W-:Y:S01]  /*1640*/  @!UP1 UIADD3 UR48, UR39, UR33, URZ ;  /* 0x0000002127309290 */ /* 0x000fe2000fffe03f */
[----:B------:R-:W-:Y:S01]  /*1650*/  @!P3 LOP3.LUT R17, RZ, R9, RZ, 0x33, !PT ;  /* 0x00000009ff11b212 */ /* 0x000fe200078e33ff */
[----:B------:R-:W-:Y:S02]  /*1660*/  USHF.R.S32.HI UR52, URZ, 0x1f, UR49 ;  /* 0x0000001f3f347899 */ /* 0x000fe40008011431 */
[----:B------:R-:W-:Y:S02]  /*1670*/  @UP0 UIADD3 UR43, UR11, UR12, URZ ;  /* 0x0000000c0b2b0290 */ /* 0x000fe4000fffe03f */
[----:B------:R-:W-:Y:S02]  /*1680*/  USEL UR50, UR50, URZ, UP4 ;  /* 0x0000003f32327287 */ /* 0x000fe4000a000000 */
[----:B------:R-:W-:-:S02]  /*1690*/  UIADD3 UR21, UR37, UR5, URZ ;  /* 0x0000000525157290 */ /* 0x000fc4000fffe03f */
        /* <DEDUP_REMOVED lines=16> */
.L_x_126:
        /* <DEDUP_REMOVED lines=13> */
.L_x_127:
        /* <DEDUP_REMOVED lines=11> */
.L_x_128:
[----:B------:R-:W-:-:S04]  /*1920*/  UIMAD UR9, UR45, UR58, UR55 ;  /* 0x0000003a2d0972a4 */ /* 0x000fc8000f8e0237 */
[----:B------:R-:W-:-:S12]  /*1930*/  UIMAD UR9, UR9, UR57, URZ ;  /* 0x00000039090972a4 */ /* 0x000fd8000f8e023f */
.L_x_129:
[----:B------:R-:W2:Y:S01]  /*1940*/  LDL.64 R8, [R1+0x50] ;  /* 0x0000500001087983 */ /* 0x000ea20000100a00 */
[----:B------:R-:W1:Y:S01]  /*1950*/  LDC.64 R18, c[0x0][0x420] ;  /* 0x00010800ff127b82 */ /* 0x000e620000000a00 */
[----:B------:R-:W-:Y:S02]  /*1960*/  ULDC.64 UR10, c[0x0][0x428] ;  /* 0x00010a00000a7ab9 */ /* 0x000fe40000000a00 */
[----:B------:R3:W2:Y:S01]  /*1970*/  LDL.64 R44, [R1+0x50] ;  /* 0x00005000012c7983 */ /* 0x0006a20000100a00 */
[----:B------:R-:W-:Y:S01]  /*1980*/  UIMAD UR14, UR59, UR58, URZ ;  /* 0x0000003a3b0e72a4 */ /* 0x000fe2000f8e023f */
[----:B------:R-:W-:Y:S01]  /*1990*/  BSSY B1, `(.L_x_125) ;  /* 0x00007e7000017945 */ /* 0x000fe20003800000 */
[----:B------:R-:W-:Y:S01]  /*19a0*/  UIADD3 UR18, UR20, UR9, URZ ;  /* 0x0000000914127290 */ /* 0x000fe2000fffe03f */
[----:B------:R-:W4:Y:S01]  /*19b0*/  S2R R39, SR_TID.X ;  /* 0x0000000000277919 */ /* 0x000f220000002100 */
[----:B------:R-:W-:Y:S02]  /*19c0*/  UIMAD UR9, UR61, UR10, URZ ;  /* 0x0000000a3d0972a4 */ /* 0x000fe4000f8e023f */
[----:B------:R-:W-:-:S02]  /*19d0*/  UISETP.GE.AND UP2, UPT, UR34, 0x1, UPT ;  /* 0x000000012200788c */ /* 0x000fc4000bf46270 */
[----:B------:R-:W-:Y:S01]  /*19e0*/  UIMAD UR15, UR55, UR11, UR9 ;  /* 0x0000000b370f72a4 */ /* 0x000fe2000f8e0209 */
[----:B------:R-:W-:Y:S01]  /*19f0*/  ULDC.64 UR12, c[0x0][0x258] ;  /* 0x00009600000c7ab9 */ /* 0x000fe20000000a00 */
[----:B------:R-:W-:Y:S01]  /*1a00*/  ULDC.64 UR40, c[0x0][0x478] ;  /* 0x00011e0000287ab9 */ /* 0x000fe20000000a00 */
[----:B------:R-:W-:Y:S01]  /*1a10*/  UIMAD UR9, UR61, UR12, URZ ;  /* 0x0000000c3d0972a4 */ /* 0x000fe2000f8e023f */
[----:B------:R-:W-:Y:S01]  /*1a20*/  ULDC.64 UR38, c[0x0][0x2b0] ;  /* 0x0000ac0000267ab9 */ /* 0x000fe20000000a00 */
[----:B------:R-:W-:Y:S02]  /*1a30*/  ULEA.HI.SX32 UR33, UR44, 0xffffffff, 0x1a ;  /* 0xffffffff2c217891 */ /* 0x000fe4000f8fd23f */
[----:B------:R-:W-:Y:S01]  /*1a40*/  UIMAD UR9, UR55, UR13, UR9 ;  /* 0x0000000d370972a4 */ /* 0x000fe2000f8e0209 */
        /* <DEDUP_REMOVED lines=11> */
[----:B-1----:R-:W-:-:S03]  /*1b00*/  IMAD R8, R18, UR16, RZ ;  /* 0x0000001012087c24 */ /* 0x002fc6000f8e02ff */
[----:B------:R-:W-:Y:S01]  /*1b10*/  SHF.R.S32.HI R45, RZ, 0x1f, R44 ;  /* 0x0000001fff2d7819 */ /* 0x000fe2000001142c */
[----:B------:R-:W-:Y:S01]  /*1b20*/  IMAD R9, R19, UR20, R8 ;  /* 0x0000001413097c24 */ /* 0x000fe2000f8e0208 */
[----:B------:R-:W-:Y:S01]  /*1b30*/  IADD3 R4, P0, R44, UR5, RZ ;  /* 0x000000052c047c10 */ /* 0x000fe2000ff1e0ff */
[----:B------:R-:W-:Y:S01]  /*1b40*/  USHF.L.U32 UR5, UR14, 0x6, URZ ;  /* 0x000000060e057899 */ /* 0x000fe2000800063f */
[----:B------:R-:W-:Y:S02]  /*1b50*/  IMAD.WIDE.U32 R6, R6, UR28, R44 ;  /* 0x0000001c06067c25 */ /* 0x000fe4000f8e002c */
[----:B------:R-:W-:Y:S01]  /*1b60*/  IADD3.X R5, R45, UR48, RZ, P0, !PT ;  /* 0x000000302d057c10 */ /* 0x000fe200087fe4ff */
[----:B------:R-:W-:Y:S01]  /*1b70*/  USHF.R.S32.HI UR11, URZ, 0x1f, UR5 ;  /* 0x0000001f3f0b7899 */ /* 0x000fe20008011405 */
[----:B------:R3:W-:Y:S01]  /*1b80*/  STL [R1+0x54], R45 ;  /* 0x0000542d01007387 */ /* 0x0007e20000100800 */
[----:B------:R-:W-:Y:S01]  /*1b90*/  IADD3 R8, P0, R6, UR54, RZ ;  /* 0x0000003606087c10 */ /* 0x000fe2000ff1e0ff */
[----:B------:R-:W-:Y:S01]  /*1ba0*/  IMAD.WIDE.U32 R4, R18, UR20, R4 ;  /* 0x0000001412047c25 */ /* 0x000fe2000f8e0004 */
[----:B------:R-:W-:-:S03]  /*1bb0*/  UIADD3 UR20, UR20, UR17, URZ ;  /* 0x0000001114147290 */ /* 0x000fc6000fffe03f */
        /* <DEDUP_REMOVED lines=8> */
[----:B------:R-:W-:Y:S02]  /*1c40*/  UIADD3.X UR5, UR21, UR11, UR52, UP1, UP0 ;  /* 0x0000000b15057290 */ /* 0x000fe40008fe0434 */
[----:B------:R-:W-:Y:S01]  /*1c50*/  VIADD R7, R5, UR15 ;  /* 0x0000000f05077c36 */ /* 0x000fe20008000000 */
[----:B------:R-:W-:Y:S01]  /*1c60*/  UIADD3 UR10, UP1, UP0, UR51, UR10, UR53 ;  /* 0x0000000a330a7290 */ /* 0x000fe2000f83e035 */
[----:B------:R-:W-:Y:S01]  /*1c70*/  IMAD.IADD R21, R39, 0x1, -R6 ;  /* 0x0000000127157824 */ /* 0x000fe200078e0a06 */
[----:B------:R-:W-:Y:S01]  /*1c80*/  UIMAD.WIDE UR20, UR20, 0x4, UR38 ;  /* 0x00000004141478a5 */ /* 0x000fe2000f8e0226 */
[----:B------:R-:W-:Y:S01]  /*1c90*/  IMAD.MOV.U32 R6, RZ, RZ, R4 ;  /* 0x000000ffff067224 */ /* 0x000fe200078e0004 */
[----:B------:R-:W-:Y:S01]  /*1ca0*/  UIADD3.X UR5, UR50, UR5, UR46, UP1, UP0 ;  /* 0x0000000532057290 */ /* 0x000fe20008fe042e */
[----:B------:R-:W-:Y:S01]  /*1cb0*/  IMAD R5, R31, UR14, R21 ;  /* 0x0000000e1f057c24 */ /* 0x000fe2000f8e0215 */
[----:B------:R-:W-:Y:S01]  /*1cc0*/  ULDC.64 UR14, c[0x0][0x3e0] ;  /* 0x0000f800000e7ab9 */ /* 0x000fe20000000a00 */
[----:B------:R-:W-:-:S03]  /*1cd0*/  IMAD.WIDE.U32 R8, R10, UR55, R8 ;  /* 0x000000370a087c25 */ /* 0x000fc6000f8e0008 */
[C---:B------:R-:W-:Y:S01]  /*1ce0*/  IADD3 R4, P0, R5.reuse, UR10, RZ ;  /* 0x0000000a05047c10 */ /* 0x040fe2000ff1e0ff */
[----:B------:R-:W-:Y:S01]  /*1cf0*/  ULDC.64 UR10, c[0x0][0x400] ;  /* 0x00010000000a7ab9 */ /* 0x000fe20000000a00 */
[-C--:B------:R-:W-:Y:S01]  /*1d00*/  IMAD R10, R40, R18.reuse, RZ ;  /* 0x00000012280a7224 */ /* 0x080fe200078e02ff */
[----:B------:R-:W-:Y:S01]  /*1d10*/  LEA R24, P2, R8, UR16, 0x1 ;  /* 0x0000001008187c11 */ /* 0x000fe2000f8408ff */
[----:B------:R-:W-:Y:S01]  /*1d20*/  IMAD.WIDE.U32 R6, R26, R18, R6 ;  /* 0x000000121a067225 */ /* 0x000fe200078e0006 */
[----:B------:R-:W-:Y:S02]  /*1d30*/  LEA.HI.X.SX32 R5, R5, UR5, 0x1, P0 ;  /* 0x0000000505057c11 */ /* 0x000fe400080f0eff */
[----:B------:R-:W-:Y:S01]  /*1d40*/  LEA R34, P0, R4, UR10, 0x2 ;  /* 0x0000000a04227c11 */ /* 0x000fe2000f8010ff */
[----:B------:R-:W-:Y:S01]  /*1d50*/  IMAD R10, R26, R19, R10 ;  /* 0x000000131a0a7224 */ /* 0x000fe200078e020a */
[----:B------:R-:W-:Y:S01]  /*1d60*/  LEA R22, P1, R6, UR14, 0x1 ;  /* 0x0000000e06167c11 */ /* 0x000fe2000f8208ff */
[----:B------:R-:W-:Y:S01]  /*1d70*/  VIADD R30, R9, UR9 ;  /* 0x00000009091e7c36 */ /* 0x000fe20008000000 */
[----:B------:R-:W-:Y:S01]  /*1d80*/  LEA.HI.X R35, R4, UR11, R5, 0x2, P0 ;  /* 0x0000000b04237c11 */ /* 0x000fe200080f1405 */
[----:B------:R-:W-:Y:S01]  /*1d90*/  IMAD.IADD R27, R7, 0x1, R10 ;  /* 0x00000001071b7824 */ /* 0x000fe200078e020a */
[----:B------:R-:W-:Y:S01]  /*1da0*/  PLOP3.LUT P0, PT, PT, PT, UP2, 0x80, 0x0 ;  /* 0x000000000000781c */ /* 0x000fe20003f0f028 */
[----:B------:R-:W-:Y:S01]  /*1db0*/  UIMAD.WIDE UR10, UR18, 0x4, UR40 ;  /* 0x00000004120a78a5 */ /* 0x000fe2000f8e0228 */
[----:B------:R-:W-:-:S02]  /*1dc0*/  LEA.HI.X R25, R8, UR17, R30, 0x1, P2 ;  /* 0x0000001108197c11 */ /* 0x000fc400090f0c1e */
[----:B------:R-:W-:-:S09]  /*1dd0*/  LEA.HI.X R23, R6, UR15, R27, 0x1, P1 ;  /* 0x0000000f06177c11 */ /* 0x000fd200088f0c1b */
[----:B---3--:R-:W-:Y:S05]  /*1de0*/  @!P0 BRA `(.L_x_130) ;  /* 0x0000007000008947 */ /* 0x008fea0003800000 */
[----:B------:R-:W2:Y:S01]  /*1df0*/  LDL R42, [R1+0x2c] ;  /* 0x00002c00012a7983 */ /* 0x000ea20000100800 */
[----:B------:R-:W-:Y:S01]  /*1e00*/  PLOP3.LUT P1, PT, PT, PT, UP4, 0x80, 0x0 ;  /* 0x000000000000781c */ /* 0x000fe20003f2f048 */
[----:B------:R-:W-:Y:S01]  /*1e10*/  UIMAD UR5, UR42, UR22, URZ ;  /* 0x000000162a0572a4 */ /* 0x000fe2000f8e023f */
[----:B------:R-:W-:Y:S01]  /*1e20*/  IMAD.U32 R4, RZ, RZ, UR22 ;  /* 0x00000016ff047e24 */ /* 0x000fe2000f8e00ff */
[----:B------:R-:W-:Y:S01]  /*1e30*/  UIMAD UR18, UR35, -0x40, UR8 ;  /* 0xffffffc0231278a4 */ /* 0x000fe2000f8e0208 */
[----:B------:R-:W-:Y:S01]  /*1e40*/  IADD3 R36, R26, 0x20, RZ ;  /* 0x000000201a247810 */ /* 0x000fe20007ffe0ff */
[----:B------:R-:W-:Y:S01]  /*1e50*/  UIMAD UR5, UR27, UR23, UR5 ;  /* 0x000000171b0572a4 */ /* 0x000fe2000f8e0205 */
[----:B------:R-:W-:Y:S01]  /*1e60*/  IMAD.WIDE.U32 R4, R4, UR27, R44 ;  /* 0x0000001b04047c25 */ /* 0x000fe2000f8e002c */
[----:B------:R-:W-:Y:S01]  /*1e70*/  ULDC.64 UR12, c[0x0][0x268] ;  /* 0x00009a00000c7ab9 */ /* 0x000fe20000000a00 */
[----:B------:R-:W-:Y:S01]  /*1e80*/  UMOV UR9, UR33 ;  /* 0x0000002100097c82 */ /* 0x000fe20008000000 */
[----:B------:R-:W-:Y:S01]  /*1e90*/  BSSY B0, `(.L_x_131) ;  /* 0x000003b000007945 */ /* 0x000fe20003800000 */
[----:B------:R-:W-:-:S03]  /*1ea0*/  IMAD R20, R32, UR12, RZ ;  /* 0x0000000c20147c24 */ /* 0x000fc6000f8e02ff */
[----:B------:R-:W-:Y:S01]  /*1eb0*/  @P1 BAR.SYNC.DEFER_BLOCKING 0x0 ;  /* 0x0000000000001b1d */ /* 0x000fe20000010000 */
[----:B------:R-:W-:Y:S01]  /*1ec0*/  IMAD.U32 R11, RZ, RZ, UR5 ;  /* 0x00000005ff0b7e24 */ /* 0x000fe2000f8e00ff */
[----:B------:R-:W-:Y:S01]  /*1ed0*/  IADD3 R10, P0, R4, UR32, RZ ;  /* 0x00000020040a7c10 */ /* 0x000fe2000ff1e0ff */
[----:B------:R-:W-:Y:S01]  /*1ee0*/  UIMAD UR5, UR9, -0x40, UR34 ;  /* 0xffffffc0090578a4 */ /* 0x000fe2000f8e0222 */
[----:B------:R-:W-:Y:S01]  /*1ef0*/  IMAD R20, R17, UR13, R20 ;  /* 0x0000000d11147c24 */ /* 0x000fe2000f8e0214 */
[----:B------:R-:W-:Y:S01]  /*1f00*/  ISETP.GE.AND P4, PT, R36, UR18, PT ;  /* 0x0000001224007c0c */ /* 0x000fe2000bf86270 */
[----:B------:R-:W-:Y:S01]  /*1f10*/  UMOV UR13, UR10 ;  /* 0x0000000a000d7c82 */ /* 0x000fe20008000000 */
[----:B------:R-:W-:Y:S01]  /*1f20*/  IADD3.X R11, R5, UR43, R11, P0, !PT ;  /* 0x0000002b050b7c10 */ /* 0x000fe200087fe40b */
[----:B------:R-:W-:Y:S01]  /*1f30*/  UMOV UR10, UR21 ;  /* 0x00000015000a7c82 */ /* 0x000fe20008000000 */
[C---:B------:R-:W-:Y:S02]  /*1f40*/  ISETP.GE.AND P0, PT, R26.reuse, UR18, PT ;  /* 0x000000121a007c0c */ /* 0x040fe4000bf06270 */
[----:B------:R-:W-:Y:S01]  /*1f50*/  ISETP.GE.AND P6, PT, R26, UR5, PT ;  /* 0x000000051a007c0c */ /* 0x000fe2000bfc6270 */
[----:B------:R-:W-:Y:S01]  /*1f60*/  IMAD.WIDE.U32 R10, R17, UR12, R10 ;  /* 0x0000000c110a7c25 */ /* 0x000fe2000f8e000a */
[----:B------:R-:W-:Y:S01]  /*1f70*/  UMOV UR12, UR11 ;  /* 0x0000000b000c7c82 */ /* 0x000fe20008000000 */
[----:B------:R-:W-:Y:S01]  /*1f80*/  UMOV UR11, UR20 ;  /* 0x00000014000b7c82 */ /* 0x000fe20008000000 */
[----:B------:R-:W-:Y:S01]  /*1f90*/  SHF.R.S32.HI R38, RZ, 0x1f, R21 ;  /* 0x0000001fff267819 */ /* 0x000fe20000011415 */
[----:B------:R-:W-:-:S06]  /*1fa0*/  IMAD.IADD R20, R11, 0x1, R20 ;  /* 0x000000010b147824 */ /* 0x000fcc00078e0214 */
        /* <DEDUP_REMOVED lines=41> */
.L_x_132:
[----:B------:R-:W-:Y:S05]  /*2240*/  BSYNC B0 ;  /* 0x0000000000007941 */ /* 0x000fea0003800000 */
.L_x_131:
        /* <DEDUP_REMOVED lines=44> */
.L_x_134:
[----:B------:R-:W-:Y:S05]  /*2510*/  BSYNC B0 ;  /* 0x0000000000007941 */ /* 0x000fea0003800000 */
.L_x_133:
[----:B-1----:R-:W-:Y:S01]  /*2520*/  IMAD.MOV.U32 R14, RZ, RZ, R22 ;  /* 0x000000ffff0e7224 */ /* 0x002fe200078e0016 */
[----:B------:R-:W0:Y:S01]  /*2530*/  LDGDEPBAR ;  /* 0x00000000000079af */ /* 0x000e220000000000 */
[----:B------:R-:W-:Y:S01]  /*2540*/  IMAD.MOV.U32 R15, RZ, RZ, R23 ;  /* 0x000000ffff0f7224 */ /* 0x000fe200078e0017 */
[----:B--2---:R-:W-:Y:S01]  /*2550*/  SHF.R.S32.HI R12, RZ, 0x1f, R33 ;  /* 0x0000001fff0c7819 */ /* 0x004fe20000011421 */
[----:B------:R-:W-:Y:S01]  /*2560*/  BSSY B0, `(.L_x_135) ;  /* 0x000001f000007945 */ /* 0x000fe20003800000 */
[----:B------:R1:W-:Y:S01]  /*2570*/  @P6 STS.128 [R42+0x6000], RZ ;  /* 0x006000ff2a006388 */ /* 0x0003e20000000c00 */
[----:B------:R-:W-:Y:S02]  /*2580*/  ISETP.GE.AND P5, PT, R36, UR5, PT ;  /* 0x0000000524007c0c */ /* 0x000fe4000bfa6270 */
[----:B------:R-:W-:Y:S01]  /*2590*/  LEA.HI R21, R38, R21, RZ, 0x2 ;  /* 0x0000001526157211 */ /* 0x000fe200078f10ff */
[----:B------:R1:W-:Y:S01]  /*25a0*/  @P6 STS.128 [R42+0x8000], RZ ;  /* 0x008000ff2a006388 */ /* 0x0003e20000000c00 */
[----:B------:R-:W-:-:S03]  /*25b0*/  LEA.HI R12, R12, R31, RZ, 0x2 ;  /* 0x0000001f0c0c7211 */ /* 0x000fc600078f10ff */
        /* <DEDUP_REMOVED lines=25> */
.L_x_136:
[----:B------:R-:W-:Y:S05]  /*2750*/  BSYNC B0 ;  /* 0x0000000000007941 */ /* 0x000fea0003800000 */
.L_x_135:
        /* <DEDUP_REMOVED lines=37> */
.L_x_138:
[----:B------:R-:W-:Y:S05]  /*29b0*/  BSYNC B0 ;  /* 0x0000000000007941 */ /* 0x000fea0003800000 */
.L_x_137:
[----:B-12---:R-:W-:Y:S01]  /*29c0*/  IMAD.MOV.U32 R14, RZ, RZ, R24 ;  /* 0x000000ffff0e7224 */ /* 0x006fe200078e0018 */
[----:B------:R-:W-:Y:S01]  /*29d0*/  MOV R15, R25 ;  /* 0x00000019000f7202 */ /* 0x000fe20000000f00 */
[----:B------:R1:W-:Y:S01]  /*29e0*/  @P6 STS.128 [R42], RZ ;  /* 0x000000ff2a006388 */ /* 0x0003e20000000c00 */
[----:B------:R-:W-:Y:S01]  /*29f0*/  BSSY B0, `(.L_x_139) ;  /* 0x000001d000007945 */ /* 0x000fe20003800000 */
[----:B----4-:R-:W-:Y:S01]  /*2a00*/  IMAD.U32 R10, RZ, RZ, UR24 ;  /* 0x00000018ff0a7e24 */ /* 0x010fe2000f8e00ff */
[----:B------:R-:W-:Y:S01]  /*2a10*/  LOP3.LUT R11, R12, 0xfffffffc, RZ, 0xc0, !PT ;  /* 0xfffffffc0c0b7812 */ /* 0x000fe200078ec0ff */
        /* <DEDUP_REMOVED lines=26> */
.L_x_140:
[----:B------:R-:W-:Y:S05]  /*2bc0*/  BSYNC B0 ;  /* 0x0000000000007941 */ /* 0x000fea0003800000 */
.L_x_139:
        /* <DEDUP_REMOVED lines=17> */
[C---:B------:R-:W-:Y:S02]  /*2ce0*/  @!P3 LEA R8, P1, R7.reuse, R14, 0x6 ;  /* 0x0000000e0708b211 */ /* 0x040fe400078230ff */
        /* <DEDUP_REMOVED lines=22> */
.L_x_142:
[----:B------:R-:W-:Y:S05]  /*2e50*/  BSYNC B0 ;  /* 0x0000000000007941 */ /* 0x000fea0003800000 */
.L_x_141:
[----:B------:R-:W-:Y:S01]  /*2e60*/  UIMAD UR14, UR42, UR24, URZ ;  /* 0x000000182a0e72a4 */ /* 0x000fe2000f8e023f */
[----:B------:R2:W-:Y:S01]  /*2e70*/  @P0 STS.128 [R42+0xc000], RZ ;  /* 0x00c000ff2a000388 */ /* 0x0005e20000000c00 */
[----:B-1----:R-:W-:Y:S01]  /*2e80*/  IMAD.IADD R7, R31, 0x1, -R11 ;  /* 0x000000011f077824 */ /* 0x002fe200078e0a0b */
[----:B------:R-:W-:Y:S01]  /*2e90*/  SHF.R.S32.HI R6, RZ, 0x2, R21 ;  /* 0x00000002ff067819 */ /* 0x000fe20000011415 */
[----:B------:R-:W-:Y:S01]  /*2ea0*/  UIMAD UR14, UR27, UR25, UR14 ;  /* 0x000000191b0e72a4 */ /* 0x000fe2000f8e020e */
[----:B------:R2:W-:Y:S01]  /*2eb0*/  @P0 STS.128 [R42+0xe000], RZ ;  /* 0x00e000ff2a000388 */ /* 0x0005e20000000c00 */
[----:B------:R-:W-:Y:S01]  /*2ec0*/  IMAD.WIDE.U32 R4, R10, UR27, R44 ;  /* 0x0000001b0a047c25 */ /* 0x000fe2000f8e002c */
[----:B------:R-:W-:Y:S01]  /*2ed0*/  LEA R16, R7, R6, 0x4 ;  /* 0x0000000607107211 */ /* 0x000fe200078e20ff */
[----:B------:R-:W-:Y:S01]  /*2ee0*/  BSSY B0, `(.L_x_143) ;  /* 0x0000033000007945 */ /* 0x000fe20003800000 */
[----:B------:R2:W-:Y:S01]  /*2ef0*/  @P0 STS.128 [R42+0x10000], RZ ;  /* 0x010000ff2a000388 */ /* 0x0005e20000000c00 */
[----:B------:R-:W-:Y:S01]  /*2f00*/  IMAD.U32 R7, RZ, RZ, UR14 ;  /* 0x0000000eff077e24 */ /* 0x000fe2000f8e00ff */
[----:B------:R-:W-:Y:S01]  /*2f10*/  IADD3 R6, P1, R4, UR30, RZ ;  /* 0x0000001e04067c10 */ /* 0x000fe2000ff3e0ff */
[----:B------:R-:W-:Y:S01]  /*2f20*/  ULDC.64 UR14, c[0x0][0x260] ;  /* 0x00009800000e7ab9 */ /* 0x000fe20000000a00 */
[----:B------:R-:W-:Y:S01]  /*2f30*/  IADD3 R4, R16, 0x8, RZ ;  /* 0x0000000810047810 */ /* 0x000fe20007ffe0ff */
[----:B------:R-:W-:Y:S01]  /*2f40*/  IMAD R9, R32, UR14, RZ ;  /* 0x0000000e20097c24 */ /* 0x000fe2000f8e02ff */
[----:B------:R-:W-:-:S02]  /*2f50*/  IADD3.X R7, R5, UR31, R7, P1, !PT ;  /* 0x0000001f05077c10 */ /* 0x000fc40008ffe407 */
[----:B------:R-:W-:Y:S01]  /*2f60*/  ISETP.GE.AND P5, PT, R4, UR5, PT ;  /* 0x0000000504007c0c */ /* 0x000fe2000bfa6270 */
[C---:B------:R-:W-:Y:S01]  /*2f70*/  IMAD R9, R17.reuse, UR15, R9 ;  /* 0x0000000f11097c24 */ /* 0x040fe2000f8e0209 */
[----:B------:R-:W-:Y:S01]  /*2f80*/  ISETP.GE.AND P6, PT, R16, UR5, PT ;  /* 0x0000000510007c0c */ /* 0x000fe2000bfc6270 */
[----:B------:R-:W-:-:S04]  /*2f90*/  IMAD.WIDE.U32 R6, R17, UR14, R6 ;  /* 0x0000000e11067c25 */ /* 0x000fc8000f8e0006 */
[----:B------:R-:W-:Y:S01]  /*2fa0*/  IMAD.IADD R9, R7, 0x1, R9 ;  /* 0x0000000107097824 */ /* 0x000fe200078e0209 */
[----:B------:R-:W-:Y:S07]  /*2fb0*/  @P0 BRA `(.L_x_144) ;  /* 0x0000000000940947 */ /* 0x000fee0003800000 */
[----:B------:R-:W5:Y:S01]  /*2fc0*/  LDL R8, [R1+0x6c] ;  /* 0x00006c0001087983 */ /* 0x000f620000100800 */
[----:B------:R-:W-:-:S03]  /*2fd0*/  ULDC UR5, c[0x0][0x2d0] ;  /* 0x0000b40000057ab9 */ /* 0x000fc60000000800 */
[----:B--2---:R-:W2:Y:S01]  /*2fe0*/  LDL R14, [R1+0x70] ;  /* 0x00007000010e7983 */ /* 0x004ea20000100800 */
[----:B------:R-:W-:Y:S01]  /*2ff0*/  ISETP.GE.AND P3, PT, R44, UR5, PT ;  /* 0x000000052c007c0c */ /* 0x000fe2000bf66270 */
[----:B------:R-:W-:Y:S02]  /*3000*/  IMAD.MOV.U32 R4, RZ, RZ, R6 ;  /* 0x000000ffff047224 */ /* 0x000fe400078e0006 */
[----:B------:R-:W-:Y:S02]  /*3010*/  IMAD.MOV.U32 R5, RZ, RZ, R9 ;  /* 0x000000ffff057224 */ /* 0x000fe400078e0009 */
[----:B------:R-:W-:-:S08]  /*3020*/  IMAD.WIDE.U32 R4, R26, UR24, R4 ;  /* 0x000000181a047c25 */ /* 0x000fd0000f8e0004 */
[----:B------:R-:W1:Y:S01]  /*3030*/  @!P3 LDC.64 R12, c[0x0][0x218] ;  /* 0x00008600ff0cbb82 */ /* 0x000e620000000a00 */
[----:B------:R1:W-:Y:S02]  /*3040*/  @P3 STS.128 [R42+0xc000], RZ ;  /* 0x00c000ff2a003388 */ /* 0x0003e40000000c00 */
[----:B-1----:R-:W-:Y:S02]  /*3050*/  @!P3 LEA R12, P1, R4, R12, 0x1 ;  /* 0x0000000c040cb211 */ /* 0x002fe400078208ff */
[----:B-----5:R-:W-:Y:S01]  /*3060*/  ISETP.GE.AND P2, PT, R8, UR5, PT ;  /* 0x0000000508007c0c */ /* 0x020fe2000bf46270 */
[----:B------:R-:W-:Y:S01]  /*3070*/  IMAD R8, R40, UR24, RZ ;  /* 0x0000001828087c24 */ /* 0x000fe2000f8e02ff */
[----:B--2---:R-:W-:-:S03]  /*3080*/  ISETP.GE.AND P0, PT, R14, UR5, PT ;  /* 0x000000050e007c0c */ /* 0x004fc6000bf06270 */
[----:B------:R-:W-:-:S04]  /*3090*/  IMAD R8, R26, UR25, R8 ;  /* 0x000000191a087c24 */ /* 0x000fc8000f8e0208 */
[----:B------:R-:W-:-:S04]  /*30a0*/  IMAD.IADD R8, R5, 0x1, R8 ;  /* 0x0000000105087824 */ /* 0x000fc800078e0208 */
        /* <DEDUP_REMOVED lines=22> */
.L_x_144:
[----:B------:R-:W-:Y:S05]  /*3210*/  BSYNC B0 ;  /* 0x0000000000007941 */ /* 0x000fea0003800000 */
.L_x_143:
        /* <DEDUP_REMOVED lines=11> */
[----:B--2---:R-:W2:Y:S01]  /*32d0*/  @!P3 LDC.64 R12, c[0x0][0x218] ;  /* 0x00008600ff0cbb82 */ /* 0x004ea20000000a00 */
[----:B------:R1:W-:Y:S01]  /*32e0*/  @P3 STS.128 [R42+0xd000], RZ ;  /* 0x00d000ff2a003388 */ /* 0x0003e20000000c00 */
[----:B-----5:R-:W-:Y:S01]  /*32f0*/  ISETP.GE.AND P2, PT, R4, UR5, PT ;  /* 0x0000000504007c0c */ /* 0x020fe2000bf46270 */
[----:B------:R-:W-:Y:S01]  /*3300*/  IMAD.X R4, RZ, RZ, R40, P0 ;  /* 0x000000ffff047224 */ /* 0x000fe200000e0628 */
[----:B---3--:R-:W-:-:S03]  /*3310*/  ISETP.GE.AND P0, PT, R8, UR5, PT ;  /* 0x0000000508007c0c */ /* 0x008fc6000bf06270 */
[----:B-1----:R-:W-:Y:S02]  /*3320*/  IMAD R10, R4, UR24, RZ ;  /* 0x00000018040a7c24 */ /* 0x002fe4000f8e02ff */
[----:B------:R-:W-:Y:S02]  /*3330*/  IMAD.MOV.U32 R4, RZ, RZ, R6 ;  /* 0x000000ffff047224 */ /* 0x000fe400078e0006 */
[C---:B------:R-:W-:Y:S02]  /*3340*/  IMAD R10, R7.reuse, UR25, R10 ;  /* 0x00000019070a7c24 */ /* 0x040fe4000f8e020a */
[----:B------:R-:W-:Y:S02]  /*3350*/  IMAD.WIDE.U32 R4, R7, UR24, R4 ;  /* 0x0000001807047c25 */ /* 0x000fe4000f8e0004 */
[----:B------:R-:W1:Y:S02]  /*3360*/  @!P2 LDC.64 R14, c[0x0][0x218] ;  /* 0x00008600ff0eab82 */ /* 0x000e640000000a00 */
[----:B------:R-:W-:Y:S01]  /*3370*/  IMAD.IADD R10, R5, 0x1, R10 ;  /* 0x00000001050a7824 */ /* 0x000fe200078e020a */
[----:B--2---:R-:W-:-:S04]  /*3380*/  @!P3 LEA R8, P4, R4, R12, 0x1 ;  /* 0x0000000c0408b211 */ /* 0x004fc800078808ff */
        /* <DEDUP_REMOVED lines=21> */
.L_x_146:
[----:B------:R-:W-:Y:S05]  /*34e0*/  BSYNC B0 ;  /* 0x0000000000007941 */ /* 0x000fea0003800000 */
.L_x_145:
[----:B------:R-:W-:Y:S01]  /*34f0*/  SHF.R.S32.HI R4, RZ, 0x1f, R16 ;  /* 0x0000001fff047819 */ /* 0x000fe20000011410 */
[C---:B------:R-:W-:Y:S01]  /*3500*/  IMAD.SHL.U32 R5, R16.reuse, 0x4, RZ ;  /* 0x0000000410057824 */ /* 0x040fe200078e00ff */
[----:B------:R-:W0:Y:S01]  /*3510*/  LDGDEPBAR ;  /* 0x00000000000079af */ /* 0x000e220000000000 */
[----:B-12---:R-:W-:Y:S01]  /*3520*/  IMAD.MOV.U32 R7, RZ, RZ, 0x7f800000 ;  /* 0x7f800000ff077424 */ /* 0x006fe200078e00ff */
[----:B------:R-:W-:Y:S01]  /*3530*/  SHF.L.U64.HI R6, R16, 0x2, R4 ;  /* 0x0000000210067819 */ /* 0x000fe20000010204 */
[----:B------:R-:W-:Y:S01]  /*3540*/  ULDC.64 UR16, c[0x0][0x3c8] ;  /* 0x0000f20000107ab9 */ /* 0x000fe20000000a00 */
[----:B------:R-:W-:Y:S01]  /*3550*/  IADD3 R4, P0, R5, UR11, RZ ;  /* 0x0000000b05047c10 */ /* 0x000fe2000ff1e0ff */
[----:B------:R1:W-:Y:S01]  /*3560*/  STL [R1+0x78], R5 ;  /* 0x0000780501007387 */ /* 0x0003e20000100800 */
[----:B------:R-:W-:Y:S01]  /*3570*/  UISETP.NE.U32.AND UP0, UPT, UR16, URZ, UPT ;  /* 0x0000003f1000728c */ /* 0x000fe2000bf05070 */
[----:B------:R-:W-:Y:S01]  /*3580*/  IMAD.MOV.U32 R240, RZ, RZ, 0x20 ;  /* 0x00000020fff07424 */ /* 0x000fe200078e00ff */
[----:B------:R-:W-:Y:S01]  /*3590*/  CS2R R142, SRZ ;  /* 0x00000000008e7805 */ /* 0x000fe2000001ff00 */
[----:B------:R2:W-:Y:S01]  /*35a0*/  STL [R1+0x74], R6 ;  /* 0x0000740601007387 */ /* 0x0005e20000100800 */
[----:B------:R-:W-:Y:S01]  /*35b0*/  UISETP.NE.AND.EX UP0, UPT, UR17, URZ, UPT, UP0 ;  /* 0x0000003f1100728c */ /* 0x000fe2000bf05300 */
        /* <DEDUP_REMOVED lines=9> */
[----:B------:R-:W-:Y:S01]  /*3650*/  CS2R R130, SRZ ;  /* 0x0000000000827805 */ /* 0x000fe2000001ff00 */
[----:B------:R-:W-:Y:S01]  /*3660*/  @UP0 ULDC.64 UR20, c[0x0][0x3d0] ;  /* 0x0000f40000140ab9 */ /* 0x000fe20000000a00 */
[----:B------:R-:W-:Y:S01]  /*3670*/  @UP0 UMOV UR14, UR55 ;  /* 0x00000037000e0c82 */ /* 0x000fe20008000000 */
[----:B------:R-:W-:Y:S01]  /*3680*/  @UP0 UIMAD UR5, UR56, UR20, URZ ;  /* 0x00000014380502a4 */ /* 0x000fe2000f8e023f */
[----:B------:R-:W-:-:S04]  /*3690*/  DEPBAR.LE SB0, 0x1 ;  /* 0x000080400000791a */ /* 0x000fc80000000000 */
[----:B------:R-:W-:Y:S01]  /*36a0*/  @UP0 UMOV UR15, UR61 ;  /* 0x0000003d000f0c82 */ /* 0x000fe20008000000 */
[----:B------:R-:W-:Y:S01]  /*36b0*/  @UP0 UIMAD UR5, UR45, UR21, UR5 ;  /* 0x000000152d0502a4 */ /* 0x000fe2000f8e0205 */
[----:B-1----:R-:W-:Y:S01]  /*36c0*/  IADD3.X R5, R6, UR10, RZ, P0, !PT ;  /* 0x0000000a06057c10 */ /* 0x002fe200087fe4ff */
[----:B------:R-:W-:Y:S01]  /*36d0*/  @UP0 UIMAD.WIDE.U32 UR14, UR45, UR20, UR14 ;  /* 0x000000142d0e02a5 */ /* 0x000fe2000f8e000e */
[----:B------:R-:W-:Y:S02]  /*36e0*/  PLOP3.LUT P0, PT, PT, PT, UP0, 0x80, 0x0 ;  /* 0x000000000000781c */ /* 0x000fe40003f0f008 */
[----:B------:R-:W-:Y:S01]  /*36f0*/  CS2R R128, SRZ ;  /* 0x0000000000807805 */ /* 0x000fe2000001ff00 */
[----:B--2---:R-:W-:Y:S01]  /*3700*/  IMAD.MOV.U32 R6, RZ, RZ, 0x7f800000 ;  /* 0x7f800000ff067424 */ /* 0x004fe200078e00ff */
[----:B------:R-:W2:Y:S01]  /*3710*/  @!P6 LDG.E R7, desc[UR6][R4.64] ;  /* 0x000000060407e981 */ /* 0x000ea2000c1e1900 */
[----:B------:R-:W-:Y:S02]  /*3720*/  @UP0 ULEA UR16, UP1, UR14, UR16, 0x2 ;  /* 0x000000100e100291 */ /* 0x000fe4000f82103f */
[----:B------:R-:W-:-:S02]  /*3730*/  @UP0 UIADD3 UR5, UR15, UR5, URZ ;  /* 0x000000050f050290 */ /* 0x000fc4000fffe03f */
[----:B------:R1:W5:Y:S01]  /*3740*/  @!P5 LDG.E R6, desc[UR6][R4.64+0x20] ;  /* 0x000020060406d981 */ /* 0x000362000c1e1900 */
[----:B------:R-:W-:Y:S01]  /*3750*/  CS2R R122, SRZ ;  /* 0x00000000007a7805 */ /* 0x000fe2000001ff00 */
[----:B------:R-:W-:Y:S01]  /*3760*/  @UP0 ULEA.HI.X UR17, UR14, UR17, UR5, 0x2, UP1 ;  /* 0x000000110e110291 */ /* 0x000fe200088f1405 */
[----:B------:R-:W-:Y:S06]  /*3770*/  BAR.SYNC.DEFER_BLOCKING 0x0 ;  /* 0x0000000000007b1d */ /* 0x000fec0000010000 */
[----:B------:R-:W-:Y:S01]  /*3780*/  @UP0 ULDC UR5, c[0x0][0x2e8] ;  /* 0x0000ba0000050ab9 */ /* 0x000fe20000000800 */
        /* <DEDUP_REMOVED lines=14> */
[----:B-1----:R-:W-:Y:S01]  /*3870*/  IMAD.U32 R4, RZ, RZ, UR16 ;  /* 0x00000010ff047e24 */ /* 0x002fe2000f8e00ff */
[----:B------:R-:W-:Y:S01]  /*3880*/  CS2R R64, SRZ ;  /* 0x0000000000407805 */ /* 0x000fe2000001ff00 */
[----:B------:R-:W-:Y:S01]  /*3890*/  IMAD.U32 R5, RZ, RZ, UR17 ;  /* 0x00000011ff057e24 */ /* 0x000fe2000f8e00ff */
[----:B------:R-:W1:Y:S01]  /*38a0*/  LDSM.16.M88.4 R164, [R252] ;  /* 0x00000000fca4783b */ /* 0x000e620000000200 */
[----:B------:R-:W-:Y:S02]  /*38b0*/  CS2R R58, SRZ ;  /* 0x00000000003a7805 */ /* 0x000fe4000001ff00 */
[----:B------:R-:W-:Y:S02]  /*38c0*/  CS2R R56, SRZ ;  /* 0x0000000000387805 */ /* 0x000fe4000001ff00 */
[----:B------:R-:W-:Y:S01]  /*38d0*/  CS2R R54, SRZ ;  /* 0x0000000000367805 */ /* 0x000fe2000001ff00 */
[----:B------:R2:W5:Y:S01]  /*38e0*/  @P0 LDG.E R11, desc[UR6][R4.64] ;  /* 0x00000006040b0981 */ /* 0x000562000c1e1900 */
[----:B------:R-:W-:-:S02]  /*38f0*/  CS2R R52, SRZ ;  /* 0x0000000000347805 */ /* 0x000fc4000001ff00 */
[----:B------:R-:W-:Y:S02]  /*3900*/  CS2R R46, SRZ ;  /* 0x00000000002e7805 */ /* 0x000fe4000001ff00 */
[----:B------:R-:W-:Y:S01]  /*3910*/  CS2R R44, SRZ ;  /* 0x00000000002c7805 */ /* 0x000fe2000001ff00 */
[----:B------:R-:W1:Y:S01]  /*3920*/  LDSM.16.M88.4 R168, [R252+0x800] ;  /* 0x00080000fca8783b */ /* 0x000e620000000200 */
[----:B------:R-:W-:Y:S02]  /*3930*/  CS2R R50, SRZ ;  /* 0x0000000000327805 */ /* 0x000fe4000001ff00 */
[----:B------:R-:W-:Y:S02]  /*3940*/  CS2R R48, SRZ ;  /* 0x0000000000307805 */ /* 0x000fe4000001ff00 */
[----:B---34-:R-:W-:Y:S01]  /*3950*/  CS2R R42, SRZ ;  /* 0x00000000002a7805 */ /* 0x018fe2000001ff00 */
[----:B------:R-:W3:Y:S01]  /*3960*/  LDSM.16.M88.4 R196, [R252+0x2000] ;  /* 0x00200000fcc4783b */ /* 0x000ee20000000200 */
[----:B------:R-:W-:-:S02]  /*3970*/  CS2R R30, SRZ ;  /* 0x00000000001e7805 */ /* 0x000fc4000001ff00 */
[----:B------:R-:W-:Y:S02]  /*3980*/  CS2R R28, SRZ ;  /* 0x00000000001c7805 */ /* 0x000fe4000001ff00 */
[----:B------:R-:W-:Y:S01]  /*3990*/  CS2R R32, SRZ ;  /* 0x0000000000207805 */ /* 0x000fe2000001ff00 */
[----:B------:R-:W4:Y:S01]  /*39a0*/  LDSM.16.M88.4 R200, [R252+0x2800] ;  /* 0x00280000fcc8783b */ /* 0x000f220000000200 */
[----:B------:R-:W-:Y:S02]  /*39b0*/  CS2R R26, SRZ ;  /* 0x00000000001a7805 */ /* 0x000fe4000001ff00 */
[----:B------:R-:W-:Y:S02]  /*39c0*/  CS2R R24, SRZ ;  /* 0x0000000000187805 */ /* 0x000fe4000001ff00 */
[----:B------:R-:W-:Y:S01]  /*39d0*/  CS2R R22, SRZ ;  /* 0x0000000000167805 */ /* 0x000fe2000001ff00 */
[----:B------:R-:W1:Y:S01]  /*39e0*/  LDSM.16.M88.4 R228, [R252+0x4000] ;  /* 0x00400000fce4783b */ /* 0x000e620000000200 */
[----:B------:R-:W-:Y:S01]  /*39f0*/  CS2R R20, SRZ ;  /* 0x0000000000147805 */ /* 0x000fe2000001ff00 */
[----:B------:R-:W-:-:S02]  /*3a00*/  ULDC UR18, c[0x0][0x2dc] ;  /* 0x0000b70000127ab9 */ /* 0x000fc40000000800 */
[----:B------:R-:W1:Y:S04]  /*3a10*/  LDSM.16.M88.4 R232, [R252+0x4800] ;  /* 0x00480000fce8783b */ /* 0x000e680000000200 */
[----:B--2---:R2:W-:Y:S01]  /*3a20*/  STL [R1+0x64], R7 ;  /* 0x0000640701007387 */ /* 0x0045e20000100800 */
[----:B------:R-:W-:Y:S01]  /*3a30*/  LEA.HI R5, R41, R39, RZ, 0x4 ;  /* 0x0000002729057211 */ /* 0x000fe200078f20ff */
[----:B------:R-:W3:Y:S01]  /*3a40*/  @P0 MUFU.RCP R10, UR5 ;  /* 0x00000005000a0d08 */ /* 0x000ee20008001000 */
[----:B------:R-:W-:Y:S01]  /*3a50*/  LOP3.LUT R4, R37, 0xfffffff8, RZ, 0xc0, !PT ;  /* 0xfffffff825047812 */ /* 0x000fe200078ec0ff */
[----:B------:R-:W-:Y:S01]  /*3a60*/  ULDC UR17, c[0x0][0x2d0] ;  /* 0x0000b40000117ab9 */ /* 0x000fe20000000800 */
[----:B-----5:R5:W-:Y:S03]  /*3a70*/  STL [R1+0x68], R6 ;  /* 0x0000680601007387 */ /* 0x020be60000100800 */
[----:B------:R-:W-:-:S04]  /*3a80*/  IMAD.IADD R4, R39, 0x1, -R4 ;  /* 0x0000000127047824 */ /* 0x000fc800078e0a04 */
[----:B------:R-:W-:Y:S01]  /*3a90*/  IMAD.SHL.U32 R9, R4, 0x40, RZ ;  /* 0x0000004004097824 */ /* 0x000fe200078e00ff */
[----:B--2---:R-:W-:-:S04]  /*3aa0*/  SHF.R.S32.HI R7, RZ, 0x4, R5 ;  /* 0x00000004ff077819 */ /* 0x004fc80000011405 */
[----:B------:R-:W-:Y:S02]  /*3ab0*/  LEA.HI R5, R5, R7, RZ, 0x1 ;  /* 0x0000000705057211 */ /* 0x000fe400078f08ff */
[----:B-----5:R-:W-:Y:S02]  /*3ac0*/  LEA.HI R6, R41, R39, RZ, 0x7 ;  /* 0x0000002729067211 */ /* 0x020fe400078f38ff */
[----:B------:R-:W-:Y:S02]  /*3ad0*/  LOP3.LUT R8, R5, 0xfffffffe, RZ, 0xc0, !PT ;  /* 0xfffffffe05087812 */ /* 0x000fe400078ec0ff */
[----:B------:R-:W-:Y:S02]  /*3ae0*/  SHF.R.S32.HI R5, RZ, 0x7, R6 ;  /* 0x00000007ff057819 */ /* 0x000fe40000011406 */
[----:B------:R-:W-:Y:S01]  /*3af0*/  LOP3.LUT R6, R9, 0x1c0, RZ, 0xc0, !PT ;  /* 0x000001c009067812 */ /* 0x000fe200078ec0ff */
[----:B------:R-:W-:Y:S02]  /*3b00*/  IMAD.IADD R7, R7, 0x1, -R8 ;  /* 0x0000000107077824 */ /* 0x000fe400078e0a08 */
[----:B------:R-:W-:Y:S01]  /*3b10*/  IMAD.SHL.U32 R39, R39, 0x2, RZ ;  /* 0x0000000227277824 */ /* 0x000fe200078e00ff */
[----:B------:R-:W-:Y:S01]  /*3b20*/  LOP3.LUT R8, R6, 0x8, R37, 0xf8, !PT ;  /* 0x0000000806087812 */ /* 0x000fe200078ef825 */
[----:B------:R-:W-:Y:S01]  /*3b30*/  IMAD.SHL.U32 R9, R5, 0x20, RZ ;  /* 0x0000002005097824 */ /* 0x000fe200078e00ff */
[----:B------:R-:W-:Y:S01]  /*3b40*/  SHF.R.U32.HI R6, RZ, 0x3, R6 ;  /* 0x00000003ff067819 */ /* 0x000fe20000011606 */
[----:B------:R-:W-:-:S03]  /*3b50*/  IMAD.SHL.U32 R7, R7, 0x200, RZ ;  /* 0x0000020007077824 */ /* 0x000fc600078e00ff */
[----:B------:R-:W-:Y:S01]  /*3b60*/  LOP3.LUT R8, R8, R6, RZ, 0x3c, !PT ;  /* 0x0000000608087212 */ /* 0x000fe200078e3cff */
[----:B------:R-:W-:Y:S01]  /*3b70*/  IMAD R6, R5, 0x800, R7 ;  /* 0x0000080005067824 */ /* 0x000fe200078e0207 */
[----:B------:R-:W-:Y:S01]  /*3b80*/  LOP3.LUT R9, R9, 0x6, R39, 0xf8, !PT ;  /* 0x0000000609097812 */ /* 0x000fe200078ef827 */
[----:B------:R-:W-:-:S04]  /*3b90*/  IMAD.U32 R5, RZ, RZ, UR35 ;  /* 0x00000023ff057e24 */ /* 0x000fc8000f8e00ff */
[----:B------:R-:W-:Y:S01]  /*3ba0*/  IMAD R12, R5, 0x40, R9 ;  /* 0x00000040050c7824 */ /* 0x000fe200078e0209 */
[----:B------:R-:W-:Y:S04]  /*3bb0*/  STL.64 [R1+0x30], R34 ;  /* 0x0000302201007387 */ /* 0x000fe80000100a00 */
[----:B------:R-:W-:Y:S04]  /*3bc0*/  STL [R1+0x38], R12 ;  /* 0x0000380c01007387 */ /* 0x000fe80000100800 */
[----:B------:R-:W2:Y:S01]  /*3bd0*/  LDL R5, [R1+0x4] ;  /* 0x0000040001057983 */ /* 0x000ea20000100800 */
[----:B------:R-:W-:-:S04]  /*3be0*/  LOP3.LUT P1, RZ, R4, 0x2, RZ, 0xc0, !PT ;  /* 0x0000000204ff7812 */ /* 0x000fc8000782c0ff */
[----:B------:R-:W-:-:S05]  /*3bf0*/  SEL R240, R240, 0xffffffe0, !P1 ;  /* 0xffffffe0f0f07807 */ /* 0x000fca0004800000 */
[----:B------:R-:W-:Y:S02]  /*3c00*/  IMAD.IADD R240, R240, 0x1, R252 ;  /* 0x00000001f0f07824 */ /* 0x000fe400078e02fc */
[----:B------:R-:W-:-:S03]  /*3c10*/  IMAD.IADD R4, R6, 0x1, R8 ;  /* 0x0000000106047824 */ /* 0x000fc600078e0208 */
[----:B------:R-:W1:Y:S04]  /*3c20*/  LDSM.16.M88.4 R172, [R240] ;  /* 0x00000000f0ac783b */ /* 0x000e680000000200 */
[----:B------:R-:W1:Y:S04]  /*3c30*/  LDSM.16.M88.4 R176, [R240+0x800] ;  /* 0x00080000f0b0783b */ /* 0x000e680000000200 */
[----:B------:R-:W1:Y:S04]  /*3c40*/  LDSM.16.M88.4 R204, [R240+0x2000] ;  /* 0x00200000f0cc783b */ /* 0x000e680000000200 */
[----:B------:R-:W1:Y:S04]  /*3c50*/  LDSM.16.M88.4 R208, [R240+0x2800] ;  /* 0x00280000f0d0783b */ /* 0x000e680000000200 */
[----:B------:R-:W1:Y:S04]  /*3c60*/  LDSM.16.M88.4 R236, [R240+0x4000] ;  /* 0x00400000f0ec783b */ /* 0x000e680000000200 */
[----:B------:R-:W1:Y:S01]  /*3c70*/  LDSM.16.M88.4 R240, [R240+0x4800] ;  /* 0x00480000f0f0783b */ /* 0x000e620000000200 */
[----:B------:R-:W-:-:S02]  /*3c80*/  LEA R4, R4, UR4, 0x1 ;  /* 0x0000000404047c11 */ /* 0x000fc4000f8e08ff */
[----:B------:R-:W-:-:S03]  /*3c90*/  IADD3 R16, R16, -UR34, -R12 ;  /* 0x8000002210107c10 */ /* 0x000fc6000fffe80c */
[----:B------:R-:W-:Y:S04]  /*3ca0*/  STL [R1], R4 ;  /* 0x0000000401007387 */ /* 0x000fe80000100800 */
[----:B------:R-:W1:Y:S04]  /*3cb0*/  LDSM.16.M88.4 R148, [R4+0x12000] ;  /* 0x012000000494783b */ /* 0x000e680000000200 */
[----:B------:R-:W1:Y:S04]  /*3cc0*/  LDSM.16.M88.4 R152, [R4+0x12800] ;  /* 0x012800000498783b */ /* 0x000e680000000200 */
[----:B------:R-:W1:Y:S04]  /*3cd0*/  LDSM.16.M88.4 R180, [R4+0x14000] ;  /* 0x0140000004b4783b */ /* 0x000e680000000200 */
[----:B------:R-:W1:Y:S04]  /*3ce0*/  LDSM.16.M88.4 R184, [R4+0x14800] ;  /* 0x0148000004b8783b */ /* 0x000e680000000200 */
[----:B------:R-:W1:Y:S04]  /*3cf0*/  LDSM.16.M88.4 R212, [R4+0x16000] ;  /* 0x0160000004d4783b */ /* 0x000e680000000200 */
[----:B------:R5:W1:Y:S01]  /*3d00*/  LDSM.16.M88.4 R216, [R4+0x16800] ;  /* 0x0168000004d8783b */ /* 0x000a620000000200 */
[----:B---3--:R-:W-:Y:S01]  /*3d10*/  @P0 FMUL.FTZ R7, R11, R10 ;  /* 0x0000000a0b070220 */ /* 0x008fe20000410000 */
[----:B------:R-:W-:-:S04]  /*3d20*/  USHF.L.U32 UR5, UR35, 0x6, URZ ;  /* 0x0000000623057899 */ /* 0x000fc8000800063f */
[----:B------:R-:W-:Y:S01]  /*3d30*/  @P0 R2UR UR15, R7 ;  /* 0x00000000070f02ca */ /* 0x000fe200000e0000 */
[----:B-----5:R-:W-:-:S05]  /*3d40*/  VIADD R4, R16, UR8 ;  /* 0x0000000810047c36 */ /* 0x020fca0008000000 */
[----:B------:R3:W-:Y:S01]  /*3d50*/  STL [R1+0x84], R4 ;  /* 0x0000840401007387 */ /* 0x0007e20000100800 */
[----:B------:R-:W-:Y:S01]  /*3d60*/  UIADD3 UR14, UR5, 0x40, URZ ;  /* 0x00000040050e7890 */ /* 0x000fe2000fffe03f */
[----:B------:R-:W-:Y:S02]  /*3d70*/  CS2R R40, SRZ ;  /* 0x0000000000287805 */ /* 0x000fe4000001ff00 */
[----:B------:R-:W-:Y:S02]  /*3d80*/  CS2R R38, SRZ ;  /* 0x0000000000267805 */ /* 0x000fe4000001ff00 */
[----:B------:R-:W-:Y:S02]  /*3d90*/  CS2R R36, SRZ ;  /* 0x0000000000247805 */ /* 0x000fe4000001ff00 */
[----:B------:R-:W-:Y:S01]  /*3da0*/  CS2R R34, SRZ ;  /* 0x0000000000227805 */ /* 0x000fe2000001ff00 */
[----:B------:R-:W-:Y:S01]  /*3db0*/  UMOV UR5, URZ ;  /* 0x0000003f00057c82 */ /* 0x000fe20008000000 */
[----:B------:R-:W-:Y:S01]  /*3dc0*/  UISETP.GE.AND UP1, UPT, UR14, UR8, UPT ;  /* 0x000000080e00728c */ /* 0x000fe2000bf26270 */
[----:B------:R-:W-:-:S02]  /*3dd0*/  @UP0 UMOV UR5, UR15 ;  /* 0x0000000f00050c82 */ /* 0x000fc40008000000 */
[----:B------:R-:W-:Y:S01]  /*3de0*/  ULDC UR14, c[0x0][0x2ec] ;  /* 0x0000bb00000e7ab9 */ /* 0x000fe20000000800 */
[----:B--2---:R3:W2:Y:S04]  /*3df0*/  LDSM.16.M88.4 R156, [R5] ;  /* 0x00000000059c783b */ /* 0x0046a80000000200 */
[----:B------:R3:W1:Y:S04]  /*3e00*/  LDSM.16.M88.4 R160, [R5+0x800] ;  /* 0x0008000005a0783b */ /* 0x0006680000000200 */
[----:B------:R3:W1:Y:S04]  /*3e10*/  LDSM.16.M88.4 R188, [R5+0x2000] ;  /* 0x0020000005bc783b */ /* 0x0006680000000200 */
[----:B------:R3:W1:Y:S04]  /*3e20*/  LDSM.16.M88.4 R192, [R5+0x2800] ;  /* 0x0028000005c0783b */ /* 0x0006680000000200 */
[----:B------:R3:W1:Y:S04]  /*3e30*/  LDSM.16.M88.4 R220, [R5+0x4000] ;  /* 0x0040000005dc783b */ /* 0x0006680000000200 */
[----:B----4-:R3:W1:Y:S02]  /*3e40*/  LDSM.16.M88.4 R224, [R5+0x4800] ;  /* 0x0048000005e0783b */ /* 0x0106640000000200 */
.L_x_149:
[----:B------:R-:W4:Y:S01]  /*3e50*/  LDL R98, [R1] ;  /* 0x0000000001627983 */ /* 0x000f220000100800 */
[----:B------:R-:W-:Y:S01]  /*3e60*/  PLOP3.LUT P0, PT, PT, PT, UP1, 0x80, 0x0 ;  /* 0x000000000000781c */ /* 0x000fe20003f0f018 */
[----:B------:R-:W-:Y:S01]  /*3e70*/  UISETP.GE.AND UP0, UPT, UR9, 0x1, UPT ;  /* 0x000000010900788c */ /* 0x000fe2000bf06270 */
[----:B------:R-:W-:Y:S02]  /*3e80*/  PLOP3.LUT P5, PT, PT, PT, UP1, 0x80, 0x0 ;  /* 0x000000000000781c */ /* 0x000fe40003faf018 */
[----:B------:R-:W2:Y:S01]  /*3e90*/  LDL R249, [R1+0x8] ;  /* 0x0000080001f97983 */ /* 0x000ea20000100800 */
[----:B------:R-:W-:Y:S02]  /*3ea0*/  PLOP3.LUT P2, PT, PT, PT, UP1, 0x80, 0x0 ;  /* 0x000000000000781c */ /* 0x000fe40003f4f018 */
[----:B------:R-:W-:Y:S02]  /*3eb0*/  PLOP3.LUT P4, PT, PT, PT, UP1, 0x80, 0x0 ;  /* 0x000000000000781c */ /* 0x000fe40003f8f018 */
[----:B---3--:R-:W3:Y:S01]  /*3ec0*/  LDL R97, [R1+0x4] ;  /* 0x0000040001617983 */ /* 0x008ee20000100800 */
[----:B------:R-:W-:Y:S04]  /*3ed0*/  PLOP3.LUT P3, PT, PT, PT, UP1, 0x80, 0x0 ;  /* 0x000000000000781c */ /* 0x000fe80003f6f018 */
[----:B------:R-:W3:Y:S05]  /*3ee0*/  LDL R248, [R1+0xc] ;  /* 0x00000c0001f87983 */ /* 0x000eea0000100800 */
[----:B------:R-:W3:Y:S05]  /*3ef0*/  LDL R247, [R1+0x18] ;  /* 0x0000180001f77983 */ /* 0x000eea0000100800 */
[----:B------:R-:W3:Y:S05]  /*3f00*/  LDL R96, [R1+0x10] ;  /* 0x0000100001607983 */ /* 0x000eea0000100800 */
[----:B------:R-:W3:Y:S05]  /*3f10*/  LDL R246, [R1+0x14] ;  /* 0x0000140001f67983 */ /* 0x000eea0000100800 */
[----:B------:R-:W0:Y:S05]  /*3f20*/  LDGDEPBAR ;  /* 0x00000000000079af */ /* 0x000e2a0000000000 */
[----:B------:R-:W3:Y:S05]  /*3f30*/  LDL R244, [R1+0x84] ;  /* 0x0000840001f47983 */ /* 0x000eea0000100800 */
[----:B------:R-:W3:Y:S05]  /*3f40*/  LDL R99, [R1+0x64] ;  /* 0x0000640001637983 */ /* 0x000eea0000100800 */
[----:B------:R-:W3:Y:S01]  /*3f50*/  LDL R245, [R1+0x3c] ;  /* 0x00003c0001f57983 */ /* 0x000ee20000100800 */
[----:B------:R-:W-:Y:S04]  /*3f60*/  DEPBAR.LE SB0, 0x0 ;  /* 0x000080000000791a */ /* 0x000fe80000000000 */
[----:B------:R-:W-:Y:S06]  /*3f70*/  BAR.SYNC.DEFER_BLOCKING 0x0 ;  /* 0x0000000000007b1d */ /* 0x000fec0000010000 */
[----:B------:R-:W-:Y:S05]  /*3f80*/  LDSM.16.M88.4 R88, [R252+-0x6000] ;  /* 0xffa00000fc58783b */ /* 0x000fea0000000200 */
[----:B----4-:R-:W-:Y:S05]  /*3f90*/  LDSM.16.M88.4 R8, [R98+0xc000] ;  /* 0x00c000006208783b */ /* 0x010fea0000000200 */
[----:B--2---:R-:W2:Y:S05]  /*3fa0*/  LDSM.16.M88.4 R16, [R249] ;  /* 0x00000000f910783b */ /* 0x004eaa0000000200 */
[----:B------:R-:W4:Y:S05]  /*3fb0*/  LDSM.16.M88.4 R68, [R98+0xc800] ;  /* 0x00c800006244783b */ /* 0x000f2a0000000200 */
[----:B---3--:R-:W-:Y:S05]  /*3fc0*/  LDSM.16.M88.4 R72, [R248] ;  /* 0x00000000f848783b */ /* 0x008fea0000000200 */
[----:B------:R-:W3:Y:S05]  /*3fd0*/  LDSM.16.M88.4 R76, [R97+-0x6000] ;  /* 0xffa00000614c783b */ /* 0x000eea0000000200 */
[----:B------:R-:W1:Y:S05]  /*3fe0*/  LDSM.16.M88.4 R80, [R97+-0x5800] ;  /* 0xffa800006150783b */ /* 0x000e6a0000000200 */
[----:B------:R-:W1:Y:S05]  /*3ff0*/  LDSM.16.M88.4 R84, [R247] ;  /* 0x00000000f754783b */ /* 0x000e6a0000000200 */
[----:B------:R-:W-:Y:S01]  /*4000*/  LDSM.16.M88.4 R92, [R96] ;  /* 0x00000000605c783b */ /* 0x000fe20000000200 */
[C---:B------:R-:W-:Y:S01]  /*4010*/  FSETP.NEU.FTZ.AND P6, PT, R99.reuse, -INF , PT ;  /* 0xff8000006300780b */ /* 0x040fe20003fdd000 */
[C---:B--2---:R-:W-:Y:S06]  /*4020*/  HMMA.16816.F32.BF16 R4, R16.reuse, R8, RZ ;  /* 0x000000081004723c */ /* 0x044fec00000418ff */
[C---:B------:R-:W-:Y:S06]  /*4030*/  HMMA.16816.F32.BF16 R8, R16.reuse, R10, RZ ;  /* 0x0000000a1008723c */ /* 0x040fec00000418ff */
[C---:B----4-:R-:W-:Y:S06]  /*4040*/  HMMA.16816.F32.BF16 R12, R16.reuse, R68, RZ ;  /* 0x00000044100c723c */ /* 0x050fec00000418ff */
[----:B------:R-:W-:Y:S01]  /*4050*/  HMMA.16816.F32.BF16 R16, R16, R70, RZ ;  /* 0x000000461010723c */ /* 0x000fe200000418ff */
[----:B------:R-:W2:Y:S05]  /*4060*/  LDSM.16.M88.4 R68, [R252+-0x5800] ;  /* 0xffa80000fc44783b */ /* 0x000eaa0000000200 */
[C---:B---3--:R-:W-:Y:S06]  /*4070*/  HMMA.16816.F32.BF16 R4, R72.reuse, R76, R4 ;  /* 0x0000004c4804723c */ /* 0x048fec0000041804 */
[C---:B------:R-:W-:Y:S01]  /*4080*/  HMMA.16816.F32.BF16 R8, R72.reuse, R78, R8 ;  /* 0x0000004e4808723c */ /* 0x040fe20000041808 */
[----:B------:R-:W3:Y:S05]  /*4090*/  LDSM.16.M88.4 R76, [R246] ;  /* 0x00000000f64c783b */ /* 0x000eea0000000200 */
[C---:B-1----:R-:W-:Y:S06]  /*40a0*/  HMMA.16816.F32.BF16 R12, R72.reuse, R80, R12 ;  /* 0x00000050480c723c */ /* 0x042fec000004180c */
[----:B------:R-:W-:Y:S01]  /*40b0*/  HMMA.16816.F32.BF16 R16, R72, R82, R16 ;  /* 0x000000524810723c */ /* 0x000fe20000041810 */
[----:B------:R-:W1:Y:S05]  /*40c0*/  LDSM.16.M88.4 R72, [R96+0x800] ;  /* 0x000800006048783b */ /* 0x000e6a0000000200 */
[C---:B------:R-:W-:Y:S01]  /*40d0*/  HMMA.16816.F32.BF16 R4, R84.reuse, R88, R4 ;  /* 0x000000585404723c */ /* 0x040fe20000041804 */
[----:B------:R-:W-:Y:S05]  /*40e0*/  LDSM.16.M88.4 R80, [R249+0x2000] ;  /* 0x00200000f950783b */ /* 0x000fea0000000200 */
[C---:B------:R-:W-:Y:S01]  /*40f0*/  HMMA.16816.F32.BF16 R8, R84.reuse, R90, R8 ;  /* 0x0000005a5408723c */ /* 0x040fe20000041808 */
[----:B------:R-:W4:Y:S05]  /*4100*/  LDSM.16.M88.4 R88, [R98+0xe000] ;  /* 0x00e000006258783b */ /* 0x000f2a0000000200 */
[C---:B--2---:R-:W-:Y:S06]  /*4110*/  HMMA.16816.F32.BF16 R12, R84.reuse, R68, R12 ;  /* 0x00000044540c723c */ /* 0x044fec000004180c */
[----:B------:R-:W-:Y:S01]  /*4120*/  HMMA.16816.F32.BF16 R16, R84, R70, R16 ;  /* 0x000000465410723c */ /* 0x000fe20000041810 */
[----:B------:R-:W2:Y:S05]  /*4130*/  LDSM.16.M88.4 R68, [R98+0xe800] ;  /* 0x00e800006244783b */ /* 0x000eaa0000000200 */
[C---:B---3--:R-:W-:Y:S01]  /*4140*/  HMMA.16816.F32.BF16 R4, R76.reuse, R92, R4 ;  /* 0x0000005c4c04723c */ /* 0x048fe20000041804 */
[----:B------:R-:W-:Y:S05]  /*4150*/  LDSM.16.M88.4 R84, [R248+0x2000] ;  /* 0x00200000f854783b */ /* 0x000fea0000000200 */
[C---:B------:R-:W-:Y:S01]  /*4160*/  HMMA.16816.F32.BF16 R8, R76.reuse, R94, R8 ;  /* 0x0000005e4c08723c */ /* 0x040fe20000041808 */
[----:B------:R-:W3:Y:S05]  /*4170*/  LDSM.16.M88.4 R92, [R97+-0x4000] ;  /* 0xffc00000615c783b */ /* 0x000eea0000000200 */
[C---:B-1----:R-:W-:Y:S06]  /*4180*/  HMMA.16816.F32.BF16 R12, R76.reuse, R72, R12 ;  /* 0x000000484c0c723c */ /* 0x042fec000004180c */
[----:B------:R-:W-:Y:S01]  /*4190*/  HMMA.16816.F32.BF16 R16, R76, R74, R16 ;  /* 0x0000004a4c10723c */ /* 0x000fe20000041810 */
[----:B------:R-:W1:Y:S05]  /*41a0*/  LDSM.16.M88.4 R72, [R97+-0x3800] ;  /* 0xffc800006148783b */ /* 0x000e6a0000000200 */
[C---:B----4-:R-:W-:Y:S01]  /*41b0*/  HMMA.16816.F32.BF16 R4, R80.reuse, R88, R4 ;  /* 0x000000585004723c */ /* 0x050fe20000041804 */
[----:B------:R-:W-:Y:S05]  /*41c0*/  LDSM.16.M88.4 R76, [R247+0x2000] ;  /* 0x00200000f74c783b */ /* 0x000fea0000000200 */
[C---:B------:R-:W-:Y:S01]  /*41d0*/  HMMA.16816.F32.BF16 R8, R80.reuse, R90, R8 ;  /* 0x0000005a5008723c */ /* 0x040fe20000041808 */
[----:B------:R-:W4:Y:S05]  /*41e0*/  LDSM.16.M88.4 R88, [R252+-0x4000] ;  /* 0xffc00000fc58783b */ /* 0x000f2a0000000200 */
[C---:B--2---:R-:W-:Y:S06]  /*41f0*/  HMMA.16816.F32.BF16 R12, R80.reuse, R68, R12 ;  /* 0x00000044500c723c */ /* 0x044fec000004180c */
[----:B------:R-:W-:Y:S01]  /*4200*/  HMMA.16816.F32.BF16 R16, R80, R70, R16 ;  /* 0x000000465010723c */ /* 0x000fe20000041810 */
[----:B------:R-:W2:Y:S05]  /*4210*/  LDSM.16.M88.4 R68, [R252+-0x3800] ;  /* 0xffc80000fc44783b */ /* 0x000eaa0000000200 */
[C---:B---3--:R-:W-:Y:S01]  /*4220*/  HMMA.16816.F32.BF16 R4, R84.reuse, R92, R4 ;  /* 0x0000005c5404723c */ /* 0x048fe20000041804 */
[----:B------:R-:W-:Y:S05]  /*4230*/  LDSM.16.M88.4 R80, [R246+0x2000] ;  /* 0x00200000f650783b */ /* 0x000fea0000000200 */
[C---:B------:R-:W-:Y:S01]  /*4240*/  HMMA.16816.F32.BF16 R8, R84.reuse, R94, R8 ;  /* 0x0000005e5408723c */ /* 0x040fe20000041808 */
[----:B------:R-:W3:Y:S05]  /*4250*/  LDSM.16.M88.4 R92, [R96+0x2000] ;  /* 0x00200000605c783b */ /* 0x000eea0000000200 */
[C---:B-1----:R-:W-:Y:S06]  /*4260*/  HMMA.16816.F32.BF16 R12, R84.reuse, R72, R12 ;  /* 0x00000048540c723c */ /* 0x042fec000004180c */
[----:B------:R-:W-:Y:S01]  /*4270*/  HMMA.16816.F32.BF16 R16, R84, R74, R16 ;  /* 0x0000004a5410723c */ /* 0x000fe20000041810 */
[----:B------:R-:W1:Y:S05]  /*4280*/  LDSM.16.M88.4 R72, [R96+0x2800] ;  /* 0x002800006048783b */ /* 0x000e6a0000000200 */
[C---:B----4-:R-:W-:Y:S01]  /*4290*/  HMMA.16816.F32.BF16 R4, R76.reuse, R88, R4 ;  /* 0x000000584c04723c */ /* 0x050fe20000041804 */
[----:B------:R-:W-:Y:S05]  /*42a0*/  LDSM.16.M88.4 R84, [R249+0x4000] ;  /* 0x00400000f954783b */ /* 0x000fea0000000200 */
[C---:B------:R-:W-:Y:S01]  /*42b0*/  HMMA.16816.F32.BF16 R8, R76.reuse, R90, R8 ;  /* 0x0000005a4c08723c */ /* 0x040fe20000041808 */
[----:B------:R-:W4:Y:S05]  /*42c0*/  LDSM.16.M88.4 R88, [R98+0x10000] ;  /* 0x010000006258783b */ /* 0x000f2a0000000200 */
[C---:B--2---:R-:W-:Y:S06]  /*42d0*/  HMMA.16816.F32.BF16 R12, R76.reuse, R68, R12 ;  /* 0x000000444c0c723c */ /* 0x044fec000004180c */
[----:B------:R-:W-:Y:S01]  /*42e0*/  HMMA.16816.F32.BF16 R16, R76, R70, R16 ;  /* 0x000000464c10723c */ /* 0x000fe20000041810 */
[----:B------:R2:W2:Y:S05]  /*42f0*/  LDSM.16.M88.4 R68, [R98+0x10800] ;  /* 0x010800006244783b */ /* 0x0004aa0000000200 */
[C---:B---3--:R-:W-:Y:S01]  /*4300*/  HMMA.16816.F32.BF16 R4, R80.reuse, R92, R4 ;  /* 0x0000005c5004723c */ /* 0x048fe20000041804 */
[----:B------:R-:W-:Y:S05]  /*4310*/  LDSM.16.M88.4 R76, [R248+0x4000] ;  /* 0x00400000f84c783b */ /* 0x000fea0000000200 */
[C---:B------:R-:W-:Y:S01]  /*4320*/  HMMA.16816.F32.BF16 R8, R80.reuse, R94, R8 ;  /* 0x0000005e5008723c */ /* 0x040fe20000041808 */
[----:B------:R-:W3:Y:S05]  /*4330*/  LDSM.16.M88.4 R92, [R97+-0x2000] ;  /* 0xffe00000615c783b */ /* 0x000eea0000000200 */
[C---:B-1----:R-:W-:Y:S06]  /*4340*/  HMMA.16816.F32.BF16 R12, R80.reuse, R72, R12 ;  /* 0x00000048500c723c */ /* 0x042fec000004180c */
[----:B------:R-:W-:Y:S01]  /*4350*/  HMMA.16816.F32.BF16 R16, R80, R74, R16 ;  /* 0x0000004a5010723c */ /* 0x000fe20000041810 */
[----:B------:R1:W3:Y:S05]  /*4360*/  LDSM.16.M88.4 R72, [R97+-0x1800] ;  /* 0xffe800006148783b */ /* 0x0002ea0000000200 */
[C---:B----4-:R-:W-:Y:S01]  /*4370*/  HMMA.16816.F32.BF16 R4, R84.reuse, R88, R4 ;  /* 0x000000585404723c */ /* 0x050fe20000041804 */
[----:B--2---:R-:W2:Y:S05]  /*4380*/  LDL R98, [R1+0x38] ;  /* 0x0000380001627983 */ /* 0x004eaa0000100800 */
[----:B------:R-:W-:Y:S01]  /*4390*/  LDSM.16.M88.4 R80, [R247+0x4000] ;  /* 0x00400000f750783b */ /* 0x000fe20000000200 */
[C---:B------:R-:W-:Y:S04]  /*43a0*/  HMMA.16816.F32.BF16 R8, R84.reuse, R90, R8 ;  /* 0x0000005a5408723c */ /* 0x040fe80000041808 */
[----:B------:R-:W4:Y:S02]  /*43b0*/  LDSM.16.M88.4 R88, [R252+-0x2000] ;  /* 0xffe00000fc58783b */ /* 0x000f240000000200 */
[C---:B------:R-:W-:Y:S06]  /*43c0*/  HMMA.16816.F32.BF16 R12, R84.reuse, R68, R12 ;  /* 0x00000044540c723c */ /* 0x040fec000004180c */
[----:B------:R-:W-:Y:S01]  /*43d0*/  HMMA.16816.F32.BF16 R16, R84, R70, R16 ;  /* 0x000000465410723c */ /* 0x000fe20000041810 */
[----:B-1----:R-:W2:Y:S05]  /*43e0*/  LDL R97, [R1+0x68] ;  /* 0x0000680001617983 */ /* 0x002eaa0000100800 */
[----:B------:R-:W1:Y:S01]  /*43f0*/  LDSM.16.M88.4 R68, [R252+-0x1800] ;  /* 0xffe80000fc44783b */ /* 0x000e620000000200 */
[C---:B---3--:R-:W-:Y:S04]  /*4400*/  HMMA.16816.F32.BF16 R4, R76.reuse, R92, R4 ;  /* 0x0000005c4c04723c */ /* 0x048fe80000041804 */
[----:B------:R-:W-:Y:S02]  /*4410*/  LDSM.16.M88.4 R84, [R246+0x4000] ;  /* 0x00400000f654783b */ /* 0x000fe40000000200 */
[C---:B------:R-:W-:Y:S03]  /*4420*/  HMMA.16816.F32.BF16 R8, R76.reuse, R94, R8 ;  /* 0x0000005e4c08723c */ /* 0x040fe60000041808 */
[----:B------:R-:W3:Y:S03]  /*4430*/  LDSM.16.M88.4 R92, [R96+0x4000] ;  /* 0x00400000605c783b */ /* 0x000ee60000000200 */
[C---:B------:R-:W-:Y:S06]  /*4440*/  HMMA.16816.F32.BF16 R12, R76.reuse, R72, R12 ;  /* 0x000000484c0c723c */ /* 0x040fec000004180c */
[----:B------:R-:W-:Y:S01]  /*4450*/  HMMA.16816.F32.BF16 R16, R76, R74, R16 ;  /* 0x0000004a4c10723c */ /* 0x000fe20000041810 */
[----:B------:R-:W-:Y:S04]  /*4460*/  IMAD.U32 R72, RZ, RZ, UR9 ;  /* 0x00000009ff487e24 */ /* 0x000fe8000f8e00ff */
[----:B------:R-:W-:Y:S02]  /*4470*/  IMAD R72, R72, 0x40, R244 ;  /* 0x0000004048487824 */ /* 0x000fe400078e02f4 */
[----:B------:R-:W2:Y:S01]  /*4480*/  LDL R244, [R1+0x60] ;  /* 0x0000600001f47983 */ /* 0x000ea20000100800 */
[C---:B----4-:R-:W-:Y:S05]  /*4490*/  HMMA.16816.F32.BF16 R4, R80.reuse, R88, R4 ;  /* 0x000000585004723c */ /* 0x050fea0000041804 */
[C---:B------:R-:W-:Y:S01]  /*44a0*/  VIADD R76, R72.reuse, 0xffffffff ;  /* 0xffffffff484c7836 */ /* 0x040fe20000000000 */
[C---:B------:R-:W-:Y:S05]  /*44b0*/  HMMA.16816.F32.BF16 R8, R80.reuse, R90, R8 ;  /* 0x0000005a5008723c */ /* 0x040fea0000041808 */
[----:B------:R-:W-:Y:S01]  /*44c0*/  FMUL.FTZ R74, R99, 1.4426950216293334961 ;  /* 0x3fb8aa3b634a7820 */ /* 0x000fe20000410000 */
[C---:B------:R-:W-:Y:S01]  /*44d0*/  VIADD R75, R72.reuse, 0x7 ;  /* 0x00000007484b7836 */ /* 0x040fe20000000000 */
[C---:B-1----:R-:W-:Y:S01]  /*44e0*/  HMMA.16816.F32.BF16 R12, R80.reuse, R68, R12 ;  /* 0x00000044500c723c */ /* 0x042fe2000004180c */
[----:B------:R-:W4:Y:S03]  /*44f0*/  LDL R99, [R1+0x58] ;  /* 0x0000580001637983 */ /* 0x000f260000100800 */
[----:B------:R-:W-:Y:S01]  /*4500*/  VIADD R77, R72, 0xfffffff8 ;  /* 0xfffffff8484d7836 */ /* 0x000fe20000000000 */
[----:B------:R-:W-:Y:S01]  /*4510*/  FSEL R74, R74, RZ, P6 ;  /* 0x000000ff4a4a7208 */ /* 0x000fe20003000000 */
[----:B------:R-:W-:Y:S01]  /*4520*/  HMMA.16816.F32.BF16 R16, R80, R70, R16 ;  /* 0x000000465010723c */ /* 0x000fe20000041810 */
[----:B------:R-:W-:Y:S04]  /*4530*/  PLOP3.LUT P6, PT, PT, PT, UP1, 0x80, 0x0 ;  /* 0x000000000000781c */ /* 0x000fe80003fcf018 */
[----:B------:R-:W-:Y:S01]  /*4540*/  VIADD R68, R72, 0x8 ;  /* 0x0000000848447836 */ /* 0x000fe20000000000 */
[C---:B---3--:R-:W-:Y:S05]  /*4550*/  HMMA.16816.F32.BF16 R4, R84.reuse, R92, R4 ;  /* 0x0000005c5404723c */ /* 0x048fea0000041804 */
[----:B------:R-:W-:Y:S01]  /*4560*/  ISETP.GE.AND P1, PT, R68, RZ, PT ;  /* 0x000000ff4400720c */ /* 0x000fe20003f26270 */
[C---:B------:R-:W-:Y:S11]  /*4570*/  HMMA.16816.F32.BF16 R8, R84.reuse, R94, R8 ;  /* 0x0000005e5408723c */ /* 0x040ff60000041808 */
[----:B------:R-:W-:Y:S01]  /*4580*/  @!UPT UIADD3 URZ, URZ, URZ, URZ ;  /* 0x0000003f3f3ff290 */ /* 0x000fe2000fffe03f */
[----:B------:R-:W-:Y:S04]  /*4590*/  @!P1 IADD3 R68, -R72, -0x8, RZ ;  /* 0xfffffff848449810 */ /* 0x000fe80007ffe1ff */
[----:B------:R-:W-:Y:S05]  /*45a0*/  I2FP.F32.S32 R68, R68 ;  /* 0x0000004400447245 */ /* 0x000fea0000201400 */
[----:B------:R-:W-:Y:S01]  /*45b0*/  FFMA.FTZ R6, R68, -UR5, R6 ;  /* 0x8000000544067c23 */ /* 0x000fe20008010006 */
[----:B------:R-:W-:Y:S04]  /*45c0*/  IABS R68, R72 ;  /* 0x0000004800447213 */ /* 0x000fe80000000000 */
[----:B------:R-:W-:Y:S05]  /*45d0*/  I2FP.F32.S32 R79, R68 ;  /* 0x00000044004f7245 */ /* 0x000fea0000201400 */
[C---:B------:R-:W-:Y:S01]  /*45e0*/  FFMA.FTZ R4, R79.reuse, -UR5, R4 ;  /* 0x800000054f047c23 */ /* 0x040fe20008010004 */
[----:B------:R-:W-:Y:S01]  /*45f0*/  FFMA.FTZ R10, R79, -UR5, R10 ;  /* 0x800000054f0a7c23 */ /* 0x000fe2000801000a */
[C---:B--2---:R-:W-:Y:S01]  /*4600*/  @P0 VIADD R69, R98.reuse, 0x1 ;  /* 0x0000000162450836 */ /* 0x044fe20000000000 */
[----:B------:R-:W-:Y:S01]  /*4610*/  PLOP3.LUT P0, PT, PT, PT, UP1, 0x80, 0x0 ;  /* 0x000000000000781c */ /* 0x000fe20003f0f018 */
[C---:B------:R-:W-:Y:S01]  /*4620*/  @P3 VIADD R80, R98.reuse, 0x8 ;  /* 0x0000000862503836 */ /* 0x040fe20000000000 */
[C---:B------:R-:W-:Y:S01]  /*4630*/  @P5 ISETP.GE.AND P5, PT, R98.reuse, UR8, PT ;  /* 0x0000000862005c0c */ /* 0x040fe2000bfa6270 */
[----:B------:R-:W-:Y:S01]  /*4640*/  @P6 VIADD R81, R98, 0x9 ;  /* 0x0000000962516836 */ /* 0x000fe20000000000 */
[----:B------:R-:W-:Y:S02]  /*4650*/  @P2 ISETP.GE.AND P2, PT, R69, UR8, PT ;  /* 0x0000000845002c0c */ /* 0x000fe4000bf46270 */
[----:B------:R-:W-:Y:S01]  /*4660*/  @P4 FSEL R4, R4, -INF , !P5 ;  /* 0xff80000004044808 */ /* 0x000fe20006800000 */
[----:B------:R-:W1:Y:S01]  /*4670*/  LDSM.16.M88.4 R68, [R96+0x4800] ;  /* 0x004800006044783b */ /* 0x000e620000000200 */
[----:B------:R-:W-:Y:S02]  /*4680*/  PLOP3.LUT P3, PT, PT, PT, UP1, 0x80, 0x0 ;  /* 0x000000000000781c */ /* 0x000fe40003f6f018 */
[----:B------:R-:W-:Y:S01]  /*4690*/  ISETP.GE.AND P6, PT, R77, RZ, PT ;  /* 0x000000ff4d00720c */ /* 0x000fe20003fc6270 */
[----:B------:R-:W-:Y:S01]  /*46a0*/  FFMA.FTZ R4, R4, UR14, -R74 ;  /* 0x0000000e04047c23 */ /* 0x000fe2000801084a */
[----:B------:R-:W-:Y:S02]  /*46b0*/  PLOP3.LUT P4, PT, PT, PT, UP1, 0x80, 0x0 ;  /* 0x000000000000781c */ /* 0x000fe40003f8f018 */
[----:B------:R-:W-:Y:S01]  /*46c0*/  @P0 FSEL R6, R6, -INF , !P5 ;  /* 0xff80000006060808 */ /* 0x000fe20006800000 */
[----:B------:R-:W-:Y:S01]  /*46d0*/  MUFU.EX2 R95, R4 ;  /* 0x00000004005f7308 */ /* 0x000fe20000000800 */
[----:B------:R-:W-:Y:S01]  /*46e0*/  ISETP.GE.AND P5, PT, R75, RZ, PT ;  /* 0x000000ff4b00720c */ /* 0x000fe20003fa6270 */
[C---:B------:R-:W-:Y:S01]  /*46f0*/  FMUL.FTZ R73, R97.reuse, 1.4426950216293334961 ;  /* 0x3fb8aa3b61497820 */ /* 0x040fe20000410000 */
[----:B------:R-:W-:Y:S02]  /*4700*/  FSETP.NEU.FTZ.AND P1, PT, R97, -INF , PT ;  /* 0xff8000006100780b */ /* 0x000fe40003f3d000 */
[----:B------:R-:W-:Y:S01]  /*4710*/  PLOP3.LUT P0, PT, PT, PT, UP1, 0x80, 0x0 ;  /* 0x000000000000781c */ /* 0x000fe20003f0f018 */
[----:B------:R-:W-:Y:S01]  /*4720*/  @P3 VIADD R82, R98, 0x10 ;  /* 0x0000001062523836 */ /* 0x000fe20000000000 */
[----:B------:R-:W-:Y:S02]  /*4730*/  FSEL R73, R73, RZ, P1 ;  /* 0x000000ff49497208 */ /* 0x000fe40000800000 */
[----:B------:R-:W-:Y:S01]  /*4740*/  ISETP.GE.AND P1, PT, R76, RZ, PT ;  /* 0x000000ff4c00720c */ /* 0x000fe20003f26270 */
[----:B------:R-:W-:Y:S01]  /*4750*/  @P4 VIADD R83, R98, 0x11 ;  /* 0x0000001162534836 */ /* 0x000fe20000000000 */
[----:B------:R-:W-:Y:S01]  /*4760*/  @!P6 IADD3 R77, -R72, 0x8, RZ ;  /* 0x00000008484de810 */ /* 0x000fe20007ffe1ff */
[----:B------:R-:W-:Y:S01]  /*4770*/  FFMA.FTZ R6, R6, UR14, -R73 ;  /* 0x0000000e06067c23 */ /* 0x000fe20008010849 */
[----:B------:R-:W-:Y:S02]  /*4780*/  PLOP3.LUT P3, PT, PT, PT, UP1, 0x80, 0x0 ;  /* 0x000000000000781c */ /* 0x000fe40003f6f018 */
[C---:B------:R-:W-:Y:S01]  /*4790*/  @!P5 IADD3 R75, -R72.reuse, -0x7, RZ ;  /* 0xfffffff9484bd810 */ /* 0x040fe20007ffe1ff */
[----:B------:R2:W-:Y:S01]  /*47a0*/  MUFU.EX2 R97, R6 ;  /* 0x0000000600617308 */ /* 0x0005e20000000800 */
[----:B------:R-:W-:Y:S02]  /*47b0*/  I2FP.F32.S32 R77, R77 ;  /* 0x0000004d004d7245 */ /* 0x000fe40000201400 */
[----:B------:R-:W-:Y:S02]  /*47c0*/  I2FP.F32.S32 R75, R75 ;  /* 0x0000004b004b7245 */ /* 0x000fe40000201400 */
[----:B------:R-:W-:Y:S01]  /*47d0*/  PLOP3.LUT P4, PT, PT, PT, UP1, 0x80, 0x0 ;  /* 0x000000000000781c */ /* 0x000fe20003f8f018 */
[----:B------:R-:W-:Y:S01]  /*47e0*/  FFMA.FTZ R8, R77, -UR5, R8 ;  /* 0x800000054d087c23 */ /* 0x000fe20008010008 */
[C---:B------:R-:W-:Y:S01]  /*47f0*/  @!P1 IADD3 R76, -R72.reuse, 0x1, RZ ;  /* 0x00000001484c9810 */ /* 0x040fe20007ffe1ff */
[----:B------:R-:W-:Y:S01]  /*4800*/  FFMA.FTZ R7, R75, -UR5, R7 ;  /* 0x800000054b077c23 */ /* 0x000fe20008010007 */
[----:B------:R-:W-:Y:S02]  /*4810*/  PLOP3.LUT P1, PT, PT, PT, UP1, 0x80, 0x0 ;  /* 0x000000000000781c */ /* 0x000fe40003f2f018 */
[----:B------:R-:W-:Y:S01]  /*4820*/  I2FP.F32.S32 R78, R76 ;  /* 0x0000004c004e7245 */ /* 0x000fe20000201400 */
[----:B------:R-:W-:Y:S01]  /*4830*/  VIADD R76, R72, 0xfffffff7 ;  /* 0xfffffff7484c7836 */ /* 0x000fe20000000000 */
[----:B------:R-:W-:Y:S02]  /*4840*/  @P3 ISETP.GE.AND P3, PT, R81, UR8, PT ;  /* 0x0000000851003c0c */ /* 0x000fe4000bf66270 */
[----:B------:R-:W-:Y:S01]  /*4850*/  PLOP3.LUT P6, PT, PT, PT, UP1, 0x80, 0x0 ;  /* 0x000000000000781c */ /* 0x000fe20003fcf018 */
[C---:B-1----:R-:W-:Y:S03]  /*4860*/  HMMA.16816.F32.BF16 R12, R84.reuse, R68, R12 ;  /* 0x00000044540c723c */ /* 0x042fe6000004180c */
[----:B------:R-:W-:Y:S01]  /*4870*/  FFMA.FTZ R5, R78, -UR5, R5 ;  /* 0x800000054e057c23 */ /* 0x000fe20008010005 */
[----:B------:R-:W-:Y:S01]  /*4880*/  ISETP.GE.AND P5, PT, R76, RZ, PT ;  /* 0x000000ff4c00720c */ /* 0x000fe20003fa6270 */
[----:B--2---:R-:W-:Y:S01]  /*4890*/  VIADD R6, R72, 0xffffffe8 ;  /* 0xffffffe848067836 */ /* 0x004fe20000000000 */
[----:B------:R-:W-:Y:S03]  /*48a0*/  HMMA.16816.F32.BF16 R16, R84, R70, R16 ;  /* 0x000000465410723c */ /* 0x000fe60000041810 */
[----:B------:R-:W-:Y:S02]  /*48b0*/  @P1 ISETP.GE.AND P1, PT, R80, UR8, PT ;  /* 0x0000000850001c0c */ /* 0x000fe4000bf26270 */
[----:B------:R-:W-:Y:S01]  /*48c0*/  @P0 FSEL R5, R5, -INF , !P2 ;  /* 0xff80000005050808 */ /* 0x000fe20005000000 */
[----:B------:R-:W-:Y:S01]  /*48d0*/  FFMA.FTZ R11, R78, -UR5, R11 ;  /* 0x800000054e0b7c23 */ /* 0x000fe2000801000b */
[----:B------:R-:W-:Y:S02]  /*48e0*/  PLOP3.LUT P0, PT, PT, PT, UP1, 0x80, 0x0 ;  /* 0x000000000000781c */ /* 0x000fe40003f0f018 */
[----:B------:R-:W-:Y:S02]  /*48f0*/  @P4 ISETP.GE.AND P4, PT, R82, UR8, PT ;  /* 0x0000000852004c0c */ /* 0x000fe4000bf86270 */
[----:B------:R-:W-:Y:S01]  /*4900*/  @!P5 IADD3 R76, -R72, 0x9, RZ ;  /* 0x00000009484cd810 */ /* 0x000fe20007ffe1ff */
[----:B------:R-:W-:Y:S01]  /*4910*/  FFMA.FTZ R5, R5, UR14, -R74 ;  /* 0x0000000e05057c23 */ /* 0x000fe2000801084a */
[----:B------:R-:W-:Y:S02]  /*4920*/  PLOP3.LUT P5, PT, PT, PT, UP1, 0x80, 0x0 ;  /* 0x000000000000781c */ /* 0x000fe40003faf018 */
[----:B------:R-:W-:Y:S01]  /*4930*/  I2FP.F32.S32 R76, R76 ;  /* 0x0000004c004c7245 */ /* 0x000fe20000201400 */
[----:B------:R1:W-:Y:S01]  /*4940*/  MUFU.EX2 R94, R5 ;  /* 0x00000005005e7308 */ /* 0x0003e20000000800 */
[----:B------:R-:W-:Y:S01]  /*4950*/  @P6 ISETP.GE.AND P6, PT, R83, UR8, PT ;  /* 0x0000000853006c0c */ /* 0x000fe2000bfc6270 */
[----:B------:R-:W-:Y:S02]  /*4960*/  FFMA.FTZ R14, R77, -UR5, R14 ;  /* 0x800000054d0e7c23 */ /* 0x000fe4000801000e */
[----:B------:R-:W-:Y:S01]  /*4970*/  @P0 FSEL R7, R7, -INF , !P2 ;  /* 0xff80000007070808 */ /* 0x000fe20005000000 */
[C---:B------:R-:W-:Y:S01]  /*4980*/  FFMA.FTZ R9, R76.reuse, -UR5, R9 ;  /* 0x800000054c097c23 */ /* 0x040fe20008010009 */
[----:B------:R-:W-:Y:S01]  /*4990*/  PLOP3.LUT P2, PT, PT, PT, UP1, 0x80, 0x0 ;  /* 0x000000000000781c */ /* 0x000fe20003f4f018 */
[----:B------:R-:W-:Y:S01]  /*49a0*/  FFMA.FTZ R15, R76, -UR5, R15 ;  /* 0x800000054c0f7c23 */ /* 0x000fe2000801000f */
[----:B------:R-:W-:Y:S01]  /*49b0*/  PLOP3.LUT P0, PT, PT, PT, UP1, 0x80, 0x0 ;  /* 0x000000000000781c */ /* 0x000fe20003f0f018 */
[--C-:B------:R-:W-:Y:S01]  /*49c0*/  FFMA.FTZ R4, R7, UR14, -R73.reuse ;  /* 0x0000000e07047c23 */ /* 0x100fe20008010849 */
[----:B------:R-:W-:Y:S01]  /*49d0*/  VIADD R7, R72, 0xfffffff0 ;  /* 0xfffffff048077836 */ /* 0x000fe20000000000 */
[----:B------:R-:W-:Y:S02]  /*49e0*/  @P5 FSEL R8, R8, -INF , !P1 ;  /* 0xff80000008085808 */ /* 0x000fe40004800000 */
[----:B------:R2:W-:Y:S02]  /*49f0*/  MUFU.EX2 R96, R4 ;  /* 0x0000000400607308 */ /* 0x0005e40000000800 */
[----:B------:R-:W-:Y:S01]  /*4a00*/  ISETP.GE.AND P5, PT, R7, RZ, PT ;  /* 0x000000ff0700720c */ /* 0x000fe20003fa6270 */
[--C-:B------:R-:W-:Y:S01]  /*4a10*/  FFMA.FTZ R8, R8, UR14, -R74.reuse ;  /* 0x0000000e08087c23 */ /* 0x100fe2000801084a */
[----:B-1----:R-:W-:Y:S02]  /*4a20*/  VIADD R5, R72, 0xffffffe7 ;  /* 0xffffffe748057836 */ /* 0x002fe40000000000 */
[----:B------:R-:W-:Y:S02]  /*4a30*/  @P2 FSEL R9, R9, -INF , !P3 ;  /* 0xff80000009092808 */ /* 0x000fe40005800000 */
[----:B------:R-:W-:Y:S02]  /*4a40*/  PLOP3.LUT P2, PT, PT, PT, UP1, 0x80, 0x0 ;  /* 0x000000000000781c */ /* 0x000fe40003f4f018 */
[----:B------:R-:W-:Y:S01]  /*4a50*/  MUFU.EX2 R92, R8 ;  /* 0x00000008005c7308 */ /* 0x000fe20000000800 */
[----:B------:R-:W-:Y:S01]  /*4a60*/  @P0 FSEL R10, R10, -INF , !P1 ;  /* 0xff8000000a0a0808 */ /* 0x000fe20004800000 */
[----:B------:R-:W-:Y:S01]  /*4a70*/  FFMA.FTZ R9, R9, UR14, -R74 ;  /* 0x0000000e09097c23 */ /* 0x000fe2000801084a */
[----:B------:R-:W-:Y:S02]  /*4a80*/  PLOP3.LUT P0, PT, PT, PT, UP1, 0x80, 0x0 ;  /* 0x000000000000781c */ /* 0x000fe40003f0f018 */
[----:B------:R-:W-:Y:S01]  /*4a90*/  @!P5 IADD3 R7, -R72, 0x10, RZ ;  /* 0x000000104807d810 */ /* 0x000fe20007ffe1ff */
[--C-:B------:R-:W-:Y:S01]  /*4aa0*/  FFMA.FTZ R10, R10, UR14, -R73.reuse ;  /* 0x0000000e0a0a7c23 */ /* 0x100fe20008010849 */
[----:B------:R-:W-:Y:S03]  /*4ab0*/  ISETP.GE.AND P5, PT, R6, RZ, PT ;  /* 0x000000ff0600720c */ /* 0x000fe60003fa6270 */
[----:B------:R1:W3:Y:S01]  /*4ac0*/  MUFU.EX2 R90, R9 ;  /* 0x00000009005a7308 */ /* 0x0002e20000000800 */
[----:B------:R-:W-:Y:S01]  /*4ad0*/  I2FP.F32.S32 R7, R7 ;  /* 0x0000000700077245 */ /* 0x000fe20000201400 */
[----:B--2---:R-:W-:Y:S01]  /*4ae0*/  VIADD R4, R72, 0xffffffef ;  /* 0xffffffef48047836 */ /* 0x004fe20000000000 */
[----:B------:R-:W-:Y:S02]  /*4af0*/  @P2 FSEL R11, R11, -INF , !P3 ;  /* 0xff8000000b0b2808 */ /* 0x000fe40005800000 */
[----:B------:R-:W-:Y:S01]  /*4b00*/  ISETP.GE.AND P3, PT, R5, RZ, PT ;  /* 0x000000ff0500720c */ /* 0x000fe20003f66270 */
[----:B------:R-:W-:Y:S01]  /*4b10*/  FFMA.FTZ R12, R7, -UR5, R12 ;  /* 0x80000005070c7c23 */ /* 0x000fe2000801000c */
[----:B------:R-:W-:Y:S03]  /*4b20*/  ISETP.GE.AND P1, PT, R4, RZ, PT ;  /* 0x000000ff0400720c */ /* 0x000fe60003f26270 */
[----:B------:R2:W-:Y:S01]  /*4b30*/  MUFU.EX2 R93, R10 ;  /* 0x0000000a005d7308 */ /* 0x0005e20000000800 */
[----:B------:R-:W-:Y:S01]  /*4b40*/  PLOP3.LUT P2, PT, PT, PT, UP1, 0x80, 0x0 ;  /* 0x000000000000781c */ /* 0x000fe20003f4f018 */
[----:B------:R-:W-:Y:S01]  /*4b50*/  FFMA.FTZ R11, R11, UR14, -R73 ;  /* 0x0000000e0b0b7c23 */ /* 0x000fe20008010849 */
[----:B------:R-:W-:Y:S01]  /*4b60*/  @P0 FSEL R12, R12, -INF , !P4 ;  /* 0xff8000000c0c0808 */ /* 0x000fe20006000000 */
[----:B------:R-:W-:Y:S01]  /*4b70*/  FFMA.FTZ R18, R7, -UR5, R18 ;  /* 0x8000000507127c23 */ /* 0x000fe20008010012 */
[C---:B------:R-:W-:Y:S02]  /*4b80*/  @!P5 IADD3 R6, -R72.reuse, 0x18, RZ ;  /* 0x000000184806d810 */ /* 0x040fe40007ffe1ff */
[----:B------:R-:W-:Y:S03]  /*4b90*/  PLOP3.LUT P0, PT, PT, PT, UP1, 0x80, 0x0 ;  /* 0x000000000000781c */ /* 0x000fe60003f0f018 */
[----:B------:R-:W4:Y:S01]  /*4ba0*/  MUFU.EX2 R91, R11 ;  /* 0x0000000b005b7308 */ /* 0x000f220000000800 */
[----:B------:R-:W-:Y:S01]  /*4bb0*/  PLOP3.LUT P5, PT, PT, PT, UP1, 0x80, 0x0 ;  /* 0x000000000000781c */ /* 0x000fe20003faf018 */
[----:B-1----:R-:W4:Y:S01]  /*4bc0*/  LDL R9, [R1+0x74] ;  /* 0x0000740001097983 */ /* 0x002f220000100800 */
[----:B------:R-:W-:Y:S01]  /*4bd0*/  @!P3 IADD3 R5, -R72, 0x19, RZ ;  /* 0x000000194805b810 */ /* 0x000fe20007ffe1ff */
[----:B------:R-:W-:Y:S01]  /*4be0*/  FFMA.FTZ R12, R12, UR14, -R74 ;  /* 0x0000000e0c0c7c23 */ /* 0x000fe2000801084a */
[----:B------:R-:W-:Y:S02]  /*4bf0*/  @!P1 IADD3 R4, -R72, 0x11, RZ ;  /* 0x0000001148049810 */ /* 0x000fe40007ffe1ff */
[----:B------:R-:W-:Y:S03]  /*4c00*/  I2FP.F32.S32 R5, R5 ;  /* 0x0000000500057245 */ /* 0x000fe60000201400 */
[----:B------:R-:W-:Y:S01]  /*4c10*/  MUFU.EX2 R87, R12 ;  /* 0x0000000c00577308 */ /* 0x000fe20000000800 */
[----:B--2---:R-:W2:Y:S01]  /*4c20*/  LDL R10, [R1+0x78] ;  /* 0x00007800010a7983 */ /* 0x004ea20000100800 */
[----:B------:R-:W-:Y:S01]  /*4c30*/  PLOP3.LUT P1, PT, PT, PT, UP1, 0x80, 0x0 ;  /* 0x000000000000781c */ /* 0x000fe20003f2f018 */
[----:B------:R-:W-:Y:S01]  /*4c40*/  FFMA.FTZ R17, R5, -UR5, R17 ;  /* 0x8000000505117c23 */ /* 0x000fe20008010011 */
[C---:B------:R-:W-:Y:S01]  /*4c50*/  @P0 VIADD R8, R98.reuse, 0x18 ;  /* 0x0000001862080836 */ /* 0x040fe20000000000 */
[----:B------:R-:W-:Y:S01]  /*4c60*/  I2FP.F32.S32 R4, R4 ;  /* 0x0000000400047245 */ /* 0x000fe20000201400 */
[----:B------:R-:W-:Y:S01]  /*4c70*/  @P5 VIADD R5, R98, 0x19 ;  /* 0x0000001962055836 */ /* 0x000fe20000000000 */
[----:B------:R-:W-:Y:S01]  /*4c80*/  PLOP3.LUT P3, PT, PT, PT, UP1, 0x80, 0x0 ;  /* 0x000000000000781c */ /* 0x000fe20003f6f018 */
[----:B------:R-:W2:Y:S01]  /*4c90*/  LDL R98, [R1+0x5c] ;  /* 0x00005c0001627983 */ /* 0x000ea20000100800 */
[----:B------:R-:W-:Y:S01]  /*4ca0*/  I2FP.F32.S32 R6, R6 ;  /* 0x0000000600067245 */ /* 0x000fe20000201400 */
[C---:B------:R-:W-:Y:S01]  /*4cb0*/  FFMA.FTZ R13, R4.reuse, -UR5, R13 ;  /* 0x80000005040d7c23 */ /* 0x040fe2000801000d */
[----:B------:R-:W-:Y:S01]  /*4cc0*/  PLOP3.LUT P0, PT, PT, PT, UP1, 0x80, 0x0 ;  /* 0x000000000000781c */ /* 0x000fe20003f0f018 */
[----:B------:R-:W-:Y:S01]  /*4cd0*/  FFMA.FTZ R19, R4, -UR5, R19 ;  /* 0x8000000504137c23 */ /* 0x000fe20008010013 */
[----:B---3--:R-:W-:Y:S01]  /*4ce0*/  F2FP.BF16.F32.PACK_AB R4, R90, R92 ;  /* 0x0000005c5a04723e */ /* 0x008fe200000010ff */
[----:B------:R-:W-:Y:S01]  /*4cf0*/  FFMA.FTZ R16, R6, -UR5, R16 ;  /* 0x8000000506107c23 */ /* 0x000fe20008010010 */
[----:B------:R-:W-:Y:S02]  /*4d00*/  @P2 FSEL R13, R13, -INF , !P6 ;  /* 0xff8000000d0d2808 */ /* 0x000fe40007000000 */
[----:B------:R-:W-:Y:S02]  /*4d10*/  @P1 FSEL R14, R14, -INF , !P4 ;  /* 0xff8000000e0e1808 */ /* 0x000fe40006000000 */
[----:B------:R-:W-:Y:S01]  /*4d20*/  PLOP3.LUT P2, PT, PT, PT, UP1, 0x80, 0x0 ;  /* 0x000000000000781c */ /* 0x000fe20003f4f018 */
[--C-:B------:R-:W-:Y:S01]  /*4d30*/  FFMA.FTZ R13, R13, UR14, -R74.reuse ;  /* 0x0000000e0d0d7c23 */ /* 0x100fe2000801084a */
[----:B------:R-:W-:Y:S01]  /*4d40*/  PLOP3.LUT P1, PT, PT, PT, UP1, 0x80, 0x0 ;  /* 0x000000000000781c */ /* 0x000fe20003f2f018 */
[--C-:B------:R-:W-:Y:S01]  /*4d50*/  FFMA.FTZ R14, R14, UR14, -R73.reuse ;  /* 0x0000000e0e0e7c23 */ /* 0x100fe20008010849 */
[----:B------:R-:W-:Y:S01]  /*4d60*/  PLOP3.LUT P4, PT, PT, PT, UP1, 0x80, 0x0 ;  /* 0x000000000000781c */ /* 0x000fe20003f8f018 */
[----:B------:R-:W1:Y:S01]  /*4d70*/  MUFU.EX2 R86, R13 ;  /* 0x0000000d00567308 */ /* 0x000e620000000800 */
[----:B------:R-:W-:Y:S02]  /*4d80*/  @P3 ISETP.GE.AND P3, PT, R8, UR8, PT ;  /* 0x0000000808003c0c */ /* 0x000fe4000bf66270 */
[----:B------:R-:W-:Y:S02]  /*4d90*/  F2FP.BF16.F32.PACK_AB R6, R94, R95 ;  /* 0x0000005f5e06723e */ /* 0x000fe400000010ff */
[----:B----4-:R-:W-:Y:S03]  /*4da0*/  F2FP.BF16.F32.PACK_AB R8, R91, R93 ;  /* 0x0000005d5b08723e */ /* 0x010fe600000010ff */
[----:B------:R-:W-:Y:S01]  /*4db0*/  @P2 FSEL R15, R15, -INF , !P6 ;  /* 0xff8000000f0f2808 */ /* 0x000fe20007000000 */
[----:B------:R3:W-:Y:S01]  /*4dc0*/  STS [R245+0x14000], R6 ;  /* 0x01400006f5007388 */ /* 0x0007e20000000800 */
[----:B------:R-:W-:Y:S01]  /*4dd0*/  @P1 FSEL R16, R16, -INF , !P3 ;  /* 0xff80000010101808 */ /* 0x000fe20005800000 */
[----:B------:R-:W-:Y:S01]  /*4de0*/  MUFU.EX2 R89, R14 ;  /* 0x0000000e00597308 */ /* 0x000fe20000000800 */
[----:B------:R-:W-:Y:S01]  /*4df0*/  PLOP3.LUT P2, PT, PT, PT, UP1, 0x80, 0x0 ;  /* 0x000000000000781c */ /* 0x000fe20003f4f018 */
[--C-:B------:R-:W-:Y:S01]  /*4e00*/  FFMA.FTZ R15, R15, UR14, -R73.reuse ;  /* 0x0000000e0f0f7c23 */ /* 0x100fe20008010849 */
[----:B------:R-:W-:Y:S01]  /*4e10*/  PLOP3.LUT P1, PT, PT, PT, UP1, 0x80, 0x0 ;  /* 0x000000000000781c */ /* 0x000fe20003f2f018 */
[--C-:B------:R-:W-:Y:S01]  /*4e20*/  FFMA.FTZ R16, R16, UR14, -R74.reuse ;  /* 0x0000000e10107c23 */ /* 0x100fe2000801084a */
[----:B------:R-:W-:Y:S02]  /*4e30*/  @P4 ISETP.GE.AND P4, PT, R5, UR8, PT ;  /* 0x0000000805004c0c */ /* 0x000fe4000bf86270 */
[----:B------:R-:W-:Y:S03]  /*4e40*/  F2FP.BF16.F32.PACK_AB R5, R96, R97 ;  /* 0x000000616005723e */ /* 0x000fe600000010ff */
[----:B------:R-:W3:Y:S01]  /*4e50*/  MUFU.EX2 R88, R15 ;  /* 0x0000000f00587308 */ /* 0x000ee20000000800 */
[----:B------:R-:W-:Y:S02]  /*4e60*/  @P0 FSEL R17, R17, -INF , !P4 ;  /* 0xff80000011110808 */ /* 0x000fe40006000000 */
[----:B-1----:R-:W-:Y:S01]  /*4e70*/  F2FP.BF16.F32.PACK_AB R7, R86, R87 ;  /* 0x000000575607723e */ /* 0x002fe200000010ff */
[----:B------:R1:W-:Y:S01]  /*4e80*/  STS [R245+0x14400], R5 ;  /* 0x01440005f5007388 */ /* 0x0003e20000000800 */
[----:B------:R-:W-:Y:S01]  /*4e90*/  @P2 FSEL R18, R18, -INF , !P3 ;  /* 0xff80000012122808 */ /* 0x000fe20005800000 */
[----:B------:R-:W-:Y:S01]  /*4ea0*/  FFMA.FTZ R74, R17, UR14, -R74 ;  /* 0x0000000e114a7c23 */ /* 0x000fe2000801084a */
[----:B------:R-:W-:Y:S02]  /*4eb0*/  @P1 FSEL R19, R19, -INF , !P4 ;  /* 0xff80000013131808 */ /* 0x000fe40006000000 */
[----:B------:R4:W-:Y:S01]  /*4ec0*/  STS [R244+0x14000], R4 ;  /* 0x01400004f4007388 */ /* 0x0009e20000000800 */
[----:B------:R-:W-:Y:S01]  /*4ed0*/  MUFU.EX2 R83, R16 ;  /* 0x0000001000537308 */ /* 0x000fe20000000800 */
[--C-:B------:R-:W-:Y:S01]  /*4ee0*/  FFMA.FTZ R18, R18, UR14, -R73.reuse ;  /* 0x0000000e12127c23 */ /* 0x100fe20008010849 */
[----:B------:R-:W-:Y:S02]  /*4ef0*/  FFMA.FTZ R73, R19, UR14, -R73 ;  /* 0x0000000e13497c23 */ /* 0x000fe40008010849 */
[----:B------:R-:W-:Y:S01]  /*4f00*/  STS [R244+0x14400], R8 ;  /* 0x01440008f4007388 */ /* 0x000fe20000000800 */
[----:B---3--:R-:W-:Y:S05]  /*4f10*/  F2FP.BF16.F32.PACK_AB R6, R88, R89 ;  /* 0x000000595806723e */ /* 0x008fea00000010ff */
[----:B------:R-:W1:Y:S01]  /*4f20*/  MUFU.EX2 R82, R74 ;  /* 0x0000004a00527308 */ /* 0x000e620000000800 */
[----:B------:R-:W-:Y:S05]  /*4f30*/  STS [R99+0x14000], R7 ;  /* 0x0140000763007388 */ /* 0x000fea0000000800 */
[----:B------:R-:W-:Y:S04]  /*4f40*/  STS [R99+0x14400], R6 ;  /* 0x0144000663007388 */ /* 0x000fe80000000800 */
[----:B------:R-:W-:Y:S10]  /*4f50*/  MUFU.EX2 R85, R18 ;  /* 0x0000001200557308 */ /* 0x000ff40000000800 */
[----:B------:R-:W4:Y:S01]  /*4f60*/  MUFU.EX2 R84, R73 ;  /* 0x0000004900547308 */ /* 0x000f220000000800 */
[----:B-1----:R-:W-:Y:S02]  /*4f70*/  F2FP.BF16.F32.PACK_AB R5, R82, R83 ;  /* 0x000000535205723e */ /* 0x002fe400000010ff */
[----:B----4-:R-:W-:Y:S02]  /*4f80*/  F2FP.BF16.F32.PACK_AB R4, R84, R85 ;  /* 0x000000555404723e */ /* 0x010fe400000010ff */
[----:B--2---:R-:W-:Y:S04]  /*4f90*/  IADD3 R12, P0, R10, UR13, RZ ;  /* 0x0000000d0a0c7c10 */ /* 0x004fe8000ff1e0ff */
[----:B------:R-:W-:Y:S02]  /*4fa0*/  IADD3.X R13, R9, UR12, RZ, P0, !PT ;  /* 0x0000000c090d7c10 */ /* 0x000fe400087fe4ff */
[----:B------:R-:W-:Y:S01]  /*4fb0*/  PLOP3.LUT P0, PT, PT, PT, UP0, 0x80, 0x0 ;  /* 0x000000000000781c */ /* 0x000fe20003f0f008 */
[----:B------:R-:W-:Y:S05]  /*4fc0*/  STS [R98+0x14000], R5 ;  /* 0x0140000562007388 */ /* 0x000fea0000000800 */
[----:B------:R-:W-:Y:S05]  /*4fd0*/  STS [R98+0x14400], R4 ;  /* 0x0144000462007388 */ /* 0x000fea0000000800 */
[----:B------:R-:W1:Y:S05]  /*4fe0*/  LDSM.16.M88.4 R16, [R249+0x6000] ;  /* 0x00600000f910783b */ /* 0x000e6a0000000200 */
[----:B------:R-:W2:Y:S05]  /*4ff0*/  LDSM.16.M88.4 R68, [R248+0x6000] ;  /* 0x00600000f844783b */ /* 0x000eaa0000000200 */
[----:B------:R-:W3:Y:S05]  /*5000*/  LDG.E R81, desc[UR6][R12.64] ;  /* 0x000000060c517981 */ /* 0x000eea000c1e1900 */
[----:B------:R4:W3:Y:S05]  /*5010*/  LDG.E R80, desc[UR6][R12.64+0x20] ;  /* 0x000020060c507981 */ /* 0x0008ea000c1e1900 */
[----:B------:R-:W2:Y:S05]  /*5020*/  LDSM.16.M88.4 R72, [R247+0x6000] ;  /* 0x00600000f748783b */ /* 0x000eaa0000000200 */
[----:B------:R-:W2:Y:S01]  /*5030*/  LDSM.16.M88.4 R76, [R246+0x6000] ;  /* 0x00600000f64c783b */ /* 0x000ea20000000200 */
[C---:B-1----:R-:W-:Y:S06]  /*5040*/  HMMA.16816.F32.BF16 R4, R16.reuse, R148, RZ ;  /* 0x000000941004723c */ /* 0x042fec00000418ff */
[C---:B------:R-:W-:Y:S06]  /*5050*/  HMMA.16816.F32.BF16 R8, R16.reuse, R150, RZ ;  /* 0x000000961008723c */ /* 0x040fec00000418ff */
[C---:B----4-:R-:W-:Y:S06]  /*5060*/  HMMA.16816.F32.BF16 R12, R16.reuse, R152, RZ ;  /* 0x00000098100c723c */ /* 0x050fec00000418ff */
[----:B------:R-:W-:Y:S06]  /*5070*/  HMMA.16816.F32.BF16 R16, R16, R154, RZ ;  /* 0x0000009a1010723c */ /* 0x000fec00000418ff */
[C---:B--2---:R-:W-:Y:S06]  /*5080*/  HMMA.16816.F32.BF16 R4, R68.reuse, R156, R4 ;  /* 0x0000009c4404723c */ /* 0x044fec0000041804 */
        /* <DEDUP_REMOVED lines=8> */
[----:B------:R-:W2:Y:S05]  /*5110*/  LDSM.16.M88.4 R72, [R248+0x8000] ;  /* 0x00800000f848783b */ /* 0x000eaa0000000200 */
[C---:B------:R-:W-:Y:S06]  /*5120*/  HMMA.16816.F32.BF16 R4, R76.reuse, R172, R4 ;  /* 0x000000ac4c04723c */ /* 0x040fec0000041804 */
[C---:B------:R-:W-:Y:S06]  /*5130*/  HMMA.16816.F32.BF16 R8, R76.reuse, R174, R8 ;  /* 0x000000ae4c08723c */ /* 0x040fec0000041808 */
[C---:B------:R-:W-:Y:S06]  /*5140*/  HMMA.16816.F32.BF16 R12, R76.reuse, R176, R12 ;  /* 0x000000b04c0c723c */ /* 0x040fec000004180c */
[----:B------:R-:W-:Y:S01]  /*5150*/  HMMA.16816.F32.BF16 R16, R76, R178, R16 ;  /* 0x000000b24c10723c */ /* 0x000fe20000041810 */
[----:B------:R-:W4:Y:S05]  /*5160*/  LDSM.16.M88.4 R76, [R247+0x8000] ;  /* 0x00800000f74c783b */ /* 0x000f2a0000000200 */
        /* <DEDUP_REMOVED lines=37> */
[C---:B---3--:R-:W-:Y:S01]  /*53c0*/  FADD.FTZ R68, -R81.reuse, R4 ;  /* 0x0000000451447221 */ /* 0x048fe20000010100 */
        /* <DEDUP_REMOVED lines=40> */
[----:B------:R-:W-:Y:S04]  /*5650*/  FMUL.FTZ R12, R85, R12 ;  /* 0x0000000c550c7220 */ /* 0x000fe80000410000 */
[----:B------:R-:W-:Y:S05]  /*5660*/  STS [R244+0x12000], R9 ;  /* 0x01200009f4007388 */ /* 0x000fea0000000800 */
[----:B------:R-:W-:Y:S05]  /*5670*/  STS [R244+0x12400], R6 ;  /* 0x01240006f4007388 */ /* 0x000fea0000000800 */
[----:B------:R-:W-:Y:S05]  /*5680*/  STS [R99+0x12000], R8 ;  /* 0x0120000863007388 */ /* 0x000fea0000000800 */
[----:B------:R-:W-:Y:S05]  /*5690*/  STS [R99+0x12400], R5 ;  /* 0x0124000563007388 */ /* 0x000fea0000000800 */
[----:B------:R-:W-:Y:S01]  /*56a0*/  STS [R98+0x12000], R7 ;  /* 0x0120000762007388 */ /* 0x000fe20000000800 */
[----:B-1----:R-:W-:Y:S05]  /*56b0*/  F2FP.BF16.F32.PACK_AB R4, R11, R12 ;  /* 0x0000000c0b04723e */ /* 0x002fea00000010ff */
[----:B------:R-:W-:Y:S01]  /*56c0*/  STS [R98+0x12400], R4 ;  /* 0x0124000462007388 */ /* 0x000fe20000000800 */
[----:B------:R-:W-:Y:S06]  /*56d0*/  BAR.SYNC.DEFER_BLOCKING 0x0 ;  /* 0x0000000000007b1d */ /* 0x000fec0000010000 */
[----:B------:R-:W-:Y:S05]  /*56e0*/  LDSM.16.MT88.4 R4, [R3+0x14000] ;  /* 0x014000000304783b */ /* 0x000fea0000004200 */
[----:B------:R-:W1:Y:S05]  /*56f0*/  LDSM.16.MT88.4 R8, [R0+0x6000] ;  /* 0x006000000008783b */ /* 0x000e6a0000004200 */
[----:B------:R-:W3:Y:S05]  /*5700*/  LDSM.16.MT88.4 R12, [R2+0x14000] ;  /* 0x01400000020c783b */ /* 0x000eea0000004200 */
[----:B------:R-:W4:Y:S05]  /*5710*/  LDSM.16.MT88.4 R16, [R0+0x8000] ;  /* 0x008000000010783b */ /* 0x000f2a0000004200 */
[----:B------:R-:W2:Y:S05]  /*5720*/  LDSM.16.MT88.4 R68, [R0+0xa000] ;  /* 0x00a000000044783b */ /* 0x000eaa0000004200 */
[----:B------:R-:W-:Y:S05]  /*5730*/  LDSM.16.MT88.4 R72, [R3+0x14800] ;  /* 0x014800000348783b */ /* 0x000fea0000004200 */
[----:B------:R-:W2:Y:S05]  /*5740*/  LDSM.16.MT88.4 R76, [R0+0x6800] ;  /* 0x00680000004c783b */ /* 0x000eaa0000004200 */
[----:B------:R-:W2:Y:S05]  /*5750*/  LDSM.16.MT88.4 R80, [R2+0x14800] ;  /* 0x014800000250783b */ /* 0x000eaa0000004200 */
[----:B------:R-:W2:Y:S01]  /*5760*/  LDSM.16.MT88.4 R84, [R0+0x8800] ;  /* 0x008800000054783b */ /* 0x000ea20000004200 */
[-C--:B-1----:R-:W-:Y:S04]  /*5770*/  HMMA.16816.F32.BF16 R20, R4, R8.reuse, R20 ;  /* 0x000000080414723c */ /* 0x082fe80000041814 */
[----:B------:R-:W-:Y:S02]  /*5780*/  LDSM.16.MT88.4 R88, [R0+0x7800] ;  /* 0x007800000058783b */ /* 0x000fe40000004200 */
[C---:B---3--:R-:W-:Y:S03]  /*5790*/  HMMA.16816.F32.BF16 R24, R12.reuse, R8, R24 ;  /* 0x000000080c18723c */ /* 0x048fe60000041818 */
[----:B------:R-:W-:Y:S03]  /*57a0*/  LDSM.16.MT88.4 R92, [R2+0x15800] ;  /* 0x01580000025c783b */ /* 0x000fe60000004200 */
        /* <DEDUP_REMOVED lines=13> */
[----:B------:R-:W2:Y:S05]  /*5880*/  LDSM.16.MT88.4 R4, [R3+0x15000] ;  /* 0x015000000304783b */ /* 0x000eaa0000004200 */
[-C--:B------:R-:W-:Y:S01]  /*5890*/  HMMA.16816.F32.BF16 R20, R72, R76.reuse, R20 ;  /* 0x0000004c4814723c */ /* 0x080fe20000041814 */
[----:B------:R-:W3:Y:S05]  /*58a0*/  LDSM.16.MT88.4 R68, [R0+0x9000] ;  /* 0x009000000044783b */ /* 0x000eea0000004200 */
        /* <DEDUP_REMOVED lines=14> */
[----:B------:R-:W1:Y:S05]  /*5990*/  LDSM.16.MT88.4 R8, [R0+0xb800] ;  /* 0x00b800000008783b */ /* 0x000e6a0000004200 */
[-C--:B--2---:R-:W-:Y:S01]  /*59a0*/  HMMA.16816.F32.BF16 R20, R4, R12.reuse, R20 ;  /* 0x0000000c0414723c */ /* 0x084fe20000041814 */
[----:B------:R-:W-:Y:S05]  /*59b0*/  BAR.SYNC.DEFER_BLOCKING 0x0 ;  /* 0x0000000000007b1d */ /* 0x000fea0000010000 */
        /* <DEDUP_REMOVED lines=79> */
.L_x_147:
        /* <DEDUP_REMOVED lines=430> */
.L_x_148:
        /* <DEDUP_REMOVED lines=173> */
[----:B------:R-:W-:Y:S01]  /*8460*/  UIADD3 UR21, UR11, UR5, URZ ;  /* 0x000000050b157290 */ /* 0x000fe2000fffe03f */
[----:B------:R-:W-:-:S11]  /*8470*/  UMOV UR20, UR10 ;  /* 0x0000000a00147c82 */ /* 0x000fd60008000000 */
.L_x_150:
        /* <DEDUP_REMOVED lines=19> */
.L_x_151:
        /* <DEDUP_REMOVED lines=53> */
.L_x_153:
[----:B------:R-:W-:Y:S05]  /*8900*/  BSYNC B0 ;  /* 0x0000000000007941 */ /* 0x000fea0003800000 */
.L_x_152:
        /* <DEDUP_REMOVED lines=20> */
.L_x_155:
[----:B------:R-:W-:Y:S05]  /*8a50*/  BSYNC B0 ;  /* 0x0000000000007941 */ /* 0x000fea0003800000 */
.L_x_154:
        /* <DEDUP_REMOVED lines=35> */
.L_x_157:
[----:B------:R-:W-:Y:S05]  /*8c90*/  BSYNC B0 ;  /* 0x0000000000007941 */ /* 0x000fea0003800000 */
.L_x_156:
        /* <DEDUP_REMOVED lines=21> */
.L_x_130:
        /* <DEDUP_REMOVED lines=24> */
.L_x_159:
        /* <DEDUP_REMOVED lines=22> */
.L_x_160:
        /* <DEDUP_REMOVED lines=10> */
[----:B------:R-:W-:Y:S01]  /*9170*/  USHF.R.S32.HI UR19, URZ, 0x1f, UR55 ;  /* 0x0000001f3f137899 */ /* 0x000fe20008011437 */
[----:B------:R-:W-:-:S02]  /*9180*/  ULDC.64 UR14, c[0x0][0x468] ;  /* 0x00011a00000e7ab9 */ /* 0x000fc40000000a00 */
[----:B------:R-:W-:Y:S01]  /*9190*/  ISETP.GE.AND P4, PT, R4, UR8, PT ;  /* 0x0000000804007c0c */ /* 0x000fe2000bf86270 */
[----:B------:R-:W-:Y:S01]  /*91a0*/  IMAD.U32 R5, RZ, RZ, UR5 ;  /* 0x00000005ff057e24 */ /* 0x000fe2000f8e00ff */
[----:B------:R-:W-:Y:S01]  /*91b0*/  UIMAD UR5, UR19, UR14, URZ ;  /* 0x0000000e130572a4 */ /* 0x000fe2000f8e023f */
[----:B------:R-:W-:-:S03]  /*91c0*/  SHF.R.S32.HI R13, RZ, 0x1f, R4 ;  /* 0x0000001fff0d7819 */ /* 0x000fc60000011404 */
        /* <DEDUP_REMOVED lines=26> */
.L_x_162:
[----:B------:R-:W-:Y:S05]  /*9370*/  BSYNC B0 ;  /* 0x0000000000007941 */ /* 0x000fea0003800000 */
.L_x_161:
        /* <DEDUP_REMOVED lines=19> */
.L_x_164:
[----:B------:R-:W-:Y:S05]  /*94b0*/  BSYNC B0 ;  /* 0x0000000000007941 */ /* 0x000fea0003800000 */
.L_x_163:
        /* <DEDUP_REMOVED lines=32> */
.L_x_166:
[----:B------:R-:W-:Y:S05]  /*96c0*/  BSYNC B0 ;  /* 0x0000000000007941 */ /* 0x000fea0003800000 */
.L_x_165:
        /* <DEDUP_REMOVED lines=19> */
.L_x_158:
[----:B------:R-:W-:Y:S05]  /*9800*/  BSYNC B1 ;  /* 0x0000000000017941 */ /* 0x000fea0003800000 */
.L_x_125:
[----:B------:R-:W-:Y:S02]  /*9810*/  ULDC UR5, c[0x0][0xc] ;  /* 0x0000030000057ab9 */ /* 0x000fe40000000800 */
[----:B------:R-:W-:-:S04]  /*9820*/  UIADD3 UR35, UR5, UR35, URZ ;  /* 0x0000002305237290 */ /* 0x000fc8000fffe03f */
[----:B------:R-:W-:-:S06]  /*9830*/  UISETP.GE.AND UP0, UPT, UR35, UR60, UPT ;  /* 0x0000003c2300728c */ /* 0x000fcc000bf06270 */
[----:B------:R-:W-:-:S13]  /*9840*/  PLOP3.LUT P0, PT, PT, PT, UP0, 0x80, 0x0 ;  /* 0x000000000000781c */ /* 0x000fda0003f0f008 */
[----:B------:R-:W-:Y:S05]  /*9850*/  @P0 BRA `(.L_x_167) ;  /* 0x0000000000040947 */ /* 0x000fea0003800000 */
[----:B------:R-:W-:Y:S05]  /*9860*/  BRA `(.L_x_168) ;  /* 0xffffff7000b07947 */ /* 0x000fea000383ffff */
.L_x_167:
[----:B------:R-:W-:Y:S05]  /*9870*/  EXIT ;  /* 0x000000000000794d */ /* 0x000fea0003800000 */
.L_x_169:
        /* <DEDUP_REMOVED lines=16> */
.L_x_1585:


//--------------------- .text._ZN5flash44flash_bwd_dq_dk_dv_loop_seqk_parallel_kernelI23Flash_bwd_kernel_traitsILi192ELi64ELi64ELi8ELi4ELi2ELi2ELb1ELb1EN7cutlass10bfloat16_tE19Flash_kernel_traitsILi192ELi64ELi64ELi8ES3_EELb0ELb0ELb1ELb0ELb0ELb1ELb0EEEvNS_16Flash_bwd_paramsE --------------------------
	.section	.text._ZN5flash44flash_bwd_dq_dk_dv_loop_seqk_parallel_kernelI23Flash_bwd_kernel_traitsILi192ELi64ELi64ELi8ELi4ELi2ELi2ELb1ELb1EN7cutlass10bfloat16_tE19Flash_kernel_traitsILi192ELi64ELi64ELi8ES3_EELb0ELb0ELb1ELb0ELb0ELb1ELb0EEEvNS_16Flash_bwd_paramsE,"ax",@progbits
	.align	128
        .global         _ZN5flash44flash_bwd_dq_dk_dv_loop_seqk_parallel_kernelI23Flash_bwd_kernel_traitsILi192ELi64ELi64ELi8ELi4ELi2ELi2ELb1ELb1EN7cutlass10bfloat16_tE19Flash_kernel_traitsILi192ELi64ELi64ELi8ES3_EELb0ELb0ELb1ELb0ELb0ELb1ELb0EEEvNS_16Flash_bwd_paramsE
        .type           _ZN5flash44flash_bwd_dq_dk_dv_loop_seqk_parallel_kernelI23Flash_bwd_kernel_traitsILi192ELi64ELi64ELi8ELi4ELi2ELi2ELb1ELb1EN7cutlass10bfloat16_tE19Flash_kernel_traitsILi192ELi64ELi64ELi8ES3_EELb0ELb0ELb1ELb0ELb0ELb1ELb0EEEvNS_16Flash_bwd_paramsE,@function
        .size           _ZN5flash44flash_bwd_dq_dk_dv_loop_seqk_parallel_kernelI23Flash_bwd_kernel_traitsILi192ELi64ELi64ELi8ELi4ELi2ELi2ELb1ELb1EN7cutlass10bfloat16_tE19Flash_kernel_traitsILi192ELi64ELi64ELi8ES3_EELb0ELb0ELb1ELb0ELb0ELb1ELb0EEEvNS_16Flash_bwd_paramsE,(.L_x_1586 - _ZN5flash44flash_bwd_dq_dk_dv_loop_seqk_parallel_kernelI23Flash_bwd_kernel_traitsILi192ELi64ELi64ELi8ELi4ELi2ELi2ELb1ELb1EN7cutlass10bfloat16_tE19Flash_kernel_traitsILi192ELi64ELi64ELi8ES3_EELb0ELb0ELb1ELb0ELb0ELb1ELb0EEEvNS_16Flash_bwd_paramsE)
        .other          _ZN5flash44flash_bwd_dq_dk_dv_loop_seqk_parallel_kernelI23Flash_bwd_kernel_traitsILi192ELi64ELi64ELi8ELi4ELi2ELi2ELb1ELb1EN7cutlass10bfloat16_tE19Flash_kernel_traitsILi192ELi64ELi64ELi8ES3_EELb0ELb0ELb1ELb0ELb0ELb1ELb0EEEvNS_16Flash_bwd_paramsE,@"STO_CUDA_ENTRY STV_DEFAULT"
_ZN5flash44flash_bwd_dq_dk_dv_loop_seqk_parallel_kernelI23Flash_bwd_kernel_traitsILi192ELi64ELi64ELi8ELi4ELi2ELi2ELb1ELb1EN7cutlass10bfloat16_tE19Flash_kernel_traitsILi192ELi64ELi64ELi8ES3_EELb0ELb0ELb1ELb0ELb0ELb1ELb0EEEvNS_16Flash_bwd_paramsE:
.text._ZN5flash44flash_bwd_dq_dk_dv_loop_seqk_parallel_kernelI23Flash_bwd_kernel_traitsILi192ELi64ELi64ELi8ELi4ELi2ELi2ELb1ELb1EN7cutlass10bfloat16_tE19Flash_kernel_traitsILi192ELi64ELi64ELi8ES3_EELb0ELb0ELb1ELb0ELb0ELb1ELb0EEEvNS_16Flash_bwd_paramsE:
        /* <DEDUP_REMOVED lines=16> */
[----:B------:R-:W-:-:S06]  /*0100*/  UMOV UR6, 0x400 ;  /* 0x0000040000067882 */ /* 0x000fcc0000000000 */
[----:B------:R-:W4:Y:S08]  /*0110*/  S2UR UR61, SR_CTAID.Z ;  /* 0x00000000003d79c3 */ /* 0x000f300000002700 */
[----:B------:R-:W5:Y:S08]  /*0120*/  S2UR UR50, SR_CTAID.Y ;  /* 0x00000000003279c3 */ /* 0x000f700000002600 */
[----:B------:R-:W5:Y:S01]  /*0130*/  S2UR UR7, SR_CgaCtaId ;  /* 0x00000000000779c3 */ /* 0x000f620000008800 */
[----:B---3--:R-:W-:Y:S01]  /*0140*/  ULEA UR5, UR4, UR5, 0x18 ;  /* 0x0000000504057291 */ /* 0x008fe2000f8ec03f */
[----:B--2---:R-:W-:Y:S01]  /*0150*/  SHF.R.S32.HI R11, RZ, 0x1f, R14 ;  /* 0x0000001fff0b7819 */ /* 0x004fe2000001140e */
[----:B----4-:R-:W-:-:S03]  /*0160*/  USHF.R.S32.HI UR4, URZ, 0x1f, UR61 ;  /* 0x0000001f3f047899 */ /* 0x010fc6000801143d */
[CC--:B------:R-:W-:Y:S02]  /*0170*/  LEA.HI R5, R11.reuse, R14.reuse, RZ, 0x5 ;  /* 0x0000000e0b057211 */ /* 0x0c0fe400078f28ff */
[----:B------:R-:W-:Y:S02]  /*0180*/  LEA.HI R19, R11, R14, RZ, 0x2 ;  /* 0x0000000e0b137211 */ /* 0x000fe400078f10ff */
[--C-:B------:R-:W-:Y:S02]  /*0190*/  SHF.R.S32.HI R6, RZ, 0x5, R5.reuse ;  /* 0x00000005ff067819 */ /* 0x100fe40000011405 */
[----:B-1----:R-:W-:Y:S02]  /*01a0*/  SHF.R.S32.HI R0, RZ, 0x1f, R5 ;  /* 0x0000001fff007819 */ /* 0x002fe40000011405 */
[-C--:B------:R-:W-:Y:S02]  /*01b0*/  LEA.HI R2, R5, R6.reuse, RZ, 0x1 ;  /* 0x0000000605027211 */ /* 0x080fe400078f08ff */
[----:B------:R-:W-:-:S02]  /*01c0*/  LEA.HI R0, R0, R6, RZ, 0x2 ;  /* 0x0000000600007211 */ /* 0x000fc400078f10ff */
[----:B------:R-:W-:Y:S02]  /*01d0*/  LEA.HI R9, R11, R14, RZ, 0x4 ;  /* 0x0000000e0b097211 */ /* 0x000fe400078f20ff */
[--C-:B------:R-:W-:Y:S02]  /*01e0*/  SHF.R.S32.HI R10, RZ, 0x2, R19.reuse ;  /* 0x00000002ff0a7819 */ /* 0x100fe40000011413 */
[----:B------:R-:W-:Y:S02]  /*01f0*/  SHF.R.S32.HI R4, RZ, 0x1f, R19 ;  /* 0x0000001fff047819 */ /* 0x000fe40000011413 */
[----:B------:R-:W-:Y:S02]  /*0200*/  LOP3.LUT R3, R0, 0xfffffffc, RZ, 0xc0, !PT ;  /* 0xfffffffc00037812 */ /* 0x000fe400078ec0ff */
[----:B------:R-:W-:Y:S02]  /*0210*/  LOP3.LUT R0, R2, 0xfffffffe, RZ, 0xc0, !PT ;  /* 0xfffffffe02007812 */ /* 0x000fe400078ec0ff */
[----:B------:R-:W-:Y:S01]  /*0220*/  SHF.R.S32.HI R7, RZ, 0x4, R9 ;  /* 0x00000004ff077819 */ /* 0x000fe20000011409 */
[----:B------:R-:W-:Y:S01]  /*0230*/  IMAD.IADD R16, R6, 0x1, -R3 ;  /* 0x0000000106107824 */ /* 0x000fe200078e0a03 */
[----:B------:R-:W-:Y:S01]  /*0240*/  LEA.HI R2, R4, R10, RZ, 0x3 ;  /* 0x0000000a04027211 */ /* 0x000fe200078f18ff */
[----:B------:R-:W-:Y:S01]  /*0250*/  IMAD.IADD R15, R6, 0x1, -R0 ;  /* 0x00000001060f7824 */ /* 0x000fe200078e0a00 */
[----:B------:R-:W-:-:S02]  /*0260*/  LEA.HI R8, R9, R7, RZ, 0x1 ;  /* 0x0000000709087211 */ /* 0x000fc400078f08ff */
[----:B------:R-:W-:Y:S02]  /*0270*/  LOP3.LUT R0, R2, 0xfffffff8, RZ, 0xc0, !PT ;  /* 0xfffffff802007812 */ /* 0x000fe400078ec0ff */
[-C--:B------:R-:W-:Y:S02]  /*0280*/  LEA.HI R17, R11, R14.reuse, RZ, 0x3 ;  /* 0x0000000e0b117211 */ /* 0x080fe400078f18ff */
[----:B------:R-:W-:Y:S02]  /*0290*/  LOP3.LUT R2, R5, 0xffffffe0, RZ, 0xc0, !PT ;  /* 0xffffffe005027812 */ /* 0x000fe400078ec0ff */
[----:B------:R-:W-:Y:S01]  /*02a0*/  LOP3.LUT R4, R8, 0xfffffffe, RZ, 0xc0, !PT ;  /* 0xfffffffe08047812 */ /* 0x000fe200078ec0ff */
[----:B------:R-:W-:Y:S01]  /*02b0*/  IMAD.IADD R8, R10, 0x1, -R0 ;  /* 0x000000010a087824 */ /* 0x000fe200078e0a00 */
[----:B------:R-:W-:Y:S01]  /*02c0*/  SHF.R.S32.HI R5, RZ, 0x3, R17 ;  /* 0x00000003ff057819 */ /* 0x000fe20000011411 */
[C---:B------:R-:W-:Y:S01]  /*02d0*/  IMAD.IADD R2, R14.reuse, 0x1, -R2 ;  /* 0x000000010e027824 */ /* 0x040fe200078e0a02 */
[----:B------:R-:W-:Y:S01]  /*02e0*/  LOP3.LUT R0, R17, 0xfffffff8, RZ, 0xc0, !PT ;  /* 0xfffffff811007812 */ /* 0x000fe200078ec0ff */
[----:B------:R-:W-:Y:S01]  /*02f0*/  IMAD.IADD R12, R7, 0x1, -R4 ;  /* 0x00000001070c7824 */ /* 0x000fe200078e0a04 */
[----:B------:R-:W-:Y:S01]  /*0300*/  LOP3.LUT R3, R9, 0xfffffff0, RZ, 0xc0, !PT ;  /* 0xfffffff009037812 */ /* 0x000fe200078ec0ff */
[----:B------:R-:W-:Y:S01]  /*0310*/  IMAD.SHL.U32 R5, R5, 0x40, RZ ;  /* 0x0000004005057824 */ /* 0x000fe200078e00ff */
[----:B------:R-:W-:Y:S01]  /*0320*/  SHF.R.S32.HI R6, RZ, 0x1f, R2 ;  /* 0x0000001fff067819 */ /* 0x000fe20000011402 */
[C---:B------:R-:W-:Y:S01]  /*0330*/  IMAD.IADD R0, R14.reuse, 0x1, -R0 ;  /* 0x000000010e007824 */ /* 0x040fe200078e0a00 */
[----:B------:R-:W-:Y:S01]  /*0340*/  LEA.HI R7, R11, R14, RZ, 0x7 ;  /* 0x0000000e0b077211 */ /* 0x000fe200078f38ff */
[----:B------:R-:W-:Y:S01]  /*0350*/  IMAD.IADD R4, R14, 0x1, -R3 ;  /* 0x000000010e047824 */ /* 0x000fe200078e0a03 */
[----:B------:R-:W-:Y:S01]  /*0360*/  LOP3.LUT R3, R5, 0x1c0, RZ, 0xc0, !PT ;  /* 0x000001c005037812 */ /* 0x000fe200078ec0ff */
[----:B------:R-:W-:Y:S01]  /*0370*/  IMAD.SHL.U32 R5, R0, 0x8, RZ ;  /* 0x0000000800057824 */ /* 0x000fe200078e00ff */
[----:B------:R-:W-:-:S02]  /*0380*/  LEA.HI R18, R6, R2, RZ, 0x2 ;  /* 0x0000000206127211 */ /* 0x000fc400078f10ff */
[----:B------:R-:W-:Y:S02]  /*0390*/  SHF.R.S32.HI R6, RZ, 0x1f, R4 ;  /* 0x0000001fff067819 */ /* 0x000fe40000011404 */
[----:B------:R-:W-:Y:S02]  /*03a0*/  LOP3.LUT R2, R3, 0x38, R5, 0xf8, !PT ;  /* 0x0000003803027812 */ /* 0x000fe400078ef805 */
[C---:B------:R-:W-:Y:S02]  /*03b0*/  LOP3.LUT P4, RZ, R0.reuse, 0x2, RZ, 0xc0, !PT ;  /* 0x0000000200ff7812 */ /* 0x040fe4000788c0ff */
[----:B------:R-:W-:Y:S02]  /*03c0*/  SHF.R.U32.HI R3, RZ, 0x3, R3 ;  /* 0x00000003ff037819 */ /* 0x000fe40000011603 */
[C---:B------:R-:W-:Y:S01]  /*03d0*/  LOP3.LUT P3, RZ, R0.reuse, 0x4, RZ, 0xc0, !PT ;  /* 0x0000000400ff7812 */ /* 0x040fe2000786c0ff */
[----:B------:R-:W-:Y:S01]  /*03e0*/  IMAD.SHL.U32 R0, R0, 0x40, RZ ;  /* 0x0000004000007824 */ /* 0x000fe200078e00ff */
[----:B------:R-:W-:-:S02]  /*03f0*/  LEA.HI R13, R6, R4, RZ, 0x3 ;  /* 0x00000004060d7211 */ /* 0x000fc400078f18ff */
[----:B------:R-:W-:Y:S01]  /*0400*/  LOP3.LUT R10, R2, R3, RZ, 0x3c, !PT ;  /* 0x00000003020a7212 */ /* 0x000fe200078e3cff */
[----:B------:R-:W-:Y:S01]  /*0410*/  IMAD.SHL.U32 R2, R15, 0x10, RZ ;  /* 0x000000100f027824 */ /* 0x000fe200078e00ff */
[----:B------:R-:W-:Y:S02]  /*0420*/  LOP3.LUT R0, R0, 0x1c0, RZ, 0xc0, !PT ;  /* 0x000001c000007812 */ /* 0x000fe400078ec0ff */
[----:B------:R-:W-:Y:S02]  /*0430*/  LOP3.LUT R3, R13, 0xfffffff8, RZ, 0xc0, !PT ;  /* 0xfffffff80d037812 */ /* 0x000fe400078ec0ff */
[----:B------:R-:W-:Y:S02]  /*0440*/  LOP3.LUT R2, R0, 0x10, R2, 0xf8, !PT ;  /* 0x0000001000027812 */ /* 0x000fe400078ef802 */
[----:B------:R-:W-:Y:S01]  /*0450*/  SHF.R.S32.HI R7, RZ, 0x7, R7 ;  /* 0x00000007ff077819 */ /* 0x000fe20000011407 */
[----:B------:R-:W-:Y:S01]  /*0460*/  IMAD.IADD R9, R4, 0x1, -R3 ;  /* 0x0000000104097824 */ /* 0x000fe200078e0a03 */
[----:B------:R-:W-:Y:S01]  /*0470*/  LOP3.LUT R5, R0, 0x8, R17, 0xf8, !PT ;  /* 0x0000000800057812 */ /* 0x000fe200078ef811 */
[----:B------:R-:W-:Y:S01]  /*0480*/  IMAD.SHL.U32 R3, R12, 0x200, RZ ;  /* 0x000002000c037824 */ /* 0x000fe200078e00ff */
[----:B------:R-:W-:-:S02]  /*0490*/  SHF.R.U32.HI R0, RZ, 0x3, R0 ;  /* 0x00000003ff007819 */ /* 0x000fc40000011600 */
[----:B------:R-:W-:Y:S01]  /*04a0*/  LOP3.LUT R4, R8, 0x1, RZ, 0xc0, !PT ;  /* 0x0000000108047812 */ /* 0x000fe200078ec0ff */
[----:B------:R-:W-:Y:S01]  /*04b0*/  IMAD R6, R7, 0x800, R3 ;  /* 0x0000080007067824 */ /* 0x000fe200078e0203 */
[----:B------:R-:W-:Y:S02]  /*04c0*/  LEA.HI R11, R11, R14, RZ, 0x6 ;  /* 0x0000000e0b0b7211 */ /* 0x000fe400078f30ff */
[----:B------:R-:W-:Y:S02]  /*04d0*/  LOP3.LUT R2, R2, 0x8, R17, 0xf8, !PT ;  /* 0x0000000802027812 */ /* 0x000fe400078ef811 */
[----:B------:R-:W-:Y:S02]  /*04e0*/  LOP3.LUT R5, R5, R0, RZ, 0x3c, !PT ;  /* 0x0000000005057212 */ /* 0x000fe400078e3cff */
[----:B------:R-:W-:Y:S02]  /*04f0*/  ISETP.NE.U32.AND P0, PT, R4, 0x1, PT ;  /* 0x000000010400780c */ /* 0x000fe40003f05070 */
[----:B------:R-:W-:Y:S01]  /*0500*/  SHF.R.S32.HI R4, RZ, 0x6, R11 ;  /* 0x00000006ff047819 */ /* 0x000fe2000001140b */
[----:B------:R-:W-:Y:S01]  /*0510*/  IMAD.IADD R17, R6, 0x1, R5 ;  /* 0x0000000106117824 */ /* 0x000fe200078e0205 */
[----:B------:R-:W-:Y:S01]  /*0520*/  LOP3.LUT R3, R3, R2, R0, 0xf6, !PT ;  /* 0x0000000203037212 */ /* 0x000fe200078ef600 */
[----:B------:R-:W-:Y:S01]  /*0530*/  IMAD.SHL.U32 R2, R8, 0x40, RZ ;  /* 0x0000004008027824 */ /* 0x000fe200078e00ff */
[----:B------:R-:W-:Y:S01]  /*0540*/  LOP3.LUT R0, R19, 0x7ffffffc, RZ, 0xc0, !PT ;  /* 0x7ffffffc13007812 */ /* 0x000fe200078ec0ff */
[----:B------:R-:W-:Y:S01]  /*0550*/  IMAD.SHL.U32 R5, R4, 0x8, RZ ;  /* 0x0000000804057824 */ /* 0x000fe200078e00ff */
[----:B------:R-:W-:Y:S01]  /*0560*/  R2P PR, R8, 0x6 ;  /* 0x0000000608007804 */ /* 0x000fe20000000000 */
[----:B------:R-:W-:Y:S01]  /*0570*/  IMAD R10, R4, 0x200, R10 ;  /* 0x00000200040a7824 */ /* 0x000fe200078e020a */
[----:B------:R-:W-:Y:S01]  /*0580*/  LOP3.LUT P6, RZ, R9, 0x2, RZ, 0xc0, !PT ;  /* 0x0000000209ff7812 */ /* 0x000fe200078cc0ff */
[----:B------:R-:W-:Y:S01]  /*0590*/  IMAD.IADD R8, R14, 0x1, -R0 ;  /* 0x000000010e087824 */ /* 0x000fe200078e0a00 */
[----:B------:R-:W-:Y:S01]  /*05a0*/  LOP3.LUT R0, R2, 0x1c0, RZ, 0xc0, !PT ;  /* 0x000001c002007812 */ /* 0x000fe200078ec0ff */
[----:B------:R-:W-:Y:S01]  /*05b0*/  IMAD.SHL.U32 R14, R14, 0x2, RZ ;  /* 0x000000020e0e7824 */ /* 0x000fe200078e00ff */
[----:B------:R-:W-:Y:S01]  /*05c0*/  LOP3.LUT R2, R5, 0x18, RZ, 0xc0, !PT ;  /* 0x0000001805027812 */ /* 0x000fe200078ec0ff */
[----:B------:R-:W-:Y:S01]  /*05d0*/  IMAD.SHL.U32 R4, R7, 0x20, RZ ;  /* 0x0000002007047824 */ /* 0x000fe200078e00ff */
[----:B------:R-:W-:Y:S01]  /*05e0*/  SHF.R.U32.HI R5, RZ, 0x3, R0 ;  /* 0x00000003ff057819 */ /* 0x000fe20000011600 */
[----:B------:R-:W-:Y:S01]  /*05f0*/  IMAD.SHL.U32 R6, R12, 0x20, RZ ;  /* 0x000000200c067824 */ /* 0x000fe200078e00ff */
[----:B------:R-:W-:-:S02]  /*0600*/  LOP3.LUT P5, RZ, R9, 0x4, RZ, 0xc0, !PT ;  /* 0x0000000409ff7812 */ /* 0x000fc400078ac0ff */
[----:B------:R-:W-:Y:S02]  /*0610*/  LOP3.LUT R11, R4, 0x6, R14, 0xf8, !PT ;  /* 0x00000006040b7812 */ /* 0x000fe400078ef80e */
[----:B------:R-:W-:Y:S02]  /*0620*/  LOP3.LUT R7, R2, 0x20, R6, 0xf8, !PT ;  /* 0x0000002002077812 */ /* 0x000fe400078ef806 */
[----:B------:R-:W-:Y:S01]  /*0630*/  LOP3.LUT R4, R0, 0x20, R4, 0xf8, !PT ;  /* 0x0000002000047812 */ /* 0x000fe200078ef804 */
[----:B------:R1:W-:Y:S01]  /*0640*/  STL [R1+0x74], R11 ;  /* 0x0000740b01007387 */ /* 0x0003e20000100800 */
[----:B------:R-:W-:Y:S01]  /*0650*/  LOP3.LUT R6, R5, R0, R2, 0x1e, !PT ;  /* 0x0000000005067212 */ /* 0x000fe200078e1e02 */
[----:B------:R-:W-:Y:S01]  /*0660*/  IMAD.SHL.U32 R0, R8, 0x2, RZ ;  /* 0x0000000208007824 */ /* 0x000fe200078e00ff */
[----:B------:R-:W-:Y:S01]  /*0670*/  LOP3.LUT R5, R4, R5, RZ, 0x3c, !PT ;  /* 0x0000000504057212 */ /* 0x000fe200078e3cff */
[----:B------:R-:W-:Y:S01]  /*0680*/  IMAD.SHL.U32 R2, R9, 0x40, RZ ;  /* 0x0000004009027824 */ /* 0x000fe200078e00ff */
[----:B------:R-:W-:Y:S01]  /*0690*/  LEA R3, R3, UR5, 0x1 ;  /* 0x0000000503037c11 */ /* 0x000fe2000f8e08ff */
[----:B------:R-:W-:-:S02]  /*06a0*/  IMAD R4, R16, 0x400, R0 ;  /* 0x0000040010047824 */ /* 0x000fc400078e0200 */
[----:B------:R-:W-:Y:S02]  /*06b0*/  IMAD R0, R15, 0x400, R0 ;  /* 0x000004000f007824 */ /* 0x000fe400078e0200 */
[----:B------:R-:W-:Y:S02]  /*06c0*/  IMAD.IADD R14, R4, 0x1, R5 ;  /* 0x00000001040e7824 */ /* 0x000fe400078e0205 */
[----:B------:R-:W-:Y:S01]  /*06d0*/  IMAD.SHL.U32 R4, R12, 0x8, RZ ;  /* 0x000000080c047824 */ /* 0x000fe200078e00ff */
[----:B------:R-:W-:Y:S01]  /*06e0*/  LEA R12, R10, UR5, 0x1 ;  /* 0x000000050a0c7c11 */ /* 0x000fe2000f8e08ff */
[----:B------:R-:W-:Y:S01]  /*06f0*/  IMAD.SHL.U32 R9, R13, 0x40, RZ ;  /* 0x000000400d097824 */ /* 0x000fe200078e00ff */
[----:B------:R-:W-:-:S04]  /*0700*/  LEA R14, R14, UR5, 0x1 ;  /* 0x000000050e0e7c11 */ /* 0x000fc8000f8e08ff */
[----:B------:R-:W-:-:S05]  /*0710*/  LOP3.LUT R9, R9, 0xfffffe00, RZ, 0xc0, !PT ;  /* 0xfffffe0009097812 */ /* 0x000fca00078ec0ff */
[----:B------:R-:W-:Y:S02]  /*0720*/  IMAD R8, R15, 0x400, R9 ;  /* 0x000004000f087824 */ /* 0x000fe400078e0209 */
[----:B-1----:R-:W-:Y:S01]  /*0730*/  IMAD.IADD R11, R0, 0x1, R6 ;  /* 0x00000001000b7824 */ /* 0x002fe200078e0206 */
[----:B------:R-:W-:Y:S01]  /*0740*/  LOP3.LUT R0, R2, 0x1c0, RZ, 0xc0, !PT ;  /* 0x000001c002007812 */ /* 0x000fe200078ec0ff */
[----:B------:R-:W-:-:S03]  /*0750*/  IMAD.MOV.U32 R6, RZ, RZ, 0x20 ;  /* 0x00000020ff067424 */ /* 0x000fc600078e00ff */
[----:B------:R-:W-:Y:S02]  /*0760*/  SHF.R.U32.HI R2, RZ, 0x3, R0 ;  /* 0x00000003ff027819 */ /* 0x000fe40000011600 */
[----:B------:R-:W-:Y:S02]  /*0770*/  LOP3.LUT R4, R0, 0x8, R4, 0xf8, !PT ;  /* 0x0000000800047812 */ /* 0x000fe400078ef804 */
[----:B------:R-:W-:Y:S01]  /*0780*/  LOP3.LUT R5, R2, R7, R0, 0x1e, !PT ;  /* 0x0000000702057212 */ /* 0x000fe200078e1e00 */
[----:B------:R-:W-:Y:S01]  /*0790*/  IMAD R7, R16, 0x400, R9 ;  /* 0x0000040010077824 */ /* 0x000fe200078e0209 */
[----:B------:R-:W-:Y:S02]  /*07a0*/  SHF.R.S32.HI R0, RZ, 0x2, R18 ;  /* 0x00000002ff007819 */ /* 0x000fe40000011412 */
[----:B------:R-:W-:Y:S02]  /*07b0*/  LOP3.LUT R2, R4, R2, RZ, 0x3c, !PT ;  /* 0x0000000204027212 */ /* 0x000fe400078e3cff */
[----:B------:R-:W-:Y:S01]  /*07c0*/  LOP3.LUT R9, R5, R9, RZ, 0xfc, !PT ;  /* 0x0000000905097212 */ /* 0x000fe200078efcff */
[----:B------:R-:W-:-:S02]  /*07d0*/  IMAD R4, R16, 0x10, R0 ;  /* 0x0000001010047824 */ /* 0x000fc400078e0200 */
        /* <DEDUP_REMOVED lines=8> */
[----:B------:R-:W-:Y:S02]  /*0860*/  ULEA UR4, UR7, UR6, 0x18 ;  /* 0x0000000607047291 */ /* 0x000fe4000f8ec03f */
[----:B------:R-:W-:-:S02]  /*0870*/  USHF.R.S32.HI UR6, URZ, 0x1f, UR50 ;  /* 0x0000001f3f067899 */ /* 0x000fc40008011432 */
[----:B------:R-:W-:-:S04]  /*0880*/  USHF.R.S32.HI UR7, URZ, 0x1f, UR61 ;  /* 0x0000001f3f077899 */ /* 0x000fc8000801143d */
[----:B------:R-:W-:Y:S01]  /*0890*/  IMAD.U32 R0, RZ, RZ, UR6 ;  /* 0x00000006ff007e24 */ /* 0x000fe2000f8e00ff */
[----:B------:R-:W-:Y:S01]  /*08a0*/  UIADD3 UR6, UR5, 0x12000, URZ ;  /* 0x0001200005067890 */ /* 0x000fe2000fffe03f */
[----:B------:R-:W-:Y:S02]  /*08b0*/  IMAD.MOV.U32 R0, RZ, RZ, -0x10 ;  /* 0xfffffff0ff007424 */ /* 0x000fe400078e00ff */
[----:B------:R-:W-:Y:S01]  /*08c0*/  IMAD.U32 R2, RZ, RZ, UR7 ;  /* 0x00000007ff027e24 */ /* 0x000fe2000f8e00ff */
[----:B------:R-:W-:Y:S01]  /*08d0*/  SEL R2, R6, 0xffffffe0, !P4 ;  /* 0xffffffe006027807 */ /* 0x000fe20006000000 */
[----:B------:R-:W-:Y:S01]  /*08e0*/  UIADD3 UR7, UR5, 0xc000, URZ ;  /* 0x0000c00005077890 */ /* 0x000fe2000fffe03f */
[----:B------:R-:W-:Y:S02]  /*08f0*/  SEL R10, R0, 0x10, !P0 ;  /* 0x00000010000a7807 */ /* 0x000fe40004000000 */
[----:B------:R-:W-:Y:S02]  /*0900*/  LEA R0, R17, UR6, 0x1 ;  /* 0x0000000611007c11 */ /* 0x000fe4000f8e08ff */
[----:B-1----:R-:W-:-:S02]  /*0910*/  SEL R4, R5, 0xffffffc0, !P3 ;  /* 0xffffffc005047807 */ /* 0x002fc40005800000 */
[----:B------:R-:W-:Y:S01]  /*0920*/  LEA R13, R11, UR7, 0x1 ;  /* 0x000000070b0d7c11 */ /* 0x000fe2000f8e08ff */
[----:B--2---:R-:W-:Y:S01]  /*0930*/  IMAD.IADD R12, R0, 0x1, R2 ;  /* 0x00000001000c7824 */ /* 0x004fe200078e0202 */
[----:B------:R-:W-:Y:S01]  /*0940*/  IADD3 R2, R2, -0x6000, R0 ;  /* 0xffffa00002027810 */ /* 0x000fe20007ffe000 */
[----:B------:R-:W-:Y:S01]  /*0950*/  IMAD.IADD R252, R0, 0x1, R4 ;  /* 0x0000000100fc7824 */ /* 0x000fe200078e0204 */
[----:B------:R-:W-:Y:S02]  /*0960*/  LEA R11, R7, UR5, 0x1 ;  /* 0x00000005070b7c11 */ /* 0x000fe4000f8e08ff */
[----:B------:R1:W-:Y:S01]  /*0970*/  STL [R1+0x4], R12 ;  /* 0x0000040c01007387 */ /* 0x0003e20000100800 */
[----:B------:R-:W-:Y:S01]  /*0980*/  IMAD.IADD R0, R4, 0x1, R2 ;  /* 0x0000000104007824 */ /* 0x000fe200078e0202 */
[----:B------:R-:W-:Y:S01]  /*0990*/  LEA R8, R8, UR6, 0x1 ;  /* 0x0000000608087c11 */ /* 0x000fe2000f8e08ff */
[----:B------:R-:W-:Y:S01]  /*09a0*/  IMAD.IADD R2, R4, 0x1, R3 ;  /* 0x0000000104027824 */ /* 0x000fe200078e0203 */
[----:B------:R-:W-:Y:S01]  /*09b0*/  STL [R1+0x48], R14 ;  /* 0x0000480e01007387 */ /* 0x000fe20000100800 */
[C---:B------:R-:W-:Y:S01]  /*09c0*/  VIADD R4, R13.reuse, 0x40 ;  /* 0x000000400d047836 */ /* 0x040fe20000000000 */
[----:B------:R-:W-:Y:S01]  /*09d0*/  SEL R6, R6, 0xffffffe0, !P6 ;  /* 0xffffffe006067807 */ /* 0x000fe20007000000 */
[----:B------:R-:W-:Y:S01]  /*09e0*/  @P2 VIADD R4, R13, 0xffffffc0 ;  /* 0xffffffc00d042836 */ /* 0x000fe20000000000 */
[----:B------:R2:W-:Y:S01]  /*09f0*/  STL [R1+0x10], R0 ;  /* 0x0000100001007387 */ /* 0x0005e20000100800 */
[----:B------:R-:W-:Y:S01]  /*0a00*/  SEL R5, R5, 0xffffffc0, !P5 ;  /* 0xffffffc005057807 */ /* 0x000fe20006800000 */
[----:B------:R-:W-:Y:S01]  /*0a10*/  ULDC.64 UR6, c[0x0][0x208] ;  /* 0x0000820000067ab9 */ /* 0x000fe20000000a00 */
[----:B------:R-:W-:Y:S01]  /*0a20*/  IMAD.IADD R7, R11, 0x1, R6 ;  /* 0x000000010b077824 */ /* 0x000fe200078e0206 */
        /* <DEDUP_REMOVED lines=23> */
.L_x_200:
        /* <DEDUP_REMOVED lines=67> */
.L_x_170:
        /* <DEDUP_REMOVED lines=9> */
[----:B------:R-:W-:Y:S01]  /*1060*/  USHF.R.S32.HI UR37, URZ, 0x1f, UR50 ;  /* 0x0000001f3f257899 */ /* 0x000fe20008011432 */
[----:B------:R-:W-:Y:S01]  /*1070*/  ULDC.64 UR10, c[0x0][0x228] ;  /* 0x00008a00000a7ab9 */ /* 0x000fe20000000a00 */
[----:B------:R-:W-:Y:S01]  /*1080*/  ULDC.64 UR16, c[0x0][0x488] ;  /* 0x0001220000107ab9 */ /* 0x000fe20000000a00 */
[----:B------:R-:W-:Y:S02]  /*1090*/  UIMAD.WIDE.U32 UR18, UR50, UR10, URZ ;  /* 0x0000000a321272a5 */ /* 0x000fe4000f8e003f */
[----:B------:R-:W2:Y:S01]  /*10a0*/  S2UR UR9, SR_CTAID.X ;  /* 0x00000000000979c3 */ /* 0x000ea20000002500 */
[----:B------:R-:W-:Y:S02]  /*10b0*/  UIMAD UR10, UR37, UR10, URZ ;  /* 0x0000000a250a72a4 */ /* 0x000fe4000f8e023f */
[----:B------:R-:W-:-:S02]  /*10c0*/  USHF.L.U32 UR21, UR50, 0x7, URZ ;  /* 0x0000000732157899 */ /* 0x000fc4000800063f */
[----:B------:R-:W-:Y:S02]  /*10d0*/  UIMAD UR22, UR50, UR11, UR10 ;  /* 0x0000000b321672a4 */ /* 0x000fe4000f8e020a */
[----:B------:R-:W-:Y:S01]  /*10e0*/  UIADD3 UR12, UR13, 0x3f, URZ ;  /* 0x0000003f0d0c7890 */ /* 0x000fe2000fffe03f */
[----:B------:R-:W-:Y:S01]  /*10f0*/  @!UP2 ULDC.64 UR10, c[0x0][0x418] ;  /* 0x00010600000aaab9 */ /* 0x000fe20000000a00 */
[----:B------:R-:W-:Y:S02]  /*1100*/  USEL UR33, UR21, URZ, UP0 ;  /* 0x0000003f15217287 */ /* 0x000fe40008000000 */
[----:B------:R-:W-:Y:S02]  /*1110*/  @!UP2 UIMAD.WIDE.U32 UR40, UR50, UR10, URZ ;  /* 0x0000000a3228a2a5 */ /* 0x000fe4000f8e003f */
[----:B------:R-:W-:Y:S01]  /*1120*/  USHF.R.S32.HI UR21, URZ, 0x1f, UR12 ;  /* 0x0000001f3f157899 */ /* 0x000fe2000801140c */
[----:B-1----:R-:W-:Y:S01]  /*1130*/  IABS R8, R9 ;  /* 0x0000000900087213 */ /* 0x002fe20000000000 */
[----:B------:R-:W-:-:S02]  /*1140*/  ULDC.64 UR42, c[0x0][0x240] ;  /* 0x00009000002a7ab9 */ /* 0x000fc40000000a00 */
[----:B------:R-:W-:Y:S01]  /*1150*/  ULEA.HI UR21, UR21, UR12, URZ, 0x6 ;  /* 0x0000000c15157291 */ /* 0x000fe2000f8f303f */
[----:B------:R-:W-:Y:S01]  /*1160*/  ISETP.NE.AND P3, PT, R9, RZ, PT ;  /* 0x000000ff0900720c */ /* 0x000fe20003f65270 */
[----:B------:R-:W1:Y:S01]  /*1170*/  I2F.RP R4, R8 ;  /* 0x0000000800047306 */ /* 0x000e620000209400 */
[----:B------:R-:W-:Y:S01]  /*1180*/  ULDC UR38, c[0x0][0x2d4] ;  /* 0x0000b50000267ab9 */ /* 0x000fe20000000800 */
[----:B------:R-:W-:Y:S01]  /*1190*/  @UP2 ULDC.64 UR14, c[0x0][0x420] ;  /* 0x00010800000e2ab9 */ /* 0x000fe20000000a00 */
[----:B------:R-:W-:Y:S02]  /*11a0*/  USHF.R.S32.HI UR36, URZ, 0x1f, UR38 ;  /* 0x0000001f3f247899 */ /* 0x000fe40008011426 */
[----:B--2---:R-:W-:Y:S02]  /*11b0*/  UIMAD.WIDE.U32 UR34, UR9, UR16, URZ ;  /* 0x00000010092272a5 */ /* 0x004fe4000f8e003f */
[----:B------:R-:W-:Y:S02]  /*11c0*/  @UP2 UIMAD.WIDE.U32 UR46, UR8, UR14, URZ ;  /* 0x0000000e082e22a5 */ /* 0x000fe4000f8e003f */
[----:B------:R-:W-:-:S02]  /*11d0*/  UIMAD UR39, UR9, UR17, UR35 ;  /* 0x00000011092772a4 */ /* 0x000fc4000f8e0223 */
[----:B------:R-:W-:Y:S02]  /*11e0*/  @!UP2 UIMAD UR9, UR37, UR10, URZ ;  /* 0x0000000a2509a2a4 */ /* 0x000fe4000f8e023f */
[----:B------:R-:W-:Y:S01]  /*11f0*/  UIMAD.WIDE.U32 UR16, UR8, UR42, URZ ;  /* 0x0000002a081072a5 */ /* 0x000fe2000f8e003f */
[----:B-1----:R-:W1:Y:S01]  /*1200*/  MUFU.RCP R4, R4 ;  /* 0x0000000400047308 */ /* 0x002e620000001000 */
[----:B------:R-:W-:Y:S02]  /*1210*/  @!UP2 UIMAD UR35, UR50, UR11, UR9 ;  /* 0x0000000b3223a2a4 */ /* 0x000fe4000f8e0209 */
[----:B------:R-:W-:Y:S01]  /*1220*/  UIADD3 UR9, UR13, 0x40, UR27 ;  /* 0x000000400d097890 */ /* 0x000fe2000fffe01b */
[----:B------:R-:W-:Y:S01]  /*1230*/  ULDC UR10, c[0x0][0x394] ;  /* 0x0000e500000a7ab9 */ /* 0x000fe20000000800 */
[----:B------:R-:W-:Y:S02]  /*1240*/  USEL UR59, UR18, UR16, !UP2 ;  /* 0x00000010123b7287 */ /* 0x000fe4000d000000 */
[----:B------:R-:W-:-:S02]  /*1250*/  UIADD3 UR9, UR9, UR10, -UR5 ;  /* 0x0000000a09097290 */ /* 0x000fc4000fffe805 */
[----:B------:R-:W-:Y:S02]  /*1260*/  USHF.L.U64.HI UR20, UR50, 0x7, UR37 ;  /* 0x0000000732147899 */ /* 0x000fe40008010225 */
[----:B------:R-:W-:Y:S02]  /*1270*/  UIADD3 UR9, UR9, 0x3f, URZ ;  /* 0x0000003f09097890 */ /* 0x000fe4000fffe03f */
[----:B------:R-:W-:Y:S02]  /*1280*/  UIMAD UR18, UR36, UR50, URZ ;  /* 0x00000032241272a4 */ /* 0x000fe4000f8e023f */
[----:B------:R-:W-:Y:S01]  /*1290*/  USHF.R.S32.HI UR12, URZ, 0x1f, UR9 ;  /* 0x0000001f3f0c7899 */ /* 0x000fe20008011409 */
[----:B-1----:R-:W-:Y:S01]  /*12a0*/  VIADD R4, R4, 0xffffffe ;  /* 0x0ffffffe04047836 */ /* 0x002fe20000000000 */
[----:B------:R-:W-:Y:S01]  /*12b0*/  ULDC UR29, c[0x0][0x2dc] ;  /* 0x0000b700001d7ab9 */ /* 0x000fe20000000800 */
[----:B------:R-:W-:Y:S01]  /*12c0*/  ULDC UR48, c[0x0][0x270] ;  /* 0x00009c0000307ab9 */ /* 0x000fe20000000800 */
[----:B------:R-:W-:Y:S01]  /*12d0*/  ULEA.HI UR9, UR12, UR9, URZ, 0x6 ;  /* 0x000000090c097291 */ /* 0x000fe2000f8f303f */
[----:B------:R-:W1:Y:S01]  /*12e0*/  F2I.FTZ.U32.TRUNC.NTZ R5, R4 ;  /* 0x0000000400057305 */ /* 0x000e62000021f000 */
[----:B------:R-:W-:-:S02]  /*12f0*/  USHF.R.S32.HI UR12, URZ, 0x6, UR21 ;  /* 0x000000063f0c7899 */ /* 0x000fc40008011415 */
[----:B------:R-:W-:Y:S02]  /*1300*/  USHF.R.S32.HI UR9, URZ, 0x6, UR9 ;  /* 0x000000063f097899 */ /* 0x000fe40008011409 */
[----:B------:R-:W-:Y:S02]  /*1310*/  @UP2 UIMAD UR53, UR8, UR15, UR47 ;  /* 0x0000000f083522a4 */ /* 0x000fe4000f8e022f */
[----:B------:R-:W-:Y:S02]  /*1320*/  UIMAD.WIDE UR10, UR29, UR48, URZ ;  /* 0x000000301d0a72a5 */ /* 0x000fe4000f8e023f */
[----:B------:R-:W-:Y:S02]  /*1330*/  UIMAD.WIDE.U32 UR14, UR50, UR38, URZ ;  /* 0x00000026320e72a5 */ /* 0x000fe4000f8e003f */
[----:B------:R-:W-:Y:S02]  /*1340*/  USEL UR20, UR20, URZ, UP0 ;  /* 0x0000003f14147287 */ /* 0x000fe40008000000 */
[----:B------:R-:W-:Y:S01]  /*1350*/  UIMAD UR18, UR37, UR38, UR18 ;  /* 0x00000026251272a4 */ /* 0x000fe2000f8e0212 */
[----:B-1----:R-:W-:Y:S01]  /*1360*/  IMAD.MOV R4, RZ, RZ, -R5 ;  /* 0x000000ffff047224 */ /* 0x002fe200078e0a05 */
[----:B------:R-:W-:-:S02]  /*1370*/  UISETP.LT.AND UP0, UPT, UR12, UR9, UPT ;  /* 0x000000090c00728c */ /* 0x000fc4000bf01270 */
[----:B------:R-:W-:Y:S01]  /*1380*/  UIMAD UR26, UR8, UR43, URZ ;  /* 0x0000002b081a72a4 */ /* 0x000fe2000f8e023f */
[----:B------:R-:W-:Y:S01]  /*1390*/  IMAD R6, R4, R8, RZ ;  /* 0x0000000804067224 */ /* 0x000fe200078e02ff */
[----:B------:R-:W-:Y:S01]  /*13a0*/  UIADD3 UR51, UR19, UR22, URZ ;  /* 0x0000001613337290 */ /* 0x000fe2000fffe03f */
[----:B------:R-:W-:Y:S01]  /*13b0*/  IMAD.MOV.U32 R4, RZ, RZ, RZ ;  /* 0x000000ffff047224 */ /* 0x000fe200078e00ff */
[----:B------:R-:W-:Y:S02]  /*13c0*/  UIMAD UR19, UR11, UR14, URZ ;  /* 0x0000000e0b1372a4 */ /* 0x000fe4000f8e023f */
[----:B------:R-:W-:Y:S01]  /*13d0*/  UIADD3 UR18, UR15, UR18, URZ ;  /* 0x000000120f127290 */ /* 0x000fe2000fffe03f */
[----:B------:R-:W-:Y:S01]  /*13e0*/  IMAD.HI.U32 R4, R5, R6, R4 ;  /* 0x0000000605047227 */ /* 0x000fe200078e0004 */
[----:B------:R-:W-:Y:S01]  /*13f0*/  MOV R5, R7 ;  /* 0x0000000700057202 */ /* 0x000fe20000000f00 */
[----:B------:R-:W-:Y:S01]  /*1400*/  ULDC.U8 UR23, c[0x0][0x3d8] ;  /* 0x0000f60000177ab9 */ /* 0x000fe20000000000 */
[----:B------:R-:W-:-:S02]  /*1410*/  USEL UR38, UR12, UR9, UP0 ;  /* 0x000000090c267287 */ /* 0x000fc40008000000 */
[----:B------:R-:W-:Y:S01]  /*1420*/  UISETP.NE.AND UP3, UPT, UR23, URZ, UPT ;  /* 0x0000003f1700728c */ /* 0x000fe2000bf65270 */
[----:B------:R-:W-:Y:S01]  /*1430*/  IMAD.HI.U32 R4, R4, R5, RZ ;  /* 0x0000000504047227 */ /* 0x000fe200078e00ff */
[----:B------:R-:W-:Y:S02]  /*1440*/  @UP2 UIADD3 UR51, UR17, UR26, URZ ;  /* 0x0000001a11332290 */ /* 0x000fe4000fffe03f */
[----:B------:R-:W-:Y:S01]  /*1450*/  UIMAD.WIDE.U32 UR16, UR10, UR14, URZ ;  /* 0x0000000e0a1072a5 */ /* 0x000fe2000f8e003f */
[----:B------:R-:W-:Y:S01]  /*1460*/  IMAD.MOV R6, RZ, RZ, -R4 ;  /* 0x000000ffff067224 */ /* 0x000fe200078e0a04 */
[----:B------:R-:W-:Y:S02]  /*1470*/  UIMAD UR9, UR10, UR18, UR19 ;  /* 0x000000120a0972a4 */ /* 0x000fe4000f8e0213 */
[----:B------:R-:W-:Y:S01]  /*1480*/  ULEA UR18, UR38, 0xffffffc0, 0x6 ;  /* 0xffffffc026127891 */ /* 0x000fe2000f8e303f */
[----:B------:R-:W-:Y:S01]  /*1490*/  IMAD R5, R8, R6, R5 ;  /* 0x0000000608057224 */ /* 0x000fe200078e0205 */
[----:B------:R-:W-:-:S02]  /*14a0*/  UISETP.NE.AND UP1, UPT, UR30, -0x1, UPT ;  /* 0xffffffff1e00788c */ /* 0x000fc4000bf25270 */
[----:B------:R-:W-:Y:S02]  /*14b0*/  UIADD3 UR52, UR17, UR9, URZ ;  /* 0x0000000911347290 */ /* 0x000fe4000fffe03f */
[----:B------:R-:W-:Y:S01]  /*14c0*/  ISETP.GT.U32.AND P1, PT, R8, R5, PT ;  /* 0x000000050800720c */ /* 0x000fe20003f24070 */
[----:B------:R-:W-:Y:S02]  /*14d0*/  UIMAD.WIDE.U32 UR14, UR10, UR8, URZ ;  /* 0x000000080a0e72a5 */ /* 0x000fe4000f8e003f */
[----:B------:R-:W-:Y:S02]  /*14e0*/  UIMAD UR12, UR11, UR8, URZ ;  /* 0x000000080b0c72a4 */ /* 0x000fe4000f8e023f */
[----:B------:R-:W-:Y:S02]  /*14f0*/  UIADD3 UR9, UP0, UR18, UR33, URZ ;  /* 0x0000002112097290 */ /* 0x000fe4000ff1e03f */
[----:B------:R-:W-:Y:S01]  /*1500*/  USHF.R.S32.HI UR21, URZ, 0x1f, UR18 ;  /* 0x0000001f3f157899 */ /* 0x000fe20008011412 */
[----:B------:R-:W-:Y:S01]  /*1510*/  ULDC UR45, c[0x0][0x2c4] ;  /* 0x0000b100002d7ab9 */ /* 0x000fe20000000800 */
[----:B------:R-:W-:-:S02]  /*1520*/  @UP2 UIADD3 UR52, UR15, UR12, URZ ;  /* 0x0000000c0f342290 */ /* 0x000fc4000fffe03f */
[----:B------:R-:W-:Y:S02]  /*1530*/  UIMAD UR11, UR11, UR9, URZ ;  /* 0x000000090b0b72a4 */ /* 0x000fe4000f8e023f */
[----:B------:R-:W-:Y:S01]  /*1540*/  @!P1 IMAD.IADD R5, R5, 0x1, -R8 ;  /* 0x0000000105059824 */ /* 0x000fe200078e0a08 */
[----:B------:R-:W-:Y:S01]  /*1550*/  @!P1 IADD3 R4, R4, 0x1, RZ ;  /* 0x0000000104049810 */ /* 0x000fe20007ffe0ff */
[----:B------:R-:W-:Y:S01]  /*1560*/  UIMAD.WIDE.U32 UR36, UR10, UR9, URZ ;  /* 0x000000090a2472a5 */ /* 0x000fe2000f8e003f */
[----:B------:R-:W-:Y:S01]  /*1570*/  PLOP3.LUT P1, PT, PT, PT, UP3, 0x80, 0x0 ;  /* 0x000000000000781c */ /* 0x000fe20003f2f038 */
[----:B------:R-:W-:Y:S01]  /*1580*/  UIADD3.X UR12, UR21, UR20, URZ, UP0, !UPT ;  /* 0x00000014150c7290 */ /* 0x000fe200087fe43f */
[----:B------:R-:W-:Y:S01]  /*1590*/  ISETP.GE.U32.AND P0, PT, R5, R8, PT ;  /* 0x000000080500720c */ /* 0x000fe20003f06070 */
[----:B------:R-:W-:Y:S01]  /*15a0*/  @UP3 UIMAD UR9, UR50, UR45, URZ ;  /* 0x0000002d320932a4 */ /* 0x000fe2000f8e023f */
[----:B------:R-:W-:Y:S01]  /*15b0*/  LOP3.LUT R5, R9, UR61, RZ, 0x3c, !PT ;  /* 0x0000003d09057c12 */ /* 0x000fe2000f8e3cff */
[----:B------:R-:W-:Y:S01]  /*15c0*/  ULDC.U8 UR28, c[0x0][0x480] ;  /* 0x00012000001c7ab9 */ /* 0x000fe20000000000 */
[----:B------:R-:W-:-:S02]  /*15d0*/  @UP1 UIADD3 UR31, UR24, UR30, URZ ;  /* 0x0000001e181f1290 */ /* 0x000fc4000fffe03f */
[----:B------:R-:W-:Y:S01]  /*15e0*/  @UP1 UIADD3 UR32, UR24, UR30, URZ ;  /* 0x0000001e18201290 */ /* 0x000fe2000fffe03f */
[----:B------:R-:W-:Y:S01]  /*15f0*/  ISETP.GE.AND P2, PT, R5, RZ, PT ;  /* 0x000000ff0500720c */ /* 0x000fe20003f46270 */
[----:B------:R-:W-:Y:S02]  /*1600*/  UIMAD UR11, UR10, UR12, UR11 ;  /* 0x0000000c0a0b72a4 */ /* 0x000fe4000f8e020b */
[----:B------:R-:W-:Y:S02]  /*1610*/  UIMAD UR54, UR61, UR29, URZ ;  /* 0x0000001d3d3672a4 */ /* 0x000fe4000f8e023f */
[----:B------:R-:W-:Y:S01]  /*1620*/  UISETP.NE.AND UP4, UPT, UR28, URZ, UPT ;  /* 0x0000003f1c00728c */ /* 0x000fe2000bf85270 */
[----:B------:R-:W-:Y:S01]  /*1630*/  @P0 VIADD R4, R4, 0x1 ;  /* 0x0000000104040836 */ /* 0x000fe20000000000 */
[----:B------:R-:W-:Y:S01]  /*1640*/  PLOP3.LUT P0, PT, PT, PT, UP1, 0x80, 0x0 ;  /* 0x000000000000781c */ /* 0x000fe20003f0f018 */
[----:B------:R-:W-:Y:S01]  /*1650*/  @UP3 USEL UR10, UR9, UR8, !UP2 ;  /* 0x00000008090a3287 */ /* 0x000fe2000d000000 */
[----:B------:R-:W-:Y:S01]  /*1660*/  @UP1 ULDC.64 UR28, c[0x0][0x248] ;  /* 0x00009200001c1ab9 */ /* 0x000fe20000000a00 */
[----:B------:R-:W-:Y:S01]  /*1670*/  @UP1 ULDC.64 UR22, c[0x0][0x250] ;  /* 0x0000940000161ab9 */ /* 0x000fe20000000a00 */
[----:B------:R-:W-:Y:S01]  /*1680*/  USEL UR60, UR16, UR14, !UP2 ;  /* 0x0000000e103c7287 */ /* 0x000fe2000d000000 */
[----:B------:R-:W-:Y:S01]  /*1690*/  IMAD.MOV.U32 R5, RZ, RZ, R4 ;  /* 0x000000ffff057224 */ /* 0x000fe200078e0004 */
[----:B------:R-:W-:Y:S01]  /*16a0*/  @UP3 ULDC UR9, c[0x0][0x2e4] ;  /* 0x0000b90000093ab9 */ /* 0x000fe20000000800 */
[----:B------:R-:W-:-:S02]  /*16b0*/  @UP1 UIMAD.WIDE.U32 UR16, UR31, UR28, URZ ;  /* 0x0000001c1f1012a5 */ /* 0x000fc4000f8e003f */
[----:B------:R-:W-:Y:S01]  /*16c0*/  @UP1 UIMAD.WIDE.U32 UR14, UR32, UR22, URZ ;  /* 0x00000016200e12a5 */ /* 0x000fe2000f8e003f */
[----:B------:R-:W-:Y:S01]  /*16d0*/  @!P2 IADD3 R5, -R5, RZ, RZ ;  /* 0x000000ff0505a210 */ /* 0x000fe20007ffe1ff */
[----:B------:R-:W-:Y:S01]  /*16e0*/  @UP3 UIMAD UR20, UR61, UR9, UR10 ;  /* 0x000000093d1432a4 */ /* 0x000fe2000f8e020a */
[----:B------:R-:W-:Y:S01]  /*16f0*/  @!P3 LOP3.LUT R5, RZ, R9, RZ, 0x33, !PT ;  /* 0x00000009ff05b212 */ /* 0x000fe200078e33ff */
[----:B------:R-:W-:Y:S02]  /*1700*/  @!UP3 UIMAD UR9, UR50, UR48, UR61 ;  /* 0x000000303209b2a4 */ /* 0x000fe4000f8e023d */
[----:B------:R-:W-:Y:S02]  /*1710*/  @UP1 UIMAD UR19, UR31, UR29, URZ ;  /* 0x0000001d1f1312a4 */ /* 0x000fe4000f8e023f */
[----:B------:R-:W-:Y:S02]  /*1720*/  @UP1 UIMAD UR12, UR32, UR23, URZ ;  /* 0x00000017200c12a4 */ /* 0x000fe4000f8e023f */
[----:B------:R-:W-:-:S02]  /*1730*/  USEL UR56, UR39, URZ, UP4 ;  /* 0x0000003f27387287 */ /* 0x000fc4000a000000 */
[----:B------:R-:W-:Y:S02]  /*1740*/  @!UP3 UIMAD UR20, UR9, UR45, URZ ;  /* 0x0000002d0914b2a4 */ /* 0x000fe4000f8e023f */
[----:B------:R-:W-:Y:S02]  /*1750*/  USHF.R.S32.HI UR44, URZ, 0x1f, UR27 ;  /* 0x0000001f3f2c7899 */ /* 0x000fe4000801141b */
[----:B------:R-:W-:Y:S02]  /*1760*/  @!UP2 UIADD3 UR53, UR41, UR35, URZ ;  /* 0x000000232935a290 */ /* 0x000fe4000fffe03f */
[----:B------:R-:W-:Y:S02]  /*1770*/  USHF.R.S32.HI UR58, URZ, 0x1f, UR54 ;  /* 0x0000001f3f3a7899 */ /* 0x000fe40008011436 */
[----:B------:R-:W-:Y:S02]  /*1780*/  USEL UR57, UR34, URZ, UP4 ;  /* 0x0000003f22397287 */ /* 0x000fe4000a000000 */
        /* <DEDUP_REMOVED lines=19> */
.L_x_172:
        /* <DEDUP_REMOVED lines=14> */
.L_x_173:
[----:B------:R-:W-:Y:S01]  /*19a0*/  @UP2 UMOV UR11, UR46 ;  /* 0x0000002e000b2c82 */ /* 0x000fe20008000000 */
[----:B------:R-:W-:Y:S01]  /*19b0*/  @!UP2 UMOV UR11, UR40 ;  /* 0x00000028000bac82 */ /* 0x000fe20008000000 */
[----:B------:R-:W-:Y:S01]  /*19c0*/  SHF.R.S32.HI R17, RZ, 0x1f, R5 ;  /* 0x0000001fff117819 */ /* 0x000fe20000011405 */
[----:B------:R-:W-:Y:S06]  /*19d0*/  @!P1 BRA `(.L_x_174) ;  /* 0x0000000000209947 */ /* 0x000fec0003800000 */
[----:B------:R-:W-:Y:S01]  /*19e0*/  ULDC UR9, c[0x0][0x2d4] ;  /* 0x0000b50000097ab9 */ /* 0x000fe20000000800 */
[----:B------:R-:W-:Y:S01]  /*19f0*/  ULDC UR10, c[0x0][0x2c0] ;  /* 0x0000b000000a7ab9 */ /* 0x000fe20000000800 */
[----:B------:R-:W-:-:S03]  /*1a00*/  @!UP2 UIMAD UR8, UR50, UR9, URZ ;  /* 0x000000093208a2a4 */ /* 0x000fc6000f8e023f */
[----:B------:R-:W-:Y:S01]  /*1a10*/  ULDC UR9, c[0x0][0x2e4] ;  /* 0x0000b90000097ab9 */ /* 0x000fe20000000800 */
[----:B------:R-:W-:Y:S02]  /*1a20*/  ULEA UR8, UR50, UR8, 0x7 ;  /* 0x0000000832087291 */ /* 0x000fe4000f8e383f */
[----:B------:R-:W-:-:S04]  /*1a30*/  ULEA UR9, UR10, UR9, 0x7 ;  /* 0x000000090a097291 */ /* 0x000fc8000f8e383f */
[----:B------:R-:W-:Y:S01]  /*1a40*/  UIMAD UR8, UR9, UR61, UR8 ;  /* 0x0000003d090872a4 */ /* 0x000fe2000f8e0208 */
[----:B------:R-:W-:Y:S11]  /*1a50*/  BRA `(.L_x_175) ;  /* 0x0000000000107947 */ /* 0x000ff60003800000 */
.L_x_174:
[----:B------:R-:W-:Y:S01]  /*1a60*/  ULDC UR8, c[0x0][0x270] ;  /* 0x00009c0000087ab9 */ /* 0x000fe20000000800 */
[----:B------:R-:W-:Y:S01]  /*1a70*/  ULDC UR9, c[0x0][0x2d4] ;  /* 0x0000b50000097ab9 */ /* 0x000fe20000000800 */
[----:B------:R-:W-:-:S04]  /*1a80*/  UIMAD UR8, UR50, UR8, UR61 ;  /* 0x00000008320872a4 */ /* 0x000fc8000f8e023d */
[----:B------:R-:W-:-:S12]  /*1a90*/  UIMAD UR8, UR8, UR9, URZ ;  /* 0x00000009080872a4 */ /* 0x000fd8000f8e023f */
.L_x_175:
[----:B------:R-:W1:Y:S01]  /*1aa0*/  S2R R26, SR_TID.X ;  /* 0x00000000001a7919 */ /* 0x000e620000002100 */
[----:B------:R-:W2:Y:S01]  /*1ab0*/  LDC.64 R12, c[0x0][0x420] ;  /* 0x00010800ff0c7b82 */ /* 0x000ea20000000a00 */
[----:B------:R-:W-:Y:S01]  /*1ac0*/  USHF.R.S32.HI UR19, URZ, 0x1f, UR61 ;  /* 0x0000001f3f137899 */ /* 0x000fe2000801143d */
[----:B------:R-:W-:Y:S01]  /*1ad0*/  BSSY B1, `(.L_x_171) ;  /* 0x000066f000017945 */ /* 0x000fe20003800000 */
[----:B------:R-:W-:Y:S01]  /*1ae0*/  UIADD3 UR31, UR18, UR8, URZ ;  /* 0x00000008121f7290 */ /* 0x000fe2000fffe03f */
[----:B------:R-:W-:Y:S02]  /*1af0*/  ULDC UR12, c[0x0][0x2dc] ;  /* 0x0000b700000c7ab9 */ /* 0x000fe40000000800 */
[----:B------:R-:W-:Y:S01]  /*1b00*/  ULDC.64 UR8, c[0x0][0x428] ;  /* 0x00010a0000087ab9 */ /* 0x000fe20000000a00 */
[----:B------:R-:W-:Y:S01]  /*1b10*/  ULDC UR14, c[0x0][0x270] ;  /* 0x00009c00000e7ab9 */ /* 0x000fe20000000800 */
[----:B------:R-:W-:Y:S01]  /*1b20*/  UIMAD UR10, UR19, UR8, URZ ;  /* 0x00000008130a72a4 */ /* 0x000fe2000f8e023f */
[----:B------:R-:W-:Y:S01]  /*1b30*/  IMAD.U32 R16, RZ, RZ, UR8 ;  /* 0x00000008ff107e24 */ /* 0x000fe2000f8e00ff */
[----:B------:R-:W-:Y:S01]  /*1b40*/  UIADD3 UR8, -UR5, UR13, UR27 ;  /* 0x0000000d05087290 */ /* 0x000fe2000fffe11b */
[----:B------:R-:W-:Y:S01]  /*1b50*/  ULDC UR37, c[0x0][0x398] ;  /* 0x0000e60000257ab9 */ /* 0x000fe20000000800 */
[----:B------:R-:W-:-:S02]  /*1b60*/  UIMAD UR12, UR12, UR14, URZ ;  /* 0x0000000e0c0c72a4 */ /* 0x000fc4000f8e023f */
[----:B------:R-:W-:Y:S02]  /*1b70*/  UIADD3 UR8, UR8, -UR37, URZ ;  /* 0x8000002508087290 */ /* 0x000fe4000fffe03f */
[----:B------:R-:W-:Y:S02]  /*1b80*/  UIADD3 UR26, UR18, UR20, URZ ;  /* 0x00000014121a7290 */ /* 0x000fe4000fffe03f */
[----:B------:R-:W-:Y:S02]  /*1b90*/  UIMAD UR20, UR61, UR9, UR10 ;  /* 0x000000093d1472a4 */ /* 0x000fe4000f8e020a */
[----:B------:R-:W-:Y:S02]  /*1ba0*/  USHF.L.U32 UR9, UR12, 0x6, URZ ;  /* 0x000000060c097899 */ /* 0x000fe4000800063f */
[----:B------:R-:W-:Y:S01]  /*1bb0*/  USHF.R.S32.HI UR10, URZ, 0x1f, UR8 ;  /* 0x0000001f3f0a7899 */ /* 0x000fe20008011408 */
[----:B--2---:R-:W-:Y:S01]  /*1bc0*/  IMAD R14, R12, UR21, RZ ;  /* 0x000000150c0e7c24 */ /* 0x004fe2000f8e02ff */
[----:B------:R-:W-:Y:S01]  /*1bd0*/  ULDC.64 UR14, c[0x0][0x258] ;  /* 0x00009600000e7ab9 */ /* 0x000fe20000000a00 */
[----:B------:R-:W-:Y:S01]  /*1be0*/  ULDC.64 UR16, c[0x0][0x400] ;  /* 0x0001000000107ab9 */ /* 0x000fe20000000a00 */
[----:B------:R-:W-:Y:S01]  /*1bf0*/  ULEA.HI UR10, UR10, UR8, URZ, 0x6 ;  /* 0x000000080a0a7291 */ /* 0x000fe2000f8f303f */
[----:B------:R-:W-:Y:S01]  /*1c00*/  IMAD R14, R13, UR18, R14 ;  /* 0x000000120d0e7c24 */ /* 0x000fe2000f8e020e */
[----:B------:R-:W-:Y:S01]  /*1c10*/  UIMAD UR8, UR19, UR14, URZ ;  /* 0x0000000e130872a4 */ /* 0x000fe2000f8e023f */
[----:B-1----:R-:W-:Y:S01]  /*1c20*/  SHF.R.S32.HI R27, RZ, 0x1f, R26 ;  /* 0x0000001fff1b7819 */ /* 0x002fe2000001141a */
[----:B------:R-:W-:-:S02]  /*1c30*/  USHF.R.S32.HI UR19, URZ, 0x6, UR10 ;  /* 0x000000063f137899 */ /* 0x000fc4000801140a */
[----:B------:R-:W-:Y:S01]  /*1c40*/  UIMAD UR15, UR61, UR15, UR8 ;  /* 0x0000000f3d0f72a4 */ /* 0x000fe2000f8e0208 */
[CC--:B------:R-:W-:Y:S01]  /*1c50*/  LEA.HI R25, R27.reuse, R26.reuse, RZ, 0x3 ;  /* 0x0000001a1b197211 */ /* 0x0c0fe200078f18ff */
[----:B------:R-:W-:Y:S01]  /*1c60*/  ULDC.64 UR34, c[0x0][0x210] ;  /* 0x0000840000227ab9 */ /* 0x000fe20000000a00 */
[----:B------:R-:W-:Y:S01]  /*1c70*/  LEA.HI R15, R27, R26, RZ, 0x5 ;  /* 0x0000001a1b0f7211 */ /* 0x000fe200078f28ff */
[----:B------:R-:W-:Y:S01]  /*1c80*/  ULDC.64 UR32, c[0x0][0x3e0] ;  /* 0x0000f80000207ab9 */ /* 0x000fe20000000a00 */
[----:B------:R-:W-:Y:S01]  /*1c90*/  SHF.R.S32.HI R4, RZ, 0x3, R25 ;  /* 0x00000003ff047819 */ /* 0x000fe20000011419 */
[----:B------:R-:W-:Y:S01]  /*1ca0*/  ULDC.64 UR40, c[0x0][0x2b0] ;  /* 0x0000ac0000287ab9 */ /* 0x000fe20000000a00 */
[----:B------:R-:W-:Y:S01]  /*1cb0*/  LOP3.LUT R6, R25, 0xfffffff8, RZ, 0xc0, !PT ;  /* 0xfffffff819067812 */ /* 0x000fe200078ec0ff */
[----:B------:R-:W-:Y:S01]  /*1cc0*/  ULDC.64 UR46, c[0x0][0x478] ;  /* 0x00011e00002e7ab9 */ /* 0x000fe20000000a00 */
[----:B------:R-:W-:Y:S02]  /*1cd0*/  SHF.R.S32.HI R19, RZ, 0x1f, R4 ;  /* 0x0000001fff137819 */ /* 0x000fe40000011404 */
[----:B------:R-:W-:Y:S01]  /*1ce0*/  IADD3 R8, P1, R4, UR18, RZ ;  /* 0x0000001204087c10 */ /* 0x000fe2000ff3e0ff */
[----:B------:R-:W-:-:S03]  /*1cf0*/  IMAD.IADD R24, R26, 0x1, -R6 ;  /* 0x000000011a187824 */ /* 0x000fc600078e0a06 */
[----:B------:R-:W-:Y:S01]  /*1d00*/  IADD3.X R7, R19, UR21, RZ, P1, !PT ;  /* 0x0000001513077c10 */ /* 0x000fe20008ffe4ff */
[----:B------:R-:W-:-:S04]  /*1d10*/  IMAD.SHL.U32 R6, R24, 0x8, RZ ;  /* 0x0000000818067824 */ /* 0x000fc800078e00ff */
[----:B------:R-:W-:Y:S01]  /*1d20*/  IMAD R9, R7, UR42, RZ ;  /* 0x0000002a07097c24 */ /* 0x000fe2000f8e02ff */
[----:B------:R-:W-:-:S03]  /*1d30*/  SHF.R.S32.HI R7, RZ, 0x1f, R6 ;  /* 0x0000001fff077819 */ /* 0x000fc60000011406 */
[C---:B------:R-:W-:Y:S02]  /*1d40*/  IMAD R11, R8.reuse, UR43, R9 ;  /* 0x0000002b080b7c24 */ /* 0x040fe4000f8e0209 */
[----:B------:R-:W-:-:S03]  /*1d50*/  IMAD.WIDE.U32 R8, R8, UR42, R6 ;  /* 0x0000002a08087c25 */ /* 0x000fc6000f8e0006 */
[----:B------:R-:W-:-:S04]  /*1d60*/  IADD3 R10, P1, R8, UR59, RZ ;  /* 0x0000003b080a7c10 */ /* 0x000fc8000ff3e0ff */
[----:B------:R-:W-:Y:S02]  /*1d70*/  IADD3.X R11, R9, UR51, R11, P1, !PT ;  /* 0x00000033090b7c10 */ /* 0x000fe40008ffe40b */
[----:B------:R-:W-:Y:S01]  /*1d80*/  IADD3 R8, P1, R6, UR11, RZ ;  /* 0x0000000b06087c10 */ /* 0x000fe2000ff3e0ff */
[----:B------:R-:W-:Y:S02]  /*1d90*/  UIADD3 UR11, UP2, UP0, UR36, UR9, UR54 ;  /* 0x00000009240b7290 */ /* 0x000fe4000f85e036 */
[----:B------:R-:W-:Y:S01]  /*1da0*/  USHF.R.S32.HI UR9, URZ, 0x1f, UR9 ;  /* 0x0000001f3f097899 */ /* 0x000fe20008011409 */
[----:B------:R-:W-:-:S03]  /*1db0*/  IADD3.X R9, R7, UR53, RZ, P1, !PT ;  /* 0x0000003507097c10 */ /* 0x000fc60008ffe4ff */
[----:B------:R-:W-:Y:S01]  /*1dc0*/  UIADD3.X UR9, UR55, UR9, UR58, UP2, UP0 ;  /* 0x0000000937097290 */ /* 0x000fe200097e043a */
[----:B------:R-:W-:Y:S01]  /*1dd0*/  IMAD.WIDE.U32 R8, R12, UR18, R8 ;  /* 0x000000120c087c25 */ /* 0x000fe2000f8e0008 */
[----:B------:R-:W-:Y:S02]  /*1de0*/  UIADD3 UR8, UP3, UP2, UR57, UR11, UR60 ;  /* 0x0000000b39087290 */ /* 0x000fe4000fa7e03c */
[----:B------:R-:W-:Y:S01]  /*1df0*/  UISETP.LT.AND UP0, UPT, URZ, UR19, UPT ;  /* 0x000000133f00728c */ /* 0x000fe2000bf01270 */
[----:B------:R-:W-:Y:S01]  /*1e00*/  IMAD.IADD R9, R9, 0x1, R14 ;  /* 0x0000000109097824 */ /* 0x000fe200078e020e */
[----:B------:R-:W-:Y:S01]  /*1e10*/  LOP3.LUT R14, R15, 0xffffffe0, RZ, 0xc0, !PT ;  /* 0xffffffe00f0e7812 */ /* 0x000fe200078ec0ff */
[----:B------:R-:W-:Y:S01]  /*1e20*/  UIADD3.X UR9, UR56, UR9, UR52, UP3, UP2 ;  /* 0x0000000938097290 */ /* 0x000fe20009fe4434 */
[----:B------:R-:W-:Y:S01]  /*1e30*/  SHF.R.S32.HI R15, RZ, 0x5, R15 ;  /* 0x00000005ff0f7819 */ /* 0x000fe2000001140f */
[----:B------:R-:W-:Y:S01]  /*1e40*/  IMAD.WIDE.U32 R8, R16, UR61, R8 ;  /* 0x0000003d10087c25 */ /* 0x000fe2000f8e0008 */
[----:B------:R-:W-:-:S02]  /*1e50*/  USEL UR19, URZ, UR19, !UP0 ;  /* 0x000000133f137287 */ /* 0x000fc4000c000000 */
[----:B------:R-:W-:Y:S01]  /*1e60*/  UIMAD.WIDE UR10, UR26, 0x4, UR40 ;  /* 0x000000041a0a78a5 */ /* 0x000fe2000f8e0228 */
[----:B------:R-:W-:Y:S01]  /*1e70*/  IMAD.IADD R14, R26, 0x1, -R14 ;  /* 0x000000011a0e7824 */ /* 0x000fe200078e0a0e */
[----:B------:R-:W-:Y:S01]  /*1e80*/  UISETP.GT.AND UP0, UPT, UR38, UR19, UPT ;  /* 0x000000132600728c */ /* 0x000fe2000bf04270 */
[----:B------:R-:W-:Y:S02]  /*1e90*/  IMAD.U32 R16, RZ, RZ, UR14 ;  /* 0x0000000eff107e24 */ /* 0x000fe4000f8e00ff */
[----:B------:R-:W-:Y:S02]  /*1ea0*/  IMAD R15, R15, UR12, R14 ;  /* 0x0000000c0f0f7c24 */ /* 0x000fe4000f8e020e */
[----:B------:R-:W-:Y:S01]  /*1eb0*/  IMAD.WIDE.U32 R10, R16, UR61, R10 ;  /* 0x0000003d100a7c25 */ /* 0x000fe2000f8e000a */
[----:B------:R-:W-:Y:S02]  /*1ec0*/  UMOV UR14, UR11 ;  /* 0x0000000b000e7c82 */ /* 0x000fe40008000000 */
[----:B------:R-:W-:Y:S01]  /*1ed0*/  IADD3 R14, P1, R15, UR8, RZ ;  /* 0x000000080f0e7c10 */ /* 0x000fe2000ff3e0ff */
[----:B------:R-:W-:Y:S01]  /*1ee0*/  VIADD R9, R9, UR20 ;  /* 0x0000001409097c36 */ /* 0x000fe20008000000 */
[----:B------:R-:W-:Y:S01]  /*1ef0*/  LEA R30, P3, R10, UR34, 0x1 ;  /* 0x000000220a1e7c11 */ /* 0x000fe2000f8608ff */
[-C--:B------:R-:W-:Y:S01]  /*1f00*/  IMAD R16, R19, R12.reuse, RZ ;  /* 0x0000000c13107224 */ /* 0x080fe200078e02ff */
[----:B------:R-:W-:Y:S01]  /*1f10*/  LEA.HI.X.SX32 R15, R15, UR9, 0x1, P1 ;  /* 0x000000090f0f7c11 */ /* 0x000fe200088f0eff */
[----:B------:R-:W-:Y:S01]  /*1f20*/  IMAD.WIDE.U32 R8, R4, R12, R8 ;  /* 0x0000000c04087225 */ /* 0x000fe200078e0008 */
[----:B------:R-:W-:Y:S01]  /*1f30*/  LEA R20, P1, R14, UR16, 0x2 ;  /* 0x000000100e147c11 */ /* 0x000fe2000f8210ff */
[----:B------:R-:W-:-:S02]  /*1f40*/  UIMAD.WIDE UR20, UR31, 0x4, UR46 ;  /* 0x000000041f1478a5 */ /* 0x000fc4000f8e022e */
[----:B------:R-:W-:Y:S01]  /*1f50*/  IMAD R16, R4, R13, R16 ;  /* 0x0000000d04107224 */ /* 0x000fe200078e0210 */
[----:B------:R-:W-:Y:S01]  /*1f60*/  LEA R32, P2, R8, UR32, 0x1 ;  /* 0x0000002008207c11 */ /* 0x000fe2000f8408ff */
[----:B------:R-:W-:Y:S01]  /*1f70*/  VIADD R11, R11, UR15 ;  /* 0x0000000f0b0b7c36 */ /* 0x000fe20008000000 */
[----:B------:R-:W-:Y:S01]  /*1f80*/  LEA.HI.X R21, R14, UR17, R15, 0x2, P1 ;  /* 0x000000110e157c11 */ /* 0x000fe200088f140f */
[----:B------:R-:W-:Y:S01]  /*1f90*/  IMAD.IADD R9, R9, 0x1, R16 ;  /* 0x0000000109097824 */ /* 0x000fe200078e0210 */
[----:B------:R-:W-:Y:S01]  /*1fa0*/  PLOP3.LUT P1, PT, PT, PT, UP0, 0x80, 0x0 ;  /* 0x000000000000781c */ /* 0x000fe20003f2f008 */
[----:B------:R-:W-:Y:S01]  /*1fb0*/  UIADD3 UR8, UR38, -0x1, URZ ;  /* 0xffffffff26087890 */ /* 0x000fe2000fffe03f */
[----:B------:R-:W-:Y:S01]  /*1fc0*/  LEA.HI.X R31, R10, UR35, R11, 0x1, P3 ;  /* 0x000000230a1f7c11 */ /* 0x000fe200098f0c0b */
[----:B------:R1:W-:Y:S01]  /*1fd0*/  STL.64 [R1+0x30], R20 ;  /* 0x0000301401007387 */ /* 0x0003e20000100a00 */
[----:B------:R-:W-:Y:S01]  /*1fe0*/  LEA.HI.X R33, R8, UR33, R9, 0x1, P2 ;  /* 0x0000002108217c11 */ /* 0x000fe200090f0c09 */
[----:B------:R-:W-:Y:S01]  /*1ff0*/  UMOV UR15, UR10 ;  /* 0x0000000a000f7c82 */ /* 0x000fe20008000000 */
[----:B------:R-:W-:Y:S01]  /*2000*/  UMOV UR17, UR20 ;  /* 0x0000001400117c82 */ /* 0x000fe20008000000 */
[----:B------:R1:W-:Y:S01]  /*2010*/  STL.64 [R1+0x40], R30 ;  /* 0x0000401e01007387 */ /* 0x0003e20000100a00 */
[----:B------:R-:W-:-:S03]  /*2020*/  UMOV UR16, UR21 ;  /* 0x0000001500107c82 */ /* 0x000fc60008000000 */
        /* <DEDUP_REMOVED lines=22> */
.L_x_177:
        /* <DEDUP_REMOVED lines=20> */
.L_x_178:
[----:B------:R-:W-:Y:S01]  /*22d0*/  UIMAD UR12, UR44, UR8, URZ ;  /* 0x000000082c0c72a4 */ /* 0x000fe2000f8e023f */
[----:B------:R-:W-:Y:S01]  /*22e0*/  IMAD.U32 R8, RZ, RZ, UR8 ;  /* 0x00000008ff087e24 */ /* 0x000fe2000f8e00ff */
[----:B------:R-:W-:Y:S01]  /*22f0*/  UIMAD UR5, UR25, -0x40, UR5 ;  /* 0xffffffc0190578a4 */ /* 0x000fe2000f8e0205 */
[----:B------:R-:W-:Y:S01]  /*2300*/  BSSY B0, `(.L_x_179) ;  /* 0x000001d000007945 */ /* 0x000fe20003800000 */
[----:B------:R-:W-:Y:S01]  /*2310*/  UIMAD UR12, UR27, UR9, UR12 ;  /* 0x000000091b0c72a4 */ /* 0x000fe2000f8e020c */
[----:B------:R-:W-:Y:S01]  /*2320*/  IMAD.WIDE.U32 R8, R8, UR27, R6 ;  /* 0x0000001b08087c25 */ /* 0x000fe2000f8e0006 */
[----:B------:R-:W-:Y:S02]  /*2330*/  USHF.R.S32.HI UR14, URZ, 0x1f, UR61 ;  /* 0x0000001f3f0e7899 */ /* 0x000fe4000801143d */
[----:B------:R-:W-:Y:S02]  /*2340*/  ISETP.GE.AND P1, PT, R4, UR5, PT ;  /* 0x0000000504007c0c */ /* 0x000fe4000bf26270 */
[----:B------:R-:W-:Y:S01]  /*2350*/  MOV R5, UR12 ;  /* 0x0000000c00057c02 */ /* 0x000fe20008000f00 */
[----:B------:R-:W-:Y:S01]  /*2360*/  ULDC.64 UR12, c[0x0][0x468] ;  /* 0x00011a00000c7ab9 */ /* 0x000fe20000000a00 */
[----:B------:R-:W-:Y:S01]  /*2370*/  IADD3 R10, P0, R8, UR17, RZ ;  /* 0x00000011080a7c10 */ /* 0x000fe2000ff1e0ff */
[----:B------:R-:W-:Y:S01]  /*2380*/  UIMAD UR14, UR14, UR12, URZ ;  /* 0x0000000c0e0e72a4 */ /* 0x000fe2000f8e023f */
[----:B------:R-:W-:-:S02]  /*2390*/  VIADD R8, R4, 0x20 ;  /* 0x0000002004087836 */ /* 0x000fc40000000000 */
[----:B------:R-:W-:Y:S01]  /*23a0*/  IADD3.X R11, R9, UR18, R5, P0, !PT ;  /* 0x00000012090b7c10 */ /* 0x000fe200087fe405 */
[----:B------:R-:W-:Y:S01]  /*23b0*/  UIMAD UR13, UR61, UR13, UR14 ;  /* 0x0000000d3d0d72a4 */ /* 0x000fe2000f8e020e */
[----:B------:R-:W-:Y:S02]  /*23c0*/  MOV R5, UR12 ;  /* 0x0000000c00057c02 */ /* 0x000fe40008000f00 */
[----:B------:R-:W-:-:S03]  /*23d0*/  ISETP.GE.AND P0, PT, R8, UR5, PT ;  /* 0x0000000508007c0c */ /* 0x000fc6000bf06270 */
[----:B------:R-:W-:-:S04]  /*23e0*/  IMAD.WIDE.U32 R10, R5, UR61, R10 ;  /* 0x0000003d050a7c25 */ /* 0x000fc8000f8e000a */
[----:B------:R-:W-:Y:S01]  /*23f0*/  VIADD R14, R11, UR13 ;  /* 0x0000000d0b0e7c36 */ /* 0x000fe20008000000 */
[----:B------:R-:W-:Y:S06]  /*2400*/  @P1 BRA `(.L_x_180) ;  /* 0x0000000000301947 */ /* 0x000fec0003800000 */
[----:B------:R-:W-:Y:S01]  /*2410*/  MOV R8, R10 ;  /* 0x0000000a00087202 */ /* 0x000fe20000000f00 */
[----:B------:R-:W-:Y:S01]  /*2420*/  IMAD R5, R19, UR8, RZ ;  /* 0x0000000813057c24 */ /* 0x000fe2000f8e02ff */
[----:B------:R-:W-:Y:S01]  /*2430*/  MOV R9, R14 ;  /* 0x0000000e00097202 */ /* 0x000fe20000000f00 */
[----:B------:R-:W-:Y:S02]  /*2440*/  ULDC.64 UR12, c[0x0][0x3f0] ;  /* 0x0000fc00000c7ab9 */ /* 0x000fe40000000a00 */
[C---:B------:R-:W-:Y:S02]  /*2450*/  IMAD R5, R4.reuse, UR9, R5 ;  /* 0x0000000904057c24 */ /* 0x040fe4000f8e0205 */
[----:B------:R-:W-:-:S05]  /*2460*/  IMAD.WIDE.U32 R12, R4, UR8, R8 ;  /* 0x00000008040c7c25 */ /* 0x000fca000f8e0008 */
[----:B------:R-:W-:Y:S02]  /*2470*/  IADD3 R5, R13, R5, RZ ;  /* 0x000000050d057210 */ /* 0x000fe40007ffe0ff */
[----:B------:R-:W-:-:S04]  /*2480*/  LEA R8, P2, R12, UR12, 0x1 ;  /* 0x0000000c0c087c11 */ /* 0x000fc8000f8408ff */
[----:B------:R-:W-:-:S05]  /*2490*/  LEA.HI.X R9, R12, UR13, R5, 0x1, P2 ;  /* 0x0000000d0c097c11 */ /* 0x000fca00090f0c05 */
[----:B------:R2:W-:Y:S04]  /*24a0*/  STG.E.128 desc[UR6][R8.64], RZ ;  /* 0x000000ff08007986 */ /* 0x0005e8000c101d06 */
[----:B------:R2:W-:Y:S04]  /*24b0*/  STG.E.128 desc[UR6][R8.64+0x80], RZ ;  /* 0x000080ff08007986 */ /* 0x0005e8000c101d06 */
[----:B------:R2:W-:Y:S02]  /*24c0*/  STG.E.128 desc[UR6][R8.64+0x100], RZ ;  /* 0x000100ff08007986 */ /* 0x0005e4000c101d06 */
.L_x_180:
[----:B------:R-:W-:Y:S05]  /*24d0*/  BSYNC B0 ;  /* 0x0000000000007941 */ /* 0x000fea0003800000 */
.L_x_179:
[----:B------:R-:W-:Y:S04]  /*24e0*/  BSSY B0, `(.L_x_181) ;  /* 0x000000f000007945 */ /* 0x000fe80003800000 */
[----:B------:R-:W-:Y:S05]  /*24f0*/  @P0 BRA `(.L_x_182) ;  /* 0x0000000000340947 */ /* 0x000fea0003800000 */
[----:B------:R-:W-:Y:S01]  /*2500*/  IADD3 R5, P2, R4, 0x20, RZ ;  /* 0x0000002004057810 */ /* 0x000fe20007f5e0ff */
[----:B------:R-:W-:Y:S01]  /*2510*/  ULDC.64 UR12, c[0x0][0x3f0] ;  /* 0x0000fc00000c7ab9 */ /* 0x000fe20000000a00 */
[----:B------:R-:W-:Y:S02]  /*2520*/  MOV R11, R14 ;  /* 0x0000000e000b7202 */ /* 0x000fe40000000f00 */
[----:B--2---:R-:W-:Y:S01]  /*2530*/  IADD3.X R8, RZ, R19, RZ, P2, !PT ;  /* 0x00000013ff087210 */ /* 0x004fe200017fe4ff */
        /* <DEDUP_REMOVED lines=9> */
.L_x_182:
[----:B------:R-:W-:Y:S05]  /*25d0*/  BSYNC B0 ;  /* 0x0000000000007941 */ /* 0x000fea0003800000 */
.L_x_181:
[----:B------:R-:W-:Y:S01]  /*25e0*/  UIMAD UR5, UR44, UR10, URZ ;  /* 0x0000000a2c0572a4 */ /* 0x000fe2000f8e023f */
[----:B------:R-:W-:Y:S01]  /*25f0*/  IMAD.U32 R5, RZ, RZ, UR10 ;  /* 0x0000000aff057e24 */ /* 0x000fe2000f8e00ff */
[----:B------:R-:W-:Y:S01]  /*2600*/  USHF.R.S32.HI UR12, URZ, 0x1f, UR61 ;  /* 0x0000001f3f0c7899 */ /* 0x000fe2000801143d */
[----:B------:R-:W-:Y:S01]  /*2610*/  BSSY B0, `(.L_x_183) ;  /* 0x0000019000007945 */ /* 0x000fe20003800000 */
[----:B------:R-:W-:Y:S01]  /*2620*/  UIMAD UR5, UR27, UR11, UR5 ;  /* 0x0000000b1b0572a4 */ /* 0x000fe2000f8e0205 */
[----:B------:R-:W-:Y:S01]  /*2630*/  IMAD.WIDE.U32 R6, R5, UR27, R6 ;  /* 0x0000001b05067c25 */ /* 0x000fe2000f8e0006 */
[----:B------:R-:W-:-:S04]  /*2640*/  ULDC.64 UR8, c[0x0][0x470] ;  /* 0x00011c0000087ab9 */ /* 0x000fc80000000a00 */
[----:B------:R-:W-:Y:S01]  /*2650*/  IMAD.U32 R5, RZ, RZ, UR5 ;  /* 0x00000005ff057e24 */ /* 0x000fe2000f8e00ff */
[----:B--23--:R-:W-:Y:S01]  /*2660*/  IADD3 R8, P2, R6, UR15, RZ ;  /* 0x0000000f06087c10 */ /* 0x00cfe2000ff5e0ff */
        /* <DEDUP_REMOVED lines=19> */
.L_x_184:
[----:B------:R-:W-:Y:S05]  /*27a0*/  BSYNC B0 ;  /* 0x0000000000007941 */ /* 0x000fea0003800000 */
.L_x_183:
[----:B------:R-:W-:Y:S05]  /*27b0*/  @P0 BRA `(.L_x_185) ;  /* 0x0000005800800947 */ /* 0x000fea0003800000 */
[----:B------:R-:W-:Y:S01]  /*27c0*/  IADD3 R4, P0, R4, 0x20, RZ ;  /* 0x0000002004047810 */ /* 0x000fe20007f1e0ff */
[----:B------:R-:W-:Y:S01]  /*27d0*/  ULDC.64 UR8, c[0x0][0x3f8] ;  /* 0x0000fe0000087ab9 */ /* 0x000fe20000000a00 */
[----:B--2---:R-:W-:-:S03]  /*27e0*/  MOV R7, R5 ;  /* 0x0000000500077202 */ /* 0x004fc60000000f00 */
[----:B------:R-:W-:-:S04]  /*27f0*/  IMAD.X R6, RZ, RZ, R19, P0 ;  /* 0x000000ffff067224 */ /* 0x000fc800000e0613 */
[----:B------:R-:W-:Y:S02]  /*2800*/  IMAD R9, R6, UR10, RZ ;  /* 0x0000000a06097c24 */ /* 0x000fe4000f8e02ff */
[----:B------:R-:W-:Y:S02]  /*2810*/  IMAD.MOV.U32 R6, RZ, RZ, R8 ;  /* 0x000000ffff067224 */ /* 0x000fe400078e0008 */
[C---:B------:R-:W-:Y:S02]  /*2820*/  IMAD R5, R4.reuse, UR11, R9 ;  /* 0x0000000b04057c24 */ /* 0x040fe4000f8e0209 */
[----:B------:R-:W-:-:S03]  /*2830*/  IMAD.WIDE.U32 R6, R4, UR10, R6 ;  /* 0x0000000a04067c25 */ /* 0x000fc6000f8e0006 */
[----:B------:R-:W-:Y:S02]  /*2840*/  LEA R4, P0, R6, UR8, 0x1 ;  /* 0x0000000806047c11 */ /* 0x000fe4000f8008ff */
[----:B------:R-:W-:-:S04]  /*2850*/  IADD3 R5, R7, R5, RZ ;  /* 0x0000000507057210 */ /* 0x000fc80007ffe0ff */
[----:B------:R-:W-:-:S05]  /*2860*/  LEA.HI.X R5, R6, UR9, R5, 0x1, P0 ;  /* 0x0000000906057c11 */ /* 0x000fca00080f0c05 */
[----:B------:R2:W-:Y:S04]  /*2870*/  STG.E.128 desc[UR6][R4.64], RZ ;  /* 0x000000ff04007986 */ /* 0x0005e8000c101d06 */
[----:B------:R2:W-:Y:S04]  /*2880*/  STG.E.128 desc[UR6][R4.64+0x80], RZ ;  /* 0x000080ff04007986 */ /* 0x0005e8000c101d06 */
[----:B------:R2:W-:Y:S01]  /*2890*/  STG.E.128 desc[UR6][R4.64+0x100], RZ ;  /* 0x000100ff04007986 */ /* 0x0005e2000c101d06 */
[----:B------:R-:W-:Y:S05]  /*28a0*/  BRA `(.L_x_185) ;  /* 0x0000005800447947 */ /* 0x000fea0003800000 */
.L_x_176:
[----:B------:R-:W2:Y:S04]  /*28b0*/  LDL R29, [R1+0x70] ;  /* 0x00007000011d7983 */ /* 0x000ea80000100800 */
[----:B------:R-:W3:Y:S01]  /*28c0*/  LDL R28, [R1+0x2c] ;  /* 0x00002c00011c7983 */ /* 0x000ee20000100800 */
[----:B------:R-:W-:Y:S01]  /*28d0*/  UIMAD UR10, UR25, -0x40, UR5 ;  /* 0xffffffc0190a78a4 */ /* 0x000fe2000f8e0205 */
[C---:B------:R-:W-:Y:S01]  /*28e0*/  VIADD R9, R4.reuse, 0x20 ;  /* 0x0000002004097836 */ /* 0x040fe20000000000 */
[----:B------:R-:W-:Y:S01]  /*28f0*/  UIMAD UR9, UR8, -0x40, UR13 ;  /* 0xffffffc0080978a4 */ /* 0x000fe2000f8e020d */
[----:B------:R-:W-:Y:S01]  /*2900*/  IMAD.U32 R8, RZ, RZ, UR22 ;  /* 0x00000016ff087e24 */ /* 0x000fe2000f8e00ff */
[----:B------:R-:W-:Y:S01]  /*2910*/  UIMAD UR11, UR44, UR22, URZ ;  /* 0x000000162c0b72a4 */ /* 0x000fe2000f8e023f */
[----:B------:R-:W-:Y:S01]  /*2920*/  IMAD.U32 R10, RZ, RZ, UR28 ;  /* 0x0000001cff0a7e24 */ /* 0x000fe2000f8e00ff */
[----:B------:R-:W-:Y:S01]  /*2930*/  ISETP.GE.AND P4, PT, R4, UR10, PT ;  /* 0x0000000a04007c0c */ /* 0x000fe2000bf86270 */
[----:B------:R-:W-:Y:S01]  /*2940*/  UIMAD UR12, UR44, UR28, URZ ;  /* 0x0000001c2c0c72a4 */ /* 0x000fe2000f8e023f */
[C---:B------:R-:W-:Y:S01]  /*2950*/  ISETP.GE.AND P2, PT, R9.reuse, UR9, PT ;  /* 0x0000000909007c0c */ /* 0x040fe2000bf46270 */
[----:B------:R-:W-:Y:S01]  /*2960*/  UIMAD UR11, UR27, UR23, UR11 ;  /* 0x000000171b0b72a4 */ /* 0x000fe2000f8e020b */
[----:B------:R-:W-:Y:S01]  /*2970*/  ISETP.GE.AND P3, PT, R9, UR10, PT ;  /* 0x0000000a09007c0c */ /* 0x000fe2000bf66270 */
[----:B------:R-:W-:Y:S01]  /*2980*/  IMAD.WIDE.U32 R8, R8, UR27, R6 ;  /* 0x0000001b08087c25 */ /* 0x000fe2000f8e0006 */
[----:B------:R-:W-:Y:S01]  /*2990*/  UIMAD UR12, UR27, UR29, UR12 ;  /* 0x0000001d1b0c72a4 */ /* 0x000fe2000f8e020c */
[----:B------:R-:W-:-:S02]  /*29a0*/  ULDC.64 UR20, c[0x0][0x260] ;  /* 0x0000980000147ab9 */ /* 0x000fc40000000a00 */
[----:B------:R-:W-:Y:S01]  /*29b0*/  IMAD.U32 R14, RZ, RZ, UR11 ;  /* 0x0000000bff0e7e24 */ /* 0x000fe2000f8e00ff */
[----:B------:R-:W-:Y:S01]  /*29c0*/  IADD3 R8, P0, R8, UR39, RZ ;  /* 0x0000002708087c10 */ /* 0x000fe2000ff1e0ff */
[----:B------:R-:W-:Y:S01]  /*29d0*/  ULDC.64 UR10, c[0x0][0x268] ;  /* 0x00009a00000a7ab9 */ /* 0x000fe20000000a00 */
[----:B------:R-:W-:Y:S01]  /*29e0*/  IMAD.SHL.U32 R13, R13, 0x40, RZ ;  /* 0x000000400d0d7824 */ /* 0x000fe200078e00ff */
[----:B-1----:R-:W1:Y:S01]  /*29f0*/  @!P4 LDC.64 R20, c[0x0][0x220] ;  /* 0x00008800ff14cb82 */ /* 0x002e620000000a00 */
[----:B------:R-:W-:Y:S01]  /*2a00*/  IADD3.X R9, R9, UR48, R14, P0, !PT ;  /* 0x0000003009097c10 */ /* 0x000fe200087fe40e */
[----:B------:R-:W-:Y:S01]  /*2a10*/  IMAD.MOV.U32 R240, RZ, RZ, 0x20 ;  /* 0x00000020fff07424 */ /* 0x000fe200078e00ff */
[----:B------:R-:W-:Y:S01]  /*2a20*/  ULDC UR18, c[0x0][0x394] ;  /* 0x0000e50000127ab9 */ /* 0x000fe20000000800 */
[----:B------:R-:W-:Y:S02]  /*2a30*/  CS2R R142, SRZ ;  /* 0x00000000008e7805 */ /* 0x000fe4000001ff00 */
[----:B------:R-:W-:-:S02]  /*2a40*/  CS2R R140, SRZ ;  /* 0x00000000008c7805 */ /* 0x000fc4000001ff00 */
[----:B------:R-:W-:Y:S02]  /*2a50*/  CS2R R146, SRZ ;  /* 0x0000000000927805 */ /* 0x000fe4000001ff00 */
[----:B------:R-:W-:Y:S01]  /*2a60*/  CS2R R144, SRZ ;  /* 0x0000000000907805 */ /* 0x000fe2000001ff00 */
[----:B------:R-:W4:Y:S01]  /*2a70*/  @!P3 LDC.64 R22, c[0x0][0x220] ;  /* 0x00008800ff16bb82 */ /* 0x000f220000000a00 */
        /* <DEDUP_REMOVED lines=37> */
[----:B------:R-:W-:Y:S01]  /*2cd0*/  ULDC UR26, c[0x0][0x2dc] ;  /* 0x0000b700001a7ab9 */ /* 0x000fe20000000800 */
[----:B--2---:R-:W-:-:S05]  /*2ce0*/  VIADD R11, R29, 0x8 ;  /* 0x000000081d0b7836 */ /* 0x004fca0000000000 */
[----:B------:R-:W-:Y:S01]  /*2cf0*/  ISETP.GE.AND P5, PT, R11, UR9, PT ;  /* 0x000000090b007c0c */ /* 0x000fe2000bfa6270 */
[----:B------:R-:W-:-:S04]  /*2d00*/  IMAD.WIDE.U32 R10, R10, UR27, R6 ;  /* 0x0000001b0a0a7c25 */ /* 0x000fc8000f8e0006 */
[----:B------:R-:W-:Y:S01]  /*2d10*/  IMAD.WIDE.U32 R6, R12, 0x40, RZ ;  /* 0x000000400c067825 */ /* 0x000fe200078e00ff */
[----:B------:R-:W-:-:S03]  /*2d20*/  IADD3 R16, P1, R10, UR45, RZ ;  /* 0x0000002d0a107c10 */ /* 0x000fc6000ff3e0ff */
[----:B------:R-:W-:Y:S01]  /*2d30*/  IMAD.U32 R10, RZ, RZ, UR12 ;  /* 0x0000000cff0a7e24 */ /* 0x000fe2000f8e00ff */
[----:B------:R-:W-:Y:S01]  /*2d40*/  @!P2 IADD3 R12, P0, R32, R6, RZ ;  /* 0x00000006200ca210 */ /* 0x000fe20007f1e0ff */
[----:B------:R-:W-:Y:S01]  /*2d50*/  IMAD R6, R17, UR10, RZ ;  /* 0x0000000a11067c24 */ /* 0x000fe2000f8e02ff */
[----:B------:R-:W-:Y:S02]  /*2d60*/  USHF.L.U32 UR12, UR43, 0x6, URZ ;  /* 0x000000062b0c7899 */ /* 0x000fe4000800063f */
[----:B------:R-:W-:Y:S01]  /*2d70*/  @!P2 IADD3.X R13, R33, R7, R13, P0, !PT ;  /* 0x00000007210da210 */ /* 0x000fe200007fe40d */
[C---:B------:R-:W-:Y:S01]  /*2d80*/  IMAD R15, R5.reuse, UR11, R6 ;  /* 0x0000000b050f7c24 */ /* 0x040fe2000f8e0206 */
[----:B------:R-:W-:Y:S01]  /*2d90*/  @!P3 IADD3 R14, P0, R4, 0x20, RZ ;  /* 0x00000020040eb810 */ /* 0x000fe20007f1e0ff */
[----:B------:R-:W-:Y:S01]  /*2da0*/  IMAD.WIDE.U32 R6, R5, UR10, R8 ;  /* 0x0000000a05067c25 */ /* 0x000fe2000f8e0008 */
[----:B------:R-:W-:-:S03]  /*2db0*/  UIMAD.WIDE.U32 UR10, UR42, 0x40, URZ ;  /* 0x000000402a0a78a5 */ /* 0x000fc6000f8e003f */
[----:B------:R-:W-:Y:S01]  /*2dc0*/  IMAD R8, R17, UR20, RZ ;  /* 0x0000001411087c24 */ /* 0x000fe2000f8e02ff */
[----:B------:R-:W-:Y:S01]  /*2dd0*/  IADD3.X R17, R11, UR49, R10, P1, !PT ;  /* 0x000000310b117c10 */ /* 0x000fe20008ffe40a */
[----:B------:R-:W-:Y:S02]  /*2de0*/  @!P4 IMAD R9, R19, UR22, RZ ;  /* 0x000000161309cc24 */ /* 0x000fe4000f8e02ff */
[----:B------:R-:W-:Y:S02]  /*2df0*/  IMAD.IADD R7, R7, 0x1, R15 ;  /* 0x0000000107077824 */ /* 0x000fe400078e020f */
[----:B------:R-:W-:Y:S02]  /*2e00*/  IMAD R18, R5, UR21, R8 ;  /* 0x0000001505127c24 */ /* 0x000fe4000f8e0208 */
[----:B------:R-:W-:Y:S02]  /*2e10*/  @!P4 IMAD R9, R4, UR23, R9 ;  /* 0x000000170409cc24 */ /* 0x000fe4000f8e0209 */
[----:B------:R-:W-:-:S02]  /*2e20*/  @!P3 IMAD.X R8, RZ, RZ, R19, P0 ;  /* 0x000000ffff08b224 */ /* 0x000fc400000e0613 */
[----:B------:R-:W-:-:S04]  /*2e30*/  @!P4 IMAD.WIDE.U32 R10, R4, UR22, R6 ;  /* 0x00000016040acc25 */ /* 0x000fc8000f8e0006 */
[----:B------:R-:W-:-:S04]  /*2e40*/  IMAD.WIDE.U32 R16, R5, UR20, R16 ;  /* 0x0000001405107c25 */ /* 0x000fc8000f8e0010 */
[----:B------:R-:W-:Y:S01]  /*2e50*/  @!P3 IMAD R5, R8, UR22, RZ ;  /* 0x000000160805bc24 */ /* 0x000fe2000f8e02ff */
[----:B-1----:R-:W-:Y:S01]  /*2e60*/  @!P4 LEA R8, P0, R10, R20, 0x1 ;  /* 0x000000140a08c211 */ /* 0x002fe200078008ff */
[----:B------:R-:W-:Y:S02]  /*2e70*/  @!P4 IMAD.IADD R9, R11, 0x1, R9 ;  /* 0x000000010b09c824 */ /* 0x000fe400078e0209 */
[----:B------:R-:W-:Y:S01]  /*2e80*/  @!P3 IMAD R11, R14, UR23, R5 ;  /* 0x000000170e0bbc24 */ /* 0x000fe2000f8e0205 */
[----:B------:R-:W-:Y:S01]  /*2e90*/  @!P3 IADD3 R5, P1, R4, 0x20, RZ ;  /* 0x000000200405b810 */ /* 0x000fe20007f3e0ff */
[----:B------:R-:W-:Y:S01]  /*2ea0*/  @!P3 IMAD.WIDE.U32 R14, R14, UR22, R6 ;  /* 0x000000160e0ebc25 */ /* 0x000fe2000f8e0006 */
[----:B------:R-:W-:Y:S01]  /*2eb0*/  @!P4 LEA.HI.X R9, R10, R21, R9, 0x1, P0 ;  /* 0x000000150a09c211 */ /* 0x000fe200000f0c09 */
[----:B------:R-:W-:Y:S01]  /*2ec0*/  UIADD3 UR20, UR27, UR13, URZ ;  /* 0x0000000d1b147290 */ /* 0x000fe2000fffe03f */
[----:B------:R-:W-:Y:S01]  /*2ed0*/  PLOP3.LUT P0, PT, PT, PT, UP4, 0x80, 0x0 ;  /* 0x000000000000781c */ /* 0x000fe20003f0f048 */
[----:B------:R-:W-:Y:S01]  /*2ee0*/  IMAD.IADD R7, R17, 0x1, R18 ;  /* 0x0000000111077824 */ /* 0x000fe200078e0212 */
[----:B------:R-:W-:Y:S01]  /*2ef0*/  ULDC UR23, c[0x0][0x398] ;  /* 0x0000e60000177ab9 */ /* 0x000fe20000000800 */
[----:B------:R-:W-:Y:S01]  /*2f00*/  @!P3 IMAD.X R18, RZ, RZ, R19, P1 ;  /* 0x000000ffff12b224 */ /* 0x000fe200008e0613 */
[----:B----4-:R-:W-:Y:S01]  /*2f10*/  @!P3 LEA R10, P1, R14, R22, 0x1 ;  /* 0x000000160e0ab211 */ /* 0x010fe200078208ff */
[----:B------:R-:W-:-:S02]  /*2f20*/  @!P3 IMAD.IADD R11, R15, 0x1, R11 ;  /* 0x000000010f0bb824 */ /* 0x000fc400078e020b */
[----:B------:R-:W-:Y:S02]  /*2f30*/  @!P3 IMAD.MOV.U32 R17, RZ, RZ, R7 ;  /* 0x000000ffff11b224 */ /* 0x000fe400078e0007 */
[----:B------:R-:W-:Y:S01]  /*2f40*/  @!P4 IMAD R15, R19, UR28, RZ ;  /* 0x0000001c130fcc24 */ /* 0x000fe2000f8e02ff */
[----:B------:R-:W-:Y:S01]  /*2f50*/  @!P3 LEA.HI.X R11, R14, R23, R11, 0x1, P1 ;  /* 0x000000170e0bb211 */ /* 0x000fe200008f0c0b */
[----:B------:R-:W-:Y:S01]  /*2f60*/  @!P3 IMAD R18, R18, UR28, RZ ;  /* 0x0000001c1212bc24 */ /* 0x000fe2000f8e02ff */
[C---:B------:R-:W-:Y:S01]  /*2f70*/  ISETP.GE.AND P1, PT, R4.reuse, UR9, PT ;  /* 0x0000000904007c0c */ /* 0x040fe2000bf26270 */
[----:B------:R-:W-:Y:S01]  /*2f80*/  @P0 BAR.SYNC.DEFER_BLOCKING 0x0 ;  /* 0x0000000000000b1d */ /* 0x000fe20000010000 */
[----:B------:R-:W-:Y:S02]  /*2f90*/  @!P4 IMAD.MOV.U32 R6, RZ, RZ, R16 ;  /* 0x000000ffff06c224 */ /* 0x000fe400078e0010 */
[----:B------:R-:W-:Y:S02]  /*2fa0*/  @!P4 IMAD R19, R4, UR29, R15 ;  /* 0x0000001d0413cc24 */ /* 0x000fe4000f8e020f */
[----:B------:R-:W-:-:S02]  /*2fb0*/  @!P3 IMAD R18, R5, UR29, R18 ;  /* 0x0000001d0512bc24 */ /* 0x000fc4000f8e0212 */
[----:B------:R-:W-:-:S04]  /*2fc0*/  @!P3 IMAD.WIDE.U32 R16, R5, UR28, R16 ;  /* 0x0000001c0510bc25 */ /* 0x000fc8000f8e0010 */
[----:B------:R-:W-:Y:S01]  /*2fd0*/  @!P4 IMAD.WIDE.U32 R14, R4, UR28, R6 ;  /* 0x0000001c040ecc25 */ /* 0x000fe2000f8e0006 */
[----:B------:R-:W-:-:S03]  /*2fe0*/  @!P2 IADD3 R4, P0, R30, UR10, RZ ;  /* 0x0000000a1e04ac10 */ /* 0x000fc6000ff1e0ff */
[----:B------:R-:W-:Y:S02]  /*2ff0*/  IMAD.U32 R5, RZ, RZ, UR12 ;  /* 0x0000000cff057e24 */ /* 0x000fe4000f8e00ff */
[----:B------:R-:W-:-:S03]  /*3000*/  @!P4 IMAD.IADD R7, R15, 0x1, R19 ;  /* 0x000000010f07c824 */ /* 0x000fc600078e0213 */
[----:B------:R-:W-:Y:S01]  /*3010*/  @!P2 IADD3.X R5, R31, UR11, R5, P0, !PT ;  /* 0x0000000b1f05ac10 */ /* 0x000fe200087fe405 */
[----:B---3--:R-:W-:Y:S04]  /*3020*/  @P4 STS.128 [R28+0x12000], RZ ;  /* 0x012000ff1c004388 */ /* 0x008fe80000000c00 */
        /* <DEDUP_REMOVED lines=17> */
[----:B-1----:R-:W1:Y:S03]  /*3140*/  @!P4 LDC.64 R8, c[0x0][0x218] ;  /* 0x00008600ff08cb82 */ /* 0x002e660000000a00 */
        /* <DEDUP_REMOVED lines=9> */
[----:B--2---:R-:W2:Y:S03]  /*31e0*/  @!P3 LDC.64 R10, c[0x0][0x218] ;  /* 0x00008600ff0abb82 */ /* 0x004ea60000000a00 */
[----:B------:R-:W-:Y:S01]  /*31f0*/  @!P1 LDGSTS.E.BYPASS.LTC128B.128 [R28+0xa000], desc[UR6][R32.64+0x100] ;  /* 0x0a000100201c9fae */ /* 0x000fe2000b901d46 */
[----:B-1----:R-:W-:-:S02]  /*3200*/  @!P4 LEA R6, P0, R14, R8, 0x1 ;  /* 0x000000080e06c211 */ /* 0x002fc400078008ff */
[----:B------:R-:W-:Y:S01]  /*3210*/  SHF.R.S32.HI R8, RZ, 0x1f, R29 ;  /* 0x0000001fff087819 */ /* 0x000fe2000001141d */
[----:B------:R-:W-:Y:S01]  /*3220*/  @P2 STS.128 [R28+0x7000], RZ ;  /* 0x007000ff1c002388 */ /* 0x000fe20000000c00 */
[----:B------:R-:W-:Y:S01]  /*3230*/  @!P4 LEA.HI.X R7, R14, R9, R7, 0x1, P0 ;  /* 0x000000090e07c211 */ /* 0x000fe200000f0c07 */
[----:B------:R-:W-:Y:S02]  /*3240*/  IMAD.MOV.U32 R9, RZ, RZ, 0x7f800000 ;  /* 0x7f800000ff097424 */ /* 0x000fe400078e00ff */
        /* <DEDUP_REMOVED lines=17> */
[C---:B------:R-:W-:Y:S01]  /*3360*/  ISETP.GE.AND P1, PT, R29.reuse, UR9, PT ;  /* 0x000000091d007c0c */ /* 0x040fe2000bf26270 */
[----:B-1----:R-:W-:-:S02]  /*3370*/  IMAD.SHL.U32 R13, R29, 0x4, RZ ;  /* 0x000000041d0d7824 */ /* 0x002fc400078e00ff */
[----:B------:R-:W-:Y:S01]  /*3380*/  @P2 STS.128 [R28+0x1000], RZ ;  /* 0x001000ff1c002388 */ /* 0x000fe20000000c00 */
[----:B------:R-:W-:Y:S01]  /*3390*/  SHF.L.U64.HI R12, R29, 0x2, R8 ;  /* 0x000000021d0c7819 */ /* 0x000fe20000010208 */
        /* <DEDUP_REMOVED lines=18> */
[----:B-1----:R-:W-:Y:S01]  /*34c0*/  @!P3 IMAD.IADD R5, R17, 0x1, R18 ;  /* 0x000000011105b824 */ /* 0x002fe200078e0212 */
[----:B--2---:R-:W-:-:S02]  /*34d0*/  @!P3 LEA R4, P0, R16, R10, 0x1 ;  /* 0x0000000a1004b211 */ /* 0x004fc400078008ff */
[----:B------:R-:W-:Y:S02]  /*34e0*/  STL [R1+0x64], R13 ;  /* 0x0000640d01007387 */ /* 0x000fe40000100800 */
[----:B------:R-:W-:Y:S02]  /*34f0*/  @!P3 LEA.HI.X R5, R16, R11, R5, 0x1, P0 ;  /* 0x0000000b1005b211 */ /* 0x000fe400000f0c05 */
[----:B------:R-:W-:Y:S04]  /*3500*/  STL [R1+0x60], R12 ;  /* 0x0000600c01007387 */ /* 0x000fe80000100800 */
[----:B------:R-:W-:Y:S04]  /*3510*/  @P3 STS.128 [R28+0xd000], RZ ;  /* 0x00d000ff1c003388 */ /* 0x000fe80000000c00 */
[----:B------:R-:W-:Y:S04]  /*3520*/  @P3 STS.128 [R28+0xf000], RZ ;  /* 0x00f000ff1c003388 */ /* 0x000fe80000000c00 */
[----:B------:R-:W-:Y:S04]  /*3530*/  @P3 STS.128 [R28+0x11000], RZ ;  /* 0x011000ff1c003388 */ /* 0x000fe80000000c00 */
[----:B------:R-:W-:Y:S01]  /*3540*/  @!PT LDS RZ, [RZ] ;  /* 0x00000000fffff984 */ /* 0x000fe20000000800 */
[----:B------:R-:W-:Y:S01]  /*3550*/  @!PT LDS RZ, [RZ] ;  /* 0x00000000fffff984 */ /* 0x000fe20000000800 */
[----:B------:R-:W-:Y:S01]  /*3560*/  @!PT LDS RZ, [RZ] ;  /* 0x00000000fffff984 */ /* 0x000fe20000000800 */
[----:B------:R-:W-:Y:S01]  /*3570*/  @!P3 LDGSTS.E.BYPASS.LTC128B.128 [R28+0xd000], desc[UR6][R4.64] ;  /* 0x0d000000041cbfae */ /* 0x000fe2000b901d46 */
[----:B---3--:R-:W-:-:S03]  /*3580*/  IADD3 R6, P0, R13, UR15, RZ ;  /* 0x0000000f0d067c10 */ /* 0x008fc6000ff1e0ff */
[----:B------:R-:W-:Y:S01]  /*3590*/  @!P3 LDGSTS.E.BYPASS.LTC128B.128 [R28+0xf000], desc[UR6][R4.64+0x80] ;  /* 0x0f000080041cbfae */ /* 0x000fe2000b901d46 */
[----:B------:R-:W-:-:S03]  /*35a0*/  IADD3.X R7, R12, UR14, RZ, P0, !PT ;  /* 0x0000000e0c077c10 */ /* 0x000fc600087fe4ff */
[----:B------:R1:W-:Y:S04]  /*35b0*/  @!P3 LDGSTS.E.BYPASS.LTC128B.128 [R28+0x11000], desc[UR6][R4.64+0x100] ;  /* 0x11000100041cbfae */ /* 0x0003e8000b901d46 */
[----:B------:R-:W0:Y:S04]  /*35c0*/  LDGDEPBAR ;  /* 0x00000000000079af */ /* 0x000e280000000000 */
[----:B------:R-:W2:Y:S04]  /*35d0*/  @!P1 LDG.E R9, desc[UR6][R6.64] ;  /* 0x0000000606099981 */ /* 0x000ea8000c1e1900 */
[----:B------:R3:W4:Y:S01]  /*35e0*/  @!P5 LDG.E R8, desc[UR6][R6.64+0x20] ;  /* 0x000020060608d981 */ /* 0x000722000c1e1900 */
[----:B-1----:R-:W-:Y:S01]  /*35f0*/  LEA.HI R4, R27, R26, RZ, 0x4 ;  /* 0x0000001a1b047211 */ /* 0x002fe200078f20ff */
[----:B------:R-:W-:-:S04]  /*3600*/  DEPBAR.LE SB0, 0x1 ;  /* 0x000080400000791a */ /* 0x000fc80000000000 */
[----:B------:R-:W-:Y:S01]  /*3610*/  SHF.R.S32.HI R5, RZ, 0x4, R4 ;  /* 0x00000004ff057819 */ /* 0x000fe20000011404 */
[----:B------:R-:W-:Y:S03]  /*3620*/  BAR.SYNC.DEFER_BLOCKING 0x0 ;  /* 0x0000000000007b1d */ /* 0x000fe60000010000 */
[----:B------:R-:W-:-:S03]  /*3630*/  LEA.HI R4, R4, R5, RZ, 0x1 ;  /* 0x0000000504047211 */ /* 0x000fc600078f08ff */
[----:B--2---:R1:W-:Y:S01]  /*3640*/  STL [R1+0x58], R9 ;  /* 0x0000580901007387 */ /* 0x0043e20000100800 */
[C---:B---3--:R-:W-:Y:S01]  /*3650*/  IMAD.SHL.U32 R7, R24.reuse, 0x40, RZ ;  /* 0x0000004018077824 */ /* 0x048fe200078e00ff */
[----:B------:R-:W-:Y:S02]  /*3660*/  LOP3.LUT P0, RZ, R24, 0x2, RZ, 0xc0, !PT ;  /* 0x0000000218ff7812 */ /* 0x000fe4000780c0ff */
[----:B------:R-:W2:Y:S04]  /*3670*/  LDSM.16.M88.4 R164, [R252] ;  /* 0x00000000fca4783b */ /* 0x000ea80000000200 */
[----:B------:R-:W3:Y:S04]  /*3680*/  LDSM.16.M88.4 R168, [R252+0x800] ;  /* 0x00080000fca8783b */ /* 0x000ee80000000200 */
[----:B------:R-:W2:Y:S04]  /*3690*/  LDSM.16.M88.4 R196, [R252+0x2000] ;  /* 0x00200000fcc4783b */ /* 0x000ea80000000200 */
[----:B------:R-:W2:Y:S04]  /*36a0*/  LDSM.16.M88.4 R200, [R252+0x2800] ;  /* 0x00280000fcc8783b */ /* 0x000ea80000000200 */
[----:B------:R-:W2:Y:S04]  /*36b0*/  LDSM.16.M88.4 R228, [R252+0x4000] ;  /* 0x00400000fce4783b */ /* 0x000ea80000000200 */
[----:B------:R-:W2:Y:S04]  /*36c0*/  LDSM.16.M88.4 R232, [R252+0x4800] ;  /* 0x00480000fce8783b */ /* 0x000ea80000000200 */
[----:B-1----:R-:W5:Y:S01]  /*36d0*/  LDL R9, [R1+0x4] ;  /* 0x0000040001097983 */ /* 0x002f620000100800 */
[----:B------:R-:W-:Y:S01]  /*36e0*/  LOP3.LUT R6, R4, 0xfffffffe, RZ, 0xc0, !PT ;  /* 0xfffffffe04067812 */ /* 0x000fe200078ec0ff */
[----:B------:R-:W-:Y:S01]  /*36f0*/  UIADD3 UR21, -UR5, 0x40, UR20 ;  /* 0x0000004005157890 */ /* 0x000fe2000fffe114 */
[----:B------:R-:W-:Y:S01]  /*3700*/  LOP3.LUT R4, R7, 0x1c0, RZ, 0xc0, !PT ;  /* 0x000001c007047812 */ /* 0x000fe200078ec0ff */
[----:B----4-:R1:W-:Y:S01]  /*3710*/  STL [R1+0x5c], R8 ;  /* 0x00005c0801007387 */ /* 0x0103e20000100800 */
[----:B------:R-:W-:Y:S01]  /*3720*/  SEL R240, R240, 0xffffffe0, !P0 ;  /* 0xffffffe0f0f07807 */ /* 0x000fe20004000000 */
[----:B------:R-:W-:Y:S01]  /*3730*/  IMAD.IADD R5, R5, 0x1, -R6 ;  /* 0x0000000105057824 */ /* 0x000fe200078e0a06 */
[----:B------:R-:W-:-:S02]  /*3740*/  LOP3.LUT R6, R4, 0x8, R25, 0xf8, !PT ;  /* 0x0000000804067812 */ /* 0x000fc400078ef819 */
[----:B------:R-:W-:Y:S02]  /*3750*/  CS2R R30, SRZ ;  /* 0x00000000001e7805 */ /* 0x000fe4000001ff00 */
[----:B------:R-:W-:Y:S01]  /*3760*/  SHF.R.U32.HI R4, RZ, 0x3, R4 ;  /* 0x00000003ff047819 */ /* 0x000fe20000011604 */
[----:B------:R-:W-:Y:S01]  /*3770*/  IMAD.SHL.U32 R5, R5, 0x200, RZ ;  /* 0x0000020005057824 */ /* 0x000fe200078e00ff */
[----:B------:R-:W-:Y:S01]  /*3780*/  CS2R R28, SRZ ;  /* 0x00000000001c7805 */ /* 0x000fe2000001ff00 */
[----:B------:R-:W-:Y:S01]  /*3790*/  IMAD.IADD R240, R240, 0x1, R252 ;  /* 0x00000001f0f07824 */ /* 0x000fe200078e02fc */
[----:B------:R-:W-:Y:S02]  /*37a0*/  LOP3.LUT R4, R6, R4, RZ, 0x3c, !PT ;  /* 0x0000000406047212 */ /* 0x000fe400078e3cff */
[----:B------:R-:W-:Y:S02]  /*37b0*/  CS2R R32, SRZ ;  /* 0x0000000000207805 */ /* 0x000fe4000001ff00 */
[----:B------:R-:W-:-:S02]  /*37c0*/  CS2R R24, SRZ ;  /* 0x0000000000187805 */ /* 0x000fc4000001ff00 */
[----:B------:R-:W-:Y:S01]  /*37d0*/  CS2R R22, SRZ ;  /* 0x0000000000167805 */ /* 0x000fe2000001ff00 */
[----:B------:R4:W2:Y:S01]  /*37e0*/  LDSM.16.M88.4 R172, [R240] ;  /* 0x00000000f0ac783b */ /* 0x0008a20000000200 */
[----:B------:R-:W-:Y:S01]  /*37f0*/  CS2R R20, SRZ ;  /* 0x0000000000147805 */ /* 0x000fe2000001ff00 */
[----:B------:R-:W-:Y:S01]  /*3800*/  UMOV UR11, UR18 ;  /* 0x00000012000b7c82 */ /* 0x000fe20008000000 */
[----:B------:R-:W-:Y:S01]  /*3810*/  UIADD3 UR22, UR27, 0x40, URZ ;  /* 0x000000401b167890 */ /* 0x000fe2000fffe03f */
[----:B------:R4:W2:Y:S01]  /*3820*/  LDSM.16.M88.4 R176, [R240+0x800] ;  /* 0x00080000f0b0783b */ /* 0x0008a20000000200 */
[----:B------:R-:W-:Y:S01]  /*3830*/  UIADD3 UR21, UR21, -UR37, URZ ;  /* 0x8000002515157290 */ /* 0x000fe2000fffe03f */
[----:B------:R-:W-:Y:S02]  /*3840*/  ULDC UR18, c[0x0][0x2ec] ;  /* 0x0000bb0000127ab9 */ /* 0x000fe40000000800 */
[----:B------:R4:W2:Y:S01]  /*3850*/  LDSM.16.M88.4 R204, [R240+0x2000] ;  /* 0x00200000f0cc783b */ /* 0x0008a20000000200 */
[----:B-1----:R-:W-:-:S03]  /*3860*/  LEA.HI R8, R27, R26, RZ, 0x7 ;  /* 0x0000001a1b087211 */ /* 0x002fc600078f38ff */
[----:B------:R4:W1:Y:S01]  /*3870*/  LDSM.16.M88.4 R208, [R240+0x2800] ;  /* 0x00280000f0d0783b */ /* 0x0008620000000200 */
[----:B------:R-:W-:Y:S02]  /*3880*/  CS2R R26, SRZ ;  /* 0x00000000001a7805 */ /* 0x000fe4000001ff00 */
[----:B------:R-:W-:Y:S01]  /*3890*/  SHF.R.S32.HI R7, RZ, 0x7, R8 ;  /* 0x00000007ff077819 */ /* 0x000fe20000011408 */
[----:B------:R4:W1:Y:S04]  /*38a0*/  LDSM.16.M88.4 R236, [R240+0x4000] ;  /* 0x00400000f0ec783b */ /* 0x0008680000000200 */
[----:B------:R-:W-:Y:S01]  /*38b0*/  IMAD R5, R7, 0x800, R5 ;  /* 0x0000080007057824 */ /* 0x000fe200078e0205 */
[----:B------:R-:W1:Y:S03]  /*38c0*/  LDSM.16.M88.4 R240, [R240+0x4800] ;  /* 0x00480000f0f0783b */ /* 0x000e660000000200 */
[----:B------:R-:W-:-:S05]  /*38d0*/  IMAD.IADD R4, R5, 0x1, R4 ;  /* 0x0000000105047824 */ /* 0x000fca00078e0204 */
[----:B------:R-:W-:-:S05]  /*38e0*/  LEA R10, R4, UR4, 0x1 ;  /* 0x00000004040a7c11 */ /* 0x000fca000f8e08ff */
[----:B------:R4:W1:Y:S04]  /*38f0*/  LDSM.16.M88.4 R148, [R10+0x12000] ;  /* 0x012000000a94783b */ /* 0x0008680000000200 */
[----:B------:R4:W1:Y:S04]  /*3900*/  LDSM.16.M88.4 R152, [R10+0x12800] ;  /* 0x012800000a98783b */ /* 0x0008680000000200 */
[----:B------:R4:W1:Y:S04]  /*3910*/  LDSM.16.M88.4 R180, [R10+0x14000] ;  /* 0x014000000ab4783b */ /* 0x0008680000000200 */
[----:B------:R4:W1:Y:S04]  /*3920*/  LDSM.16.M88.4 R184, [R10+0x14800] ;  /* 0x014800000ab8783b */ /* 0x0008680000000200 */
[----:B------:R4:W1:Y:S04]  /*3930*/  LDSM.16.M88.4 R212, [R10+0x16000] ;  /* 0x016000000ad4783b */ /* 0x0008680000000200 */
[----:B------:R4:W1:Y:S04]  /*3940*/  LDSM.16.M88.4 R216, [R10+0x16800] ;  /* 0x016800000ad8783b */ /* 0x0008680000000200 */
[----:B------:R4:W-:Y:S04]  /*3950*/  STL [R1], R10 ;  /* 0x0000000a01007387 */ /* 0x0009e80000100800 */
[----:B-----5:R4:W1:Y:S04]  /*3960*/  LDSM.16.M88.4 R156, [R9] ;  /* 0x00000000099c783b */ /* 0x0208680000000200 */
[----:B------:R4:W1:Y:S04]  /*3970*/  LDSM.16.M88.4 R160, [R9+0x800] ;  /* 0x0008000009a0783b */ /* 0x0008680000000200 */
[----:B------:R4:W1:Y:S04]  /*3980*/  LDSM.16.M88.4 R188, [R9+0x2000] ;  /* 0x0020000009bc783b */ /* 0x0008680000000200 */
[----:B------:R4:W1:Y:S04]  /*3990*/  LDSM.16.M88.4 R192, [R9+0x2800] ;  /* 0x0028000009c0783b */ /* 0x0008680000000200 */
[----:B------:R4:W1:Y:S04]  /*39a0*/  LDSM.16.M88.4 R220, [R9+0x4000] ;  /* 0x0040000009dc783b */ /* 0x0008680000000200 */
[----:B--23--:R4:W1:Y:S02]  /*39b0*/  LDSM.16.M88.4 R224, [R9+0x4800] ;  /* 0x0048000009e0783b */ /* 0x00c8640000000200 */
.L_x_190:
[----:B------:R-:W4:Y:S01]  /*39c0*/  LDL R80, [R1] ;  /* 0x0000000001507983 */ /* 0x000f220000100800 */
[----:B------:R-:W-:Y:S01]  /*39d0*/  USHF.L.U32 UR10, UR8, 0x6, URZ ;  /* 0x00000006080a7899 */ /* 0x000fe2000800063f */
[----:B------:R-:W-:Y:S02]  /*39e0*/  ULDC UR9, c[0x0][0x394] ;  /* 0x0000e50000097ab9 */ /* 0x000fe40000000800 */
[----:B------:R-:W2:Y:S01]  /*39f0*/  LDL R249, [R1+0x8] ;  /* 0x0000080001f97983 */ /* 0x000ea20000100800 */
[----:B------:R-:W-:Y:S03]  /*3a00*/  UISETP.GE.AND UP0, UPT, UR10, UR21, UPT ;  /* 0x000000150a00728c */ /* 0x000fe6000bf06270 */
[----:B------:R-:W3:Y:S04]  /*3a10*/  LDL R79, [R1+0x4] ;  /* 0x00000400014f7983 */ /* 0x000ee80000100800 */
[----:B------:R-:W3:Y:S04]  /*3a20*/  LDL R248, [R1+0xc] ;  /* 0x00000c0001f87983 */ /* 0x000ee80000100800 */
[----:B-1----:R-:W3:Y:S04]  /*3a30*/  LDL R247, [R1+0x18] ;  /* 0x0000180001f77983 */ /* 0x002ee80000100800 */
[----:B------:R-:W3:Y:S04]  /*3a40*/  LDL R78, [R1+0x10] ;  /* 0x00001000014e7983 */ /* 0x000ee80000100800 */
[----:B------:R-:W3:Y:S04]  /*3a50*/  LDL R246, [R1+0x14] ;  /* 0x0000140001f67983 */ /* 0x000ee80000100800 */
[----:B------:R-:W0:Y:S04]  /*3a60*/  LDGDEPBAR ;  /* 0x00000000000079af */ /* 0x000e280000000000 */
[----:B------:R-:W3:Y:S04]  /*3a70*/  LDL R77, [R1+0x64] ;  /* 0x00006400014d7983 */ /* 0x000ee80000100800 */
[----:B------:R-:W3:Y:S01]  /*3a80*/  LDL R76, [R1+0x60] ;  /* 0x00006000014c7983 */ /* 0x000ee20000100800 */
[----:B------:R-:W-:Y:S04]  /*3a90*/  DEPBAR.LE SB0, 0x0 ;  /* 0x000080000000791a */ /* 0x000fe80000000000 */
[----:B------:R-:W-:Y:S06]  /*3aa0*/  BAR.SYNC.DEFER_BLOCKING 0x0 ;  /* 0x0000000000007b1d */ /* 0x000fec0000010000 */
[----:B----4-:R-:W-:Y:S04]  /*3ab0*/  LDSM.16.M88.4 R8, [R80+0xc000] ;  /* 0x00c000005008783b */ /* 0x010fe80000000200 */
[----:B--2---:R-:W2:Y:S04]  /*3ac0*/  LDSM.16.M88.4 R16, [R249] ;  /* 0x00000000f910783b */ /* 0x004ea80000000200 */
[----:B------:R-:W4:Y:S04]  /*3ad0*/  LDSM.16.M88.4 R68, [R80+0xc800] ;  /* 0x00c800005044783b */ /* 0x000f280000000200 */
[----:B---3--:R-:W-:Y:S01]  /*3ae0*/  LDSM.16.M88.4 R72, [R248] ;  /* 0x00000000f848783b */ /* 0x008fe20000000200 */
[C---:B--2---:R-:W-:Y:S06]  /*3af0*/  HMMA.16816.F32.BF16 R4, R16.reuse, R8, RZ ;  /* 0x000000081004723c */ /* 0x044fec00000418ff */
[C---:B------:R-:W-:Y:S06]  /*3b00*/  HMMA.16816.F32.BF16 R8, R16.reuse, R10, RZ ;  /* 0x0000000a1008723c */ /* 0x040fec00000418ff */
[C---:B----4-:R-:W-:Y:S06]  /*3b10*/  HMMA.16816.F32.BF16 R12, R16.reuse, R68, RZ ;  /* 0x00000044100c723c */ /* 0x050fec00000418ff */
[----:B------:R-:W-:Y:S01]  /*3b20*/  HMMA.16816.F32.BF16 R16, R16, R70, RZ ;  /* 0x000000461010723c */ /* 0x000fe200000418ff */
[----:B------:R-:W2:Y:S05]  /*3b30*/  LDSM.16.M88.4 R68, [R79+-0x6000] ;  /* 0xffa000004f44783b */ /* 0x000eaa0000000200 */
[C---:B--2---:R-:W-:Y:S06]  /*3b40*/  HMMA.16816.F32.BF16 R4, R72.reuse, R68, R4 ;  /* 0x000000444804723c */ /* 0x044fec0000041804 */
[C---:B------:R-:W-:Y:S01]  /*3b50*/  HMMA.16816.F32.BF16 R8, R72.reuse, R70, R8 ;  /* 0x000000464808723c */ /* 0x040fe20000041808 */
[----:B------:R-:W2:Y:S05]  /*3b60*/  LDSM.16.M88.4 R68, [R79+-0x5800] ;  /* 0xffa800004f44783b */ /* 0x000eaa0000000200 */
[C---:B--2---:R-:W-:Y:S06]  /*3b70*/  HMMA.16816.F32.BF16 R12, R72.reuse, R68, R12 ;  /* 0x00000044480c723c */ /* 0x044fec000004180c */
[----:B------:R-:W-:Y:S01]  /*3b80*/  HMMA.16816.F32.BF16 R16, R72, R70, R16 ;  /* 0x000000464810723c */ /* 0x000fe20000041810 */
[----:B------:R-:W-:Y:S04]  /*3b90*/  LDSM.16.M88.4 R68, [R247] ;  /* 0x00000000f744783b */ /* 0x000fe80000000200 */
[----:B------:R-:W2:Y:S02]  /*3ba0*/  LDSM.16.M88.4 R72, [R252+-0x6000] ;  /* 0xffa00000fc48783b */ /* 0x000ea40000000200 */
[C---:B--2---:R-:W-:Y:S06]  /*3bb0*/  HMMA.16816.F32.BF16 R4, R68.reuse, R72, R4 ;  /* 0x000000484404723c */ /* 0x044fec0000041804 */
[C---:B------:R-:W-:Y:S01]  /*3bc0*/  HMMA.16816.F32.BF16 R8, R68.reuse, R74, R8 ;  /* 0x0000004a4408723c */ /* 0x040fe20000041808 */
[----:B------:R-:W2:Y:S05]  /*3bd0*/  LDSM.16.M88.4 R72, [R252+-0x5800] ;  /* 0xffa80000fc48783b */ /* 0x000eaa0000000200 */
[C---:B--2---:R-:W-:Y:S06]  /*3be0*/  HMMA.16816.F32.BF16 R12, R68.reuse, R72, R12 ;  /* 0x00000048440c723c */ /* 0x044fec000004180c */
[----:B------:R-:W-:Y:S01]  /*3bf0*/  HMMA.16816.F32.BF16 R16, R68, R74, R16 ;  /* 0x0000004a4410723c */ /* 0x000fe20000041810 */
[----:B------:R-:W-:Y:S04]  /*3c00*/  LDSM.16.M88.4 R68, [R246] ;  /* 0x00000000f644783b */ /* 0x000fe80000000200 */
[----:B------:R-:W2:Y:S02]  /*3c10*/  LDSM.16.M88.4 R72, [R78] ;  /* 0x000000004e48783b */ /* 0x000ea40000000200 */
[C---:B--2---:R-:W-:Y:S06]  /*3c20*/  HMMA.16816.F32.BF16 R4, R68.reuse, R72, R4 ;  /* 0x000000484404723c */ /* 0x044fec0000041804 */
[C---:B------:R-:W-:Y:S01]  /*3c30*/  HMMA.16816.F32.BF16 R8, R68.reuse, R74, R8 ;  /* 0x0000004a4408723c */ /* 0x040fe20000041808 */
[----:B------:R-:W2:Y:S05]  /*3c40*/  LDSM.16.M88.4 R72, [R78+0x800] ;  /* 0x000800004e48783b */ /* 0x000eaa0000000200 */
[C---:B--2---:R-:W-:Y:S06]  /*3c50*/  HMMA.16816.F32.BF16 R12, R68.reuse, R72, R12 ;  /* 0x00000048440c723c */ /* 0x044fec000004180c */
[----:B------:R-:W-:Y:S01]  /*3c60*/  HMMA.16816.F32.BF16 R16, R68, R74, R16 ;  /* 0x0000004a4410723c */ /* 0x000fe20000041810 */
[----:B------:R-:W-:Y:S04]  /*3c70*/  LDSM.16.M88.4 R68, [R249+0x2000] ;  /* 0x00200000f944783b */ /* 0x000fe80000000200 */
[----:B------:R-:W2:Y:S02]  /*3c80*/  LDSM.16.M88.4 R72, [R80+0xe000] ;  /* 0x00e000005048783b */ /* 0x000ea40000000200 */
[C---:B--2---:R-:W-:Y:S06]  /*3c90*/  HMMA.16816.F32.BF16 R4, R68.reuse, R72, R4 ;  /* 0x000000484404723c */ /* 0x044fec0000041804 */
[C---:B------:R-:W-:Y:S01]  /*3ca0*/  HMMA.16816.F32.BF16 R8, R68.reuse, R74, R8 ;  /* 0x0000004a4408723c */ /* 0x040fe20000041808 */
[----:B------:R-:W2:Y:S05]  /*3cb0*/  LDSM.16.M88.4 R72, [R80+0xe800] ;  /* 0x00e800005048783b */ /* 0x000eaa0000000200 */
[C---:B--2---:R-:W-:Y:S06]  /*3cc0*/  HMMA.16816.F32.BF16 R12, R68.reuse, R72, R12 ;  /* 0x00000048440c723c */ /* 0x044fec000004180c */
[----:B------:R-:W-:Y:S01]  /*3cd0*/  HMMA.16816.F32.BF16 R16, R68, R74, R16 ;  /* 0x0000004a4410723c */ /* 0x000fe20000041810 */
[----:B------:R-:W-:Y:S04]  /*3ce0*/  LDSM.16.M88.4 R68, [R248+0x2000] ;  /* 0x00200000f844783b */ /* 0x000fe80000000200 */
[----:B------:R-:W2:Y:S02]  /*3cf0*/  LDSM.16.M88.4 R72, [R79+-0x4000] ;  /* 0xffc000004f48783b */ /* 0x000ea40000000200 */
[C---:B--2---:R-:W-:Y:S06]  /*3d00*/  HMMA.16816.F32.BF16 R4, R68.reuse, R72, R4 ;  /* 0x000000484404723c */ /* 0x044fec0000041804 */
[C---:B------:R-:W-:Y:S01]  /*3d10*/  HMMA.16816.F32.BF16 R8, R68.reuse, R74, R8 ;  /* 0x0000004a4408723c */ /* 0x040fe20000041808 */
[----:B------:R-:W2:Y:S05]  /*3d20*/  LDSM.16.M88.4 R72, [R79+-0x3800] ;  /* 0xffc800004f48783b */ /* 0x000eaa0000000200 */
        /* <DEDUP_REMOVED lines=59> */
.L_x_186:
[----:B------:R-:W3:Y:S01]  /*40e0*/  LDL R70, [R1+0x70] ;  /* 0x0000700001467983 */ /* 0x000ee20000100800 */
[----:B------:R-:W-:Y:S01]  /*40f0*/  UIADD3 UR12, UR5, 0x1, -UR13 ;  /* 0x00000001050c7890 */ /* 0x000fe2000fffe80d */
[----:B------:R-:W-:Y:S01]  /*4100*/  IMAD.U32 R68, RZ, RZ, UR25 ;  /* 0x00000019ff447e24 */ /* 0x000fe2000f8e00ff */
[----:B------:R-:W-:Y:S01]  /*4110*/  UIADD3 UR11, -UR9, UR5, -UR13 ;  /* 0x00000005090b7290 */ /* 0x000fe2000fffe90d */
[----:B------:R-:W4:Y:S02]  /*4120*/  LDL R69, [R1+0x74] ;  /* 0x0000740001457983 */ /* 0x000f240000100800 */
[----:B----4-:R-:W-:Y:S02]  /*4130*/  IMAD R68, R68, 0x40, R69 ;  /* 0x0000004044447824 */ /* 0x010fe400078e0245 */
[----:B---3--:R-:W-:Y:S01]  /*4140*/  VIADD R78, R70, UR10 ;  /* 0x0000000a464e7c36 */ /* 0x008fe20008000000 */
        /* <DEDUP_REMOVED lines=9> */
[----:B--2---:R-:W-:Y:S01]  /*41e0*/  VIADD R73, R68, 0x11 ;  /* 0x0000001144497836 */ /* 0x004fe20000000000 */
        /* <DEDUP_REMOVED lines=55> */
.L_x_187:
[----:B------:R-:W3:Y:S01]  /*4560*/  LDL R69, [R1+0x58] ;  /* 0x0000580001457983 */ /* 0x000ee20000100800 */
[----:B------:R-:W-:Y:S04]  /*4570*/  UISETP.GT.AND UP2, UPT, UR8, UR19, UPT ;  /* 0x000000130800728c */ /* 0x000fe8000bf44270 */
[----:B------:R-:W4:Y:S02]  /*4580*/  LDL R70, [R1+0x5c] ;  /* 0x00005c0001467983 */ /* 0x000f240000100800 */
[----:B------:R-:W-:Y:S03]  /*4590*/  PLOP3.LUT P3, PT, PT, PT, UP2, 0x80, 0x0 ;  /* 0x000000000000781c */ /* 0x000fe60003f6f028 */
[----:B------:R-:W2:Y:S05]  /*45a0*/  LDL R245, [R1+0x48] ;  /* 0x0000480001f57983 */ /* 0x000eaa0000100800 */
[----:B------:R-:W2:Y:S05]  /*45b0*/  LDL R244, [R1+0x54] ;  /* 0x0000540001f47983 */ /* 0x000eaa0000100800 */
[----:B------:R-:W2:Y:S05]  /*45c0*/  LDL R99, [R1+0x4c] ;  /* 0x00004c0001637983 */ /* 0x000eaa0000100800 */
[----:B------:R-:W2:Y:S01]  /*45d0*/  LDL R98, [R1+0x50] ;  /* 0x0000500001627983 */ /* 0x000ea20000100800 */
[C---:B---3--:R-:W-:Y:S01]  /*45e0*/  FMUL.FTZ R68, R69.reuse, 1.4426950216293334961 ;  /* 0x3fb8aa3b45447820 */ /* 0x048fe20000410000 */
[----:B------:R-:W-:Y:S01]  /*45f0*/  FSETP.NEU.FTZ.AND P0, PT, R69, -INF , PT ;  /* 0xff8000004500780b */ /* 0x000fe20003f1d000 */
[----:B----4-:R-:W-:Y:S03]  /*4600*/  FMUL.FTZ R69, R70, 1.4426950216293334961 ;  /* 0x3fb8aa3b46457820 */ /* 0x010fe60000410000 */
        /* <DEDUP_REMOVED lines=11> */
[----:B------:R-:W4:Y:S10]  /*46c0*/  MUFU.EX2 R88, R5 ;  /* 0x0000000500587308 */ /* 0x000f340000000800 */
[----:B------:R-:W-:Y:S01]  /*46d0*/  MUFU.EX2 R89, R8 ;  /* 0x0000000800597308 */ /* 0x000fe20000000800 */
[----:B---3--:R-:W-:Y:S05]  /*46e0*/  FSEL R4, R69, RZ, P0 ;  /* 0x000000ff45047208 */ /* 0x008fea0000000000 */
        /* <DEDUP_REMOVED lines=10> */
[----:B------:R-:W1:Y:S01]  /*4790*/  MUFU.EX2 R87, R9 ;  /* 0x0000000900577308 */ /* 0x000e620000000800 */
[----:B----4-:R-:W-:Y:S05]  /*47a0*/  F2FP.BF16.F32.PACK_AB R6, R88, R91 ;  /* 0x0000005b5806723e */ /* 0x010fea00000010ff */
[----:B--2---:R2:W-:Y:S04]  /*47b0*/  STS [R245+0x14000], R6 ;  /* 0x01400006f5007388 */ /* 0x0045e80000000800 */
[----:B------:R1:W-:Y:S01]  /*47c0*/  MUFU.EX2 R86, R4 ;  /* 0x0000000400567308 */ /* 0x0003e20000000800 */
[----:B---3--:R-:W-:Y:S05]  /*47d0*/  F2FP.BF16.F32.PACK_AB R5, R83, R85 ;  /* 0x000000555305723e */ /* 0x008fea00000010ff */
[----:B------:R3:W-:Y:S04]  /*47e0*/  STS [R245+0x14400], R5 ;  /* 0x01440005f5007388 */ /* 0x0007e80000000800 */
[----:B------:R-:W-:Y:S10]  /*47f0*/  MUFU.EX2 R84, R10 ;  /* 0x0000000a00547308 */ /* 0x000ff40000000800 */
[----:B------:R-:W4:Y:S01]  /*4800*/  MUFU.EX2 R82, R11 ;  /* 0x0000000b00527308 */ /* 0x000f220000000800 */
[----:B-1----:R-:W-:Y:S05]  /*4810*/  F2FP.BF16.F32.PACK_AB R4, R87, R89 ;  /* 0x000000595704723e */ /* 0x002fea00000010ff */
[----:B------:R1:W-:Y:S04]  /*4820*/  STS [R244+0x14000], R4 ;  /* 0x01400004f4007388 */ /* 0x0003e80000000800 */
[----:B------:R-:W-:Y:S10]  /*4830*/  MUFU.EX2 R97, R12 ;  /* 0x0000000c00617308 */ /* 0x000ff40000000800 */
[----:B------:R-:W2:Y:S01]  /*4840*/  MUFU.EX2 R96, R13 ;  /* 0x0000000d00607308 */ /* 0x000ea20000000800 */
[----:B----4-:R-:W-:Y:S05]  /*4850*/  F2FP.BF16.F32.PACK_AB R8, R82, R84 ;  /* 0x000000545208723e */ /* 0x010fea00000010ff */
[----:B------:R-:W-:Y:S04]  /*4860*/  STS [R244+0x14400], R8 ;  /* 0x01440008f4007388 */ /* 0x000fe80000000800 */
[----:B------:R-:W-:Y:S10]  /*4870*/  MUFU.EX2 R94, R14 ;  /* 0x0000000e005e7308 */ /* 0x000ff40000000800 */
[----:B------:R-:W4:Y:S01]  /*4880*/  MUFU.EX2 R93, R15 ;  /* 0x0000000f005d7308 */ /* 0x000f220000000800 */
[----:B--2---:R-:W-:Y:S05]  /*4890*/  F2FP.BF16.F32.PACK_AB R7, R96, R97 ;  /* 0x000000616007723e */ /* 0x004fea00000010ff */
[----:B------:R-:W-:Y:S04]  /*48a0*/  STS [R99+0x14000], R7 ;  /* 0x0140000763007388 */ /* 0x000fe80000000800 */
[----:B------:R-:W-:Y:S10]  /*48b0*/  MUFU.EX2 R95, R16 ;  /* 0x00000010005f7308 */ /* 0x000ff40000000800 */
[----:B------:R-:W3:Y:S01]  /*48c0*/  MUFU.EX2 R92, R68 ;  /* 0x00000044005c7308 */ /* 0x000ee20000000800 */
[----:B----4-:R-:W-:Y:S05]  /*48d0*/  F2FP.BF16.F32.PACK_AB R6, R93, R94 ;  /* 0x0000005e5d06723e */ /* 0x010fea00000010ff */
[----:B------:R-:W-:Y:S04]  /*48e0*/  STS [R99+0x14400], R6 ;  /* 0x0144000663007388 */ /* 0x000fe80000000800 */
[----:B------:R-:W1:Y:S01]  /*48f0*/  MUFU.EX2 R90, R18 ;  /* 0x00000012005a7308 */ /* 0x000e620000000800 */
[----:B---3--:R-:W-:Y:S05]  /*4900*/  F2FP.BF16.F32.PACK_AB R5, R92, R95 ;  /* 0x0000005f5c05723e */ /* 0x008fea00000010ff */
        /* <DEDUP_REMOVED lines=206> */
.L_x_188:
        /* <DEDUP_REMOVED lines=18> */
[----:B------:R4:W-:Y:S04]  /*5710*/  STL.64 [R1+0xa0], R28 ;  /* 0x0000a01c01007387 */ /* 0x0009e80000100a00 */
[----:B------:R4:W-:Y:S04]  /*5720*/  STL.64 [R1+0x98], R22 ;  /* 0x0000981601007387 */ /* 0x0009e80000100a00 */
[----:B------:R-:W-:Y:S04]  /*5730*/  STL.64 [R1+0x90], R26 ;  /* 0x0000901a01007387 */ /* 0x000fe80000100a00 */
[----:B------:R-:W-:Y:S04]  /*5740*/  STL.64 [R1+0x88], R24 ;  /* 0x0000881801007387 */ /* 0x000fe80000100a00 */
[----:B------:R4:W-:Y:S04]  /*5750*/  STL.64 [R1+0x80], R20 ;  /* 0x0000801401007387 */ /* 0x0009e80000100a00 */
[----:B------:R-:W-:Y:S01]  /*5760*/  LDSM.16.MT88.4 R244, [R0+0x10000] ;  /* 0x0100000000f4783b */ /* 0x000fe20000004200 */
[----:B-1----:R-:W-:Y:S03]  /*5770*/  IMAD.MOV.U32 R30, RZ, RZ, R43 ;  /* 0x000000ffff1e7224 */ /* 0x002fe600078e002b */
        /* <DEDUP_REMOVED lines=65> */
[-C--:B-1----:R-:W-:Y:S05]  /*5b90*/  HMMA.16816.F32.BF16 R4, R244, R40.reuse, R4 ;  /* 0x00000028f404723c */ /* 0x082fea0000041804 */
[----:B--2---:R-:W-:Y:S01]  /*5ba0*/  @P3 IADD3.X R29, R22, UR14, RZ, P1, !PT ;  /* 0x0000000e161d3c10 */ /* 0x004fe20008ffe4ff */
[C---:B------:R-:W-:Y:S01]  /*5bb0*/  HMMA.16816.F32.BF16 R8, R36.reuse, R40, R8 ;  /* 0x000000282408723c */ /* 0x040fe20000041808 */
[----:B------:R-:W-:Y:S03]  /*5bc0*/  @UP2 UMOV UR14, UR9 ;  /* 0x00000009000e2c82 */ /* 0x000fe60008000000 */
[----:B---3--:R-:W2:Y:S01]  /*5bd0*/  @P3 LDG.E R33, desc[UR6][R28.64+-0xe0] ;  /* 0xffff20061c213981 */ /* 0x008ea2000c1e1900 */
[C---:B------:R-:W-:Y:S01]  /*5be0*/  IMAD R22, R23.reuse, 0x28, RZ ;  /* 0x0000002817167824 */ /* 0x040fe200078e02ff */
[-C--:B------:R-:W-:Y:S02]  /*5bf0*/  HMMA.16816.F32.BF16 R12, R36, R42.reuse, R12 ;  /* 0x0000002a240c723c */ /* 0x080fe4000004180c */
[----:B------:R1:W3:Y:S04]  /*5c00*/  @P3 LDG.E R32, desc[UR6][R28.64+-0x100] ;  /* 0xffff00061c203981 */ /* 0x0002e8000c1e1900 */
[C---:B------:R-:W-:Y:S01]  /*5c10*/  HMMA.16816.F32.BF16 R16, R244.reuse, R42, R16 ;  /* 0x0000002af410723c */ /* 0x040fe20000041810 */
[----:B------:R1:W5:Y:S04]  /*5c20*/  LDL.LU.64 R42, [R1+0xd0] ;  /* 0x0000d000012a7983 */ /* 0x0003680000300a00 */
[----:B------:R1:W5:Y:S01]  /*5c30*/  LDL.LU.64 R40, [R1+0xc8] ;  /* 0x0000c80001287983 */ /* 0x0003620000300a00 */
        /* <DEDUP_REMOVED lines=9> */
[----:B------:R-:W1:Y:S04]  /*5cd0*/  LDC R24, c[0x0][0x270] ;  /* 0x00009c00ff187b82 */ /* 0x000e680000000800 */
[C---:B-1----:R-:W-:Y:S01]  /*5ce0*/  IMAD.SHL.U32 R28, R23.reuse, 0x20, RZ ;  /* 0x00000020171c7824 */ /* 0x042fe200078e00ff */
[-C--:B------:R-:W-:Y:S05]  /*5cf0*/  HMMA.16816.F32.BF16 R92, R36, R26.reuse, R92 ;  /* 0x0000001a245c723c */ /* 0x080fea000004185c */
[----:B------:R-:W-:Y:S01]  /*5d00*/  IMAD.MOV.U32 R25, RZ, RZ, R30 ;  /* 0x000000ffff197224 */ /* 0x000fe200078e001e */
[----:B------:R-:W-:Y:S05]  /*5d10*/  HMMA.16816.F32.BF16 R96, R244, R26, R96 ;  /* 0x0000001af460723c */ /* 0x000fea0000041860 */
[C---:B------:R-:W-:Y:S02]  /*5d20*/  IMAD R30, R23.reuse, 0x18, RZ ;  /* 0x00000018171e7824 */ /* 0x040fe400078e02ff */
[----:B------:R-:W-:Y:S04]  /*5d30*/  IMAD R29, R24, UR26, RZ ;  /* 0x0000001a181d7c24 */ /* 0x000fe8000f8e02ff */
[----:B------:R-:W-:Y:S02]  /*5d40*/  IMAD R24, R23, 0x38, RZ ;  /* 0x0000003817187824 */ /* 0x000fe400078e02ff */
[----:B------:R-:W-:Y:S01]  /*5d50*/  IMAD.SHL.U32 R29, R29, 0x20, RZ ;  /* 0x000000201d1d7824 */ /* 0x000fe200078e00ff */
[C---:B----4-:R-:W-:Y:S04]  /*5d60*/  LEA R251, P0, R250.reuse, R20, 0x2 ;  /* 0x00000014fafb7211 */ /* 0x050fe800078010ff */
        /* <DEDUP_REMOVED lines=8> */
[----:B------:R4:W-:Y:S04]  /*5df0*/  REDG.E.ADD.F32.FTZ.RN.STRONG.GPU desc[UR6][R250.64], R5 ;  /* 0x00000005fa0079a6 */ /* 0x0009e8000c10f386 */
[----:B--2---:R-:W-:Y:S04]  /*5e00*/  @P3 STL [R1+0x5c], R33 ;  /* 0x00005c2101003387 */ /* 0x004fe80000100800 */
[----:B---3--:R2:W-:Y:S04]  /*5e10*/  @P3 STL [R1+0x58], R32 ;  /* 0x0000582001003387 */ /* 0x0085e80000100800 */
[----:B------:R3:W5:Y:S04]  /*5e20*/  LDL.LU.64 R38, [R1+0xc0] ;  /* 0x0000c00001267983 */ /* 0x0007680000300a00 */
[----:B------:R3:W5:Y:S01]  /*5e30*/  LDL.LU.64 R36, [R1+0xb8] ;  /* 0x0000b80001247983 */ /* 0x0007620000300a00 */
[CC--:B-1----:R-:W-:Y:S04]  /*5e40*/  LEA R4, P1, R30.reuse, R20.reuse, 0x2 ;  /* 0x000000141e047211 */ /* 0x0c2fe800078210ff */
[-C--:B----4-:R-:W-:Y:S02]  /*5e50*/  LEA.HI.X.SX32 R5, R30, R21.reuse, 0x2, P1 ;  /* 0x000000151e057211 */ /* 0x090fe400008f16ff */
[CC--:B--2---:R-:W-:Y:S04]  /*5e60*/  LEA R32, P0, R249.reuse, R20.reuse, 0x2 ;  /* 0x00000014f9207211 */ /* 0x0c4fe800078010ff */
        /* <DEDUP_REMOVED lines=8> */
[----:B--2---:R-:W1:Y:S01]  /*5ef0*/  LDC R5, c[0x0][0x270] ;  /* 0x00009c00ff057b82 */ /* 0x004e620000000800 */
        /* <DEDUP_REMOVED lines=18> */
[C---:B--2---:R-:W-:Y:S03]  /*6020*/  IMAD.IADD R7, R248.reuse, 0x1, R8 ;  /* 0x00000001f8077824 */ /* 0x044fe600078e0208 */
        /* <DEDUP_REMOVED lines=11> */
[CC--:B---3--:R-:W-:Y:S03]  /*60e0*/  LEA R16, P0, R4.reuse, R20.reuse, 0x2 ;  /* 0x0000001404107211 */ /* 0x0c8fe600078010ff */
        /* <DEDUP_REMOVED lines=213> */
.L_x_189:
[----:B------:R-:W-:Y:S02]  /*6e40*/  UISETP.GT.AND UP0, UPT, UR8, UR19, UPT ;  /* 0x000000130800728c */ /* 0x000fe4000bf04270 */
[----:B------:R-:W-:Y:S04]  /*6e50*/  UIADD3 UR8, UR8, -0x1, URZ ;  /* 0xffffffff08087890 */ /* 0x000fe8000fffe03f */
[----:B------:R-:W-:Y:S11]  /*6e60*/  PLOP3.LUT P0, PT, PT, PT, UP0, 0x80, 0x0 ;  /* 0x000000000000781c */ /* 0x000ff60003f0f008 */
[----:B------:R-:W-:Y:S02]  /*6e70*/  @!UPT UIADD3 URZ, URZ, URZ, URZ ;  /* 0x0000003f3f3ff290 */ /* 0x000fe4000fffe03f */
        /* <DEDUP_REMOVED lines=144> */
[----:B-1----:R-:W2:Y:S03]  /*7780*/  S2R R6, SR_TID.X ;  /* 0x0000000000067919 */ /* 0x002ea60000002100 */
        /* <DEDUP_REMOVED lines=8> */
[----:B--2---:R-:W-:-:S03]  /*7810*/  SHF.R.S32.HI R5, RZ, 0x1f, R6 ;  /* 0x0000001fff057819 */ /* 0x004fc60000011406 */
        /* <DEDUP_REMOVED lines=19> */
.L_x_191:
[----:B------:R-:W-:Y:S01]  /*7950*/  @UP0 UIADD3 UR14, UR24, UR30, URZ ;  /* 0x0000001e180e0290 */ /* 0x000fe2000fffe03f */
[----:B------:R-:W-:Y:S01]  /*7960*/  LEA.HI R5, R5, R6, RZ, 0x3 ;  /* 0x0000000605057211 */ /* 0x000fe200078f18ff */
[----:B------:R-:W-:Y:S02]  /*7970*/  @UP0 ULDC.64 UR10, c[0x0][0x458] ;  /* 0x00011600000a0ab9 */ /* 0x000fe40000000a00 */
[----:B------:R-:W-:Y:S01]  /*7980*/  @UP0 UIMAD.WIDE.U32 UR12, UR14, UR10, URZ ;  /* 0x0000000a0e0c02a5 */ /* 0x000fe2000f8e003f */
[----:B---3--:R-:W-:Y:S01]  /*7990*/  LOP3.LUT R4, R5, 0xfffffff8, RZ, 0xc0, !PT ;  /* 0xfffffff805047812 */ /* 0x008fe200078ec0ff */
        /* <DEDUP_REMOVED lines=18> */
.L_x_192:
[----:B------:R-:W-:Y:S01]  /*7ac0*/  BAR.SYNC.DEFER_BLOCKING 0x0 ;  /* 0x0000000000007b1d */ /* 0x000fe20000010000 */
[----:B------:R-:W-:Y:S01]  /*7ad0*/  IMAD.SHL.U32 R8, R4, 0x8, RZ ;  /* 0x0000000804087824 */ /* 0x000fe200078e00ff */
[----:B------:R-:W-:Y:S01]  /*7ae0*/  USHF.R.S32.HI UR12, URZ, 0x1f, UR27 ;  /* 0x0000001f3f0c7899 */ /* 0x000fe2000801141b */
[----:B------:R-:W-:Y:S01]  /*7af0*/  IMAD.U32 R6, RZ, RZ, UR8 ;  /* 0x00000008ff067e24 */ /* 0x000fe2000f8e00ff */
[----:B------:R-:W-:Y:S01]  /*7b00*/  UIMAD UR5, UR25, -0x40, UR5 ;  /* 0xffffffc0190578a4 */ /* 0x000fe2000f8e0205 */
[----:B------:R-:W-:Y:S01]  /*7b10*/  SHF.R.S32.HI R4, RZ, 0x3, R5 ;  /* 0x00000003ff047819 */ /* 0x000fe20000011405 */
[----:B------:R-:W-:Y:S01]  /*7b20*/  UIMAD UR13, UR12, UR8, URZ ;  /* 0x000000080c0d72a4 */ /* 0x000fe2000f8e023f */
[--C-:B------:R-:W-:Y:S01]  /*7b30*/  SHF.R.S32.HI R9, RZ, 0x1f, R8.reuse ;  /* 0x0000001fff097819 */ /* 0x100fe20000011408 */
[----:B------:R-:W-:Y:S01]  /*7b40*/  USHF.R.S32.HI UR20, URZ, 0x1f, UR61 ;  /* 0x0000001f3f147899 */ /* 0x000fe2000801143d */
[C---:B------:R-:W-:Y:S01]  /*7b50*/  IADD3 R10, R4.reuse, 0x20, RZ ;  /* 0x00000020040a7810 */ /* 0x040fe20007ffe0ff */
[----:B------:R-:W-:Y:S01]  /*7b60*/  UIMAD UR13, UR27, UR9, UR13 ;  /* 0x000000091b0d72a4 */ /* 0x000fe2000f8e020d */
[----:B------:R-:W-:Y:S01]  /*7b70*/  ISETP.GE.AND P2, PT, R4, UR5, PT ;  /* 0x0000000504007c0c */ /* 0x000fe2000bf46270 */
[----:B------:R-:W-:Y:S01]  /*7b80*/  IMAD.WIDE.U32 R6, R6, UR27, R8 ;  /* 0x0000001b06067c25 */ /* 0x000fe2000f8e0008 */
[----:B------:R-:W-:Y:S01]  /*7b90*/  ULDC.64 UR14, c[0x0][0x468] ;  /* 0x00011a00000e7ab9 */ /* 0x000fe20000000a00 */
[----:B------:R-:W-:Y:S01]  /*7ba0*/  ISETP.GE.AND P1, PT, R10, UR5, PT ;  /* 0x000000050a007c0c */ /* 0x000fe2000bf26270 */
[----:B------:R-:W-:Y:S01]  /*7bb0*/  BSSY B0, `(.L_x_193) ;  /* 0x0000020000007945 */ /* 0x000fe20003800000 */
[----:B------:R-:W-:Y:S01]  /*7bc0*/  IMAD.U32 R5, RZ, RZ, UR13 ;  /* 0x0000000dff057e24 */ /* 0x000fe2000f8e00ff */
[----:B------:R-:W-:Y:S01]  /*7bd0*/  IADD3 R6, P0, R6, UR18, RZ ;  /* 0x0000001206067c10 */ /* 0x000fe2000ff1e0ff */
[----:B------:R-:W-:Y:S01]  /*7be0*/  UIMAD UR13, UR20, UR14, URZ ;  /* 0x0000000e140d72a4 */ /* 0x000fe2000f8e023f */
[----:B------:R-:W-:-:S02]  /*7bf0*/  SHF.R.S32.HI R52, RZ, 0x1f, R4 ;  /* 0x0000001fff347819 */ /* 0x000fc40000011404 */
[----:B------:R-:W-:Y:S01]  /*7c00*/  IADD3.X R7, R7, UR19, R5, P0, !PT ;  /* 0x0000001307077c10 */ /* 0x000fe200087fe405 */
[----:B------:R-:W-:Y:S01]  /*7c10*/  IMAD.U32 R5, RZ, RZ, UR14 ;  /* 0x0000000eff057e24 */ /* 0x000fe2000f8e00ff */
[----:B------:R-:W-:Y:S01]  /*7c20*/  UIMAD UR15, UR61, UR15, UR13 ;  /* 0x0000000f3d0f72a4 */ /* 0x000fe2000f8e020d */
[----:B------:R1:W2:Y:S02]  /*7c30*/  LDS.128 R36, [R247+0xd000] ;  /* 0x00d00000f7247984 */ /* 0x0002a40000000c00 */
[----:B------:R-:W-:Y:S02]  /*7c40*/  IMAD.WIDE.U32 R10, R5, UR61, R6 ;  /* 0x0000003d050a7c25 */ /* 0x000fe4000f8e0006 */
[----:B------:R1:W3:Y:S03]  /*7c50*/  LDS.128 R32, [R247+0xf000] ;  /* 0x00f00000f7207984 */ /* 0x0002e60000000c00 */
[----:B------:R-:W-:Y:S01]  /*7c60*/  IADD3 R14, R11, UR15, RZ ;  /* 0x0000000f0b0e7c10 */ /* 0x000fe2000fffe0ff */
[----:B------:R1:W4:Y:S04]  /*7c70*/  LDS.128 R28, [R247+0x11000] ;  /* 0x01100000f71c7984 */ /* 0x0003280000000c00 */
[----:B------:R1:W1:Y:S04]  /*7c80*/  LDS.128 R48, [R247+0x13000] ;  /* 0x01300000f7307984 */ /* 0x0002680000000c00 */
[----:B------:R1:W1:Y:S04]  /*7c90*/  LDS.128 R44, [R247+0x15000] ;  /* 0x01500000f72c7984 */ /* 0x0002680000000c00 */
[----:B------:R1:W1:Y:S01]  /*7ca0*/  LDS.128 R40, [R247+0x17000] ;  /* 0x01700000f7287984 */ /* 0x0002620000000c00 */
[----:B------:R-:W-:Y:S05]  /*7cb0*/  @P2 BRA `(.L_x_194) ;  /* 0x00000000003c2947 */ /* 0x000fea0003800000 */
[----:B------:R-:W5:Y:S01]  /*7cc0*/  LDS.128 R20, [R247+0xe000] ;  /* 0x00e00000f7147984 */ /* 0x000f620000000c00 */
[----:B------:R-:W-:Y:S01]  /*7cd0*/  MOV R6, R10 ;  /* 0x0000000a00067202 */ /* 0x000fe20000000f00 */
[----:B------:R-:W-:Y:S01]  /*7ce0*/  IMAD R5, R52, UR8, RZ ;  /* 0x0000000834057c24 */ /* 0x000fe2000f8e02ff */
[----:B------:R-:W-:Y:S01]  /*7cf0*/  MOV R7, R14 ;  /* 0x0000000e00077202 */ /* 0x000fe20000000f00 */
[----:B------:R-:W2:Y:S01]  /*7d00*/  LDS.128 R16, [R247+0xc000] ;  /* 0x00c00000f7107984 */ /* 0x000ea20000000c00 */
[----:B------:R-:W-:Y:S01]  /*7d10*/  ULDC.64 UR14, c[0x0][0x3f0] ;  /* 0x0000fc00000e7ab9 */ /* 0x000fe20000000a00 */
[C---:B------:R-:W-:Y:S02]  /*7d20*/  IMAD R5, R4.reuse, UR9, R5 ;  /* 0x0000000904057c24 */ /* 0x040fe4000f8e0205 */
[----:B------:R-:W3:Y:S01]  /*7d30*/  LDS.128 R24, [R247+0x10000] ;  /* 0x01000000f7187984 */ /* 0x000ee20000000c00 */
[----:B------:R-:W-:-:S05]  /*7d40*/  IMAD.WIDE.U32 R12, R4, UR8, R6 ;  /* 0x00000008040c7c25 */ /* 0x000fca000f8e0006 */
[----:B------:R-:W-:Y:S02]  /*7d50*/  IADD3 R5, R5, R13, RZ ;  /* 0x0000000d05057210 */ /* 0x000fe40007ffe0ff */
[----:B------:R-:W-:-:S04]  /*7d60*/  LEA R6, P0, R12, UR14, 0x1 ;  /* 0x0000000e0c067c11 */ /* 0x000fc8000f8008ff */
[----:B------:R-:W-:-:S05]  /*7d70*/  LEA.HI.X R7, R12, UR15, R5, 0x1, P0 ;  /* 0x0000000f0c077c11 */ /* 0x000fca00080f0c05 */
[----:B-----5:R1:W-:Y:S04]  /*7d80*/  STG.E.128 desc[UR6][R6.64+0x80], R20 ;  /* 0x0000801406007986 */ /* 0x0203e8000c101d06 */
[----:B--2---:R2:W-:Y:S04]  /*7d90*/  STG.E.128 desc[UR6][R6.64], R16 ;  /* 0x0000001006007986 */ /* 0x0045e8000c101d06 */
[----:B---3--:R2:W-:Y:S02]  /*7da0*/  STG.E.128 desc[UR6][R6.64+0x100], R24 ;  /* 0x0001001806007986 */ /* 0x0085e4000c101d06 */
.L_x_194:
[----:B------:R-:W-:Y:S05]  /*7db0*/  BSYNC B0 ;  /* 0x0000000000007941 */ /* 0x000fea0003800000 */
.L_x_193:
[----:B------:R-:W-:Y:S04]  /*7dc0*/  BSSY B0, `(.L_x_195) ;  /* 0x0000010000007945 */ /* 0x000fe80003800000 */
[----:B------:R-:W-:Y:S05]  /*7dd0*/  @P1 BRA `(.L_x_196) ;  /* 0x0000000000381947 */ /* 0x000fea0003800000 */
[----:B------:R-:W-:Y:S01]  /*7de0*/  IADD3 R5, P0, R4, 0x20, RZ ;  /* 0x0000002004057810 */ /* 0x000fe20007f1e0ff */
[----:B------:R-:W-:Y:S01]  /*7df0*/  ULDC.64 UR14, c[0x0][0x3f0] ;  /* 0x0000fc00000e7ab9 */ /* 0x000fe20000000a00 */
[----:B-12---:R-:W-:-:S03]  /*7e00*/  MOV R7, R14 ;  /* 0x0000000e00077202 */ /* 0x006fc60000000f00 */
[----:B------:R-:W-:-:S04]  /*7e10*/  IMAD.X R6, RZ, RZ, R52, P0 ;  /* 0x000000ffff067224 */ /* 0x000fc800000e0634 */
[----:B------:R-:W-:Y:S02]  /*7e20*/  IMAD R12, R6, UR8, RZ ;  /* 0x00000008060c7c24 */ /* 0x000fe4000f8e02ff */
[----:B------:R-:W-:-:S04]  /*7e30*/  IMAD.MOV.U32 R6, RZ, RZ, R10 ;  /* 0x000000ffff067224 */ /* 0x000fc800078e000a */
[----:B------:R-:W-:-:S04]  /*7e40*/  IMAD.WIDE.U32 R10, R5, UR8, R6 ;  /* 0x00000008050a7c25 */ /* 0x000fc8000f8e0006 */
[----:B------:R-:W-:Y:S01]  /*7e50*/  IMAD R5, R5, UR9, R12 ;  /* 0x0000000905057c24 */ /* 0x000fe2000f8e020c */
[----:B------:R-:W-:-:S04]  /*7e60*/  LEA R6, P0, R10, UR14, 0x1 ;  /* 0x0000000e0a067c11 */ /* 0x000fc8000f8008ff */
[----:B------:R-:W-:-:S04]  /*7e70*/  IADD3 R5, R5, R11, RZ ;  /* 0x0000000b05057210 */ /* 0x000fc80007ffe0ff */
[----:B------:R-:W-:-:S05]  /*7e80*/  LEA.HI.X R7, R10, UR15, R5, 0x1, P0 ;  /* 0x0000000f0a077c11 */ /* 0x000fca00080f0c05 */
[----:B------:R1:W-:Y:S04]  /*7e90*/  STG.E.128 desc[UR6][R6.64], R36 ;  /* 0x0000002406007986 */ /* 0x0003e8000c101d06 */
[----:B---3--:R1:W-:Y:S04]  /*7ea0*/  STG.E.128 desc[UR6][R6.64+0x80], R32 ;  /* 0x0000802006007986 */ /* 0x0083e8000c101d06 */
[----:B----4-:R1:W-:Y:S02]  /*7eb0*/  STG.E.128 desc[UR6][R6.64+0x100], R28 ;  /* 0x0001001c06007986 */ /* 0x0103e4000c101d06 */
.L_x_196:
[----:B------:R-:W-:Y:S05]  /*7ec0*/  BSYNC B0 ;  /* 0x0000000000007941 */ /* 0x000fea0003800000 */
.L_x_195:
[----:B-1----:R1:W1:Y:S01]  /*7ed0*/  LDS.128 R20, [R247+0x12000] ;  /* 0x01200000f7147984 */ /* 0x0022620000000c00 */
[----:B------:R-:W-:Y:S01]  /*7ee0*/  UIMAD UR5, UR12, UR10, URZ ;  /* 0x0000000a0c0572a4 */ /* 0x000fe2000f8e023f */
[----:B--2---:R-:W-:Y:S01]  /*7ef0*/  IMAD.U32 R6, RZ, RZ, UR10 ;  /* 0x0000000aff067e24 */ /* 0x004fe2000f8e00ff */
        /* <DEDUP_REMOVED lines=26> */
[----:B------:R1:W-:Y:S04]  /*80a0*/  STG.E.128 desc[UR6][R6.64+0x80], R16 ;  /* 0x0000801006007986 */ /* 0x0003e8000c101d06 */
[----:B------:R1:W-:Y:S02]  /*80b0*/  STG.E.128 desc[UR6][R6.64+0x100], R12 ;  /* 0x0001000c06007986 */ /* 0x0003e4000c101d06 */
.L_x_198:
[----:B------:R-:W-:Y:S05]  /*80c0*/  BSYNC B0 ;  /* 0x0000000000007941 */ /* 0x000fea0003800000 */
.L_x_197:
[----:B------:R-:W-:Y:S05]  /*80d0*/  @P1 BRA `(.L_x_185) ;  /* 0x0000000000381947 */ /* 0x000fea0003800000 */
[----:B------:R-:W-:Y:S01]  /*80e0*/  IADD3 R4, P0, R4, 0x20, RZ ;  /* 0x0000002004047810 */ /* 0x000fe20007f1e0ff */
[----:B------:R-:W-:Y:S01]  /*80f0*/  ULDC.64 UR8, c[0x0][0x3f8] ;  /* 0x0000fe0000087ab9 */ /* 0x000fe20000000a00 */
[----:B-1----:R-:W-:-:S03]  /*8100*/  MOV R7, R5 ;  /* 0x0000000500077202 */ /* 0x002fc60000000f00 */
        /* <DEDUP_REMOVED lines=8> */
[----:B------:R1:W-:Y:S04]  /*8190*/  STG.E.128 desc[UR6][R4.64], R48 ;  /* 0x0000003004007986 */ /* 0x0003e8000c101d06 */
[----:B------:R1:W-:Y:S04]  /*81a0*/  STG.E.128 desc[UR6][R4.64+0x80], R44 ;  /* 0x0000802c04007986 */ /* 0x0003e8000c101d06 */
[----:B------:R1:W-:Y:S02]  /*81b0*/  STG.E.128 desc[UR6][R4.64+0x100], R40 ;  /* 0x0001002804007986 */ /* 0x0003e4000c101d06 */
.L_x_185:
[----:B------:R-:W-:Y:S05]  /*81c0*/  BSYNC B1 ;  /* 0x0000000000017941 */ /* 0x000fea0003800000 */
.L_x_171:
        /* <DEDUP_REMOVED lines=8> */
.L_x_199:
[----:B------:R-:W-:Y:S05]  /*8250*/  EXIT ;  /* 0x000000000000794d */ /* 0x000fea0003800000 */
.L_x_201:
        /* <DEDUP_REMOVED lines=10> */
.L_x_1586:


//--------------------- .text._ZN5flash44flash_bwd_dq_dk_dv_loop_seqk_parallel_kernelI23Flash_bwd_kernel_traitsILi192ELi64ELi64ELi8ELi4ELi2ELi2ELb1ELb1EN7cutlass10bfloat16_tE19Flash_kernel_traitsILi192ELi64ELi64ELi8ES3_EELb0ELb0ELb1ELb1ELb0ELb0ELb0EEEvNS_16Flash_bwd_paramsE --------------------------
	.section	.text._ZN5flash44flash_bwd_dq_dk_dv_loop_seqk_parallel_kernelI23Flash_bwd_kernel_traitsILi192ELi64ELi64ELi8ELi4ELi2ELi2ELb1ELb1EN7cutlass10bfloat16_tE19Flash_kernel_traitsILi192ELi64ELi64ELi8ES3_EELb0ELb0ELb1ELb1ELb0ELb0ELb0EEEvNS_16Flash_bwd_paramsE,"ax",@progbits
	.align	128
        .global         _ZN5flash44flash_bwd_dq_dk_dv_loop_seqk_parallel_kernelI23Flash_bwd_kernel_traitsILi192ELi64ELi64ELi8ELi4ELi2ELi2ELb1ELb1EN7cutlass10bfloat16_tE19Flash_kernel_traitsILi192ELi64ELi64ELi8ES3_EELb0ELb0ELb1ELb1ELb0ELb0ELb0EEEvNS_16Flash_bwd_paramsE
        .type           _ZN5flash44flash_bwd_dq_dk_dv_loop_seqk_parallel_kernelI23Flash_bwd_kernel_traitsILi192ELi64ELi64ELi8ELi4ELi2ELi2ELb1ELb1EN7cutlass10bfloat16_tE19Flash_kernel_traitsILi192ELi64ELi64ELi8ES3_EELb0ELb0ELb1ELb1ELb0ELb0ELb0EEEvNS_16Flash_bwd_paramsE,@function
        .size           _ZN5flash44flash_bwd_dq_dk_dv_loop_seqk_parallel_kernelI23Flash_bwd_kernel_traitsILi192ELi64ELi64ELi8ELi4ELi2ELi2ELb1ELb1EN7cutlass10bfloat16_tE19Flash_kernel_traitsILi192ELi64ELi64ELi8ES3_EELb0ELb0ELb1ELb1ELb0ELb0ELb0EEEvNS_16Flash_bwd_paramsE,(.L_x_1587 - _ZN5flash44flash_bwd_dq_dk_dv_loop_seqk_parallel_kernelI23Flash_bwd_kernel_traitsILi192ELi64ELi64ELi8ELi4ELi2ELi2ELb1ELb1EN7cutlass10bfloat16_tE19Flash_kernel_traitsILi192ELi64ELi64ELi8ES3_EELb0ELb0ELb1ELb1ELb0ELb0ELb0EEEvNS_16Flash_bwd_paramsE)
        .other          _ZN5flash44flash_bwd_dq_dk_dv_loop_seqk_parallel_kernelI23Flash_bwd_kernel_traitsILi192ELi64ELi64ELi8ELi4ELi2ELi2ELb1ELb1EN7cutlass10bfloat16_tE19Flash_kernel_traitsILi192ELi64ELi64ELi8ES3_EELb0ELb0ELb1ELb1ELb0ELb0ELb0EEEvNS_16Flash_bwd_paramsE,@"STO_CUDA_ENTRY STV_DEFAULT"
_ZN5flash44flash_bwd_dq_dk_dv_loop_seqk_parallel_kernelI23Flash_bwd_kernel_traitsILi192ELi64ELi64ELi8ELi4ELi2ELi2ELb1ELb1EN7cutlass10bfloat16_tE19Flash_kernel_traitsILi192ELi64ELi64ELi8ES3_EELb0ELb0ELb1ELb1ELb0ELb0ELb0EEEvNS_16Flash_bwd_paramsE:
.text._ZN5flash44flash_bwd_dq_dk_dv_loop_seqk_parallel_kernelI23Flash_bwd_kernel_traitsILi192ELi64ELi64ELi8ELi4ELi2ELi2ELb1ELb1EN7cutlass10bfloat16_tE19Flash_kernel_traitsILi192ELi64ELi64ELi8ES3_EELb0ELb0ELb1ELb1ELb0ELb0ELb0EEEvNS_16Flash_bwd_paramsE:
        /* <DEDUP_REMOVED lines=24> */
[CC--:B-1----:R-:W-:Y:S02]  /*0180*/  LEA.HI R0, R2.reuse, R7.reuse, RZ, 0x5 ;  /* 0x0000000702007211 */ /* 0x0c2fe400078f28ff */
[CC--:B------:R-:W-:Y:S02]  /*0190*/  LEA.HI R11, R2.reuse, R7.reuse, RZ, 0x3 ;  /* 0x00000007020b7211 */ /* 0x0c0fe400078f18ff */
[CC--:B------:R-:W-:Y:S02]  /*01a0*/  LEA.HI R3, R2.reuse, R7.reuse, RZ, 0x4 ;  /* 0x0000000702037211 */ /* 0x0c0fe400078f20ff */
[CC--:B------:R-:W-:Y:S02]  /*01b0*/  LEA.HI R16, R2.reuse, R7.reuse, RZ, 0x7 ;  /* 0x0000000702107211 */ /* 0x0c0fe400078f38ff */
[CC--:B------:R-:W-:Y:S02]  /*01c0*/  LEA.HI R17, R2.reuse, R7.reuse, RZ, 0x6 ;  /* 0x0000000702117211 */ /* 0x0c0fe400078f30ff */
[----:B------:R-:W-:-:S02]  /*01d0*/  LEA.HI R2, R2, R7, RZ, 0x2 ;  /* 0x0000000702027211 */ /* 0x000fc400078f10ff */
[----:B------:R-:W-:Y:S02]  /*01e0*/  LOP3.LUT R4, R0, 0xffffffe0, RZ, 0xc0, !PT ;  /* 0xffffffe000047812 */ /* 0x000fe400078ec0ff */
[----:B------:R-:W-:Y:S02]  /*01f0*/  LOP3.LUT R5, R11, 0xfffffff8, RZ, 0xc0, !PT ;  /* 0xfffffff80b057812 */ /* 0x000fe400078ec0ff */
[----:B------:R-:W-:Y:S01]  /*0200*/  LOP3.LUT R9, R3, 0xfffffff0, RZ, 0xc0, !PT ;  /* 0xfffffff003097812 */ /* 0x000fe200078ec0ff */
[C---:B------:R-:W-:Y:S01]  /*0210*/  IMAD.IADD R10, R7.reuse, 0x1, -R4 ;  /* 0x00000001070a7824 */ /* 0x040fe200078e0a04 */
[----:B------:R-:W-:Y:S01]  /*0220*/  LOP3.LUT R6, R2, 0x7ffffffc, RZ, 0xc0, !PT ;  /* 0x7ffffffc02067812 */ /* 0x000fe200078ec0ff */
[C---:B------:R-:W-:Y:S01]  /*0230*/  IMAD.IADD R5, R7.reuse, 0x1, -R5 ;  /* 0x0000000107057824 */ /* 0x040fe200078e0a05 */
[----:B------:R-:W-:Y:S01]  /*0240*/  SHF.R.S32.HI R4, RZ, 0x5, R0 ;  /* 0x00000005ff047819 */ /* 0x000fe20000011400 */
[C---:B------:R-:W-:Y:S01]  /*0250*/  IMAD.IADD R9, R7.reuse, 0x1, -R9 ;  /* 0x0000000107097824 */ /* 0x040fe200078e0a09 */
[----:B------:R-:W-:Y:S01]  /*0260*/  SHF.R.S32.HI R8, RZ, 0x2, R2 ;  /* 0x00000002ff087819 */ /* 0x000fe20000011402 */
[----:B------:R-:W-:Y:S01]  /*0270*/  IMAD.IADD R19, R7, 0x1, -R6 ;  /* 0x0000000107137824 */ /* 0x000fe200078e0a06 */
[----:B------:R-:W-:Y:S01]  /*0280*/  SHF.R.S32.HI R7, RZ, 0x1f, R0 ;  /* 0x0000001fff077819 */ /* 0x000fe20000011400 */
[----:B------:R-:W-:Y:S01]  /*0290*/  IMAD.SHL.U32 R20, R5, 0x8, RZ ;  /* 0x0000000805147824 */ /* 0x000fe200078e00ff */
[----:B------:R-:W-:-:S02]  /*02a0*/  SHF.R.S32.HI R6, RZ, 0x4, R3 ;  /* 0x00000004ff067819 */ /* 0x000fc40000011403 */
[-C--:B------:R-:W-:Y:S02]  /*02b0*/  LEA.HI R0, R0, R4.reuse, RZ, 0x1 ;  /* 0x0000000400007211 */ /* 0x080fe400078f08ff */
[----:B------:R-:W-:Y:S01]  /*02c0*/  SHF.R.S32.HI R2, RZ, 0x1f, R2 ;  /* 0x0000001fff027819 */ /* 0x000fe20000011402 */
[----:B------:R-:W-:Y:S01]  /*02d0*/  STL [R1+0x50], R20 ;  /* 0x0000501401007387 */ /* 0x000fe20000100800 */
[----:B------:R-:W-:Y:S02]  /*02e0*/  LEA.HI R7, R7, R4, RZ, 0x2 ;  /* 0x0000000407077211 */ /* 0x000fe400078f10ff */
[----:B------:R-:W-:Y:S02]  /*02f0*/  LEA.HI R3, R3, R6, RZ, 0x1 ;  /* 0x0000000603037211 */ /* 0x000fe400078f08ff */
[----:B------:R-:W-:Y:S02]  /*0300*/  LOP3.LUT R0, R0, 0xfffffffe, RZ, 0xc0, !PT ;  /* 0xfffffffe00007812 */ /* 0x000fe400078ec0ff */
[----:B------:R-:W-:-:S02]  /*0310*/  SHF.R.S32.HI R12, RZ, 0x3, R11 ;  /* 0x00000003ff0c7819 */ /* 0x000fc4000001140b */
[----:B------:R-:W-:Y:S01]  /*0320*/  LEA.HI R2, R2, R8, RZ, 0x3 ;  /* 0x0000000802027211 */ /* 0x000fe200078f18ff */
[----:B------:R-:W-:Y:S01]  /*0330*/  IMAD.IADD R14, R4, 0x1, -R0 ;  /* 0x00000001040e7824 */ /* 0x000fe200078e0a00 */
[----:B------:R-:W-:Y:S01]  /*0340*/  LOP3.LUT R7, R7, 0xfffffffc, RZ, 0xc0, !PT ;  /* 0xfffffffc07077812 */ /* 0x000fe200078ec0ff */
[----:B------:R-:W-:Y:S01]  /*0350*/  IMAD.SHL.U32 R0, R12, 0x40, RZ ;  /* 0x000000400c007824 */ /* 0x000fe200078e00ff */
[----:B------:R-:W-:Y:S02]  /*0360*/  LOP3.LUT R3, R3, 0xfffffffe, RZ, 0xc0, !PT ;  /* 0xfffffffe03037812 */ /* 0x000fe400078ec0ff */
[----:B------:R-:W-:Y:S01]  /*0370*/  LOP3.LUT R2, R2, 0xfffffff8, RZ, 0xc0, !PT ;  /* 0xfffffff802027812 */ /* 0x000fe200078ec0ff */
[----:B------:R-:W-:Y:S01]  /*0380*/  IMAD.IADD R15, R4, 0x1, -R7 ;  /* 0x00000001040f7824 */ /* 0x000fe200078e0a07 */
[C---:B------:R-:W-:Y:S01]  /*0390*/  LOP3.LUT P4, RZ, R5.reuse, 0x4, RZ, 0xc0, !PT ;  /* 0x0000000405ff7812 */ /* 0x040fe2000788c0ff */
[----:B------:R-:W-:Y:S01]  /*03a0*/  IMAD.IADD R12, R6, 0x1, -R3 ;  /* 0x00000001060c7824 */ /* 0x000fe200078e0a03 */
[----:B------:R-:W-:Y:S01]  /*03b0*/  SHF.R.S32.HI R3, RZ, 0x1f, R10 ;  /* 0x0000001fff037819 */ /* 0x000fe2000001140a */
[----:B------:R-:W-:Y:S01]  /*03c0*/  IMAD.IADD R4, R8, 0x1, -R2 ;  /* 0x0000000108047824 */ /* 0x000fe200078e0a02 */
[----:B------:R-:W-:Y:S01]  /*03d0*/  LOP3.LUT R2, R0, 0x1c0, RZ, 0xc0, !PT ;  /* 0x000001c000027812 */ /* 0x000fe200078ec0ff */
[----:B------:R-:W-:Y:S01]  /*03e0*/  IMAD.SHL.U32 R0, R5, 0x40, RZ ;  /* 0x0000004005007824 */ /* 0x000fe200078e00ff */
[----:B------:R-:W-:-:S02]  /*03f0*/  SHF.R.S32.HI R6, RZ, 0x1f, R9 ;  /* 0x0000001fff067819 */ /* 0x000fc40000011409 */
[----:B------:R-:W-:Y:S02]  /*0400*/  LEA.HI R18, R3, R10, RZ, 0x2 ;  /* 0x0000000a03127211 */ /* 0x000fe400078f10ff */
[----:B------:R-:W-:Y:S02]  /*0410*/  LEA.HI R13, R6, R9, RZ, 0x3 ;  /* 0x00000009060d7211 */ /* 0x000fe400078f18ff */
[----:B------:R-:W-:Y:S02]  /*0420*/  LOP3.LUT R7, R2, 0x38, R20, 0xf8, !PT ;  /* 0x0000003802077812 */ /* 0x000fe400078ef814 */
[----:B------:R-:W-:Y:S01]  /*0430*/  SHF.R.U32.HI R3, RZ, 0x3, R2 ;  /* 0x00000003ff037819 */ /* 0x000fe20000011602 */
[----:B------:R-:W-:Y:S01]  /*0440*/  IMAD.SHL.U32 R2, R14, 0x10, RZ ;  /* 0x000000100e027824 */ /* 0x000fe200078e00ff */
[----:B------:R-:W-:Y:S02]  /*0450*/  LOP3.LUT R0, R0, 0x1c0, RZ, 0xc0, !PT ;  /* 0x000001c000007812 */ /* 0x000fe400078ec0ff */
[----:B------:R-:W-:-:S02]  /*0460*/  LOP3.LUT P3, RZ, R5, 0x2, RZ, 0xc0, !PT ;  /* 0x0000000205ff7812 */ /* 0x000fc4000786c0ff */
[----:B------:R-:W-:Y:S02]  /*0470*/  LOP3.LUT R6, R13, 0xfffffff8, RZ, 0xc0, !PT ;  /* 0xfffffff80d067812 */ /* 0x000fe400078ec0ff */
[----:B------:R-:W-:Y:S02]  /*0480*/  LOP3.LUT R5, R4, 0x1, RZ, 0xc0, !PT ;  /* 0x0000000104057812 */ /* 0x000fe400078ec0ff */
[----:B------:R-:W-:Y:S01]  /*0490*/  LOP3.LUT R2, R0, 0x10, R2, 0xf8, !PT ;  /* 0x0000001000027812 */ /* 0x000fe200078ef802 */
[----:B------:R-:W-:Y:S01]  /*04a0*/  IMAD.IADD R8, R9, 0x1, -R6 ;  /* 0x0000000109087824 */ /* 0x000fe200078e0a06 */
[----:B------:R-:W-:Y:S02]  /*04b0*/  ISETP.NE.U32.AND P0, PT, R5, 0x1, PT ;  /* 0x000000010500780c */ /* 0x000fe40003f05070 */
[----:B------:R-:W-:Y:S01]  /*04c0*/  LOP3.LUT R10, R7, R3, RZ, 0x3c, !PT ;  /* 0x00000003070a7212 */ /* 0x000fe200078e3cff */
[----:B------:R-:W-:Y:S01]  /*04d0*/  IMAD.SHL.U32 R3, R12, 0x200, RZ ;  /* 0x000002000c037824 */ /* 0x000fe200078e00ff */
[----:B------:R-:W-:-:S02]  /*04e0*/  LOP3.LUT R9, R2, 0x8, R11, 0xf8, !PT ;  /* 0x0000000802097812 */ /* 0x000fc400078ef80b */
[----:B------:R-:W-:Y:S02]  /*04f0*/  LOP3.LUT R5, R0, 0x8, R11, 0xf8, !PT ;  /* 0x0000000800057812 */ /* 0x000fe400078ef80b */
[----:B------:R-:W-:Y:S02]  /*0500*/  SHF.R.S32.HI R7, RZ, 0x7, R16 ;  /* 0x00000007ff077819 */ /* 0x000fe40000011410 */
[----:B------:R-:W-:Y:S02]  /*0510*/  SHF.R.U32.HI R0, RZ, 0x3, R0 ;  /* 0x00000003ff007819 */ /* 0x000fe40000011600 */
[----:B------:R-:W-:Y:S01]  /*0520*/  SHF.R.S32.HI R2, RZ, 0x6, R17 ;  /* 0x00000006ff027819 */ /* 0x000fe20000011411 */
[----:B------:R-:W-:Y:S01]  /*0530*/  IMAD R6, R7, 0x800, R3 ;  /* 0x0000080007067824 */ /* 0x000fe200078e0203 */
[C---:B------:R-:W-:Y:S01]  /*0540*/  R2P PR, R4.reuse, 0x6 ;  /* 0x0000000604007804 */ /* 0x040fe20000000000 */
[----:B------:R-:W-:Y:S01]  /*0550*/  IMAD.SHL.U32 R4, R4, 0x40, RZ ;  /* 0x0000004004047824 */ /* 0x000fe200078e00ff */
[----:B------:R-:W-:Y:S01]  /*0560*/  LOP3.LUT R5, R5, R0, RZ, 0x3c, !PT ;  /* 0x0000000005057212 */ /* 0x000fe200078e3cff */
[C---:B------:R-:W-:Y:S01]  /*0570*/  IMAD R10, R2.reuse, 0x200, R10 ;  /* 0x00000200020a7824 */ /* 0x040fe200078e020a */
[----:B------:R-:W-:Y:S01]  /*0580*/  LOP3.LUT R3, R3, R9, R0, 0xf6, !PT ;  /* 0x0000000903037212 */ /* 0x000fe200078ef600 */
[----:B------:R-:W-:Y:S01]  /*0590*/  IMAD.SHL.U32 R2, R2, 0x8, RZ ;  /* 0x0000000802027824 */ /* 0x000fe200078e00ff */
[----:B------:R-:W-:Y:S01]  /*05a0*/  LOP3.LUT R0, R4, 0x1c0, RZ, 0xc0, !PT ;  /* 0x000001c004007812 */ /* 0x000fe200078ec0ff */
[----:B------:R-:W-:Y:S01]  /*05b0*/  IMAD.IADD R17, R6, 0x1, R5 ;  /* 0x0000000106117824 */ /* 0x000fe200078e0205 */
[----:B------:R-:W-:Y:S01]  /*05c0*/  LOP3.LUT P6, RZ, R8, 0x4, RZ, 0xc0, !PT ;  /* 0x0000000408ff7812 */ /* 0x000fe200078cc0ff */
[----:B------:R-:W-:Y:S01]  /*05d0*/  IMAD.SHL.U32 R5, R12, 0x20, RZ ;  /* 0x000000200c057824 */ /* 0x000fe200078e00ff */
[----:B------:R-:W-:Y:S01]  /*05e0*/  LOP3.LUT R2, R2, 0x18, RZ, 0xc0, !PT ;  /* 0x0000001802027812 */ /* 0x000fe200078ec0ff */
[----:B------:R-:W-:Y:S01]  /*05f0*/  IMAD.SHL.U32 R6, R7, 0x20, RZ ;  /* 0x0000002007067824 */ /* 0x000fe200078e00ff */
[----:B------:R-:W-:-:S02]  /*0600*/  SHF.R.U32.HI R4, RZ, 0x3, R0 ;  /* 0x00000003ff047819 */ /* 0x000fc40000011600 */
[----:B------:R-:W-:Y:S02]  /*0610*/  LOP3.LUT R7, R2, 0x20, R5, 0xf8, !PT ;  /* 0x0000002002077812 */ /* 0x000fe400078ef805 */
[----:B------:R-:W-:Y:S02]  /*0620*/  LOP3.LUT R5, R0, 0x20, R6, 0xf8, !PT ;  /* 0x0000002000057812 */ /* 0x000fe400078ef806 */
[----:B------:R-:W-:Y:S01]  /*0630*/  LOP3.LUT R6, R4, R0, R2, 0x1e, !PT ;  /* 0x0000000004067212 */ /* 0x000fe200078e1e02 */
[----:B------:R-:W-:Y:S01]  /*0640*/  IMAD.SHL.U32 R0, R19, 0x2, RZ ;  /* 0x0000000213007824 */ /* 0x000fe200078e00ff */
[----:B------:R-:W-:Y:S01]  /*0650*/  LOP3.LUT R4, R5, R4, RZ, 0x3c, !PT ;  /* 0x0000000405047212 */ /* 0x000fe200078e3cff */
[C---:B------:R-:W-:Y:S01]  /*0660*/  IMAD.SHL.U32 R2, R8.reuse, 0x40, RZ ;  /* 0x0000004008027824 */ /* 0x040fe200078e00ff */
[----:B------:R-:W-:Y:S01]  /*0670*/  LOP3.LUT P5, RZ, R8, 0x2, RZ, 0xc0, !PT ;  /* 0x0000000208ff7812 */ /* 0x000fe200078ac0ff */
[--C-:B------:R-:W-:Y:S01]  /*0680*/  IMAD R5, R15, 0x400, R0.reuse ;  /* 0x000004000f057824 */ /* 0x100fe200078e0200 */
[----:B------:R-:W-:Y:S01]  /*0690*/  LEA R3, R3, UR5, 0x1 ;  /* 0x0000000503037c11 */ /* 0x000fe2000f8e08ff */
        /* <DEDUP_REMOVED lines=8> */
[----:B------:R-:W-:Y:S01]  /*0720*/  IMAD.MOV.U32 R6, RZ, RZ, 0x20 ;  /* 0x00000020ff067424 */ /* 0x000fe200078e00ff */
[----:B------:R-:W-:Y:S01]  /*0730*/  LOP3.LUT R4, R0, 0x8, R4, 0xf8, !PT ;  /* 0x0000000800047812 */ /* 0x000fe200078ef804 */
[----:B------:R-:W-:Y:S01]  /*0740*/  VIADD R13, R20, 0x80 ;  /* 0x00000080140d7836 */ /* 0x000fe20000000000 */
[----:B------:R-:W-:-:S02]  /*0750*/  LOP3.LUT R5, R2, R7, R0, 0x1e, !PT ;  /* 0x0000000702057212 */ /* 0x000fc400078e1e00 */
[----:B------:R-:W-:Y:S02]  /*0760*/  SHF.R.S32.HI R0, RZ, 0x2, R18 ;  /* 0x00000002ff007819 */ /* 0x000fe40000011412 */
[----:B------:R-:W-:Y:S02]  /*0770*/  LOP3.LUT R2, R4, R2, RZ, 0x3c, !PT ;  /* 0x0000000204027212 */ /* 0x000fe400078e3cff */
[----:B------:R-:W-:Y:S01]  /*0780*/  LOP3.LUT R8, R8, 0xfffffe00, RZ, 0xc0, !PT ;  /* 0xfffffe0008087812 */ /* 0x000fe200078ec0ff */
[C---:B------:R-:W-:Y:S02]  /*0790*/  IMAD R4, R15.reuse, 0x10, R0 ;  /* 0x000000100f047824 */ /* 0x040fe400078e0200 */
[----:B------:R-:W-:Y:S01]  /*07a0*/  IMAD.U32 R0, RZ, RZ, UR4 ;  /* 0x00000004ff007e24 */ /* 0x000fe2000f8e00ff */
[----:B-----5:R-:W-:Y:S01]  /*07b0*/  USHF.L.U32 UR4, UR47, 0x7, URZ ;  /* 0x000000072f047899 */ /* 0x020fe2000800063f */
[--C-:B------:R-:W-:Y:S01]  /*07c0*/  IMAD R7, R15, 0x400, R8.reuse ;  /* 0x000004000f077824 */ /* 0x100fe200078e0208 */
[----:B------:R1:W-:Y:S01]  /*07d0*/  STL [R1+0x84], R4 ;  /* 0x0000840401007387 */ /* 0x0003e20000100800 */
[----:B------:R-:W-:Y:S01]  /*07e0*/  IMAD R9, R14, 0x400, R8 ;  /* 0x000004000e097824 */ /* 0x000fe200078e0208 */
[----:B------:R-:W-:Y:S01]  /*07f0*/  LOP3.LUT R8, R5, R8, RZ, 0xfc, !PT ;  /* 0x0000000805087212 */ /* 0x000fe200078efcff */
[----:B------:R-:W-:-:S02]  /*0800*/  VIADD R14, R20, 0x40 ;  /* 0x00000040140e7836 */ /* 0x000fc40000000000 */
[----:B------:R-:W-:Y:S01]  /*0810*/  IMAD.U32 R0, RZ, RZ, UR4 ;  /* 0x00000004ff007e24 */ /* 0x000fe2000f8e00ff */
[----:B------:R-:W-:Y:S01]  /*0820*/  ULEA UR4, UR7, UR6, 0x18 ;  /* 0x0000000607047291 */ /* 0x000fe2000f8ec03f */
[----:B------:R-:W-:Y:S01]  /*0830*/  IMAD.IADD R7, R7, 0x1, R2 ;  /* 0x0000000107077824 */ /* 0x000fe200078e0202 */
[----:B------:R-:W-:Y:S01]  /*0840*/  USHF.R.S32.HI UR6, URZ, 0x1f, UR47 ;  /* 0x0000001f3f067899 */ /* 0x000fe2000801142f */
[----:B------:R-:W-:Y:S01]  /*0850*/  IMAD.IADD R9, R2, 0x1, R9 ;  /* 0x0000000102097824 */ /* 0x000fe200078e0209 */
[----:B------:R-:W-:Y:S01]  /*0860*/  USHF.R.S32.HI UR7, URZ, 0x1f, UR56 ;  /* 0x0000001f3f077899 */ /* 0x000fe20008011438 */
[----:B------:R-:W-:Y:S01]  /*0870*/  IMAD.MOV.U32 R5, RZ, RZ, 0x40 ;  /* 0x00000040ff057424 */ /* 0x000fe200078e00ff */
[----:B------:R2:W-:Y:S02]  /*0880*/  STL [R1+0x6c], R14 ;  /* 0x00006c0e01007387 */ /* 0x0005e40000100800 */
[----:B------:R-:W-:Y:S01]  /*0890*/  IMAD.U32 R0, RZ, RZ, UR6 ;  /* 0x00000006ff007e24 */ /* 0x000fe2000f8e00ff */
[----:B------:R-:W-:Y:S01]  /*08a0*/  UIADD3 UR6, UR5, 0x12000, URZ ;  /* 0x0001200005067890 */ /* 0x000fe2000fffe03f */
[----:B------:R-:W-:Y:S01]  /*08b0*/  IMAD.MOV.U32 R0, RZ, RZ, -0x10 ;  /* 0xfffffff0ff007424 */ /* 0x000fe200078e00ff */
[----:B------:R3:W-:Y:S01]  /*08c0*/  STL [R1+0x70], R13 ;  /* 0x0000700d01007387 */ /* 0x0007e20000100800 */
[----:B------:R-:W-:Y:S01]  /*08d0*/  IMAD.U32 R2, RZ, RZ, UR7 ;  /* 0x00000007ff027e24 */ /* 0x000fe2000f8e00ff */
[----:B------:R-:W-:Y:S01]  /*08e0*/  SEL R2, R6, 0xffffffe0, !P3 ;  /* 0xffffffe006027807 */ /* 0x000fe20005800000 */
[----:B------:R-:W-:Y:S01]  /*08f0*/  UIADD3 UR7, UR5, 0xc000, URZ ;  /* 0x0000c00005077890 */ /* 0x000fe2000fffe03f */
[----:B------:R-:W-:Y:S01]  /*0900*/  SEL R10, R0, 0x10, !P0 ;  /* 0x00000010000a7807 */ /* 0x000fe20004000000 */
[----:B------:R4:W-:Y:S01]  /*0910*/  STL [R1+0x2c], R12 ;  /* 0x00002c0c01007387 */ /* 0x0009e20000100800 */
[----:B------:R-:W-:-:S02]  /*0920*/  LEA R0, R17, UR6, 0x1 ;  /* 0x0000000611007c11 */ /* 0x000fc4000f8e08ff */
[C---:B-1----:R-:W-:Y:S02]  /*0930*/  SEL R4, R5.reuse, 0xffffffc0, !P4 ;  /* 0xffffffc005047807 */ /* 0x042fe40006000000 */
[----:B------:R-:W-:Y:S02]  /*0940*/  SEL R6, R6, 0xffffffe0, !P5 ;  /* 0xffffffe006067807 */ /* 0x000fe40006800000 */
[----:B------:R-:W-:Y:S01]  /*0950*/  SEL R5, R5, 0xffffffc0, !P6 ;  /* 0xffffffc005057807 */ /* 0x000fe20007000000 */
[----:B------:R-:W-:Y:S01]  /*0960*/  IMAD.IADD R252, R0, 0x1, R4 ;  /* 0x0000000100fc7824 */ /* 0x000fe200078e0204 */
[----:B------:R-:W-:Y:S02]  /*0970*/  LEA R9, R9, UR6, 0x1 ;  /* 0x0000000609097c11 */ /* 0x000fe4000f8e08ff */
[----:B--2---:R-:W-:Y:S02]  /*0980*/  LEA R14, R16, UR5, 0x1 ;  /* 0x00000005100e7c11 */ /* 0x004fe4000f8e08ff */
[----:B---3--:R-:W-:Y:S01]  /*0990*/  LEA R13, R11, UR7, 0x1 ;  /* 0x000000070b0d7c11 */ /* 0x008fe2000f8e08ff */
[----:B------:R-:W-:Y:S01]  /*09a0*/  ULDC.64 UR6, c[0x0][0x208] ;  /* 0x0000820000067ab9 */ /* 0x000fe20000000a00 */
[----:B------:R-:W-:Y:S01]  /*09b0*/  LEA R11, R7, UR5, 0x1 ;  /* 0x00000005070b7c11 */ /* 0x000fe2000f8e08ff */
[----:B----4-:R-:W-:Y:S01]  /*09c0*/  IMAD.IADD R12, R0, 0x1, R2 ;  /* 0x00000001000c7824 */ /* 0x010fe200078e0202 */
[----:B------:R-:W-:-:S03]  /*09d0*/  IADD3 R2, R2, -0x6000, R0 ;  /* 0xffffa00002027810 */ /* 0x000fc60007ffe000 */
[----:B------:R-:W-:Y:S01]  /*09e0*/  IMAD.IADD R7, R11, 0x1, R6 ;  /* 0x000000010b077824 */ /* 0x000fe200078e0206 */
        /* <DEDUP_REMOVED lines=30> */
.L_x_248:
        /* <DEDUP_REMOVED lines=42> */
[----:B------:R-:W-:-:S04]  /*0e70*/  @!UP3 ULDC.64 UR8, c[0x0][0x318] ;  /* 0x0000c6000008bab9 */ /* 0x000fc80000000a00 */
[----:B------:R-:W5:Y:S01]  /*0e80*/  @!P2 LDG.E R7, desc[UR6][R4.64] ;  /* 0x000000060407a981 */ /* 0x000f62000c1e1900 */
[----:B------:R-:W-:-:S03]  /*0e90*/  @!UP3 UISETP.NE.U32.AND UP1, UPT, UR8, URZ, UPT ;  /* 0x0000003f0800b28c */ /* 0x000fc6000bf25070 */
[----:B------:R-:W-:Y:S01]  /*0ea0*/  @!UP3 ULDC UR8, c[0x0][0x2cc] ;  /* 0x0000b3000008bab9 */ /* 0x000fe20000000800 */
        /* <DEDUP_REMOVED lines=21> */
.L_x_202:
        /* <DEDUP_REMOVED lines=56> */
[----:B------:R-:W-:Y:S02]  /*1380*/  UISETP.NE.AND UP1, UPT, UR33, -0x1, UPT ;  /* 0xffffffff2100788c */ /* 0x000fe4000bf25270 */
[----:B------:R-:W-:Y:S01]  /*1390*/  UISETP.LT.AND UP0, UPT, UR13, UR9, UPT ;  /* 0x000000090d00728c */ /* 0x000fe2000bf01270 */
[----:B-1----:R-:W-:Y:S01]  /*13a0*/  IMAD.MOV R4, RZ, RZ, -R5 ;  /* 0x000000ffff047224 */ /* 0x002fe200078e0a05 */
[----:B------:R-:W-:Y:S02]  /*13b0*/  UIMAD UR22, UR5, UR35, URZ ;  /* 0x00000023051672a4 */ /* 0x000fe4000f8e023f */
[----:B------:R-:W-:Y:S01]  /*13c0*/  UIADD3 UR52, UR19, UR24, URZ ;  /* 0x0000001813347290 */ /* 0x000fe2000fffe03f */
[----:B------:R-:W-:Y:S01]  /*13d0*/  IMAD R6, R4, R8, RZ ;  /* 0x0000000804067224 */ /* 0x000fe200078e02ff */
[----:B------:R-:W-:Y:S01]  /*13e0*/  UIMAD UR19, UR11, UR14, URZ ;  /* 0x0000000e0b1372a4 */ /* 0x000fe2000f8e023f */
[----:B------:R-:W-:Y:S01]  /*13f0*/  IMAD.MOV.U32 R4, RZ, RZ, RZ ;  /* 0x000000ffff047224 */ /* 0x000fe200078e00ff */
[----:B------:R-:W-:Y:S01]  /*1400*/  UIADD3 UR18, UR15, UR18, URZ ;  /* 0x000000120f127290 */ /* 0x000fe2000fffe03f */
[----:B------:R-:W-:-:S02]  /*1410*/  ULDC.U8 UR25, c[0x0][0x3d8] ;  /* 0x0000f60000197ab9 */ /* 0x000fc40000000000 */
[----:B------:R-:W-:Y:S01]  /*1420*/  IMAD.HI.U32 R4, R5, R6, R4 ;  /* 0x0000000605047227 */ /* 0x000fe200078e0004 */
[----:B------:R-:W-:Y:S01]  /*1430*/  MOV R5, R7 ;  /* 0x0000000700057202 */ /* 0x000fe20000000f00 */
[----:B------:R-:W-:Y:S02]  /*1440*/  USEL UR41, UR13, UR9, UP0 ;  /* 0x000000090d297287 */ /* 0x000fe40008000000 */
[----:B------:R-:W-:Y:S02]  /*1450*/  UISETP.NE.AND UP3, UPT, UR25, URZ, UPT ;  /* 0x0000003f1900728c */ /* 0x000fe4000bf65270 */
[----:B------:R-:W-:Y:S01]  /*1460*/  IMAD.HI.U32 R4, R4, R5, RZ ;  /* 0x0000000504047227 */ /* 0x000fe200078e00ff */
[----:B------:R-:W-:Y:S02]  /*1470*/  @UP2 UIADD3 UR52, UR17, UR22, URZ ;  /* 0x0000001611342290 */ /* 0x000fe4000fffe03f */
[----:B------:R-:W-:Y:S01]  /*1480*/  UIMAD.WIDE.U32 UR16, UR10, UR14, URZ ;  /* 0x0000000e0a1072a5 */ /* 0x000fe2000f8e003f */
[----:B------:R-:W-:Y:S01]  /*1490*/  IMAD.MOV R6, RZ, RZ, -R4 ;  /* 0x000000ffff067224 */ /* 0x000fe200078e0a04 */
[----:B------:R-:W-:-:S02]  /*14a0*/  UIMAD UR9, UR10, UR18, UR19 ;  /* 0x000000120a0972a4 */ /* 0x000fc4000f8e0213 */
[----:B------:R-:W-:Y:S01]  /*14b0*/  ULEA UR18, UR41, 0xffffffc0, 0x6 ;  /* 0xffffffc029127891 */ /* 0x000fe2000f8e303f */
[C---:B------:R-:W-:Y:S01]  /*14c0*/  IMAD R5, R8.reuse, R6, R5 ;  /* 0x0000000608057224 */ /* 0x040fe200078e0205 */
[----:B------:R-:W-:Y:S01]  /*14d0*/  ULDC.U8 UR30, c[0x0][0x480] ;  /* 0x00012000001e7ab9 */ /* 0x000fe20000000000 */
[----:B------:R-:W-:Y:S02]  /*14e0*/  UIMAD.WIDE.U32 UR14, UR10, UR5, URZ ;  /* 0x000000050a0e72a5 */ /* 0x000fe4000f8e003f */
[----:B------:R-:W-:Y:S01]  /*14f0*/  @UP1 UIADD3 UR23, UR26, UR33, URZ ;  /* 0x000000211a171290 */ /* 0x000fe2000fffe03f */
[----:B------:R-:W-:Y:S01]  /*1500*/  ISETP.GT.U32.AND P1, PT, R8, R5, PT ;  /* 0x000000050800720c */ /* 0x000fe20003f24070 */
[----:B------:R-:W-:Y:S02]  /*1510*/  UIADD3 UR48, UR17, UR9, URZ ;  /* 0x0000000911307290 */ /* 0x000fe4000fffe03f */
[----:B------:R-:W-:Y:S02]  /*1520*/  UIMAD UR50, UR56, UR31, URZ ;  /* 0x0000001f383272a4 */ /* 0x000fe4000f8e023f */
[----:B------:R-:W-:-:S02]  /*1530*/  UISETP.NE.AND UP4, UPT, UR30, URZ, UPT ;  /* 0x0000003f1e00728c */ /* 0x000fc4000bf85270 */
[----:B------:R-:W-:Y:S02]  /*1540*/  UIMAD UR13, UR11, UR5, URZ ;  /* 0x000000050b0d72a4 */ /* 0x000fe4000f8e023f */
[----:B------:R-:W-:Y:S01]  /*1550*/  UIADD3 UR9, UP0, UR18, UR29, URZ ;  /* 0x0000001d12097290 */ /* 0x000fe2000ff1e03f */
[----:B------:R-:W-:Y:S01]  /*1560*/  @UP1 ULDC.64 UR30, c[0x0][0x248] ;  /* 0x00009200001e1ab9 */ /* 0x000fe20000000a00 */
[----:B------:R-:W-:Y:S02]  /*1570*/  USHF.R.S32.HI UR36, URZ, 0x1f, UR18 ;  /* 0x0000001f3f247899 */ /* 0x000fe40008011412 */
[----:B------:R-:W-:Y:S01]  /*1580*/  @!P1 IMAD.IADD R5, R5, 0x1, -R8 ;  /* 0x0000000105059824 */ /* 0x000fe200078e0a08 */
[----:B------:R-:W-:Y:S01]  /*1590*/  USEL UR55, UR16, UR14, !UP2 ;  /* 0x0000000e10377287 */ /* 0x000fe2000d000000 */
[----:B------:R-:W-:Y:S01]  /*15a0*/  @!P1 IADD3 R4, R4, 0x1, RZ ;  /* 0x0000000104049810 */ /* 0x000fe20007ffe0ff */
[----:B------:R-:W-:Y:S01]  /*15b0*/  ULDC UR40, c[0x0][0x2c4] ;  /* 0x0000b10000287ab9 */ /* 0x000fe20000000800 */
[----:B------:R-:W-:Y:S01]  /*15c0*/  @UP1 UIMAD.WIDE.U32 UR16, UR23, UR30, URZ ;  /* 0x0000001e171012a5 */ /* 0x000fe2000f8e003f */
[----:B------:R-:W-:Y:S01]  /*15d0*/  ISETP.GE.U32.AND P0, PT, R5, R8, PT ;  /* 0x000000080500720c */ /* 0x000fe20003f06070 */
[----:B------:R-:W-:Y:S01]  /*15e0*/  @UP1 UIMAD UR19, UR23, UR31, URZ ;  /* 0x0000001f171312a4 */ /* 0x000fe2000f8e023f */
[----:B------:R-:W-:Y:S01]  /*15f0*/  LOP3.LUT R5, R9, UR56, RZ, 0x3c, !PT ;  /* 0x0000003809057c12 */ /* 0x000fe2000f8e3cff */
[----:B------:R-:W-:Y:S01]  /*1600*/  @UP2 UIADD3 UR48, UR15, UR13, URZ ;  /* 0x0000000d0f302290 */ /* 0x000fe2000fffe03f */
[----:B------:R-:W-:Y:S01]  /*1610*/  PLOP3.LUT P1, PT, PT, PT, UP1, 0x80, 0x0 ;  /* 0x000000000000781c */ /* 0x000fe20003f2f018 */
[----:B------:R-:W-:Y:S01]  /*1620*/  UIMAD UR11, UR11, UR9, URZ ;  /* 0x000000090b0b72a4 */ /* 0x000fe2000f8e023f */
[----:B------:R-:W-:Y:S01]  /*1630*/  ISETP.GE.AND P2, PT, R5, RZ, PT ;  /* 0x000000ff0500720c */ /* 0x000fe20003f46270 */
[----:B------:R-:W-:-:S02]  /*1640*/  UIMAD.WIDE.U32 UR22, UR10, UR9, URZ ;  /* 0x000000090a1672a5 */ /* 0x000fc4000f8e003f */
[----:B------:R-:W-:Y:S02]  /*1650*/  UIADD3.X UR13, UR36, UR20, URZ, UP0, !UPT ;  /* 0x00000014240d7290 */ /* 0x000fe400087fe43f */
[----:B------:R-:W-:Y:S02]  /*1660*/  @UP3 UIMAD UR9, UR47, UR40, URZ ;  /* 0x000000282f0932a4 */ /* 0x000fe4000f8e023f */
[----:B------:R-:W-:Y:S01]  /*1670*/  @UP1 UIADD3 UR27, UR26, UR33, URZ ;  /* 0x000000211a1b1290 */ /* 0x000fe2000fffe03f */
[----:B------:R-:W-:Y:S01]  /*1680*/  @P0 VIADD R4, R4, 0x1 ;  /* 0x0000000104040836 */ /* 0x000fe20000000000 */
[----:B------:R-:W-:Y:S01]  /*1690*/  UIMAD UR11, UR10, UR13, UR11 ;  /* 0x0000000d0a0b72a4 */ /* 0x000fe2000f8e020b */
[----:B------:R-:W-:Y:S01]  /*16a0*/  PLOP3.LUT P0, PT, PT, PT, UP3, 0x80, 0x0 ;  /* 0x000000000000781c */ /* 0x000fe20003f0f038 */
[----:B------:R-:W-:Y:S01]  /*16b0*/  @UP3 USEL UR10, UR9, UR5, !UP2 ;  /* 0x00000005090a3287 */ /* 0x000fe2000d000000 */
[----:B------:R-:W-:Y:S01]  /*16c0*/  IMAD.MOV.U32 R18, RZ, RZ, R4 ;  /* 0x000000ffff127224 */ /* 0x000fe200078e0004 */
[----:B------:R-:W-:Y:S01]  /*16d0*/  @UP1 ULDC.64 UR24, c[0x0][0x250] ;  /* 0x0000940000181ab9 */ /* 0x000fe20000000a00 */
[----:B------:R-:W-:Y:S01]  /*16e0*/  @UP3 ULDC UR9, c[0x0][0x2e4] ;  /* 0x0000b90000093ab9 */ /* 0x000fe20000000800 */
[----:B------:R-:W-:-:S02]  /*16f0*/  @UP1 UIMAD.WIDE.U32 UR14, UR27, UR24, URZ ;  /* 0x000000181b0e12a5 */ /* 0x000fc4000f8e003f */
[----:B------:R-:W-:Y:S01]  /*1700*/  USEL UR54, UR28, URZ, UP4 ;  /* 0x0000003f1c367287 */ /* 0x000fe2000a000000 */
[----:B------:R-:W-:Y:S01]  /*1710*/  @!P2 IADD3 R18, -R18, RZ, RZ ;  /* 0x000000ff1212a210 */ /* 0x000fe20007ffe1ff */
[----:B------:R-:W-:Y:S01]  /*1720*/  @UP3 UIMAD UR28, UR56, UR9, UR10 ;  /* 0x00000009381c32a4 */ /* 0x000fe2000f8e020a */
[----:B------:R-:W-:Y:S01]  /*1730*/  @!P3 LOP3.LUT R18, RZ, R9, RZ, 0x33, !PT ;  /* 0x00000009ff12b212 */ /* 0x000fe200078e33ff */
[----:B------:R-:W-:Y:S02]  /*1740*/  @UP1 UIMAD UR13, UR27, UR25, URZ ;  /* 0x000000191b0d12a4 */ /* 0x000fe4000f8e023f */
[----:B------:R-:W-:Y:S02]  /*1750*/  @!UP3 UIMAD UR9, UR47, UR61, UR56 ;  /* 0x0000003d2f09b2a4 */ /* 0x000fe4000f8e0238 */
[----:B------:R-:W-:Y:S02]  /*1760*/  @!UP2 UIADD3 UR51, UR43, UR37, URZ ;  /* 0x000000252b33a290 */ /* 0x000fe4000fffe03f */
[----:B------:R-:W-:-:S02]  /*1770*/  @UP1 UIADD3 UR46, UR15, UR13, URZ ;  /* 0x0000000d0f2e1290 */ /* 0x000fc4000fffe03f */
        /* <DEDUP_REMOVED lines=21> */
.L_x_204:
        /* <DEDUP_REMOVED lines=13> */
.L_x_205:
        /* <DEDUP_REMOVED lines=11> */
.L_x_206:
[----:B------:R-:W-:-:S04]  /*1a50*/  UIMAD UR5, UR47, UR61, UR56 ;  /* 0x0000003d2f0572a4 */ /* 0x000fc8000f8e0238 */
[----:B------:R-:W-:-:S12]  /*1a60*/  UIMAD UR5, UR5, UR59, URZ ;  /* 0x0000003b050572a4 */ /* 0x000fd8000f8e023f */
.L_x_207:
[----:B------:R-:W2:Y:S01]  /*1a70*/  LDL.64 R6, [R1+0x50] ;  /* 0x0000500001067983 */ /* 0x000ea20000100a00 */
[----:B------:R-:W1:Y:S01]  /*1a80*/  LDC.64 R20, c[0x0][0x420] ;  /* 0x00010800ff147b82 */ /* 0x000e620000000a00 */
[----:B------:R-:W-:Y:S02]  /*1a90*/  ULDC UR9, c[0x0][0x2dc] ;  /* 0x0000b70000097ab9 */ /* 0x000fe40000000800 */
[----:B------:R3:W2:Y:S01]  /*1aa0*/  LDL.64 R32, [R1+0x50] ;  /* 0x0000500001207983 */ /* 0x0006a20000100a00 */
[----:B------:R-:W-:Y:S01]  /*1ab0*/  UIADD3 UR10, UR18, UR5, URZ ;  /* 0x00000005120a7290 */ /* 0x000fe2000fffe03f */
[----:B------:R-:W-:Y:S01]  /*1ac0*/  BSSY B1, `(.L_x_203) ;  /* 0x00007f0000017945 */ /* 0x000fe20003800000 */
[----:B------:R-:W-:Y:S01]  /*1ad0*/  UIMAD UR5, UR9, UR61, URZ ;  /* 0x0000003d090572a4 */ /* 0x000fe2000f8e023f */
[----:B------:R-:W4:Y:S01]  /*1ae0*/  S2R R29, SR_TID.X ;  /* 0x00000000001d7919 */ /* 0x000f220000002100 */
[----:B------:R-:W-:Y:S02]  /*1af0*/  USHF.R.S32.HI UR43, URZ, 0x1f, UR56 ;  /* 0x0000001f3f2b7899 */ /* 0x000fe40008011438 */
        /* <DEDUP_REMOVED lines=70> */
[----:B------:R-:W-:Y:S02]  /*1f60*/  UMOV UR18, UR16 ;  /* 0x0000001000127c82 */ /* 0x000fe40008000000 */
[----:B------:R-:W-:Y:S01]  /*1f70*/  IMAD.IADD R22, R9, 0x1, R5 ;  /* 0x0000000109167824 */ /* 0x000fe200078e0205 */
[----:B------:R-:W-:Y:S01]  /*1f80*/  LEA R34, P3, R10, UR22, 0x1 ;  /* 0x000000160a227c11 */ /* 0x000fe2000f8608ff */
[----:B------:R-:W-:Y:S01]  /*1f90*/  VIADD R23, R11, UR5 ;  /* 0x000000050b177c36 */ /* 0x000fe20008000000 */
[----:B------:R-:W-:Y:S01]  /*1fa0*/  PLOP3.LUT P0, PT, PT, PT, UP0, 0x80, 0x0 ;  /* 0x000000000000781c */ /* 0x000fe20003f0f008 */
[----:B------:R-:W-:Y:S01]  /*1fb0*/  UMOV UR16, UR14 ;  /* 0x0000000e00107c82 */ /* 0x000fe20008000000 */
[----:B------:R-:W-:-:S02]  /*1fc0*/  LEA.HI.X R37, R8, UR11, R22, 0x1, P2 ;  /* 0x0000000b08257c11 */ /* 0x000fc400090f0c16 */
        /* <DEDUP_REMOVED lines=23> */
.L_x_209:
        /* <DEDUP_REMOVED lines=19> */
.L_x_210:
        /* <DEDUP_REMOVED lines=8> */
[----:B------:R-:W-:Y:S01]  /*22f0*/  USHF.R.S32.HI UR19, URZ, 0x1f, UR56 ;  /* 0x0000001f3f137899 */ /* 0x000fe20008011438 */
[----:B------:R-:W-:Y:S01]  /*2300*/  ULDC.64 UR14, c[0x0][0x468] ;  /* 0x00011a00000e7ab9 */ /* 0x000fe20000000a00 */
[----:B------:R-:W-:-:S02]  /*2310*/  ISETP.GE.AND P4, PT, R4, UR8, PT ;  /* 0x0000000804007c0c */ /* 0x000fc4000bf86270 */
[----:B------:R-:W-:Y:S01]  /*2320*/  MOV R5, UR5 ;  /* 0x0000000500057c02 */ /* 0x000fe20008000f00 */
[----:B------:R-:W-:Y:S01]  /*2330*/  UIMAD UR5, UR19, UR14, URZ ;  /* 0x0000000e130572a4 */ /* 0x000fe2000f8e023f */
[----:B------:R-:W-:Y:S01]  /*2340*/  IADD3 R8, P0, R6, UR9, RZ ;  /* 0x0000000906087c10 */ /* 0x000fe2000ff1e0ff */
[----:B------:R-:W-:Y:S02]  /*2350*/  VIADD R6, R4, 0x20 ;  /* 0x0000002004067836 */ /* 0x000fe40000000000 */
[----:B------:R-:W-:Y:S01]  /*2360*/  UIMAD UR15, UR56, UR15, UR5 ;  /* 0x0000000f380f72a4 */ /* 0x000fe2000f8e0205 */
[----:B------:R-:W-:Y:S02]  /*2370*/  IADD3.X R9, R7, UR18, R5, P0, !PT ;  /* 0x0000001207097c10 */ /* 0x000fe400087fe405 */
[----:B------:R-:W-:Y:S02]  /*2380*/  MOV R5, UR14 ;  /* 0x0000000e00057c02 */ /* 0x000fe40008000f00 */
        /* <DEDUP_REMOVED lines=20> */
.L_x_212:
[----:B------:R-:W-:Y:S05]  /*24d0*/  BSYNC B0 ;  /* 0x0000000000007941 */ /* 0x000fea0003800000 */
.L_x_211:
        /* <DEDUP_REMOVED lines=19> */
.L_x_214:
[----:B------:R-:W-:Y:S05]  /*2610*/  BSYNC B0 ;  /* 0x0000000000007941 */ /* 0x000fea0003800000 */
.L_x_213:
        /* <DEDUP_REMOVED lines=32> */
.L_x_216:
[----:B------:R-:W-:Y:S05]  /*2820*/  BSYNC B0 ;  /* 0x0000000000007941 */ /* 0x000fea0003800000 */
.L_x_215:
        /* <DEDUP_REMOVED lines=21> */
.L_x_208:
        /* <DEDUP_REMOVED lines=63> */
.L_x_219:
[----:B------:R-:W-:Y:S05]  /*2d70*/  BSYNC B0 ;  /* 0x0000000000007941 */ /* 0x000fea0003800000 */
.L_x_218:
        /* <DEDUP_REMOVED lines=44> */
.L_x_221:
[----:B------:R-:W-:Y:S05]  /*3040*/  BSYNC B0 ;  /* 0x0000000000007941 */ /* 0x000fea0003800000 */
.L_x_220:
        /* <DEDUP_REMOVED lines=30> */
.L_x_223:
[----:B------:R-:W-:Y:S05]  /*3230*/  BSYNC B0 ;  /* 0x0000000000007941 */ /* 0x000fea0003800000 */
.L_x_222:
        /* <DEDUP_REMOVED lines=37> */
.L_x_225:
[----:B------:R-:W-:Y:S05]  /*3490*/  BSYNC B0 ;  /* 0x0000000000007941 */ /* 0x000fea0003800000 */
.L_x_224:
        /* <DEDUP_REMOVED lines=27> */
.L_x_227:
[----:B------:R-:W-:Y:S05]  /*3650*/  BSYNC B0 ;  /* 0x0000000000007941 */ /* 0x000fea0003800000 */
.L_x_226:
        /* <DEDUP_REMOVED lines=40> */
.L_x_229:
[----:B------:R-:W-:Y:S05]  /*38e0*/  BSYNC B0 ;  /* 0x0000000000007941 */ /* 0x000fea0003800000 */
.L_x_228:
[----:B---3--:R-:W3:Y:S01]  /*38f0*/  LDL R15, [R1+0x84] ;  /* 0x00008400010f7983 */ /* 0x008ee20000100800 */
[----:B------:R-:W-:Y:S01]  /*3900*/  UIMAD UR10, UR38, UR30, URZ ;  /* 0x0000001e260a72a4 */ /* 0x000fe2000f8e023f */
[----:B-1----:R-:W-:Y:S01]  /*3910*/  IMAD.WIDE.U32 R6, R13, UR32, R32 ;  /* 0x000000200d067c25 */ /* 0x002fe2000f8e0020 */
[----:B------:R-:W-:Y:S01]  /*3920*/  BSSY B0, `(.L_x_230) ;  /* 0x0000036000007945 */ /* 0x000fe20003800000 */
[----:B------:R1:W-:Y:S01]  /*3930*/  @P0 STS.128 [R30+0xc000], RZ ;  /* 0x00c000ff1e000388 */ /* 0x0003e20000000c00 */
[----:B------:R-:W-:Y:S01]  /*3940*/  UIMAD UR10, UR32, UR31, UR10 ;  /* 0x0000001f200a72a4 */ /* 0x000fe2000f8e020a */
[----:B------:R-:W-:Y:S02]  /*3950*/  IADD3 R8, P1, R6, UR21, RZ ;  /* 0x0000001506087c10 */ /* 0x000fe4000ff3e0ff */
[----:B------:R1:W-:Y:S03]  /*3960*/  @P0 STS.128 [R30+0xe000], RZ ;  /* 0x00e000ff1e000388 */ /* 0x0003e60000000c00 */
[----:B------:R-:W-:Y:S01]  /*3970*/  MOV R6, UR10 ;  /* 0x0000000a00067c02 */ /* 0x000fe20008000f00 */
[----:B------:R1:W-:Y:S01]  /*3980*/  @P0 STS.128 [R30+0x10000], RZ ;  /* 0x010000ff1e000388 */ /* 0x0003e20000000c00 */
[----:B------:R-:W-:-:S02]  /*3990*/  ULDC.64 UR10, c[0x0][0x260] ;  /* 0x00009800000a7ab9 */ /* 0x000fc40000000a00 */
[----:B------:R-:W-:Y:S01]  /*39a0*/  IADD3.X R9, R7, UR27, R6, P1, !PT ;  /* 0x0000001b07097c10 */ /* 0x000fe20008ffe406 */
[----:B------:R-:W-:-:S04]  /*39b0*/  IMAD R14, R24, UR10, RZ ;  /* 0x0000000a180e7c24 */ /* 0x000fc8000f8e02ff */
[C---:B------:R-:W-:Y:S02]  /*39c0*/  IMAD R14, R18.reuse, UR11, R14 ;  /* 0x0000000b120e7c24 */ /* 0x040fe4000f8e020e */
[----:B------:R-:W-:-:S05]  /*39d0*/  IMAD.WIDE.U32 R8, R18, UR10, R8 ;  /* 0x0000000a12087c25 */ /* 0x000fca000f8e0008 */
[----:B------:R-:W-:Y:S02]  /*39e0*/  IADD3 R14, R9, R14, RZ ;  /* 0x0000000e090e7210 */ /* 0x000fe40007ffe0ff */
[C---:B---3--:R-:W-:Y:S02]  /*39f0*/  IADD3 R5, R15.reuse, 0x8, RZ ;  /* 0x000000080f057810 */ /* 0x048fe40007ffe0ff */
[----:B------:R-:W-:Y:S02]  /*3a00*/  ISETP.GE.AND P6, PT, R15, UR5, PT ;  /* 0x000000050f007c0c */ /* 0x000fe4000bfc6270 */
[----:B------:R-:W-:Y:S01]  /*3a10*/  ISETP.GE.AND P5, PT, R5, UR5, PT ;  /* 0x0000000505007c0c */ /* 0x000fe2000bfa6270 */
[----:B-1----:R-:W-:-:S12]  /*3a20*/  @P0 BRA `(.L_x_231) ;  /* 0x0000000000940947 */ /* 0x002fd80003800000 */
[----:B------:R-:W3:Y:S01]  /*3a30*/  LDL R10, [R1+0x6c] ;  /* 0x00006c00010a7983 */ /* 0x000ee20000100800 */
        /* <DEDUP_REMOVED lines=36> */
.L_x_231:
[----:B------:R-:W-:Y:S05]  /*3c80*/  BSYNC B0 ;  /* 0x0000000000007941 */ /* 0x000fea0003800000 */
.L_x_230:
        /* <DEDUP_REMOVED lines=44> */
.L_x_233:
[----:B------:R-:W-:Y:S05]  /*3f50*/  BSYNC B0 ;  /* 0x0000000000007941 */ /* 0x000fea0003800000 */
.L_x_232:
[----:B------:R-:W-:Y:S01]  /*3f60*/  SHF.R.S32.HI R4, RZ, 0x1f, R15 ;  /* 0x0000001fff047819 */ /* 0x000fe2000001140f */
[C---:B------:R-:W-:Y:S01]  /*3f70*/  IMAD.SHL.U32 R5, R15.reuse, 0x4, RZ ;  /* 0x000000040f057824 */ /* 0x040fe200078e00ff */
[----:B------:R-:W0:Y:S01]  /*3f80*/  LDGDEPBAR ;  /* 0x00000000000079af */ /* 0x000e220000000000 */
[----:B-1-3--:R-:W-:Y:S01]  /*3f90*/  IMAD.MOV.U32 R7, RZ, RZ, 0x7f800000 ;  /* 0x7f800000ff077424 */ /* 0x00afe200078e00ff */
[----:B------:R-:W-:Y:S01]  /*3fa0*/  SHF.L.U64.HI R6, R15, 0x2, R4 ;  /* 0x000000020f067819 */ /* 0x000fe20000010204 */
[----:B------:R-:W-:Y:S01]  /*3fb0*/  ULDC.64 UR22, c[0x0][0x3c8] ;  /* 0x0000f20000167ab9 */ /* 0x000fe20000000a00 */
[----:B------:R-:W-:Y:S01]  /*3fc0*/  IADD3 R4, P0, R5, UR16, RZ ;  /* 0x0000001005047c10 */ /* 0x000fe2000ff1e0ff */
[----:B------:R1:W-:Y:S01]  /*3fd0*/  STL [R1+0x78], R5 ;  /* 0x0000780501007387 */ /* 0x0003e20000100800 */
[----:B------:R-:W-:Y:S02]  /*3fe0*/  UISETP.NE.U32.AND UP1, UPT, UR22, URZ, UPT ;  /* 0x0000003f1600728c */ /* 0x000fe4000bf25070 */
[----:B------:R-:W-:Y:S01]  /*3ff0*/  USHF.R.S32.HI UR10, URZ, 0x1f, UR56 ;  /* 0x0000001f3f0a7899 */ /* 0x000fe20008011438 */
[----:B------:R3:W-:Y:S01]  /*4000*/  STL [R1+0x74], R6 ;  /* 0x0000740601007387 */ /* 0x0007e20000100800 */
[----:B------:R-:W-:Y:S01]  /*4010*/  UISETP.NE.AND.EX UP1, UPT, UR23, URZ, UPT, UP1 ;  /* 0x0000003f1700728c */ /* 0x000fe2000bf25310 */
[----:B------:R-:W-:-:S02]  /*4020*/  ULDC UR27, c[0x0][0x2dc] ;  /* 0x0000b700001b7ab9 */ /* 0x000fc40000000800 */
[----:B------:R-:W5:Y:S01]  /*4030*/  LDL R13, [R1+0x4] ;  /* 0x00000400010d7983 */ /* 0x000f620000100800 */
[----:B------:R-:W-:-:S07]  /*4040*/  ULDC UR19, c[0x0][0x2ec] ;  /* 0x0000bb0000137ab9 */ /* 0x000fce0000000800 */
        /* <DEDUP_REMOVED lines=8> */
[----:B------:R-:W-:Y:S01]  /*40d0*/  PLOP3.LUT P0, PT, PT, PT, UP1, 0x80, 0x0 ;  /* 0x000000000000781c */ /* 0x000fe20003f0f018 */
[----:B------:R-:W-:Y:S01]  /*40e0*/  IMAD.MOV.U32 R240, RZ, RZ, 0x20 ;  /* 0x00000020fff07424 */ /* 0x000fe200078e00ff */
[----:B------:R-:W-:Y:S01]  /*40f0*/  UIADD3 UR21, UR32, UR12, URZ ;  /* 0x0000000c20157290 */ /* 0x000fe2000fffe03f */
[----:B---3--:R-:W-:Y:S01]  /*4100*/  IMAD.MOV.U32 R6, RZ, RZ, 0x7f800000 ;  /* 0x7f800000ff067424 */ /* 0x008fe200078e00ff */
[----:B------:R-:W3:Y:S01]  /*4110*/  @!P6 LDG.E R7, desc[UR6][R4.64] ;  /* 0x000000060407e981 */ /* 0x000ee2000c1e1900 */
[----:B------:R-:W-:Y:S02]  /*4120*/  @UP1 ULEA UR22, UP0, UR10, UR22, 0x2 ;  /* 0x000000160a161291 */ /* 0x000fe4000f80103f */
[----:B------:R-:W-:-:S02]  /*4130*/  @UP1 UIADD3 UR5, UR11, UR5, URZ ;  /* 0x000000050b051290 */ /* 0x000fc4000fffe03f */
[----:B------:R1:W3:Y:S01]  /*4140*/  @!P5 LDG.E R6, desc[UR6][R4.64+0x20] ;  /* 0x000020060406d981 */ /* 0x0002e2000c1e1900 */
        /* <DEDUP_REMOVED lines=25> */
[----:B------:R2:W3:Y:S01]  /*42e0*/  @P0 LDG.E R11, desc[UR6][R4.64] ;  /* 0x00000006040b0981 */ /* 0x0004e2000c1e1900 */
[----:B------:R-:W-:-:S02]  /*42f0*/  CS2R R112, SRZ ;  /* 0x0000000000707805 */ /* 0x000fc4000001ff00 */
[----:B------:R-:W-:Y:S02]  /*4300*/  CS2R R106, SRZ ;  /* 0x00000000006a7805 */ /* 0x000fe4000001ff00 */
[----:B------:R-:W-:Y:S01]  /*4310*/  CS2R R104, SRZ ;  /* 0x0000000000687805 */ /* 0x000fe2000001ff00 */
[----:B------:R-:W1:Y:S01]  /*4320*/  LDSM.16.M88.4 R168, [R252+0x800] ;  /* 0x00080000fca8783b */ /* 0x000e620000000200 */
[----:B------:R-:W-:Y:S02]  /*4330*/  CS2R R102, SRZ ;  /* 0x0000000000667805 */ /* 0x000fe4000001ff00 */
[----:B------:R-:W-:Y:S02]  /*4340*/  CS2R R100, SRZ ;  /* 0x0000000000647805 */ /* 0x000fe4000001ff00 */
[----:B------:R-:W-:Y:S01]  /*4350*/  CS2R R62, SRZ ;  /* 0x00000000003e7805 */ /* 0x000fe2000001ff00 */
[----:B------:R-:W1:Y:S01]  /*4360*/  LDSM.16.M88.4 R196, [R252+0x2000] ;  /* 0x00200000fcc4783b */ /* 0x000e620000000200 */
        /* <DEDUP_REMOVED lines=14> */
[----:B------:R-:W-:Y:S02]  /*4450*/  CS2R R42, SRZ ;  /* 0x00000000002a7805 */ /* 0x000fe4000001ff00 */
[----:B------:R-:W-:-:S02]  /*4460*/  CS2R R40, SRZ ;  /* 0x0000000000287805 */ /* 0x000fc4000001ff00 */
[----:B--2---:R-:W-:Y:S02]  /*4470*/  LEA.HI R5, R28, R29, RZ, 0x4 ;  /* 0x0000001d1c057211 */ /* 0x004fe400078f20ff */
[----:B------:R-:W-:Y:S02]  /*4480*/  CS2R R38, SRZ ;  /* 0x0000000000267805 */ /* 0x000fe4000001ff00 */
[----:B------:R-:W-:Y:S02]  /*4490*/  LOP3.LUT R4, R25, 0xfffffff8, RZ, 0xc0, !PT ;  /* 0xfffffff819047812 */ /* 0x000fe400078ec0ff */
[----:B------:R-:W-:Y:S02]  /*44a0*/  CS2R R36, SRZ ;  /* 0x0000000000247805 */ /* 0x000fe4000001ff00 */
[----:B----4-:R-:W-:Y:S02]  /*44b0*/  CS2R R30, SRZ ;  /* 0x00000000001e7805 */ /* 0x010fe4000001ff00 */
[----:B------:R-:W-:-:S02]  /*44c0*/  CS2R R34, SRZ ;  /* 0x0000000000227805 */ /* 0x000fc4000001ff00 */
[----:B------:R-:W-:Y:S01]  /*44d0*/  CS2R R32, SRZ ;  /* 0x0000000000207805 */ /* 0x000fe2000001ff00 */
[----:B------:R-:W-:Y:S01]  /*44e0*/  IMAD.IADD R4, R29, 0x1, -R4 ;  /* 0x000000011d047824 */ /* 0x000fe200078e0a04 */
[----:B------:R-:W-:Y:S02]  /*44f0*/  CS2R R26, SRZ ;  /* 0x00000000001a7805 */ /* 0x000fe4000001ff00 */
[----:B------:R-:W-:Y:S02]  /*4500*/  CS2R R22, SRZ ;  /* 0x0000000000167805 */ /* 0x000fe4000001ff00 */
[----:B------:R-:W-:Y:S01]  /*4510*/  CS2R R20, SRZ ;  /* 0x0000000000147805 */ /* 0x000fe2000001ff00 */
[C---:B------:R-:W-:Y:S01]  /*4520*/  IMAD.SHL.U32 R9, R4.reuse, 0x40, RZ ;  /* 0x0000004004097824 */ /* 0x040fe200078e00ff */
[----:B------:R-:W-:Y:S01]  /*4530*/  LOP3.LUT P1, RZ, R4, 0x2, RZ, 0xc0, !PT ;  /* 0x0000000204ff7812 */ /* 0x000fe2000782c0ff */
[----:B------:R-:W-:Y:S01]  /*4540*/  ULDC UR24, c[0x0][0x2d0] ;  /* 0x0000b40000187ab9 */ /* 0x000fe20000000800 */
[----:B------:R-:W-:-:S02]  /*4550*/  ULDC UR25, c[0x0][0x398] ;  /* 0x0000e60000197ab9 */ /* 0x000fc40000000800 */
[----:B------:R-:W-:-:S05]  /*4560*/  SEL R240, R240, 0xffffffe0, !P1 ;  /* 0xffffffe0f0f07807 */ /* 0x000fca0004800000 */
[----:B------:R-:W-:-:S05]  /*4570*/  IMAD.IADD R240, R240, 0x1, R252 ;  /* 0x00000001f0f07824 */ /* 0x000fca00078e02fc */
[----:B------:R-:W2:Y:S04]  /*4580*/  LDSM.16.M88.4 R172, [R240] ;  /* 0x00000000f0ac783b */ /* 0x000ea80000000200 */
[----:B------:R-:W4:Y:S04]  /*4590*/  LDSM.16.M88.4 R176, [R240+0x800] ;  /* 0x00080000f0b0783b */ /* 0x000f280000000200 */
[----:B------:R-:W1:Y:S04]  /*45a0*/  LDSM.16.M88.4 R204, [R240+0x2000] ;  /* 0x00200000f0cc783b */ /* 0x000e680000000200 */
[----:B------:R-:W1:Y:S04]  /*45b0*/  LDSM.16.M88.4 R208, [R240+0x2800] ;  /* 0x00280000f0d0783b */ /* 0x000e680000000200 */
[----:B------:R-:W1:Y:S04]  /*45c0*/  LDSM.16.M88.4 R236, [R240+0x4000] ;  /* 0x00400000f0ec783b */ /* 0x000e680000000200 */
[----:B------:R-:W1:Y:S01]  /*45d0*/  LDSM.16.M88.4 R240, [R240+0x4800] ;  /* 0x00480000f0f0783b */ /* 0x000e620000000200 */
[----:B------:R-:W2:Y:S01]  /*45e0*/  @P0 MUFU.RCP R10, UR5 ;  /* 0x00000005000a0d08 */ /* 0x000ea20008001000 */
[----:B------:R-:W-:Y:S01]  /*45f0*/  UIADD3 UR22, -UR8, 0x40, UR21 ;  /* 0x0000004008167890 */ /* 0x000fe2000fffe115 */
[----:B------:R-:W-:Y:S01]  /*4600*/  UMOV UR5, URZ ;  /* 0x0000003f00057c82 */ /* 0x000fe20008000000 */
[----:B------:R-:W-:-:S02]  /*4610*/  UIADD3 UR23, UR32, 0x40, URZ ;  /* 0x0000004020177890 */ /* 0x000fc4000fffe03f */
[----:B------:R-:W-:Y:S01]  /*4620*/  UIADD3 UR22, UR22, -UR42, URZ ;  /* 0x8000002a16167290 */ /* 0x000fe2000fffe03f */
[----:B------:R-:W-:Y:S01]  /*4630*/  UMOV UR13, UR60 ;  /* 0x0000003c000d7c82 */ /* 0x000fe20008000000 */
[----:B-----5:R-:W1:Y:S04]  /*4640*/  LDSM.16.M88.4 R156, [R13] ;  /* 0x000000000d9c783b */ /* 0x020e680000000200 */
[----:B------:R-:W1:Y:S04]  /*4650*/  LDSM.16.M88.4 R160, [R13+0x800] ;  /* 0x000800000da0783b */ /* 0x000e680000000200 */
[----:B------:R-:W1:Y:S04]  /*4660*/  LDSM.16.M88.4 R188, [R13+0x2000] ;  /* 0x002000000dbc783b */ /* 0x000e680000000200 */
[----:B------:R-:W1:Y:S04]  /*4670*/  LDSM.16.M88.4 R192, [R13+0x2800] ;  /* 0x002800000dc0783b */ /* 0x000e680000000200 */
[----:B------:R-:W1:Y:S04]  /*4680*/  LDSM.16.M88.4 R220, [R13+0x4000] ;  /* 0x004000000ddc783b */ /* 0x000e680000000200 */
[----:B------:R-:W1:Y:S04]  /*4690*/  LDSM.16.M88.4 R224, [R13+0x4800] ;  /* 0x004800000de0783b */ /* 0x000e680000000200 */
[----:B---3--:R3:W-:Y:S04]  /*46a0*/  STL [R1+0x64], R7 ;  /* 0x0000640701007387 */ /* 0x0087e80000100800 */
[----:B------:R5:W-:Y:S01]  /*46b0*/  STL [R1+0x68], R6 ;  /* 0x0000680601007387 */ /* 0x000be20000100800 */
[----:B---3--:R-:W-:-:S04]  /*46c0*/  SHF.R.S32.HI R7, RZ, 0x4, R5 ;  /* 0x00000004ff077819 */ /* 0x008fc80000011405 */
[----:B------:R-:W-:Y:S02]  /*46d0*/  LEA.HI R5, R5, R7, RZ, 0x1 ;  /* 0x0000000705057211 */ /* 0x000fe400078f08ff */
[----:B-----5:R-:W-:Y:S02]  /*46e0*/  LEA.HI R6, R28, R29, RZ, 0x7 ;  /* 0x0000001d1c067211 */ /* 0x020fe400078f38ff */
[----:B------:R-:W-:Y:S02]  /*46f0*/  LOP3.LUT R8, R5, 0xfffffffe, RZ, 0xc0, !PT ;  /* 0xfffffffe05087812 */ /* 0x000fe400078ec0ff */
[----:B------:R-:W-:Y:S02]  /*4700*/  SHF.R.S32.HI R5, RZ, 0x7, R6 ;  /* 0x00000007ff057819 */ /* 0x000fe40000011406 */
[----:B------:R-:W-:Y:S01]  /*4710*/  LOP3.LUT R6, R9, 0x1c0, RZ, 0xc0, !PT ;  /* 0x000001c009067812 */ /* 0x000fe200078ec0ff */
[----:B------:R-:W-:-:S03]  /*4720*/  IMAD.IADD R7, R7, 0x1, -R8 ;  /* 0x0000000107077824 */ /* 0x000fc600078e0a08 */
[----:B------:R-:W-:Y:S01]  /*4730*/  LOP3.LUT R8, R6, 0x8, R25, 0xf8, !PT ;  /* 0x0000000806087812 */ /* 0x000fe200078ef819 */
[----:B------:R-:W-:Y:S01]  /*4740*/  IMAD.SHL.U32 R7, R7, 0x200, RZ ;  /* 0x0000020007077824 */ /* 0x000fe200078e00ff */
[----:B------:R-:W-:Y:S01]  /*4750*/  SHF.R.U32.HI R6, RZ, 0x3, R6 ;  /* 0x00000003ff067819 */ /* 0x000fe20000011606 */
[C---:B------:R-:W-:Y:S02]  /*4760*/  IMAD.SHL.U32 R9, R5.reuse, 0x20, RZ ;  /* 0x0000002005097824 */ /* 0x040fe400078e00ff */
[----:B------:R-:W-:Y:S01]  /*4770*/  IMAD R5, R5, 0x800, R7 ;  /* 0x0000080005057824 */ /* 0x000fe200078e0207 */
[----:B------:R-:W-:Y:S01]  /*4780*/  LOP3.LUT R8, R8, R6, RZ, 0x3c, !PT ;  /* 0x0000000608087212 */ /* 0x000fe200078e3cff */
[----:B------:R-:W-:-:S04]  /*4790*/  IMAD.SHL.U32 R29, R29, 0x2, RZ ;  /* 0x000000021d1d7824 */ /* 0x000fc800078e00ff */
[----:B------:R-:W-:Y:S01]  /*47a0*/  IMAD.IADD R4, R5, 0x1, R8 ;  /* 0x0000000105047824 */ /* 0x000fe200078e0208 */
[----:B------:R-:W-:Y:S01]  /*47b0*/  LOP3.LUT R9, R9, 0x6, R29, 0xf8, !PT ;  /* 0x0000000609097812 */ /* 0x000fe200078ef81d */
[----:B------:R-:W-:-:S03]  /*47c0*/  IMAD.U32 R6, RZ, RZ, UR49 ;  /* 0x00000031ff067e24 */ /* 0x000fc6000f8e00ff */
[----:B------:R-:W-:Y:S01]  /*47d0*/  LEA R14, R4, UR4, 0x1 ;  /* 0x00000004040e7c11 */ /* 0x000fe2000f8e08ff */
[----:B------:R-:W-:-:S04]  /*47e0*/  IMAD R12, R6, 0x40, R9 ;  /* 0x00000040060c7824 */ /* 0x000fc800078e0209 */
[----:B------:R3:W1:Y:S04]  /*47f0*/  LDSM.16.M88.4 R148, [R14+0x12000] ;  /* 0x012000000e94783b */ /* 0x0006680000000200 */
[----:B------:R3:W1:Y:S04]  /*4800*/  LDSM.16.M88.4 R152, [R14+0x12800] ;  /* 0x012800000e98783b */ /* 0x0006680000000200 */
[----:B------:R3:W1:Y:S04]  /*4810*/  LDSM.16.M88.4 R180, [R14+0x14000] ;  /* 0x014000000eb4783b */ /* 0x0006680000000200 */
[----:B------:R3:W1:Y:S04]  /*4820*/  LDSM.16.M88.4 R184, [R14+0x14800] ;  /* 0x014800000eb8783b */ /* 0x0006680000000200 */
[----:B------:R3:W1:Y:S04]  /*4830*/  LDSM.16.M88.4 R212, [R14+0x16000] ;  /* 0x016000000ed4783b */ /* 0x0006680000000200 */
[----:B------:R3:W1:Y:S01]  /*4840*/  LDSM.16.M88.4 R216, [R14+0x16800] ;  /* 0x016800000ed8783b */ /* 0x0006620000000200 */
[----:B------:R-:W-:-:S05]  /*4850*/  IADD3 R4, R15, -UR12, -R12 ;  /* 0x8000000c0f047c10 */ /* 0x000fca000fffe80c */
[----:B------:R-:W-:Y:S01]  /*4860*/  VIADD R4, R4, UR8 ;  /* 0x0000000804047c36 */ /* 0x000fe20008000000 */
[----:B------:R3:W-:Y:S04]  /*4870*/  STL [R1+0x38], R12 ;  /* 0x0000380c01007387 */ /* 0x0007e80000100800 */
[----:B------:R3:W-:Y:S04]  /*4880*/  STL [R1], R14 ;  /* 0x0000000e01007387 */ /* 0x0007e80000100800 */
[----:B------:R3:W-:Y:S01]  /*4890*/  STL [R1+0x88], R4 ;  /* 0x0000880401007387 */ /* 0x0007e20000100800 */
[----:B--2---:R-:W-:-:S05]  /*48a0*/  @P0 FMUL.FTZ R5, R11, R10 ;  /* 0x0000000a0b050220 */ /* 0x004fca0000410000 */
[----:B------:R-:W-:Y:S02]  /*48b0*/  @P0 R2UR UR10, R5 ;  /* 0x00000000050a02ca */ /* 0x000fe400000e0000 */
[----:B------:R-:W-:Y:S02]  /*48c0*/  CS2R R28, SRZ ;  /* 0x00000000001c7805 */ /* 0x000fe4000001ff00 */
[----:B------:R-:W-:-:S09]  /*48d0*/  CS2R R24, SRZ ;  /* 0x0000000000187805 */ /* 0x000fd2000001ff00 */
[----:B----4-:R-:W-:-:S05]  /*48e0*/  @UP1 UMOV UR5, UR10 ;  /* 0x0000000a00051c82 */ /* 0x010fca0008000000 */
.L_x_238:
[----:B------:R-:W2:Y:S01]  /*48f0*/  LDL R79, [R1] ;  /* 0x00000000014f7983 */ /* 0x000ea20000100800 */
[----:B------:R-:W-:Y:S01]  /*4900*/  USHF.L.U32 UR10, UR9, 0x6, URZ ;  /* 0x00000006090a7899 */ /* 0x000fe2000800063f */
[----:B------:R-:W-:Y:S02]  /*4910*/  UMOV UR11, UR60 ;  /* 0x0000003c000b7c82 */ /* 0x000fe40008000000 */
[----:B------:R-:W4:Y:S01]  /*4920*/  LDL R249, [R1+0x8] ;  /* 0x0000080001f97983 */ /* 0x000f220000100800 */
[----:B------:R-:W-:Y:S03]  /*4930*/  UISETP.GE.AND UP0, UPT, UR10, UR22, UPT ;  /* 0x000000160a00728c */ /* 0x000fe6000bf06270 */
[----:B---3--:R-:W3:Y:S04]  /*4940*/  LDL R78, [R1+0x4] ;  /* 0x00000400014e7983 */ /* 0x008ee80000100800 */
[----:B------:R-:W3:Y:S04]  /*4950*/  LDL R248, [R1+0xc] ;  /* 0x00000c0001f87983 */ /* 0x000ee80000100800 */
[----:B------:R-:W3:Y:S04]  /*4960*/  LDL R247, [R1+0x18] ;  /* 0x0000180001f77983 */ /* 0x000ee80000100800 */
[----:B------:R-:W3:Y:S04]  /*4970*/  LDL R77, [R1+0x10] ;  /* 0x00001000014d7983 */ /* 0x000ee80000100800 */
[----:B------:R-:W3:Y:S04]  /*4980*/  LDL R246, [R1+0x14] ;  /* 0x0000140001f67983 */ /* 0x000ee80000100800 */
[----:B------:R-:W0:Y:S04]  /*4990*/  LDGDEPBAR ;  /* 0x00000000000079af */ /* 0x000e280000000000 */
[----:B------:R-:W3:Y:S01]  /*49a0*/  LDL R76, [R1+0x88] ;  /* 0x00008800014c7983 */ /* 0x000ee20000100800 */
[----:B------:R-:W-:Y:S04]  /*49b0*/  DEPBAR.LE SB0, 0x0 ;  /* 0x000080000000791a */ /* 0x000fe80000000000 */
[----:B------:R-:W-:Y:S06]  /*49c0*/  BAR.SYNC.DEFER_BLOCKING 0x0 ;  /* 0x0000000000007b1d */ /* 0x000fec0000010000 */
[----:B--2---:R-:W-:Y:S04]  /*49d0*/  LDSM.16.M88.4 R8, [R79+0xc000] ;  /* 0x00c000004f08783b */ /* 0x004fe80000000200 */
[----:B----4-:R-:W2:Y:S04]  /*49e0*/  LDSM.16.M88.4 R16, [R249] ;  /* 0x00000000f910783b */ /* 0x010ea80000000200 */
        /* <DEDUP_REMOVED lines=79> */
[----:B------:R2:W3:Y:S04]  /*4ee0*/  LDSM.16.M88.4 R72, [R77+0x4800] ;  /* 0x004800004d48783b */ /* 0x0004e80000000200 */
[----:B--2---:R-:W2:Y:S01]  /*4ef0*/  LDL R77, [R1+0x78] ;  /* 0x00007800014d7983 */ /* 0x004ea20000100800 */
[C---:B---3--:R-:W-:Y:S06]  /*4f00*/  HMMA.16816.F32.BF16 R12, R68.reuse, R72, R12 ;  /* 0x00000048440c723c */ /* 0x048fec000004180c */
[----:B------:R-:W-:Y:S05]  /*4f10*/  HMMA.16816.F32.BF16 R16, R68, R74, R16 ;  /* 0x0000004a4410723c */ /* 0x000fea0000041810 */
[----:B------:R-:W-:Y:S02]  /*4f20*/  VIADD R72, R76, UR10 ;  /* 0x0000000a4c487c36 */ /* 0x000fe40008000000 */
[----:B------:R-:W3:Y:S04]  /*4f30*/  LDL R76, [R1+0x74] ;  /* 0x00007400014c7983 */ /* 0x000ee80000100800 */
[----:B------:R-:W-:Y:S01]  /*4f40*/  IABS R71, R72 ;  /* 0x0000004800477213 */ /* 0x000fe20000000000 */
[C---:B------:R-:W-:Y:S02]  /*4f50*/  VIADD R68, R72.reuse, 0x8 ;  /* 0x0000000848447836 */ /* 0x040fe40000000000 */
[C---:B------:R-:W-:Y:S01]  /*4f60*/  VIADD R69, R72.reuse, 0xfffffff8 ;  /* 0xfffffff848457836 */ /* 0x040fe20000000000 */
[----:B------:R-:W-:Y:S01]  /*4f70*/  I2FP.F32.S32 R71, R71 ;  /* 0x0000004700477245 */ /* 0x000fe20000201400 */
[----:B------:R-:W-:Y:S01]  /*4f80*/  VIADD R70, R72, 0xffffffff ;  /* 0xffffffff48467836 */ /* 0x000fe20000000000 */
[----:B------:R-:W-:Y:S01]  /*4f90*/  ISETP.GE.AND P0, PT, R68, RZ, PT ;  /* 0x000000ff4400720c */ /* 0x000fe20003f06270 */
[C---:B------:R-:W-:Y:S01]  /*4fa0*/  VIADD R74, R72.reuse, 0xfffffff0 ;  /* 0xfffffff0484a7836 */ /* 0x040fe20000000000 */
[----:B------:R-:W-:Y:S01]  /*4fb0*/  ISETP.GE.AND P1, PT, R69, RZ, PT ;  /* 0x000000ff4500720c */ /* 0x000fe20003f26270 */
[----:B------:R-:W-:Y:S01]  /*4fc0*/  VIADD R73, R72, 0xffffffef ;  /* 0xffffffef48497836 */ /* 0x000fe20000000000 */
[----:B------:R-:W-:Y:S01]  /*4fd0*/  ISETP.GE.AND P2, PT, R70, RZ, PT ;  /* 0x000000ff4600720c */ /* 0x000fe20003f46270 */
[C---:B------:R-:W-:Y:S01]  /*4fe0*/  FFMA.FTZ R4, R71.reuse, -UR5, R4 ;  /* 0x8000000547047c23 */ /* 0x040fe20008010004 */
[----:B------:R-:W-:Y:S01]  /*4ff0*/  ISETP.GE.AND P4, PT, R74, RZ, PT ;  /* 0x000000ff4a00720c */ /* 0x000fe20003f86270 */
[----:B------:R-:W-:Y:S01]  /*5000*/  FFMA.FTZ R10, R71, -UR5, R10 ;  /* 0x80000005470a7c23 */ /* 0x000fe2000801000a */
[----:B------:R-:W-:Y:S01]  /*5010*/  ISETP.GE.AND P3, PT, R73, RZ, PT ;  /* 0x000000ff4900720c */ /* 0x000fe20003f66270 */
[C---:B------:R-:W-:Y:S04]  /*5020*/  VIADD R71, R72.reuse, 0xffffffe8 ;  /* 0xffffffe848477836 */ /* 0x040fe80000000000 */
[C---:B------:R-:W-:Y:S02]  /*5030*/  @!P0 IADD3 R68, -R72.reuse, -0x8, RZ ;  /* 0xfffffff848448810 */ /* 0x040fe40007ffe1ff */
[C---:B------:R-:W-:Y:S02]  /*5040*/  @!P1 IADD3 R69, -R72.reuse, 0x8, RZ ;  /* 0x0000000848459810 */ /* 0x040fe40007ffe1ff */
[----:B------:R-:W-:Y:S02]  /*5050*/  I2FP.F32.S32 R68, R68 ;  /* 0x0000004400447245 */ /* 0x000fe40000201400 */
[----:B------:R-:W-:Y:S02]  /*5060*/  @!P2 IADD3 R70, -R72, 0x1, RZ ;  /* 0x000000014846a810 */ /* 0x000fe40007ffe1ff */
[----:B------:R-:W-:Y:S01]  /*5070*/  I2FP.F32.S32 R69, R69 ;  /* 0x0000004500457245 */ /* 0x000fe20000201400 */
[----:B------:R-:W-:Y:S01]  /*5080*/  FFMA.FTZ R6, R68, -UR5, R6 ;  /* 0x8000000544067c23 */ /* 0x000fe20008010006 */
[----:B------:R-:W-:Y:S01]  /*5090*/  I2FP.F32.S32 R70, R70 ;  /* 0x0000004600467245 */ /* 0x000fe20000201400 */
[C---:B------:R-:W-:Y:S01]  /*50a0*/  VIADD R68, R72.reuse, 0x7 ;  /* 0x0000000748447836 */ /* 0x040fe20000000000 */
[----:B------:R-:W-:Y:S01]  /*50b0*/  ISETP.GE.AND P2, PT, R71, RZ, PT ;  /* 0x000000ff4700720c */ /* 0x000fe20003f46270 */
[C---:B------:R-:W-:Y:S01]  /*50c0*/  FFMA.FTZ R8, R69.reuse, -UR5, R8 ;  /* 0x8000000545087c23 */ /* 0x040fe20008010008 */
[----:B------:R-:W-:Y:S01]  /*50d0*/  @!P4 IADD3 R74, -R72, 0x10, RZ ;  /* 0x00000010484ac810 */ /* 0x000fe20007ffe1ff */
[----:B------:R-:W-:Y:S01]  /*50e0*/  FFMA.FTZ R14, R69, -UR5, R14 ;  /* 0x80000005450e7c23 */ /* 0x000fe2000801000e */
[----:B------:R-:W-:Y:S01]  /*50f0*/  ISETP.GE.AND P0, PT, R68, RZ, PT ;  /* 0x000000ff4400720c */ /* 0x000fe20003f06270 */
[C---:B------:R-:W-:Y:S01]  /*5100*/  VIADD R69, R72.reuse, 0xfffffff7 ;  /* 0xfffffff748457836 */ /* 0x040fe20000000000 */
[----:B------:R-:W-:Y:S01]  /*5110*/  @!P3 IADD3 R73, -R72, 0x11, RZ ;  /* 0x000000114849b810 */ /* 0x000fe20007ffe1ff */
[C---:B------:R-:W-:Y:S01]  /*5120*/  FFMA.FTZ R5, R70.reuse, -UR5, R5 ;  /* 0x8000000546057c23 */ /* 0x040fe20008010005 */
[----:B------:R-:W-:Y:S01]  /*5130*/  I2FP.F32.S32 R74, R74 ;  /* 0x0000004a004a7245 */ /* 0x000fe20000201400 */
[----:B------:R-:W-:Y:S01]  /*5140*/  FFMA.FTZ R11, R70, -UR5, R11 ;  /* 0x80000005460b7c23 */ /* 0x000fe2000801000b */
[----:B------:R-:W-:Y:S01]  /*5150*/  ISETP.GE.AND P5, PT, R69, RZ, PT ;  /* 0x000000ff4500720c */ /* 0x000fe20003fa6270 */
[----:B------:R-:W-:Y:S01]  /*5160*/  VIADD R70, R72, 0xffffffe7 ;  /* 0xffffffe748467836 */ /* 0x000fe20000000000 */
[----:B------:R-:W-:Y:S01]  /*5170*/  I2FP.F32.S32 R73, R73 ;  /* 0x0000004900497245 */ /* 0x000fe20000201400 */
[----:B------:R-:W-:Y:S01]  /*5180*/  FFMA.FTZ R12, R74, -UR5, R12 ;  /* 0x800000054a0c7c23 */ /* 0x000fe2000801000c */
[----:B------:R-:W-:Y:S01]  /*5190*/  @!P2 IADD3 R71, -R72, 0x18, RZ ;  /* 0x000000184847a810 */ /* 0x000fe20007ffe1ff */
[----:B------:R-:W-:Y:S01]  /*51a0*/  FFMA.FTZ R18, R74, -UR5, R18 ;  /* 0x800000054a127c23 */ /* 0x000fe20008010012 */
[----:B------:R-:W-:Y:S01]  /*51b0*/  ISETP.GE.AND P1, PT, R70, RZ, PT ;  /* 0x000000ff4600720c */ /* 0x000fe20003f26270 */
[C---:B------:R-:W-:Y:S01]  /*51c0*/  FFMA.FTZ R13, R73.reuse, -UR5, R13 ;  /* 0x80000005490d7c23 */ /* 0x040fe2000801000d */
[C---:B------:R-:W-:Y:S01]  /*51d0*/  @!P0 IADD3 R68, -R72.reuse, -0x7, RZ ;  /* 0xfffffff948448810 */ /* 0x040fe20007ffe1ff */
[----:B------:R-:W-:Y:S01]  /*51e0*/  FFMA.FTZ R19, R73, -UR5, R19 ;  /* 0x8000000549137c23 */ /* 0x000fe20008010013 */
[----:B------:R-:W-:Y:S02]  /*51f0*/  I2FP.F32.S32 R71, R71 ;  /* 0x0000004700477245 */ /* 0x000fe40000201400 */
[----:B------:R-:W-:Y:S02]  /*5200*/  I2FP.F32.S32 R75, R68 ;  /* 0x00000044004b7245 */ /* 0x000fe40000201400 */
[C---:B------:R-:W-:Y:S01]  /*5210*/  @!P5 IADD3 R69, -R72.reuse, 0x9, RZ ;  /* 0x000000094845d810 */ /* 0x040fe20007ffe1ff */
[----:B------:R-:W-:Y:S02]  /*5220*/  FFMA.FTZ R16, R71, -UR5, R16 ;  /* 0x8000000547107c23 */ /* 0x000fe40008010010 */
[----:B------:R-:W-:Y:S02]  /*5230*/  FFMA.FTZ R7, R75, -UR5, R7 ;  /* 0x800000054b077c23 */ /* 0x000fe40008010007 */
[----:B------:R-:W-:Y:S02]  /*5240*/  @!P1 IADD3 R70, -R72, 0x19, RZ ;  /* 0x0000001948469810 */ /* 0x000fe40007ffe1ff */
[----:B------:R-:W-:Y:S02]  /*5250*/  I2FP.F32.S32 R72, R69 ;  /* 0x0000004500487245 */ /* 0x000fe40000201400 */
[----:B------:R-:W-:Y:S03]  /*5260*/  I2FP.F32.S32 R70, R70 ;  /* 0x0000004600467245 */ /* 0x000fe60000201400 */
[C---:B------:R-:W-:Y:S01]  /*5270*/  FFMA.FTZ R9, R72.reuse, -UR5, R9 ;  /* 0x8000000548097c23 */ /* 0x040fe20008010009 */
[----:B------:R-:W-:Y:S01]  /*5280*/  FFMA.FTZ R15, R72, -UR5, R15 ;  /* 0x80000005480f7c23 */ /* 0x000fe2000801000f */
[----:B------:R-:W-:Y:S01]  /*5290*/  FFMA.FTZ R17, R70, -UR5, R17 ;  /* 0x8000000546117c23 */ /* 0x000fe20008010011 */
[----:B--2---:R-:W-:Y:S04]  /*52a0*/  IADD3 R68, P0, R77, UR18, RZ ;  /* 0x000000124d447c10 */ /* 0x004fe8000ff1e0ff */
[----:B---3--:R-:W-:Y:S02]  /*52b0*/  IADD3.X R69, R76, UR17, RZ, P0, !PT ;  /* 0x000000114c457c10 */ /* 0x008fe400087fe4ff */
[----:B------:R-:W-:Y:S03]  /*52c0*/  PLOP3.LUT P0, PT, PT, PT, UP0, 0x80, 0x0 ;  /* 0x000000000000781c */ /* 0x000fe60003f0f008 */
[----:B-----5:R2:W5:Y:S04]  /*52d0*/  LDG.E R81, desc[UR6][R68.64] ;  /* 0x0000000644517981 */ /* 0x020568000c1e1900 */
[----:B------:R2:W5:Y:S06]  /*52e0*/  LDG.E R80, desc[UR6][R68.64+0x20] ;  /* 0x0000200644507981 */ /* 0x00056c000c1e1900 */
[----:B------:R-:W-:Y:S05]  /*52f0*/  @!P0 BRA `(.L_x_234) ;  /* 0x0000000000248947 */ /* 0x000fea0003800000 */
[----:B------:R-:W-:Y:S01]  /*5300*/  UIADD3 UR14, UR13, UR21, -UR8 ;  /* 0x000000150d0e7290 */ /* 0x000fe2000fffe808 */
[----:B--2---:R-:W-:Y:S01]  /*5310*/  IMAD.U32 R68, RZ, RZ, UR23 ;  /* 0x00000017ff447e24 */ /* 0x004fe2000f8e00ff */
[----:B------:R-:W-:Y:S04]  /*5320*/  UIADD3 UR11, UR10, 0x40, URZ ;  /* 0x000000400a0b7890 */ /* 0x000fe8000fffe03f */
[----:B------:R-:W-:Y:S01]  /*5330*/  ISETP.LT.AND P0, PT, R68, UR8, PT ;  /* 0x0000000844007c0c */ /* 0x000fe2000bf01270 */
[----:B------:R-:W-:Y:S03]  /*5340*/  UISETP.GE.AND UP0, UPT, UR11, UR14, UPT ;  /* 0x0000000e0b00728c */ /* 0x000fe6000bf06270 */
[----:B------:R-:W-:Y:S03]  /*5350*/  UMOV UR11, UR13 ;  /* 0x0000000d000b7c82 */ /* 0x000fe60008000000 */
[----:B------:R-:W-:Y:S11]  /*5360*/  PLOP3.LUT P1, PT, PT, PT, UP0, 0x80, 0x0 ;  /* 0x000000000000781c */ /* 0x000ff60003f2f008 */
[----:B------:R-:W-:Y:S02]  /*5370*/  @!UPT UIADD3 URZ, URZ, URZ, URZ ;  /* 0x0000003f3f3ff290 */ /* 0x000fe4000fffe03f */
[----:B------:R-:W-:Y:S05]  /*5380*/  @!P1 BRA P0, `(.L_x_235) ;  /* 0x0000000400189947 */ /* 0x000fea0000000000 */
.L_x_234:
[----:B--2---:R-:W2:Y:S01]  /*5390*/  LDL R68, [R1+0x84] ;  /* 0x0000840001447983 */ /* 0x004ea20000100800 */
[----:B------:R-:W-:Y:S02]  /*53a0*/  UIADD3 UR14, UR8, 0x1, -UR12 ;  /* 0x00000001080e7890 */ /* 0x000fe4000fffe80c */
[----:B------:R-:W-:Y:S01]  /*53b0*/  UIADD3 UR13, -UR11, UR8, -UR12 ;  /* 0x000000080b0d7290 */ /* 0x000fe2000fffe90c */
[----:B------:R-:W3:Y:S02]  /*53c0*/  LDL R78, [R1+0x38] ;  /* 0x00003800014e7983 */ /* 0x000ee40000100800 */
[----:B---3--:R-:W-:Y:S02]  /*53d0*/  VIADD R77, R78, 0x1 ;  /* 0x000000014e4d7836 */ /* 0x008fe40000000000 */
        /* <DEDUP_REMOVED lines=10> */
[----:B------:R-:W-:Y:S01]  /*5480*/  VIADD R72, R78, 0x18 ;  /* 0x000000184e487836 */ /* 0x000fe20000000000 */
[----:B------:R-:W-:Y:S01]  /*5490*/  VIADDMNMX R68, R70, R68, UR8, PT ;  /* 0x0000000846447e46 */ /* 0x000fe2000b800144 */
[----:B------:R-:W-:Y:S01]  /*54a0*/  VIADD R71, R78, 0x19 ;  /* 0x000000194e477836 */ /* 0x000fe20000000000 */
[-C--:B------:R-:W-:Y:S02]  /*54b0*/  ISETP.GE.AND P5, PT, R76, R69.reuse, PT ;  /* 0x000000454c00720c */ /* 0x080fe40003fa6270 */
        /* <DEDUP_REMOVED lines=22> */
[-C--:B------:R-:W-:Y:S02]  /*5620*/  ISETP.GE.AND P6, PT, R77, R69.reuse, PT ;  /* 0x000000454d00720c */ /* 0x080fe40003fc6270 */
        /* <DEDUP_REMOVED lines=28> */
.L_x_235:
        /* <DEDUP_REMOVED lines=297> */
.L_x_236:
        /* <DEDUP_REMOVED lines=430> */
.L_x_237:
        /* <DEDUP_REMOVED lines=176> */
.L_x_239:
        /* <DEDUP_REMOVED lines=20> */
.L_x_240:
        /* <DEDUP_REMOVED lines=53> */
.L_x_242:
[----:B------:R-:W-:Y:S05]  /*94f0*/  BSYNC B0 ;  /* 0x0000000000007941 */ /* 0x000fea0003800000 */
.L_x_241:
        /* <DEDUP_REMOVED lines=20> */
.L_x_244:
[----:B------:R-:W-:Y:S05]  /*9640*/  BSYNC B0 ;  /* 0x0000000000007941 */ /* 0x000fea0003800000 */
.L_x_243:
        /* <DEDUP_REMOVED lines=35> */
.L_x_246:
[----:B------:R-:W-:Y:S05]  /*9880*/  BSYNC B0 ;  /* 0x0000000000007941 */ /* 0x000fea0003800000 */
.L_x_245:
        /* <DEDUP_REMOVED lines=19> */
.L_x_217:
[----:B------:R-:W-:Y:S05]  /*99c0*/  BSYNC B1 ;  /* 0x0000000000017941 */ /* 0x000fea0003800000 */
.L_x_203:
        /* <DEDUP_REMOVED lines=8> */
.L_x_247:
[----:B------:R-:W-:Y:S05]  /*9a50*/  EXIT ;  /* 0x000000000000794d */ /* 0x000fea0003800000 */
.L_x_249:
        /* <DEDUP_REMOVED lines=10> */
.L_x_1587:


//--------------------- .text._ZN5flash44flash_bwd_dq_dk_dv_loop_seqk_parallel_kernelI23Flash_bwd_kernel_traitsILi192ELi64ELi64ELi8ELi4ELi2ELi2ELb0ELb0EN7cutlass10bfloat16_tE19Flash_kernel_traitsILi192ELi64ELi64ELi8ES3_EELb0ELb0ELb0ELb0ELb0ELb0ELb0EEEvNS_16Flash_bwd_paramsE --------------------------
	.section	.text._ZN5flash44flash_bwd_dq_dk_dv_loop_seqk_parallel_kernelI23Flash_bwd_kernel_traitsILi192ELi64ELi64ELi8ELi4ELi2ELi2ELb0ELb0EN7cutlass10bfloat16_tE19Flash_kernel_traitsILi192ELi64ELi64ELi8ES3_EELb0ELb0ELb0ELb0ELb0ELb0ELb0EEEvNS_16Flash_bwd_paramsE,"ax",@progbits
	.align	128
        .global         _ZN5flash44flash_bwd_dq_dk_dv_loop_seqk_parallel_kernelI23Flash_bwd_kernel_traitsILi192ELi64ELi64ELi8ELi4ELi2ELi2ELb0ELb0EN7cutlass10bfloat16_tE19Flash_kernel_traitsILi192ELi64ELi64ELi8ES3_EELb0ELb0ELb0ELb0ELb0ELb0ELb0EEEvNS_16Flash_bwd_paramsE
        .type           _ZN5flash44flash_bwd_dq_dk_dv_loop_seqk_parallel_kernelI23Flash_bwd_kernel_traitsILi192ELi64ELi64ELi8ELi4ELi2ELi2ELb0ELb0EN7cutlass10bfloat16_tE19Flash_kernel_traitsILi192ELi64ELi64ELi8ES3_EELb0ELb0ELb0ELb0ELb0ELb0ELb0EEEvNS_16Flash_bwd_paramsE,@function
        .size           _ZN5flash44flash_bwd_dq_dk_dv_loop_seqk_parallel_kernelI23Flash_bwd_kernel_traitsILi192ELi64ELi64ELi8ELi4ELi2ELi2ELb0ELb0EN7cutlass10bfloat16_tE19Flash_kernel_traitsILi192ELi64ELi64ELi8ES3_EELb0ELb0ELb0ELb0ELb0ELb0ELb0EEEvNS_16Flash_bwd_paramsE,(.L_x_1588 - _ZN5flash44flash_bwd_dq_dk_dv_loop_seqk_parallel_kernelI23Flash_bwd_kernel_traitsILi192ELi64ELi64ELi8ELi4ELi2ELi2ELb0ELb0EN7cutlass10bfloat16_tE19Flash_kernel_traitsILi192ELi64ELi64ELi8ES3_EELb0ELb0ELb0ELb0ELb0ELb0ELb0EEEvNS_16Flash_bwd_paramsE)
        .other          _ZN5flash44flash_bwd_dq_dk_dv_loop_seqk_parallel_kernelI23Flash_bwd_kernel_traitsILi192ELi64ELi64ELi8ELi4ELi2ELi2ELb0ELb0EN7cutlass10bfloat16_tE19Flash_kernel_traitsILi192ELi64ELi64ELi8ES3_EELb0ELb0ELb0ELb0ELb0ELb0ELb0EEEvNS_16Flash_bwd_paramsE,@"STO_CUDA_ENTRY STV_DEFAULT"
_ZN5flash44flash_bwd_dq_dk_dv_loop_seqk_parallel_kernelI23Flash_bwd_kernel_traitsILi192ELi64ELi64ELi8ELi4ELi2ELi2ELb0ELb0EN7cutlass10bfloat16_tE19Flash_kernel_traitsILi192ELi64ELi64ELi8ES3_EELb0ELb0ELb0ELb0ELb0ELb0ELb0EEEvNS_16Flash_bwd_paramsE:
.text._ZN5flash44flash_bwd_dq_dk_dv_loop_seqk_parallel_kernelI23Flash_bwd_kernel_traitsILi192ELi64ELi64ELi8ELi4ELi2ELi2ELb0ELb0EN7cutlass10bfloat16_tE19Flash_kernel_traitsILi192ELi64ELi64ELi8ES3_EELb0ELb0ELb0ELb0ELb0ELb0ELb0EEEvNS_16Flash_bwd_paramsE:
[----:B------:R-:W-:Y:S01]  /*0000*/  LDC R1, c[0x0][0x28] ;  /* 0x00000a00ff017b82 */ /* 0x000fe20000000800 */
[----:B------:R-:W1:Y:S01]  /*0010*/  S2R R221, SR_CTAID.X ;  /* 0x0000000000dd7919 */ /* 0x000e620000002500 */
[----:B------:R-:W-:Y:S02]  /*0020*/  ULDC UR5, c[0x0][0x2c8] ;  /* 0x0000b20000057ab9 */ /* 0x000fe40000000800 */
[----:B------:R-:W-:-:S04]  /*0030*/  UIADD3 UR5, UR5, 0x3f, URZ ;  /* 0x0000003f05057890 */ /* 0x000fc8000fffe03f */
[----:B------:R-:W-:-:S04]  /*0040*/  USHF.R.S32.HI UR4, URZ, 0x1f, UR5 ;  /* 0x0000001f3f047899 */ /* 0x000fc80008011405 */
[----:B------:R-:W-:-:S04]  /*0050*/  ULEA.HI UR4, UR4, UR5, URZ, 0x6 ;  /* 0x0000000504047291 */ /* 0x000fc8000f8f303f */
[----:B------:R-:W-:-:S06]  /*0060*/  USHF.R.S32.HI UR12, URZ, 0x6, UR4 ;  /* 0x000000063f0c7899 */ /* 0x000fcc0008011404 */
[----:B-1----:R-:W-:-:S13]  /*0070*/  ISETP.GE.AND P0, PT, R221, UR12, PT ;  /* 0x0000000cdd007c0c */ /* 0x002fda000bf06270 */
[----:B------:R-:W-:Y:S05]  /*0080*/  @P0 EXIT ;  /* 0x000000000000094d */ /* 0x000fea0003800000 */
[----:B------:R-:W1:Y:S01]  /*0090*/  S2R R5, SR_TID.X ;  /* 0x0000000000057919 */ /* 0x000e620000002100 */
[----:B------:R-:W2:Y:S01]  /*00a0*/  S2UR UR5, SR_CgaCtaId ;  /* 0x00000000000579c3 */ /* 0x000ea20000008800 */
[----:B------:R-:W-:Y:S01]  /*00b0*/  UMOV UR4, 0x400 ;  /* 0x0000040000047882 */ /* 0x000fe20000000000 */
[----:B------:R-:W-:Y:S01]  /*00c0*/  IMAD.MOV.U32 R201, RZ, RZ, 0x20 ;  /* 0x00000020ffc97424 */ /* 0x000fe200078e00ff */
[----:B------:R-:W3:Y:S01]  /*00d0*/  S2R R206, SR_CTAID.Y ;  /* 0x0000000000ce7919 */ /* 0x000ee20000002600 */
[----:B------:R-:W-:Y:S01]  /*00e0*/  IMAD.MOV.U32 R199, RZ, RZ, 0x40 ;  /* 0x00000040ffc77424 */ /* 0x000fe200078e00ff */
[----:B------:R-:W-:Y:S01]  /*00f0*/  ULDC.64 UR14, c[0x0][0x208] ;  /* 0x00008200000e7ab9 */ /* 0x000fe20000000a00 */
[----:B------:R-:W-:Y:S01]  /*0100*/  IMAD.MOV.U32 R230, RZ, RZ, -0x10 ;  /* 0xfffffff0ffe67424 */ /* 0x000fe200078e00ff */
[----:B------:R-:W4:Y:S01]  /*0110*/  S2R R218, SR_CTAID.Z ;  /* 0x0000000000da7919 */ /* 0x000f220000002700 */
[----:B------:R-:W-:Y:S01]  /*0120*/  ULDC.64 UR10, c[0x0][0x300] ;  /* 0x0000c000000a7ab9 */ /* 0x000fe20000000a00 */
[----:B--2---:R-:W-:-:S04]  /*0130*/  ULEA UR5, UR5, UR4, 0x18 ;  /* 0x0000000405057291 */ /* 0x004fc8000f8ec03f */
[----:B------:R-:W-:Y:S02]  /*0140*/  UIADD3 UR6, UR5, 0x12000, URZ ;  /* 0x0001200005067890 */ /* 0x000fe4000fffe03f */
[----:B------:R-:W-:Y:S01]  /*0150*/  UIADD3 UR4, UR5, 0x1e000, URZ ;  /* 0x0001e00005047890 */ /* 0x000fe2000fffe03f */
[----:B-1----:R-:W-:Y:S01]  /*0160*/  SHF.R.S32.HI R8, RZ, 0x1f, R5 ;  /* 0x0000001fff087819 */ /* 0x002fe20000011405 */
[----:B------:R-:W-:-:S03]  /*0170*/  IMAD.SHL.U32 R207, R5, 0x2, RZ ;  /* 0x0000000205cf7824 */ /* 0x000fc600078e00ff */
[CC--:B------:R-:W-:Y:S02]  /*0180*/  LEA.HI R15, R8.reuse, R5.reuse, RZ, 0x4 ;  /* 0x00000005080f7211 */ /* 0x0c0fe400078f20ff */
[CC--:B------:R-:W-:Y:S02]  /*0190*/  LEA.HI R14, R8.reuse, R5.reuse, RZ, 0x3 ;  /* 0x00000005080e7211 */ /* 0x0c0fe400078f18ff */
[----:B------:R-:W-:Y:S02]  /*01a0*/  SHF.R.S32.HI R0, RZ, 0x4, R15 ;  /* 0x00000004ff007819 */ /* 0x000fe4000001140f */
[----:B------:R-:W-:Y:S02]  /*01b0*/  LEA.HI R9, R8, R5, RZ, 0x2 ;  /* 0x0000000508097211 */ /* 0x000fe400078f10ff */
[----:B------:R-:W-:Y:S02]  /*01c0*/  LOP3.LUT R2, R14, 0xfffffff8, RZ, 0xc0, !PT ;  /* 0xfffffff80e027812 */ /* 0x000fe400078ec0ff */
[----:B------:R-:W-:-:S02]  /*01d0*/  SHF.R.S32.HI R213, RZ, 0x3, R14 ;  /* 0x00000003ffd57819 */ /* 0x000fc4000001140e */
[----:B------:R-:W-:Y:S01]  /*01e0*/  LEA.HI R4, R15, R0, RZ, 0x1 ;  /* 0x000000000f047211 */ /* 0x000fe200078f08ff */
[----:B------:R-:W-:Y:S01]  /*01f0*/  IMAD.IADD R2, R5, 0x1, -R2 ;  /* 0x0000000105027824 */ /* 0x000fe200078e0a02 */
[----:B------:R-:W-:Y:S01]  /*0200*/  LEA.HI R7, R8, R5, RZ, 0x5 ;  /* 0x0000000508077211 */ /* 0x000fe200078f28ff */
[----:B------:R-:W-:Y:S01]  /*0210*/  IMAD.SHL.U32 R212, R213, 0x40, RZ ;  /* 0x00000040d5d47824 */ /* 0x000fe200078e00ff */
[--C-:B------:R-:W-:Y:S01]  /*0220*/  SHF.R.S32.HI R10, RZ, 0x2, R9.reuse ;  /* 0x00000002ff0a7819 */ /* 0x100fe20000011409 */
[C---:B------:R-:W-:Y:S01]  /*0230*/  IMAD.SHL.U32 R214, R2.reuse, 0x8, RZ ;  /* 0x0000000802d67824 */ /* 0x040fe200078e00ff */
[----:B------:R-:W-:Y:S01]  /*0240*/  SHF.R.S32.HI R6, RZ, 0x1f, R9 ;  /* 0x0000001fff067819 */ /* 0x000fe20000011409 */
[----:B------:R-:W-:Y:S01]  /*0250*/  IMAD.SHL.U32 R198, R2, 0x40, RZ ;  /* 0x0000004002c67824 */ /* 0x000fe200078e00ff */
[----:B------:R-:W-:Y:S01]  /*0260*/  LOP3.LUT R4, R4, 0xfffffffe, RZ, 0xc0, !PT ;  /* 0xfffffffe04047812 */ /* 0x000fe200078ec0ff */
[----:B------:R-:W-:Y:S01]  /*0270*/  VIADD R220, R214, 0x40 ;  /* 0x00000040d6dc7836 */ /* 0x000fe20000000000 */
[----:B------:R-:W-:Y:S01]  /*0280*/  LEA.HI R6, R6, R10, RZ, 0x3 ;  /* 0x0000000a06067211 */ /* 0x000fe200078f18ff */
[----:B------:R-:W-:Y:S01]  /*0290*/  VIADD R219, R214, 0x80 ;  /* 0x00000080d6db7836 */ /* 0x000fe20000000000 */
[----:B------:R-:W-:Y:S01]  /*02a0*/  SHF.R.S32.HI R211, RZ, 0x5, R7 ;  /* 0x00000005ffd37819 */ /* 0x000fe20000011407 */
[----:B------:R-:W-:Y:S01]  /*02b0*/  IMAD.IADD R4, R0, 0x1, -R4 ;  /* 0x0000000100047824 */ /* 0x000fe200078e0a04 */
[----:B------:R-:W-:-:S02]  /*02c0*/  LOP3.LUT R212, R212, 0x1c0, RZ, 0xc0, !PT ;  /* 0x000001c0d4d47812 */ /* 0x000fc400078ec0ff */
[----:B------:R-:W-:Y:S01]  /*02d0*/  LOP3.LUT R6, R6, 0xfffffff8, RZ, 0xc0, !PT ;  /* 0xfffffff806067812 */ /* 0x000fe200078ec0ff */
[----:B------:R-:W-:Y:S01]  /*02e0*/  IMAD.SHL.U32 R203, R4, 0x20, RZ ;  /* 0x0000002004cb7824 */ /* 0x000fe200078e00ff */
[----:B------:R-:W-:Y:S02]  /*02f0*/  LOP3.LUT R15, R15, 0xfffffff0, RZ, 0xc0, !PT ;  /* 0xfffffff00f0f7812 */ /* 0x000fe400078ec0ff */
[----:B------:R-:W-:Y:S01]  /*0300*/  LEA.HI R0, R7, R211, RZ, 0x1 ;  /* 0x000000d307007211 */ /* 0x000fe200078f08ff */
[----:B------:R-:W-:Y:S01]  /*0310*/  IMAD.IADD R6, R10, 0x1, -R6 ;  /* 0x000000010a067824 */ /* 0x000fe200078e0a06 */
[----:B------:R-:W-:Y:S01]  /*0320*/  LOP3.LUT R3, R212, 0x38, R214, 0xf8, !PT ;  /* 0x00000038d4037812 */ /* 0x000fe200078ef8d6 */
[----:B------:R-:W-:Y:S01]  /*0330*/  IMAD.IADD R15, R5, 0x1, -R15 ;  /* 0x00000001050f7824 */ /* 0x000fe200078e0a0f */
[----:B------:R-:W-:Y:S01]  /*0340*/  LOP3.LUT R0, R0, 0xfffffffe, RZ, 0xc0, !PT ;  /* 0xfffffffe00007812 */ /* 0x000fe200078ec0ff */
[C---:B------:R-:W-:Y:S01]  /*0350*/  IMAD.SHL.U32 R10, R4.reuse, 0x200, RZ ;  /* 0x00000200040a7824 */ /* 0x040fe200078e00ff */
[----:B------:R-:W-:Y:S01]  /*0360*/  SHF.R.U32.HI R212, RZ, 0x3, R212 ;  /* 0x00000003ffd47819 */ /* 0x000fe200000116d4 */
[----:B------:R-:W-:Y:S01]  /*0370*/  IMAD.SHL.U32 R4, R4, 0x8, RZ ;  /* 0x0000000804047824 */ /* 0x000fe200078e00ff */
[----:B------:R-:W-:-:S02]  /*0380*/  LOP3.LUT P4, RZ, R2, 0x4, RZ, 0xc0, !PT ;  /* 0x0000000402ff7812 */ /* 0x000fc4000788c0ff */
[----:B------:R-:W-:Y:S01]  /*0390*/  LOP3.LUT P3, RZ, R2, 0x2, RZ, 0xc0, !PT ;  /* 0x0000000202ff7812 */ /* 0x000fe2000786c0ff */
[----:B------:R-:W-:Y:S01]  /*03a0*/  IMAD.IADD R2, R211, 0x1, -R0 ;  /* 0x00000001d3027824 */ /* 0x000fe200078e0a00 */
[-C--:B------:R-:W-:Y:S02]  /*03b0*/  LEA.HI R224, R8, R5.reuse, RZ, 0x6 ;  /* 0x0000000508e07211 */ /* 0x080fe400078f30ff */
[----:B------:R-:W-:Y:S01]  /*03c0*/  LOP3.LUT R212, R3, R212, RZ, 0x3c, !PT ;  /* 0x000000d403d47212 */ /* 0x000fe200078e3cff */
[----:B------:R-:W-:Y:S01]  /*03d0*/  IMAD.SHL.U32 R12, R2, 0x10, RZ ;  /* 0x00000010020c7824 */ /* 0x000fe200078e00ff */
[----:B------:R-:W-:Y:S02]  /*03e0*/  LOP3.LUT R210, R7, 0xffffffe0, RZ, 0xc0, !PT ;  /* 0xffffffe007d27812 */ /* 0x000fe400078ec0ff */
[----:B------:R-:W-:Y:S02]  /*03f0*/  LOP3.LUT R9, R9, 0x7ffffffc, RZ, 0xc0, !PT ;  /* 0x7ffffffc09097812 */ /* 0x000fe400078ec0ff */
[----:B------:R-:W-:Y:S01]  /*0400*/  LEA.HI R3, R8, R5, RZ, 0x7 ;  /* 0x0000000508037211 */ /* 0x000fe200078f38ff */
[C---:B------:R-:W-:Y:S01]  /*0410*/  IMAD.IADD R210, R5.reuse, 0x1, -R210 ;  /* 0x0000000105d27824 */ /* 0x040fe200078e0ad2 */
[----:B------:R-:W-:Y:S01]  /*0420*/  SHF.R.S32.HI R0, RZ, 0x1f, R15 ;  /* 0x0000001fff007819 */ /* 0x000fe2000001140f */
[----:B------:R-:W-:Y:S01]  /*0430*/  IMAD.IADD R8, R5, 0x1, -R9 ;  /* 0x0000000105087824 */ /* 0x000fe200078e0a09 */
[C---:B------:R-:W-:Y:S01]  /*0440*/  LOP3.LUT R11, R6.reuse, 0x1, RZ, 0xc0, !PT ;  /* 0x00000001060b7812 */ /* 0x040fe200078ec0ff */
[----:B------:R-:W-:Y:S01]  /*0450*/  IMAD.SHL.U32 R5, R6, 0x40, RZ ;  /* 0x0000004006057824 */ /* 0x000fe200078e00ff */
[----:B------:R-:W-:-:S02]  /*0460*/  SHF.R.S32.HI R224, RZ, 0x6, R224 ;  /* 0x00000006ffe07819 */ /* 0x000fc400000114e0 */
[----:B------:R-:W-:Y:S02]  /*0470*/  SHF.R.S32.HI R3, RZ, 0x7, R3 ;  /* 0x00000007ff037819 */ /* 0x000fe40000011403 */
[----:B------:R-:W-:Y:S01]  /*0480*/  LEA.HI R0, R0, R15, RZ, 0x3 ;  /* 0x0000000f00007211 */ /* 0x000fe200078f18ff */
[C---:B------:R-:W-:Y:S01]  /*0490*/  IMAD R212, R224.reuse, 0x200, R212 ;  /* 0x00000200e0d47824 */ /* 0x040fe200078e02d4 */
[----:B------:R-:W-:Y:S01]  /*04a0*/  ISETP.NE.U32.AND P0, PT, R11, 0x1, PT ;  /* 0x000000010b00780c */ /* 0x000fe20003f05070 */
[----:B------:R-:W-:Y:S01]  /*04b0*/  IMAD.SHL.U32 R224, R224, 0x8, RZ ;  /* 0x00000008e0e07824 */ /* 0x000fe200078e00ff */
[----:B------:R-:W-:Y:S01]  /*04c0*/  SHF.R.S32.HI R204, RZ, 0x1f, R7 ;  /* 0x0000001fffcc7819 */ /* 0x000fe20000011407 */
[C---:B------:R-:W-:Y:S01]  /*04d0*/  IMAD R13, R3.reuse, 0x800, R10 ;  /* 0x00000800030d7824 */ /* 0x040fe200078e020a */
[C---:B------:R-:W-:Y:S01]  /*04e0*/  LOP3.LUT R209, R0.reuse, 0xfffffff8, RZ, 0xc0, !PT ;  /* 0xfffffff800d17812 */ /* 0x040fe200078ec0ff */
[----:B------:R-:W-:Y:S01]  /*04f0*/  IMAD.SHL.U32 R0, R0, 0x40, RZ ;  /* 0x0000004000007824 */ /* 0x000fe200078e00ff */
[----:B------:R-:W-:Y:S01]  /*0500*/  R2P PR, R6, 0x6 ;  /* 0x0000000606007804 */ /* 0x000fe20000000000 */
[----:B------:R-:W-:Y:S01]  /*0510*/  IMAD.SHL.U32 R6, R3, 0x20, RZ ;  /* 0x0000002003067824 */ /* 0x000fe200078e00ff */
[----:B------:R-:W-:Y:S01]  /*0520*/  LEA.HI R204, R204, R211, RZ, 0x2 ;  /* 0x000000d3cccc7211 */ /* 0x000fe200078f10ff */
[----:B------:R-:W-:Y:S01]  /*0530*/  IMAD.IADD R209, R15, 0x1, -R209 ;  /* 0x000000010fd17824 */ /* 0x000fe200078e0ad1 */
[----:B------:R-:W-:-:S02]  /*0540*/  LOP3.LUT R3, R5, 0x1c0, RZ, 0xc0, !PT ;  /* 0x000001c005037812 */ /* 0x000fc400078ec0ff */
[----:B------:R-:W-:Y:S01]  /*0550*/  LOP3.LUT R198, R198, 0x1c0, RZ, 0xc0, !PT ;  /* 0x000001c0c6c67812 */ /* 0x000fe200078ec0ff */
[----:B------:R-:W-:Y:S01]  /*0560*/  IMAD.SHL.U32 R5, R209, 0x40, RZ ;  /* 0x00000040d1057824 */ /* 0x000fe200078e00ff */
[----:B------:R-:W-:Y:S02]  /*0570*/  LOP3.LUT R224, R224, 0x18, RZ, 0xc0, !PT ;  /* 0x00000018e0e07812 */ /* 0x000fe400078ec0ff */
[----:B------:R-:W-:Y:S02]  /*0580*/  LOP3.LUT R204, R204, 0xfffffffc, RZ, 0xc0, !PT ;  /* 0xfffffffccccc7812 */ /* 0x000fe400078ec0ff */
[----:B------:R-:W-:Y:S02]  /*0590*/  SHF.R.U32.HI R225, RZ, 0x3, R3 ;  /* 0x00000003ffe17819 */ /* 0x000fe40000011603 */
[C---:B------:R-:W-:Y:S01]  /*05a0*/  LOP3.LUT R202, R198.reuse, 0x8, R14, 0xf8, !PT ;  /* 0x00000008c6ca7812 */ /* 0x040fe200078ef80e */
[----:B------:R-:W-:Y:S01]  /*05b0*/  IMAD.IADD R204, R211, 0x1, -R204 ;  /* 0x00000001d3cc7824 */ /* 0x000fe200078e0acc */
[----:B------:R-:W-:-:S02]  /*05c0*/  LOP3.LUT R12, R198, 0x10, R12, 0xf8, !PT ;  /* 0x00000010c60c7812 */ /* 0x000fc400078ef80c */
[----:B------:R-:W-:Y:S02]  /*05d0*/  SHF.R.U32.HI R198, RZ, 0x3, R198 ;  /* 0x00000003ffc67819 */ /* 0x000fe400000116c6 */
[----:B------:R-:W-:Y:S02]  /*05e0*/  LOP3.LUT R207, R6, 0x6, R207, 0xf8, !PT ;  /* 0x0000000606cf7812 */ /* 0x000fe400078ef8cf */
[----:B------:R-:W-:Y:S02]  /*05f0*/  LOP3.LUT R203, R224, 0x20, R203, 0xf8, !PT ;  /* 0x00000020e0cb7812 */ /* 0x000fe400078ef8cb */
[----:B------:R-:W-:Y:S02]  /*0600*/  LOP3.LUT R6, R3, 0x20, R6, 0xf8, !PT ;  /* 0x0000002003067812 */ /* 0x000fe400078ef806 */
[----:B------:R-:W-:Y:S01]  /*0610*/  LOP3.LUT R224, R225, R3, R224, 0x1e, !PT ;  /* 0x00000003e1e07212 */ /* 0x000fe200078e1ee0 */
[----:B------:R-:W-:Y:S01]  /*0620*/  IMAD.SHL.U32 R3, R8, 0x2, RZ ;  /* 0x0000000208037824 */ /* 0x000fe200078e00ff */
[----:B------:R-:W-:-:S02]  /*0630*/  SHF.R.S32.HI R208, RZ, 0x1f, R210 ;  /* 0x0000001fffd07819 */ /* 0x000fc400000114d2 */
[----:B------:R-:W-:Y:S02]  /*0640*/  LOP3.LUT R202, R202, R198, RZ, 0x3c, !PT ;  /* 0x000000c6caca7212 */ /* 0x000fe400078e3cff */
[----:B------:R-:W-:Y:S01]  /*0650*/  LOP3.LUT R225, R6, R225, RZ, 0x3c, !PT ;  /* 0x000000e106e17212 */ /* 0x000fe200078e3cff */
[----:B------:R-:W-:Y:S01]  /*0660*/  IMAD R6, R204, 0x400, R3 ;  /* 0x00000400cc067824 */ /* 0x000fe200078e0203 */
[----:B------:R-:W-:Y:S01]  /*0670*/  LOP3.LUT R5, R5, 0x1c0, RZ, 0xc0, !PT ;  /* 0x000001c005057812 */ /* 0x000fe200078ec0ff */
[----:B------:R-:W-:Y:S01]  /*0680*/  IMAD.IADD R202, R13, 0x1, R202 ;  /* 0x000000010dca7824 */ /* 0x000fe200078e02ca */
[----:B------:R-:W-:Y:S01]  /*0690*/  LEA.HI R208, R208, R210, RZ, 0x2 ;  /* 0x000000d2d0d07211 */ /* 0x000fe200078f10ff */
[----:B------:R-:W-:Y:S01]  /*06a0*/  IMAD.IADD R225, R6, 0x1, R225 ;  /* 0x0000000106e17824 */ /* 0x000fe200078e02e1 */
[----:B------:R-:W-:Y:S01]  /*06b0*/  SHF.R.U32.HI R197, RZ, 0x3, R5 ;  /* 0x00000003ffc57819 */ /* 0x000fe20000011605 */
[----:B------:R-:W-:Y:S01]  /*06c0*/  IMAD R3, R2, 0x400, R3 ;  /* 0x0000040002037824 */ /* 0x000fe200078e0203 */
[----:B------:R-:W-:Y:S01]  /*06d0*/  SHF.R.S32.HI R208, RZ, 0x2, R208 ;  /* 0x00000002ffd07819 */ /* 0x000fe200000114d0 */
[----:B------:R-:W-:Y:S01]  /*06e0*/  IMAD.SHL.U32 R202, R202, 0x2, RZ ;  /* 0x00000002caca7824 */ /* 0x000fe200078e00ff */
[----:B------:R-:W-:Y:S01]  /*06f0*/  LOP3.LUT R4, R5, 0x8, R4, 0xf8, !PT ;  /* 0x0000000805047812 */ /* 0x000fe200078ef804 */
[----:B------:R-:W-:Y:S01]  /*0700*/  IMAD.IADD R224, R3, 0x1, R224 ;  /* 0x0000000103e07824 */ /* 0x000fe200078e02e0 */
[----:B------:R-:W-:Y:S01]  /*0710*/  LOP3.LUT R0, R0, 0xfffffe00, RZ, 0xc0, !PT ;  /* 0xfffffe0000007812 */ /* 0x000fe200078ec0ff */
[----:B------:R-:W-:Y:S01]  /*0720*/  IMAD R208, R204, 0x10, R208 ;  /* 0x00000010ccd07824 */ /* 0x000fe200078e02d0 */
[----:B------:R-:W-:Y:S01]  /*0730*/  LOP3.LUT R12, R12, 0x8, R14, 0xf8, !PT ;  /* 0x000000080c0c7812 */ /* 0x000fe200078ef80e */
[----:B------:R-:W-:Y:S01]  /*0740*/  VIADD R200, R202, UR6 ;  /* 0x00000006cac87c36 */ /* 0x000fe20008000000 */
[----:B------:R-:W-:Y:S01]  /*0750*/  LOP3.LUT R203, R197, R203, R5, 0x1e, !PT ;  /* 0x000000cbc5cb7212 */ /* 0x000fe200078e1e05 */
[--C-:B------:R-:W-:Y:S01]  /*0760*/  IMAD R204, R204, 0x400, R0.reuse ;  /* 0x00000400cccc7824 */ /* 0x100fe200078e0200 */
[----:B------:R-:W-:Y:S01]  /*0770*/  LOP3.LUT R197, R4, R197, RZ, 0x3c, !PT ;  /* 0x000000c504c57212 */ /* 0x000fe200078e3cff */
[----:B------:R-:W-:Y:S01]  /*0780*/  IMAD R2, R2, 0x400, R0 ;  /* 0x0000040002027824 */ /* 0x000fe200078e0200 */
[----:B------:R-:W-:-:S02]  /*0790*/  LOP3.LUT R198, R10, R12, R198, 0xf6, !PT ;  /* 0x0000000c0ac67212 */ /* 0x000fc400078ef6c6 */
[----:B------:R-:W-:Y:S01]  /*07a0*/  LEA R225, R225, UR5, 0x1 ;  /* 0x00000005e1e17c11 */ /* 0x000fe2000f8e08ff */
[----:B------:R-:W-:Y:S01]  /*07b0*/  IMAD.IADD R204, R204, 0x1, R197 ;  /* 0x00000001cccc7824 */ /* 0x000fe200078e02c5 */
[----:B------:R-:W-:Y:S01]  /*07c0*/  SEL R201, R201, 0xffffffe0, !P3 ;  /* 0xffffffe0c9c97807 */ /* 0x000fe20005800000 */
[----:B------:R-:W-:Y:S01]  /*07d0*/  IMAD.IADD R197, R197, 0x1, R2 ;  /* 0x00000001c5c57824 */ /* 0x000fe200078e0202 */
[----:B------:R-:W-:Y:S01]  /*07e0*/  SEL R199, R199, 0xffffffc0, !P4 ;  /* 0xffffffc0c7c77807 */ /* 0x000fe20006000000 */
[C---:B------:R-:W-:Y:S01]  /*07f0*/  VIADD R227, R225.reuse, 0x20 ;  /* 0x00000020e1e37836 */ /* 0x040fe20000000000 */
[----:B------:R-:W-:Y:S01]  /*0800*/  SEL R230, R230, 0x10, !P0 ;  /* 0x00000010e6e67807 */ /* 0x000fe20004000000 */
[----:B------:R-:W-:Y:S01]  /*0810*/  IMAD.IADD R201, R200, 0x1, R201 ;  /* 0x00000001c8c97824 */ /* 0x000fe200078e02c9 */
[----:B------:R-:W-:Y:S01]  /*0820*/  LEA R198, R198, UR5, 0x1 ;  /* 0x00000005c6c67c11 */ /* 0x000fe2000f8e08ff */
[C---:B------:R-:W-:Y:S01]  /*0830*/  @P1 VIADD R227, R225.reuse, 0xffffffe0 ;  /* 0xffffffe0e1e31836 */ /* 0x040fe20000000000 */
[----:B------:R-:W-:Y:S01]  /*0840*/  LEA R224, R224, UR6, 0x1 ;  /* 0x00000006e0e07c11 */ /* 0x000fe2000f8e08ff */
[----:B------:R-:W-:Y:S01]  /*0850*/  IMAD.IADD R200, R200, 0x1, R199 ;  /* 0x00000001c8c87824 */ /* 0x000fe200078e02c7 */
[----:B------:R-:W-:Y:S01]  /*0860*/  SHF.R.S32.HI R222, RZ, 0x1f, R208 ;  /* 0x0000001fffde7819 */ /* 0x000fe200000114d0 */
[----:B------:R-:W-:Y:S01]  /*0870*/  IMAD.IADD R228, R225, 0x1, R230 ;  /* 0x00000001e1e47824 */ /* 0x000fe200078e02e6 */
[----:B------:R-:W-:Y:S01]  /*0880*/  LOP3.LUT R203, R203, R0, RZ, 0xfc, !PT ;  /* 0x00000000cbcb7212 */ /* 0x000fe200078efcff */
[----:B------:R-:W-:Y:S01]  /*0890*/  IMAD.IADD R0, R199, 0x1, R198 ;  /* 0x00000001c7007824 */ /* 0x000fe200078e02c6 */
[----:B---3--:R-:W-:Y:S01]  /*08a0*/  SHF.R.S32.HI R217, RZ, 0x1f, R206 ;  /* 0x0000001fffd97819 */ /* 0x008fe200000114ce */
[----:B------:R-:W-:Y:S01]  /*08b0*/  VIADD R226, R224, 0x40 ;  /* 0x00000040e0e27836 */ /* 0x000fe20000000000 */
[----:B------:R-:W-:Y:S01]  /*08c0*/  SHF.R.S32.HI R216, RZ, 0x1f, R213 ;  /* 0x0000001fffd87819 */ /* 0x000fe200000114d5 */
[----:B------:R-:W-:Y:S01]  /*08d0*/  IMAD.IADD R199, R201, 0x1, R199 ;  /* 0x00000001c9c77824 */ /* 0x000fe200078e02c7 */
[----:B------:R-:W-:Y:S01]  /*08e0*/  LEA R223, R212, UR5, 0x1 ;  /* 0x00000005d4df7c11 */ /* 0x000fe2000f8e08ff */
[----:B------:R-:W-:Y:S01]  /*08f0*/  @P2 VIADD R226, R224, 0xffffffc0 ;  /* 0xffffffc0e0e22836 */ /* 0x000fe20000000000 */
[----:B------:R-:W-:Y:S01]  /*0900*/  SHF.L.U64.HI R222, R208, 0x2, R222 ;  /* 0x00000002d0de7819 */ /* 0x000fe200000102de */
[----:B------:R-:W-:Y:S01]  /*0910*/  IMAD.IADD R230, R230, 0x1, R227 ;  /* 0x00000001e6e67824 */ /* 0x000fe200078e02e3 */
[----:B----4-:R-:W-:-:S07]  /*0920*/  LEA R197, R197, UR4, 0x1 ;  /* 0x00000004c5c57c11 */ /* 0x010fce000f8e08ff */
.L_x_296:
[----:B------:R-:W1:Y:S01]  /*0930*/  LDC.64 R4, c[0x0][0x2f0] ;  /* 0x0000bc00ff047b82 */ /* 0x000e620000000a00 */
[C---:B--2---:R-:W-:Y:S01]  /*0940*/  IMAD.SHL.U32 R8, R206.reuse, 0x4, RZ ;  /* 0x00000004ce087824 */ /* 0x044fe200078e00ff */
[----:B------:R-:W-:Y:S01]  /*0950*/  SHF.L.U64.HI R6, R206, 0x2, R217 ;  /* 0x00000002ce067819 */ /* 0x000fe200000102d9 */
[----:B------:R-:W-:Y:S01]  /*0960*/  IMAD.MOV.U32 R18, RZ, RZ, -0x1 ;  /* 0xffffffffff127424 */ /* 0x000fe200078e00ff */
[----:B------:R-:W-:-:S04]  /*0970*/  ISETP.NE.U32.AND P3, PT, RZ, UR10, PT ;  /* 0x0000000aff007c0c */ /* 0x000fc8000bf65070 */
[----:B------:R-:W2:Y:S01]  /*0980*/  LDC.64 R2, c[0x0][0x308] ;  /* 0x0000c200ff027b82 */ /* 0x000ea20000000a00 */
[----:B------:R-:W-:Y:S02]  /*0990*/  ISETP.NE.AND.EX P3, PT, RZ, UR11, PT, P3 ;  /* 0x0000000bff007c0c */ /* 0x000fe4000bf65330 */
[----:B-1----:R-:W-:Y:S02]  /*09a0*/  ISETP.NE.U32.AND P4, PT, R4, RZ, PT ;  /* 0x000000ff0400720c */ /* 0x002fe40003f85070 */
[----:B------:R-:W-:Y:S02]  /*09b0*/  IADD3 R4, P0, R8, R4, RZ ;  /* 0x0000000408047210 */ /* 0x000fe40007f1e0ff */
[----:B------:R-:W-:-:S03]  /*09c0*/  ISETP.NE.AND.EX P4, PT, R5, RZ, PT, P4 ;  /* 0x000000ff0500720c */ /* 0x000fc60003f85340 */
[----:B------:R-:W-:Y:S01]  /*09d0*/  IMAD.X R5, R6, 0x1, R5, P0 ;  /* 0x0000000106057824 */ /* 0x000fe200000e0605 */
[----:B--2---:R-:W-:-:S04]  /*09e0*/  ISETP.NE.U32.AND P2, PT, R2, RZ, PT ;  /* 0x000000ff0200720c */ /* 0x004fc80003f45070 */
[----:B------:R-:W-:-:S05]  /*09f0*/  ISETP.NE.AND.EX P2, PT, R3, RZ, PT, P2 ;  /* 0x000000ff0300720c */ /* 0x000fca0003f45320 */
[----:B------:R-:W2:Y:S04]  /*0a00*/  @P4 LDG.E R18, desc[UR14][R4.64] ;  /* 0x0000000e04124981 */ /* 0x000ea8000c1e1900 */
[----:B------:R1:W2:Y:S01]  /*0a10*/  @P4 LDG.E R17, desc[UR14][R4.64+0x4] ;  /* 0x0000040e04114981 */ /* 0x0002a2000c1e1900 */
[C---:B------:R-:W-:Y:S01]  /*0a20*/  @P3 IADD3 R10, P1, R8.reuse, UR10, RZ ;  /* 0x0000000a080a3c10 */ /* 0x040fe2000ff3e0ff */
[----:B------:R-:W-:Y:S01]  /*0a30*/  IMAD.MOV.U32 R244, RZ, RZ, RZ ;  /* 0x000000fffff47224 */ /* 0x000fe200078e00ff */
[----:B------:R-:W3:Y:S01]  /*0a40*/  LDC.U8 R7, c[0x0][0x3c2] ;  /* 0x0000f080ff077b82 */ /* 0x000ee20000000000 */
[----:B------:R-:W-:Y:S02]  /*0a50*/  @P2 IADD3 R2, P0, R8, R2, RZ ;  /* 0x0000000208022210 */ /* 0x000fe40007f1e0ff */
[----:B------:R-:W-:-:S03]  /*0a60*/  @P3 IADD3.X R11, R6, UR11, RZ, P1, !PT ;  /* 0x0000000b060b3c10 */ /* 0x000fc60008ffe4ff */
[----:B------:R-:W-:Y:S02]  /*0a70*/  @P2 IMAD.X R3, R6, 0x1, R3, P0 ;  /* 0x0000000106032824 */ /* 0x000fe400000e0603 */
[----:B------:R-:W4:Y:S04]  /*0a80*/  @P3 LDG.E R244, desc[UR14][R10.64] ;  /* 0x0000000e0af43981 */ /* 0x000f28000c1e1900 */
[----:B------:R3:W4:Y:S01]  /*0a90*/  @P2 LDG.E R243, desc[UR14][R2.64] ;  /* 0x0000000e02f32981 */ /* 0x000722000c1e1900 */
[----:B-1----:R-:W1:Y:S01]  /*0aa0*/  LDC.64 R4, c[0x0][0x2f8] ;  /* 0x0000be00ff047b82 */ /* 0x002e620000000a00 */
[----:B---3--:R-:W-:-:S07]  /*0ab0*/  ISETP.NE.AND P3, PT, R7, RZ, PT ;  /* 0x000000ff0700720c */ /* 0x008fce0003f65270 */
[----:B------:R-:W3:Y:S01]  /*0ac0*/  @!P2 LDC.64 R2, c[0x0][0x318] ;  /* 0x0000c600ff02ab82 */ /* 0x000ee20000000a00 */
[----:B-1----:R-:W-:-:S04]  /*0ad0*/  ISETP.EQ.U32.AND P1, PT, R4, RZ, PT ;  /* 0x000000ff0400720c */ /* 0x002fc80003f22070 */
[----:B------:R-:W-:Y:S02]  /*0ae0*/  ISETP.EQ.OR.EX P1, PT, R5, RZ, !P3, P1 ;  /* 0x000000ff0500720c */ /* 0x000fe40005f22710 */
[----:B------:R-:W-:Y:S01]  /*0af0*/  IADD3 R8, P0, R8, R4, RZ ;  /* 0x0000000408087210 */ /* 0x000fe20007f1e0ff */
[----:B------:R-:W-:-:S04]  /*0b00*/  IMAD.MOV.U32 R245, RZ, RZ, -0x1 ;  /* 0xfffffffffff57424 */ /* 0x000fc800078e00ff */
[----:B------:R-:W-:Y:S02]  /*0b10*/  IMAD.X R9, R6, 0x1, R5, P0 ;  /* 0x0000000106097824 */ /* 0x000fe400000e0605 */
[----:B------:R-:W1:Y:S01]  /*0b20*/  @!P2 LDC R6, c[0x0][0x2cc] ;  /* 0x0000b300ff06ab82 */ /* 0x000e620000000800 */
[----:B---3--:R-:W-:-:S03]  /*0b30*/  @!P2 ISETP.NE.U32.AND P0, PT, R2, RZ, PT ;  /* 0x000000ff0200a20c */ /* 0x008fc60003f05070 */
[----:B-----5:R3:W5:Y:S01]  /*0b40*/  @!P1 LDG.E R245, desc[UR14][R8.64] ;  /* 0x0000000e08f59981 */ /* 0x020762000c1e1900 */
[----:B------:R-:W-:-:S03]  /*0b50*/  ISETP.NE.U32.AND P1, PT, R4, RZ, PT ;  /* 0x000000ff0400720c */ /* 0x000fc60003f25070 */
[----:B------:R-:W2:Y:S01]  /*0b60*/  LDC R2, c[0x0][0x2c8] ;  /* 0x0000b200ff027b82 */ /* 0x000ea20000000800 */
[----:B------:R-:W-:Y:S02]  /*0b70*/  ISETP.NE.AND.EX P1, PT, R5, RZ, PT, P1 ;  /* 0x000000ff0500720c */ /* 0x000fe40003f25310 */
[----:B------:R-:W-:-:S04]  /*0b80*/  @!P2 ISETP.NE.AND.EX P0, PT, R3, RZ, PT, P0 ;  /* 0x000000ff0300a20c */ /* 0x000fc80003f05300 */
[----:B-1----:R-:W-:Y:S01]  /*0b90*/  @!P2 SEL R6, R6, RZ, P0 ;  /* 0x000000ff0606a207 */ /* 0x002fe20000000000 */
[----:B--2---:R-:W-:-:S06]  /*0ba0*/  @P4 IMAD.IADD R17, R17, 0x1, -R18 ;  /* 0x0000000111114824 */ /* 0x004fcc00078e0a12 */
[----:B------:R-:W1:Y:S01]  /*0bb0*/  @!P4 LDC R17, c[0x0][0x2c4] ;  /* 0x0000b100ff11cb82 */ /* 0x000e620000000800 */
[----:B----4-:R-:W-:Y:S01]  /*0bc0*/  @P2 IMAD.IADD R243, R243, 0x1, -R244 ;  /* 0x00000001f3f32824 */ /* 0x010fe200078e0af4 */
[----:B---3--:R-:W-:Y:S06]  /*0bd0*/  @!P1 BRA `(.L_x_250) ;  /* 0x00000000000c9947 */ /* 0x008fec0003800000 */
[----:B------:R-:W2:Y:S02]  /*0be0*/  @P3 LDG.E R2, desc[UR14][R8.64+0x4] ;  /* 0x0000040e08023981 */ /* 0x000ea4000c1e1900 */
[----:B--2--5:R-:W-:-:S06]  /*0bf0*/  @P3 IADD3 R2, R2, -R245, RZ ;  /* 0x800000f502023210 */ /* 0x024fcc0007ffe0ff */
[----:B------:R2:W5:Y:S02]  /*0c00*/  @!P3 LDG.E R2, desc[UR14][R8.64] ;  /* 0x0000000e0802b981 */ /* 0x000564000c1e1900 */
.L_x_250:
[----:B------:R-:W-:Y:S01]  /*0c10*/  IMAD.SHL.U32 R242, R221, 0x40, RZ ;  /* 0x00000040ddf27824 */ /* 0x000fe200078e00ff */
[----:B-----5:R-:W-:-:S04]  /*0c20*/  @!P2 IADD3 R243, R6, R2, -R244 ;  /* 0x0000000206f3a210 */ /* 0x020fc80007ffe8f4 */
[----:B------:R-:W-:-:S13]  /*0c30*/  ISETP.GT.AND P0, PT, R243, R242, PT ;  /* 0x000000f2f300720c */ /* 0x000fda0003f04270 */
[----:B------:R-:W-:Y:S05]  /*0c40*/  @!P0 BRA `(.L_x_251) ;  /* 0x0000007800448947 */ /* 0x000fea0003800000 */
[----:B--2---:R-:W2:Y:S01]  /*0c50*/  LDC R8, c[0x0][0x278] ;  /* 0x00009e00ff087b82 */ /* 0x004ea20000000800 */
[----:B------:R-:W-:Y:S01]  /*0c60*/  IABS R6, R218 ;  /* 0x000000da00067213 */ /* 0x000fe20000000000 */
[----:B------:R-:W3:Y:S01]  /*0c70*/  S2R R34, SR_CTAID.X ;  /* 0x0000000000227919 */ /* 0x000ee20000002500 */
[----:B------:R-:W-:Y:S01]  /*0c80*/  ISETP.NE.AND P1, PT, R245, -0x1, PT ;  /* 0xfffffffff500780c */ /* 0x000fe20003f25270 */
[----:B------:R-:W-:Y:S01]  /*0c90*/  IMAD.SHL.U32 R32, R206, 0x80, RZ ;  /* 0x00000080ce207824 */ /* 0x000fe200078e00ff */
[----:B-1----:R-:W-:Y:S02]  /*0ca0*/  IADD3 R12, R17, 0x3f, RZ ;  /* 0x0000003f110c7810 */ /* 0x002fe40007ffe0ff */
[----:B------:R-:W-:Y:S01]  /*0cb0*/  ISETP.NE.AND P2, PT, R18, -0x1, PT ;  /* 0xffffffff1200780c */ /* 0x000fe20003f45270 */
[----:B------:R-:W1:Y:S01]  /*0cc0*/  LDC.64 R4, c[0x0][0x228] ;  /* 0x00008a00ff047b82 */ /* 0x000e620000000a00 */
[----:B------:R-:W-:Y:S02]  /*0cd0*/  SHF.R.S32.HI R19, RZ, 0x1f, R12 ;  /* 0x0000001fff137819 */ /* 0x000fe4000001140c */
[----:B------:R-:W-:-:S02]  /*0ce0*/  SEL R32, R32, RZ, P4 ;  /* 0x000000ff20207207 */ /* 0x000fc40002000000 */
[----:B------:R-:W-:Y:S02]  /*0cf0*/  LEA.HI R19, R19, R12, RZ, 0x6 ;  /* 0x0000000c13137211 */ /* 0x000fe400078f30ff */
[----:B------:R-:W-:Y:S01]  /*0d00*/  SHF.R.S32.HI R236, RZ, 0x1f, R218 ;  /* 0x0000001fffec7819 */ /* 0x000fe200000114da */
[----:B------:R-:W4:Y:S01]  /*0d10*/  LDC R27, c[0x0][0x2d4] ;  /* 0x0000b500ff1b7b82 */ /* 0x000f220000000800 */
[----:B------:R-:W-:-:S04]  /*0d20*/  LOP3.LUT R24, R19, 0xffffffc0, RZ, 0xc0, !PT ;  /* 0xffffffc013187812 */ /* 0x000fc800078ec0ff */
[----:B------:R-:W-:Y:S02]  /*0d30*/  IADD3 R24, R24, -0x40, RZ ;  /* 0xffffffc018187810 */ /* 0x000fe40007ffe0ff */
[----:B--2---:R-:W-:Y:S01]  /*0d40*/  IABS R9, R8 ;  /* 0x0000000800097213 */ /* 0x004fe20000000000 */
[----:B------:R-:W2:Y:S03]  /*0d50*/  LDC R21, c[0x0][0x2dc] ;  /* 0x0000b700ff157b82 */ /* 0x000ea60000000800 */
[----:B------:R-:W5:Y:S01]  /*0d60*/  I2F.RP R2, R9 ;  /* 0x0000000900027306 */ /* 0x000f620000209400 */
[----:B-1----:R-:W-:-:S04]  /*0d70*/  IMAD R11, R217, R4, RZ ;  /* 0x00000004d90b7224 */ /* 0x002fc800078e02ff */
[----:B------:R-:W1:Y:S01]  /*0d80*/  LDC R20, c[0x0][0x270] ;  /* 0x00009c00ff147b82 */ /* 0x000e620000000800 */
[----:B------:R-:W-:-:S04]  /*0d90*/  IMAD.WIDE.U32 R12, R206, R4, RZ ;  /* 0x00000004ce0c7225 */ /* 0x000fc800078e00ff */
[C---:B------:R-:W-:Y:S01]  /*0da0*/  IMAD R5, R206.reuse, R5, R11 ;  /* 0x00000005ce057224 */ /* 0x040fe200078e020b */
[----:B----4-:R-:W-:Y:S02]  /*0db0*/  SHF.R.S32.HI R11, RZ, 0x1f, R27 ;  /* 0x0000001fff0b7819 */ /* 0x010fe4000001141b */
[----:B------:R-:W4:Y:S01]  /*0dc0*/  LDC.U8 R4, c[0x0][0x3d8] ;  /* 0x0000f600ff047b82 */ /* 0x000f220000000000 */
[----:B------:R-:W-:Y:S01]  /*0dd0*/  IMAD.WIDE.U32 R30, R206, R27, RZ ;  /* 0x0000001bce1e7225 */ /* 0x000fe200078e00ff */
[----:B-----5:R-:W5:Y:S01]  /*0de0*/  MUFU.RCP R2, R2 ;  /* 0x0000000200027308 */ /* 0x020f620000001000 */
[----:B------:R-:W-:Y:S02]  /*0df0*/  IADD3 R25, R13, R5, RZ ;  /* 0x000000050d197210 */ /* 0x000fe40007ffe0ff */
[----:B------:R-:W-:-:S03]  /*0e00*/  @P1 IADD3 R5, R244, R245, RZ ;  /* 0x000000f5f4051210 */ /* 0x000fc60007ffe0ff */
[----:B------:R-:W3:Y:S01]  /*0e10*/  LDC R35, c[0x0][0x2c4] ;  /* 0x0000b100ff237b82 */ /* 0x000ee20000000800 */
[----:B--2---:R-:W-:Y:S02]  /*0e20*/  IMAD R37, R218, R21, RZ ;  /* 0x00000015da257224 */ /* 0x004fe400078e02ff */
[----:B-1----:R-:W-:-:S05]  /*0e30*/  IMAD.WIDE R40, R21, R20, RZ ;  /* 0x0000001415287225 */ /* 0x002fca00078e02ff */
[----:B------:R-:W1:Y:S01]  /*0e40*/  LDC.U8 R36, c[0x0][0x480] ;  /* 0x00012000ff247b82 */ /* 0x000e620000000000 */
[----:B-----5:R-:W-:Y:S01]  /*0e50*/  IADD3 R2, R2, 0xffffffe, RZ ;  /* 0x0ffffffe02027810 */ /* 0x020fe20007ffe0ff */
[----:B------:R-:W-:-:S03]  /*0e60*/  IMAD.WIDE.U32 R28, R40, R18, RZ ;  /* 0x00000012281c7225 */ /* 0x000fc600078e00ff */
[----:B------:R-:W2:Y:S02]  /*0e70*/  F2I.FTZ.U32.TRUNC.NTZ R3, R2 ;  /* 0x0000000200037305 */ /* 0x000ea4000021f000 */
[----:B--2---:R-:W-:-:S04]  /*0e80*/  IMAD.MOV R2, RZ, RZ, -R3 ;  /* 0x000000ffff027224 */ /* 0x004fc800078e0a03 */
[----:B------:R-:W-:Y:S01]  /*0e90*/  IMAD R14, R2, R9, RZ ;  /* 0x00000009020e7224 */ /* 0x000fe200078e02ff */
[----:B------:R-:W-:-:S05]  /*0ea0*/  MOV R2, RZ ;  /* 0x000000ff00027202 */ /* 0x000fca0000000f00 */
[----:B------:R-:W-:Y:S02]  /*0eb0*/  IMAD.HI.U32 R14, R3, R14, R2 ;  /* 0x0000000e030e7227 */ /* 0x000fe400078e0002 */
[----:B------:R-:W2:Y:S04]  /*0ec0*/  LDC.64 R2, c[0x0][0x240] ;  /* 0x00009000ff027b82 */ /* 0x000ea80000000a00 */
[----:B------:R-:W-:-:S04]  /*0ed0*/  IMAD.HI.U32 R14, R14, R6, RZ ;  /* 0x000000060e0e7227 */ /* 0x000fc800078e00ff */
[----:B------:R-:W-:-:S04]  /*0ee0*/  IMAD.MOV R10, RZ, RZ, -R14 ;  /* 0x000000ffff0a7224 */ /* 0x000fc800078e0a0e */
[C---:B------:R-:W-:Y:S02]  /*0ef0*/  IMAD R10, R9.reuse, R10, R6 ;  /* 0x0000000a090a7224 */ /* 0x040fe400078e0206 */
[----:B------:R-:W5:Y:S03]  /*0f00*/  @P1 LDC.64 R6, c[0x0][0x250] ;  /* 0x00009400ff061b82 */ /* 0x000f660000000a00 */
[----:B------:R-:W-:Y:S01]  /*0f10*/  ISETP.GT.U32.AND P5, PT, R9, R10, PT ;  /* 0x0000000a0900720c */ /* 0x000fe20003fa4070 */
[----:B--2---:R-:W-:-:S03]  /*0f20*/  IMAD.WIDE.U32 R22, R18, R2, RZ ;  /* 0x0000000212167225 */ /* 0x004fc600078e00ff */
[----:B------:R-:W-:-:S09]  /*0f30*/  SEL R26, R12, R22, !P2 ;  /* 0x000000160c1a7207 */ /* 0x000fd20005000000 */
[----:B------:R-:W-:Y:S02]  /*0f40*/  @!P5 IMAD.IADD R10, R10, 0x1, -R9 ;  /* 0x000000010a0ad824 */ /* 0x000fe400078e0a09 */
[----:B------:R-:W-:Y:S01]  /*0f50*/  @!P5 VIADD R14, R14, 0x1 ;  /* 0x000000010e0ed836 */ /* 0x000fe20000000000 */
[----:B------:R-:W-:Y:S01]  /*0f60*/  ISETP.NE.AND P5, PT, R8, RZ, PT ;  /* 0x000000ff0800720c */ /* 0x000fe20003fa5270 */
[----:B------:R-:W-:Y:S01]  /*0f70*/  IMAD R22, R41, R30, RZ ;  /* 0x0000001e29167224 */ /* 0x000fe200078e02ff */
[----:B------:R-:W-:Y:S01]  /*0f80*/  ISETP.GE.U32.AND P3, PT, R10, R9, PT ;  /* 0x000000090a00720c */ /* 0x000fe20003f66070 */
[----:B------:R-:W-:Y:S01]  /*0f90*/  IMAD R9, R11, R206, RZ ;  /* 0x000000ce0b097224 */ /* 0x000fe200078e02ff */
[----:B------:R-:W-:Y:S01]  /*0fa0*/  LOP3.LUT R11, R218, R8, RZ, 0x3c, !PT ;  /* 0x00000008da0b7212 */ /* 0x000fe200078e3cff */
[----:B------:R-:W-:Y:S02]  /*0fb0*/  IMAD R10, R18, R3, RZ ;  /* 0x00000003120a7224 */ /* 0x000fe400078e02ff */
[----:B------:R-:W-:Y:S01]  /*0fc0*/  IMAD R9, R217, R27, R9 ;  /* 0x0000001bd9097224 */ /* 0x000fe200078e0209 */
[----:B------:R-:W-:Y:S01]  /*0fd0*/  ISETP.GE.AND P0, PT, R11, RZ, PT ;  /* 0x000000ff0b00720c */ /* 0x000fe20003f06270 */
[----:B-----5:R-:W-:-:S02]  /*0fe0*/  @P1 IMAD R15, R5, R7, RZ ;  /* 0x00000007050f1224 */ /* 0x020fc400078e02ff */
[----:B------:R-:W-:Y:S01]  /*0ff0*/  @P1 IMAD.WIDE.U32 R12, R5, R6, RZ ;  /* 0x00000006050c1225 */ /* 0x000fe200078e00ff */
[----:B------:R-:W-:-:S03]  /*1000*/  IADD3 R5, R31, R9, RZ ;  /* 0x000000091f057210 */ /* 0x000fc60007ffe0ff */
[----:B------:R-:W-:Y:S01]  /*1010*/  @P2 IMAD.IADD R25, R23, 0x1, R10 ;  /* 0x0000000117192824 */ /* 0x000fe200078e020a */
[----:B------:R-:W-:Y:S01]  /*1020*/  @P1 IADD3 R15, R13, R15, RZ ;  /* 0x0000000f0d0f1210 */ /* 0x000fe20007ffe0ff */
[----:B------:R-:W2:Y:S01]  /*1030*/  @!P2 LDC.64 R10, c[0x0][0x418] ;  /* 0x00010600ff0aab82 */ /* 0x000ea20000000a00 */
[----:B------:R-:W-:Y:S01]  /*1040*/  @P1 MOV R16, R12 ;  /* 0x0000000c00101202 */ /* 0x000fe20000000f00 */
[----:B------:R-:W-:Y:S01]  /*1050*/  IMAD R22, R40, R5, R22 ;  /* 0x0000000528167224 */ /* 0x000fe200078e0216 */
[----:B------:R-:W-:Y:S01]  /*1060*/  @P3 IADD3 R14, R14, 0x1, RZ ;  /* 0x000000010e0e3810 */ /* 0x000fe20007ffe0ff */
[----:B------:R-:W-:Y:S01]  /*1070*/  IMAD.WIDE.U32 R30, R40, R30, RZ ;  /* 0x0000001e281e7225 */ /* 0x000fe200078e00ff */
[----:B----4-:R-:W-:-:S03]  /*1080*/  ISETP.NE.AND P3, PT, R4, RZ, PT ;  /* 0x000000ff0400720c */ /* 0x010fc60003f65270 */
[----:B------:R-:W4:Y:S01]  /*1090*/  @P2 LDC.64 R12, c[0x0][0x420] ;  /* 0x00010800ff0c2b82 */ /* 0x000f220000000a00 */
[----:B------:R-:W-:Y:S01]  /*10a0*/  IMAD R4, R41, R18, RZ ;  /* 0x0000001229047224 */ /* 0x000fe200078e02ff */
[----:B------:R-:W-:Y:S01]  /*10b0*/  IADD3 R22, R31, R22, RZ ;  /* 0x000000161f167210 */ /* 0x000fe20007ffe0ff */
[----:B------:R-:W-:Y:S01]  /*10c0*/  @!P0 IMAD.MOV R14, RZ, RZ, -R14 ;  /* 0x000000ffff0e8224 */ /* 0x000fe200078e0a0e */
[----:B------:R-:W-:Y:S02]  /*10d0*/  @!P5 LOP3.LUT R14, RZ, R8, RZ, 0x33, !PT ;  /* 0x00000008ff0ed212 */ /* 0x000fe400078e33ff */
[----:B------:R-:W-:Y:S02]  /*10e0*/  @P2 IADD3 R22, R29, R4, RZ ;  /* 0x000000041d162210 */ /* 0x000fe40007ffe0ff */
[----:B------:R-:W5:Y:S01]  /*10f0*/  LDC.64 R4, c[0x0][0x488] ;  /* 0x00012200ff047b82 */ /* 0x000f620000000a00 */
[----:B------:R-:W-:Y:S02]  /*1100*/  SEL R23, R30, R28, !P2 ;  /* 0x0000001c1e177207 */ /* 0x000fe40005000000 */
[----:B------:R-:W-:-:S02]  /*1110*/  SHF.L.U64.HI R30, R206, 0x7, R217 ;  /* 0x00000007ce1e7819 */ /* 0x000fc400000102d9 */
[----:B------:R-:W-:Y:S02]  /*1120*/  IADD3 R32, P0, R24, R32, RZ ;  /* 0x0000002018207210 */ /* 0x000fe40007f1e0ff */
[----:B------:R-:W-:Y:S01]  /*1130*/  SEL R30, R30, RZ, P4 ;  /* 0x000000ff1e1e7207 */ /* 0x000fe20002000000 */
[----:B------:R-:W5:Y:S01]  /*1140*/  @P3 LDC R31, c[0x0][0x2e4] ;  /* 0x0000b900ff1f3b82 */ /* 0x000f620000000800 */
[-C--:B--2---:R-:W-:Y:S01]  /*1150*/  @!P2 IMAD R29, R217, R10.reuse, RZ ;  /* 0x0000000ad91da224 */ /* 0x084fe200078e02ff */
[----:B------:R-:W-:Y:S01]  /*1160*/  SHF.R.S32.HI R28, RZ, 0x1f, R24 ;  /* 0x0000001fff1c7819 */ /* 0x000fe20000011418 */
[----:B------:R-:W-:-:S03]  /*1170*/  @!P2 IMAD.WIDE.U32 R42, R206, R10, RZ ;  /* 0x0000000ace2aa225 */ /* 0x000fc600078e00ff */
[----:B------:R-:W-:Y:S01]  /*1180*/  IADD3.X R30, R28, R30, RZ, P0, !PT ;  /* 0x0000001e1c1e7210 */ /* 0x000fe200007fe4ff */
[----:B------:R-:W-:Y:S01]  /*1190*/  @!P2 IMAD R11, R206, R11, R29 ;  /* 0x0000000bce0ba224 */ /* 0x000fe200078e021d */
[----:B------:R-:W2:Y:S01]  /*11a0*/  @P1 LDC.64 R8, c[0x0][0x248] ;  /* 0x00009200ff081b82 */ /* 0x000ea20000000a00 */
[----:B----4-:R-:W-:Y:S01]  /*11b0*/  @P2 IMAD.WIDE.U32 R38, R18, R12, RZ ;  /* 0x0000000c12262225 */ /* 0x010fe200078e00ff */
[----:B-1----:R-:W-:Y:S02]  /*11c0*/  ISETP.NE.AND P0, PT, R36, RZ, PT ;  /* 0x000000ff2400720c */ /* 0x002fe40003f05270 */
[----:B------:R-:W-:Y:S01]  /*11d0*/  SHF.R.S32.HI R36, RZ, 0x1f, R37 ;  /* 0x0000001fff247819 */ /* 0x000fe20000011425 */
[----:B------:R-:W-:Y:S01]  /*11e0*/  @P2 IMAD R29, R18, R13, R39 ;  /* 0x0000000d121d2224 */ /* 0x000fe200078e0227 */
[----:B------:R-:W-:Y:S01]  /*11f0*/  @!P2 IADD3 R29, R43, R11, RZ ;  /* 0x0000000b2b1da210 */ /* 0x000fe20007ffe0ff */
[----:B---3--:R-:W-:Y:S02]  /*1200*/  @P3 IMAD R12, R206, R35, RZ ;  /* 0x00000023ce0c3224 */ /* 0x008fe400078e02ff */
[----:B------:R-:W-:-:S02]  /*1210*/  IMAD R13, R41, R32, RZ ;  /* 0x00000020290d7224 */ /* 0x000fc400078e02ff */
[----:B------:R-:W-:Y:S01]  /*1220*/  @!P3 IMAD R11, R206, R20, R218 ;  /* 0x00000014ce0bb224 */ /* 0x000fe200078e02da */
[----:B------:R-:W-:Y:S01]  /*1230*/  @P3 SEL R12, R12, R18, !P2 ;  /* 0x000000120c0c3207 */ /* 0x000fe20005000000 */
[----:B------:R-:W-:Y:S02]  /*1240*/  IMAD R10, R40, R30, R13 ;  /* 0x0000001e280a7224 */ /* 0x000fe400078e020d */
[----:B------:R-:W-:Y:S01]  /*1250*/  @P2 IMAD.MOV.U32 R30, RZ, RZ, R38 ;  /* 0x000000ffff1e2224 */ /* 0x000fe200078e0026 */
[----:B------:R-:W-:Y:S01]  /*1260*/  @!P2 MOV R30, R42 ;  /* 0x0000002a001ea202 */ /* 0x000fe20000000f00 */
[----:B-----5:R-:W-:-:S04]  /*1270*/  IMAD.WIDE.U32 R38, R34, R4, RZ ;  /* 0x0000000422267225 */ /* 0x020fc800078e00ff */
[----:B------:R-:W-:Y:S02]  /*1280*/  @P1 IMAD.IADD R4, R244, 0x1, R245 ;  /* 0x00000001f4041824 */ /* 0x000fe400078e02f5 */
[----:B------:R-:W-:Y:S02]  /*1290*/  @P3 IMAD R31, R218, R31, R12 ;  /* 0x0000001fda1f3224 */ /* 0x000fe400078e020c */
[----:B------:R-:W-:Y:S02]  /*12a0*/  IMAD R34, R34, R5, R39 ;  /* 0x0000000522227224 */ /* 0x000fe400078e0227 */
[C---:B--2---:R-:W-:Y:S02]  /*12b0*/  @P1 IMAD R12, R4.reuse, R9, RZ ;  /* 0x00000009040c1224 */ /* 0x044fe400078e02ff */
[----:B------:R-:W-:Y:S01]  /*12c0*/  @P1 IMAD.WIDE.U32 R4, R4, R8, RZ ;  /* 0x0000000804041225 */ /* 0x000fe200078e00ff */
[----:B------:R-:W-:-:S03]  /*12d0*/  SEL R34, R34, RZ, P0 ;  /* 0x000000ff22227207 */ /* 0x000fc60000000000 */
[----:B------:R-:W-:Y:S01]  /*12e0*/  @!P3 IMAD R31, R11, R35, RZ ;  /* 0x000000230b1fb224 */ /* 0x000fe200078e02ff */
[----:B------:R-:W-:Y:S01]  /*12f0*/  SEL R35, R38, RZ, P0 ;  /* 0x000000ff26237207 */ /* 0x000fe20000000000 */
[----:B------:R-:W-:Y:S01]  /*1300*/  IMAD.WIDE.U32 R32, R40, R32, RZ ;  /* 0x0000002028207225 */ /* 0x000fe200078e00ff */
[----:B------:R-:W-:Y:S02]  /*1310*/  SHF.R.S32.HI R11, RZ, 0x1f, R242 ;  /* 0x0000001fff0b7819 */ /* 0x000fe400000114f2 */
[----:B------:R-:W-:Y:S02]  /*1320*/  @P1 IADD3 R12, R5, R12, RZ ;  /* 0x0000000c050c1210 */ /* 0x000fe40007ffe0ff */
[----:B------:R-:W-:Y:S01]  /*1330*/  @P1 MOV R13, R4 ;  /* 0x00000004000d1202 */ /* 0x000fe20000000f00 */
[----:B------:R-:W-:Y:S06]  /*1340*/  @P1 BRA `(.L_x_252) ;  /* 0x0000000000301947 */ /* 0x000fec0003800000 */
[----:B------:R-:W1:Y:S01]  /*1350*/  LDC.64 R8, c[0x0][0x248] ;  /* 0x00009200ff087b82 */ /* 0x000e620000000a00 */
[----:B------:R-:W-:-:S07]  /*1360*/  SHF.R.S32.HI R13, RZ, 0x1f, R244 ;  /* 0x0000001fff0d7819 */ /* 0x000fce00000114f4 */
[----:B------:R-:W2:Y:S01]  /*1370*/  LDC.64 R4, c[0x0][0x230] ;  /* 0x00008c00ff047b82 */ /* 0x000ea20000000a00 */
[-C--:B-1----:R-:W-:Y:S02]  /*1380*/  IMAD R13, R13, R8.reuse, RZ ;  /* 0x000000080d0d7224 */ /* 0x082fe400078e02ff */
[----:B------:R-:W-:-:S04]  /*1390*/  IMAD.WIDE.U32 R38, R244, R8, RZ ;  /* 0x00000008f4267225 */ /* 0x000fc800078e00ff */
[----:B------:R-:W-:Y:S02]  /*13a0*/  IMAD R13, R244, R9, R13 ;  /* 0x00000009f40d7224 */ /* 0x000fe400078e020d */
[----:B--2---:R-:W-:-:S03]  /*13b0*/  IMAD R12, R217, R4, RZ ;  /* 0x00000004d90c7224 */ /* 0x004fc600078e02ff */
[----:B------:R-:W-:Y:S01]  /*13c0*/  IADD3 R39, R39, R13, RZ ;  /* 0x0000000d27277210 */ /* 0x000fe20007ffe0ff */
[C---:B------:R-:W-:Y:S02]  /*13d0*/  IMAD R12, R206.reuse, R5, R12 ;  /* 0x00000005ce0c7224 */ /* 0x040fe400078e020c */
[----:B------:R-:W-:-:S05]  /*13e0*/  IMAD.WIDE.U32 R4, R206, R4, R38 ;  /* 0x00000004ce047225 */ /* 0x000fca00078e0026 */
[----:B------:R-:W-:Y:S02]  /*13f0*/  IADD3 R12, R5, R12, RZ ;  /* 0x0000000c050c7210 */ /* 0x000fe40007ffe0ff */
[----:B------:R-:W-:Y:S02]  /*1400*/  MOV R13, R4 ;  /* 0x00000004000d7202 */ /* 0x000fe40000000f00 */
.L_x_252:
[----:B------:R-:W-:Y:S05]  /*1410*/  @P1 BRA `(.L_x_253) ;  /* 0x0000000000301947 */ /* 0x000fea0003800000 */
        /* <DEDUP_REMOVED lines=11> */
[----:B------:R-:W-:-:S07]  /*14d0*/  MOV R16, R4 ;  /* 0x0000000400107202 */ /* 0x000fce0000000f00 */
.L_x_253:
[----:B------:R-:W-:Y:S02]  /*14e0*/  IADD3 R38, R33, R10, RZ ;  /* 0x0000000a21267210 */ /* 0x000fe40007ffe0ff */
[----:B------:R-:W-:Y:S01]  /*14f0*/  SHF.R.S32.HI R10, RZ, 0x1f, R14 ;  /* 0x0000001fff0a7819 */ /* 0x000fe2000001140e */
[----:B------:R-:W-:Y:S05]  /*1500*/  @!P3 BRA `(.L_x_254) ;  /* 0x00000000001cb947 */ /* 0x000fea0003800000 */
[----:B------:R-:W1:Y:S01]  /*1510*/  LDC R5, c[0x0][0x2c0] ;  /* 0x0000b000ff057b82 */ /* 0x000e620000000800 */
[----:B------:R-:W-:-:S05]  /*1520*/  @!P2 IMAD R18, R206, R27, RZ ;  /* 0x0000001bce12a224 */ /* 0x000fca00078e02ff */
[----:B------:R-:W-:Y:S02]  /*1530*/  LEA R18, R206, R18, 0x7 ;  /* 0x00000012ce127211 */ /* 0x000fe400078e38ff */
[----:B------:R-:W1:Y:S02]  /*1540*/  LDC R4, c[0x0][0x2e4] ;  /* 0x0000b900ff047b82 */ /* 0x000e640000000800 */
[----:B-1----:R-:W-:-:S05]  /*1550*/  LEA R4, R5, R4, 0x7 ;  /* 0x0000000405047211 */ /* 0x002fca00078e38ff */
[----:B------:R-:W-:Y:S01]  /*1560*/  IMAD R27, R4, R218, R18 ;  /* 0x000000da041b7224 */ /* 0x000fe200078e0212 */
[----:B------:R-:W-:Y:S06]  /*1570*/  BRA `(.L_x_255) ;  /* 0x0000000000087947 */ /* 0x000fec0003800000 */
.L_x_254:
[----:B------:R-:W-:-:S04]  /*1580*/  IMAD R4, R206, R20, R218 ;  /* 0x00000014ce047224 */ /* 0x000fc800078e02da */
[----:B------:R-:W-:-:S07]  /*1590*/  IMAD R27, R4, R27, RZ ;  /* 0x0000001b041b7224 */ /* 0x000fce00078e02ff */
.L_x_255:
[----:B------:R-:W1:Y:S01]  /*15a0*/  LDC.64 R4, c[0x0][0x420] ;  /* 0x00010800ff047b82 */ /* 0x000e620000000a00 */
[----:B------:R-:W-:Y:S01]  /*15b0*/  IMAD R20, R21, R20, RZ ;  /* 0x0000001415147224 */ /* 0x000fe200078e02ff */
[----:B------:R-:W-:Y:S01]  /*15c0*/  IADD3 R40, P3, R214, R30, RZ ;  /* 0x0000001ed6287210 */ /* 0x000fe20007f7e0ff */
[----:B------:R-:W-:Y:S01]  /*15d0*/  ULDC.64 UR6, c[0x0][0x428] ;  /* 0x00010a0000067ab9 */ /* 0x000fe20000000a00 */
[----:B------:R-:W-:Y:S01]  /*15e0*/  SHF.R.S32.HI R215, RZ, 0x1f, R214 ;  /* 0x0000001fffd77819 */ /* 0x000fe200000114d6 */
[----:B------:R-:W-:Y:S01]  /*15f0*/  IMAD.SHL.U32 R18, R20, 0x40, RZ ;  /* 0x0000004014127824 */ /* 0x000fe200078e00ff */
[C---:B------:R-:W-:Y:S01]  /*1600*/  IADD3 R31, R24.reuse, R31, RZ ;  /* 0x0000001f181f7210 */ /* 0x040fe20007ffe0ff */
[----:B------:R-:W-:Y:S01]  /*1610*/  IMAD.IADD R27, R24, 0x1, R27 ;  /* 0x00000001181b7824 */ /* 0x000fe200078e021b */
[----:B------:R-:W-:Y:S01]  /*1620*/  IADD3.X R41, R215, R29, RZ, P3, !PT ;  /* 0x0000001dd7297210 */ /* 0x000fe20001ffe4ff */
[----:B------:R-:W-:Y:S01]  /*1630*/  IMAD R29, R211, R20, R210 ;  /* 0x00000014d31d7224 */ /* 0x000fe200078e02d2 */
[----:B------:R-:W-:Y:S01]  /*1640*/  IADD3 R32, P2, P1, R32, R18, R37 ;  /* 0x0000001220207210 */ /* 0x000fe2000795e025 */
[----:B------:R-:W-:Y:S01]  /*1650*/  ULDC.64 UR8, c[0x0][0x258] ;  /* 0x0000960000087ab9 */ /* 0x000fe20000000a00 */
[----:B------:R-:W-:Y:S01]  /*1660*/  SHF.R.S32.HI R18, RZ, 0x1f, R18 ;  /* 0x0000001fff127819 */ /* 0x000fe20000011412 */
[----:B------:R-:W-:Y:S01]  /*1670*/  BSSY B1, `(.L_x_251) ;  /* 0x00006ee000017945 */ /* 0x000fe20003800000 */
[----:B------:R-:W-:-:S02]  /*1680*/  IADD3 R21, P3, R213, R24, RZ ;  /* 0x00000018d5157210 */ /* 0x000fc40007f7e0ff */
[----:B------:R-:W-:Y:S02]  /*1690*/  IADD3.X R18, R38, R18, R36, P2, P1 ;  /* 0x0000001226127210 */ /* 0x000fe400017e2424 */
[----:B------:R-:W-:Y:S01]  /*16a0*/  IADD3 R23, P2, P1, R35, R32, R23 ;  /* 0x0000002023177210 */ /* 0x000fe2000795e017 */
[----:B------:R-:W-:Y:S01]  /*16b0*/  IMAD.WIDE.U32 R36, R21, R2, R214 ;  /* 0x0000000215247225 */ /* 0x000fe200078e00d6 */
[----:B------:R-:W2:Y:S01]  /*16c0*/  LDC.64 R32, c[0x0][0x2b0] ;  /* 0x0000ac00ff207b82 */ /* 0x000ea20000000a00 */
[----:B------:R-:W-:Y:S02]  /*16d0*/  LEA.HI.SX32 R19, R19, 0xffffffff, 0x1a ;  /* 0xffffffff13137811 */ /* 0x000fe400078fd2ff */
[----:B------:R-:W-:Y:S01]  /*16e0*/  IADD3.X R18, R34, R18, R22, P2, P1 ;  /* 0x0000001222127210 */ /* 0x000fe200017e2416 */
[----:B-1----:R-:W-:Y:S01]  /*16f0*/  IMAD R30, R28, R4, RZ ;  /* 0x000000041c1e7224 */ /* 0x002fe200078e02ff */
[----:B------:R-:W-:Y:S01]  /*1700*/  IADD3 R23, P1, R29, R23, RZ ;  /* 0x000000171d177210 */ /* 0x000fe20007f3e0ff */
[----:B------:R-:W-:Y:S01]  /*1710*/  IMAD.X R28, R216, 0x1, R28, P3 ;  /* 0x00000001d81c7824 */ /* 0x000fe200018e061c */
[----:B------:R-:W-:Y:S01]  /*1720*/  ISETP.GE.AND P3, PT, R17, 0x1, PT ;  /* 0x000000011100780c */ /* 0x000fe20003f66270 */
[C---:B------:R-:W-:Y:S01]  /*1730*/  IMAD R20, R24.reuse, R5, R30 ;  /* 0x0000000518147224 */ /* 0x040fe200078e021e */
[----:B------:R-:W-:Y:S01]  /*1740*/  LEA.HI.X.SX32 R18, R29, R18, 0x1, P1 ;  /* 0x000000121d127211 */ /* 0x000fe200008f0eff */
[----:B------:R-:W-:Y:S01]  /*1750*/  IMAD.WIDE.U32 R40, R24, R4, R40 ;  /* 0x0000000418287225 */ /* 0x000fe200078e0028 */
[----:B------:R-:W-:-:S03]  /*1760*/  IADD3 R24, P2, R26, R36, RZ ;  /* 0x000000241a187210 */ /* 0x000fc60007f5e0ff */
[----:B------:R-:W-:Y:S01]  /*1770*/  IMAD R22, R28, R2, RZ ;  /* 0x000000021c167224 */ /* 0x000fe200078e02ff */
[----:B------:R-:W-:Y:S01]  /*1780*/  IADD3 R41, R41, R20, RZ ;  /* 0x0000001429297210 */ /* 0x000fe20007ffe0ff */
[----:B------:R-:W1:Y:S01]  /*1790*/  LDC.64 R28, c[0x0][0x478] ;  /* 0x00011e00ff1c7b82 */ /* 0x000e620000000a00 */
[----:B------:R-:W-:Y:S02]  /*17a0*/  IMAD R20, R236, UR6, RZ ;  /* 0x00000006ec147c24 */ /* 0x000fe4000f8e02ff */
[----:B------:R-:W-:Y:S02]  /*17b0*/  IMAD R22, R21, R3, R22 ;  /* 0x0000000315167224 */ /* 0x000fe400078e0216 */
[C---:B------:R-:W-:Y:S02]  /*17c0*/  IMAD R20, R218.reuse, UR7, R20 ;  /* 0x00000007da147c24 */ /* 0x040fe4000f8e0214 */
[----:B------:R-:W-:Y:S01]  /*17d0*/  IMAD.WIDE.U32 R34, R218, UR6, R40 ;  /* 0x00000006da227c25 */ /* 0x000fe2000f8e0028 */
[----:B------:R-:W-:Y:S01]  /*17e0*/  ULDC.64 UR6, c[0x0][0x400] ;  /* 0x0001000000067ab9 */ /* 0x000fe20000000a00 */
[----:B------:R-:W-:-:S02]  /*17f0*/  IADD3.X R25, R25, R37, R22, P2, !PT ;  /* 0x0000002519197210 */ /* 0x000fc400017fe416 */
[----:B------:R-:W-:Y:S01]  /*1800*/  LEA R246, P1, R23, UR6, 0x2 ;  /* 0x0000000617f67c11 */ /* 0x000fe2000f8210ff */
[----:B------:R-:W-:Y:S02]  /*1810*/  IMAD.IADD R35, R35, 0x1, R20 ;  /* 0x0000000123237824 */ /* 0x000fe400078e0214 */
[----:B------:R-:W-:Y:S01]  /*1820*/  IMAD R21, R236, UR8, RZ ;  /* 0x00000008ec157c24 */ /* 0x000fe2000f8e02ff */
[----:B------:R-:W-:Y:S01]  /*1830*/  LEA.HI.X R247, R23, UR7, R18, 0x2, P1 ;  /* 0x0000000717f77c11 */ /* 0x000fe200088f1412 */
[----:B------:R-:W-:Y:S01]  /*1840*/  IMAD R20, R216, R4, RZ ;  /* 0x00000004d8147224 */ /* 0x000fe200078e02ff */
[----:B------:R-:W-:Y:S01]  /*1850*/  ULDC.64 UR6, c[0x0][0x3e0] ;  /* 0x0000f80000067ab9 */ /* 0x000fe20000000a00 */
[----:B------:R-:W-:-:S04]  /*1860*/  IMAD.WIDE.U32 R22, R218, UR8, R24 ;  /* 0x00000008da167c25 */ /* 0x000fc8000f8e0018 */
[----:B------:R-:W-:Y:S01]  /*1870*/  IMAD R18, R218, UR9, R21 ;  /* 0x00000009da127c24 */ /* 0x000fe2000f8e0215 */
[----:B------:R-:W-:Y:S01]  /*1880*/  ULDC.64 UR8, c[0x0][0x210] ;  /* 0x0000840000087ab9 */ /* 0x000fe20000000a00 */
[C---:B------:R-:W-:Y:S01]  /*1890*/  IMAD R20, R213.reuse, R5, R20 ;  /* 0x00000005d5147224 */ /* 0x040fe200078e0214 */
[----:B------:R-:W-:Y:S01]  /*18a0*/  LEA R250, P2, R22, UR8, 0x1 ;  /* 0x0000000816fa7c11 */ /* 0x000fe2000f8408ff */
[----:B------:R-:W-:Y:S01]  /*18b0*/  IMAD.WIDE.U32 R24, R213, R4, R34 ;  /* 0x00000004d5187225 */ /* 0x000fe200078e0022 */
[----:B------:R-:W-:-:S03]  /*18c0*/  IADD3 R18, R23, R18, RZ ;  /* 0x0000001217127210 */ /* 0x000fc60007ffe0ff */
[----:B------:R-:W-:Y:S01]  /*18d0*/  IMAD.IADD R20, R25, 0x1, R20 ;  /* 0x0000000119147824 */ /* 0x000fe200078e0214 */
[----:B------:R-:W-:Y:S01]  /*18e0*/  LEA R248, P1, R24, UR6, 0x1 ;  /* 0x0000000618f87c11 */ /* 0x000fe2000f8208ff */
[----:B-1----:R-:W-:Y:S01]  /*18f0*/  IMAD.WIDE R28, R27, 0x4, R28 ;  /* 0x000000041b1c7825 */ /* 0x002fe200078e021c */
[----:B------:R-:W-:Y:S02]  /*1900*/  LEA.HI.X R251, R22, UR9, R18, 0x1, P2 ;  /* 0x0000000916fb7c11 */ /* 0x000fe400090f0c12 */
[----:B------:R-:W-:Y:S01]  /*1910*/  LEA.HI.X R249, R24, UR7, R20, 0x1, P1 ;  /* 0x0000000718f97c11 */ /* 0x000fe200088f0c14 */
[----:B--2---:R-:W-:Y:S01]  /*1920*/  IMAD.WIDE R26, R31, 0x4, R32 ;  /* 0x000000041f1a7825 */ /* 0x004fe200078e0220 */
[----:B------:R-:W-:Y:S07]  /*1930*/  @!P3 BRA `(.L_x_256) ;  /* 0x0000006000d8b947 */ /* 0x000fee0003800000 */
[----:B------:R-:W-:Y:S01]  /*1940*/  @P0 BAR.SYNC.DEFER_BLOCKING 0x0 ;  /* 0x0000000000000b1d */ /* 0x000fe20000010000 */
[----:B------:R-:W-:Y:S02]  /*1950*/  IMAD.MOV.U32 R241, RZ, RZ, R19 ;  /* 0x000000fffff17224 */ /* 0x000fe400078e0013 */
[----:B------:R-:W-:Y:S02]  /*1960*/  VIADD R19, R213, 0x20 ;  /* 0x00000020d5137836 */ /* 0x000fe40000000000 */
[C---:B------:R-:W-:Y:S01]  /*1970*/  IMAD R17, R241.reuse, -0x40, R17 ;  /* 0xffffffc0f1117824 */ /* 0x040fe200078e0211 */
[----:B------:R-:W-:Y:S01]  /*1980*/  LEA.HI R21, R241, R241, RZ, 0x1 ;  /* 0x000000f1f1157211 */ /* 0x000fe200078f08ff */
[----:B------:R-:W-:Y:S03]  /*1990*/  BSSY B0, `(.L_x_257) ;  /* 0x000001d000007945 */ /* 0x000fe60003800000 */
[----:B------:R-:W-:-:S02]  /*19a0*/  ISETP.GE.AND P5, PT, R213, R17, PT ;  /* 0x00000011d500720c */ /* 0x000fc40003fa6270 */
[----:B------:R-:W-:Y:S02]  /*19b0*/  LOP3.LUT R21, R21, 0xfffffffe, RZ, 0xc0, !PT ;  /* 0xfffffffe15157812 */ /* 0x000fe400078ec0ff */
[----:B------:R-:W-:-:S03]  /*19c0*/  ISETP.GE.AND P4, PT, R19, R17, PT ;  /* 0x000000111300720c */ /* 0x000fc60003f86270 */
[----:B------:R-:W-:-:S06]  /*19d0*/  IMAD.IADD R21, R241, 0x1, -R21 ;  /* 0x00000001f1157824 */ /* 0x000fcc00078e0a15 */
[----:B------:R1:W-:Y:S04]  /*19e0*/  @P5 STS.128 [R223+0xc000], RZ ;  /* 0x00c000ffdf005388 */ /* 0x0003e80000000c00 */
[----:B------:R1:W-:Y:S04]  /*19f0*/  @P5 STS.128 [R223+0xe000], RZ ;  /* 0x00e000ffdf005388 */ /* 0x0003e80000000c00 */
[----:B------:R1:W-:Y:S01]  /*1a00*/  @P5 STS.128 [R223+0x10000], RZ ;  /* 0x010000ffdf005388 */ /* 0x0003e20000000c00 */
[----:B------:R-:W-:Y:S05]  /*1a10*/  @P5 BRA `(.L_x_258) ;  /* 0x0000000000505947 */ /* 0x000fea0003800000 */
[----:B------:R-:W-:Y:S02]  /*1a20*/  ULDC UR4, c[0x0][0x2d0] ;  /* 0x0000b40000047ab9 */ /* 0x000fe40000000800 */
[----:B------:R-:W-:Y:S02]  /*1a30*/  ISETP.GE.AND P2, PT, R214, UR4, PT ;  /* 0x00000004d6007c0c */ /* 0x000fe4000bf46270 */
[----:B------:R-:W-:Y:S02]  /*1a40*/  ISETP.GE.AND P1, PT, R220, UR4, PT ;  /* 0x00000004dc007c0c */ /* 0x000fe4000bf26270 */
[----:B------:R-:W-:-:S09]  /*1a50*/  ISETP.GE.AND P0, PT, R219, UR4, PT ;  /* 0x00000004db007c0c */ /* 0x000fd2000bf06270 */
        /* <DEDUP_REMOVED lines=16> */
.L_x_258:
[----:B------:R-:W-:Y:S05]  /*1b60*/  BSYNC B0 ;  /* 0x0000000000007941 */ /* 0x000fea0003800000 */
.L_x_257:
[----:B------:R4:W-:Y:S01]  /*1b70*/  @P4 STS.128 [R223+0xd000], RZ ;  /* 0x00d000ffdf004388 */ /* 0x0009e20000000c00 */
[----:B------:R-:W-:Y:S01]  /*1b80*/  ISETP.NE.AND P3, PT, R21, 0x1, PT ;  /* 0x000000011500780c */ /* 0x000fe20003f65270 */
[----:B------:R-:W-:Y:S01]  /*1b90*/  BSSY B0, `(.L_x_259) ;  /* 0x0000028000007945 */ /* 0x000fe20003800000 */
[----:B------:R-:W-:Y:S01]  /*1ba0*/  IADD3 R240, R212, 0x3000, RZ ;  /* 0x00003000d4f07810 */ /* 0x000fe20007ffe0ff */
[----:B------:R4:W-:Y:S01]  /*1bb0*/  @P4 STS.128 [R223+0xf000], RZ ;  /* 0x00f000ffdf004388 */ /* 0x0009e20000000c00 */
[----:B------:R-:W-:Y:S01]  /*1bc0*/  IMAD.MOV.U32 R232, RZ, RZ, R28 ;  /* 0x000000ffffe87224 */ /* 0x000fe200078e001c */
[----:B------:R-:W-:Y:S01]  /*1bd0*/  MOV R234, R26 ;  /* 0x0000001a00ea7202 */ /* 0x000fe20000000f00 */
[----:B------:R-:W-:Y:S01]  /*1be0*/  IMAD.MOV.U32 R231, RZ, RZ, R29 ;  /* 0x000000ffffe77224 */ /* 0x000fe200078e001d */
[----:B------:R4:W-:Y:S01]  /*1bf0*/  @P4 STS.128 [R223+0x11000], RZ ;  /* 0x011000ffdf004388 */ /* 0x0009e20000000c00 */
[----:B------:R-:W-:Y:S01]  /*1c00*/  IMAD.MOV.U32 R233, RZ, RZ, R27 ;  /* 0x000000ffffe97224 */ /* 0x000fe200078e001b */
[----:B------:R-:W-:Y:S01]  /*1c10*/  SEL R240, R240, R212, !P3 ;  /* 0x000000d4f0f07207 */ /* 0x000fe20005800000 */
[----:B------:R-:W-:Y:S06]  /*1c20*/  @P4 BRA `(.L_x_260) ;  /* 0x0000000000784947 */ /* 0x000fec0003800000 */
[----:B------:R-:W-:Y:S01]  /*1c30*/  ULDC UR4, c[0x0][0x2d0] ;  /* 0x0000b40000047ab9 */ /* 0x000fe20000000800 */
[----:B------:R-:W-:Y:S01]  /*1c40*/  IMAD.WIDE.U32 R26, R4, 0x20, RZ ;  /* 0x00000020041a7825 */ /* 0x000fe200078e00ff */
[----:B------:R-:W-:Y:S02]  /*1c50*/  ISETP.GE.AND P2, PT, R214, UR4, PT ;  /* 0x00000004d6007c0c */ /* 0x000fe4000bf46270 */
[----:B------:R-:W-:Y:S02]  /*1c60*/  ISETP.GE.AND P1, PT, R220, UR4, PT ;  /* 0x00000004dc007c0c */ /* 0x000fe4000bf26270 */
[----:B------:R-:W-:Y:S01]  /*1c70*/  IADD3 R21, P6, R24, R26, RZ ;  /* 0x0000001a18157210 */ /* 0x000fe20007fde0ff */
[----:B------:R-:W-:-:S05]  /*1c80*/  IMAD.SHL.U32 R24, R5, 0x20, RZ ;  /* 0x0000002005187824 */ /* 0x000fca00078e00ff */
[----:B------:R-:W-:-:S03]  /*1c90*/  IADD3.X R24, R20, R27, R24, P6, !PT ;  /* 0x0000001b14187210 */ /* 0x000fc600037fe418 */
[C---:B------:R-:W-:Y:S01]  /*1ca0*/  @!P2 LEA R26, P0, R4.reuse, R248, 0x6 ;  /* 0x000000f8041aa211 */ /* 0x040fe200078030ff */
[----:B------:R1:W-:Y:S03]  /*1cb0*/  @P2 STS.128 [R223+0xd000], RZ ;  /* 0x00d000ffdf002388 */ /* 0x0003e60000000c00 */
[----:B------:R-:W-:Y:S02]  /*1cc0*/  @!P2 LEA.HI.X R27, R4, R249, R5, 0x6, P0 ;  /* 0x000000f9041ba211 */ /* 0x000fe400000f3405 */
[----:B------:R-:W-:Y:S02]  /*1cd0*/  ISETP.GE.AND P0, PT, R219, UR4, PT ;  /* 0x00000004db007c0c */ /* 0x000fe4000bf06270 */
        /* <DEDUP_REMOVED lines=19> */
.L_x_260:
[----:B------:R-:W-:Y:S05]  /*1e10*/  BSYNC B0 ;  /* 0x0000000000007941 */ /* 0x000fea0003800000 */
.L_x_259:
[----:B------:R-:W-:Y:S01]  /*1e20*/  BSSY B0, `(.L_x_261) ;  /* 0x000002d000007945 */ /* 0x000fe20003800000 */
[----:B------:R-:W-:-:S03]  /*1e30*/  LEA R240, R240, UR5, 0x1 ;  /* 0x00000005f0f07c11 */ /* 0x000fc6000f8e08ff */
[----:B------:R-:W-:Y:S05]  /*1e40*/  @!P5 BRA `(.L_x_262) ;  /* 0x000000000034d947 */ /* 0x000fea0003800000 */
[----:B------:R1:W-:Y:S04]  /*1e50*/  STS [R240], RZ ;  /* 0x000000fff0007388 */ /* 0x0003e80000000800 */
[----:B------:R1:W-:Y:S04]  /*1e60*/  STS [R240+0x4], RZ ;  /* 0x000004fff0007388 */ /* 0x0003e80000000800 */
        /* <DEDUP_REMOVED lines=9> */
[----:B------:R1:W-:Y:S01]  /*1f00*/  STS [R240+0x400c], RZ ;  /* 0x00400cfff0007388 */ /* 0x0003e20000000800 */
[----:B------:R-:W-:Y:S05]  /*1f10*/  BRA `(.L_x_263) ;  /* 0x0000000000747947 */ /* 0x000fea0003800000 */
.L_x_262:
[----:B------:R-:W-:Y:S02]  /*1f20*/  ULDC UR4, c[0x0][0x2d0] ;  /* 0x0000b40000047ab9 */ /* 0x000fe40000000800 */
[----:B------:R-:W-:Y:S02]  /*1f30*/  ISETP.GE.AND P2, PT, R214, UR4, PT ;  /* 0x00000004d6007c0c */ /* 0x000fe4000bf46270 */
[----:B------:R-:W-:Y:S02]  /*1f40*/  ISETP.GE.AND P1, PT, R220, UR4, PT ;  /* 0x00000004dc007c0c */ /* 0x000fe4000bf26270 */
[----:B------:R-:W-:-:S09]  /*1f50*/  ISETP.GE.AND P0, PT, R219, UR4, PT ;  /* 0x00000004db007c0c */ /* 0x000fd2000bf06270 */
[----:B------:R1:W-:Y:S04]  /*1f60*/  @P2 STS [R240], RZ ;  /* 0x000000fff0002388 */ /* 0x0003e80000000800 */
[----:B------:R1:W-:Y:S04]  /*1f70*/  @P2 STS [R240+0x4], RZ ;  /* 0x000004fff0002388 */ /* 0x0003e80000000800 */
[----:B------:R1:W-:Y:S04]  /*1f80*/  @P2 STS [R240+0x8], RZ ;  /* 0x000008fff0002388 */ /* 0x0003e80000000800 */
[----:B------:R1:W-:Y:S04]  /*1f90*/  @P2 STS [R240+0xc], RZ ;  /* 0x00000cfff0002388 */ /* 0x0003e80000000800 */
[----:B------:R-:W-:Y:S01]  /*1fa0*/  @!PT LDS RZ, [RZ] ;  /* 0x00000000fffff984 */ /* 0x000fe20000000800 */
[----:B------:R-:W-:Y:S01]  /*1fb0*/  @!PT LDS RZ, [RZ] ;  /* 0x00000000fffff984 */ /* 0x000fe20000000800 */
[----:B------:R-:W-:Y:S01]  /*1fc0*/  @!PT LDS RZ, [RZ] ;  /* 0x00000000fffff984 */ /* 0x000fe20000000800 */
[----:B------:R1:W-:Y:S04]  /*1fd0*/  @!P2 LDGSTS.E.BYPASS.LTC128B.128 [R240], desc[UR14][R250.64] ;  /* 0x00000000faf0afae */ /* 0x0003e8000b901d4e */
[----:B------:R1:W-:Y:S04]  /*1fe0*/  @P1 STS [R240+0x2000], RZ ;  /* 0x002000fff0001388 */ /* 0x0003e80000000800 */
[----:B------:R1:W-:Y:S04]  /*1ff0*/  @P1 STS [R240+0x2004], RZ ;  /* 0x002004fff0001388 */ /* 0x0003e80000000800 */
[----:B------:R1:W-:Y:S04]  /*2000*/  @P1 STS [R240+0x2008], RZ ;  /* 0x002008fff0001388 */ /* 0x0003e80000000800 */
[----:B------:R1:W-:Y:S04]  /*2010*/  @P1 STS [R240+0x200c], RZ ;  /* 0x00200cfff0001388 */ /* 0x0003e80000000800 */
[----:B------:R-:W-:Y:S01]  /*2020*/  @!PT LDS RZ, [RZ] ;  /* 0x00000000fffff984 */ /* 0x000fe20000000800 */
[----:B------:R-:W-:Y:S01]  /*2030*/  @!PT LDS RZ, [RZ] ;  /* 0x00000000fffff984 */ /* 0x000fe20000000800 */
[----:B------:R-:W-:Y:S01]  /*2040*/  @!PT LDS RZ, [RZ] ;  /* 0x00000000fffff984 */ /* 0x000fe20000000800 */
[----:B------:R1:W-:Y:S04]  /*2050*/  @!P1 LDGSTS.E.BYPASS.LTC128B.128 [R240+0x2000], desc[UR14][R250.64+0x80] ;  /* 0x02000080faf09fae */ /* 0x0003e8000b901d4e */
[----:B------:R1:W-:Y:S04]  /*2060*/  @P0 STS [R240+0x4000], RZ ;  /* 0x004000fff0000388 */ /* 0x0003e80000000800 */
[----:B------:R1:W-:Y:S04]  /*2070*/  @P0 STS [R240+0x4004], RZ ;  /* 0x004004fff0000388 */ /* 0x0003e80000000800 */
[----:B------:R1:W-:Y:S04]  /*2080*/  @P0 STS [R240+0x4008], RZ ;  /* 0x004008fff0000388 */ /* 0x0003e80000000800 */
[----:B------:R1:W-:Y:S01]  /*2090*/  @P0 STS [R240+0x400c], RZ ;  /* 0x00400cfff0000388 */ /* 0x0003e20000000800 */
[----:B------:R-:W-:Y:S05]  /*20a0*/  @P0 BRA `(.L_x_263) ;  /* 0x0000000000100947 */ /* 0x000fea0003800000 */
[----:B------:R-:W-:Y:S01]  /*20b0*/  @!PT LDS RZ, [RZ] ;  /* 0x00000000fffff984 */ /* 0x000fe20000000800 */
[----:B------:R-:W-:Y:S01]  /*20c0*/  @!PT LDS RZ, [RZ] ;  /* 0x00000000fffff984 */ /* 0x000fe20000000800 */
[----:B------:R-:W-:Y:S01]  /*20d0*/  @!PT LDS RZ, [RZ] ;  /* 0x00000000fffff984 */ /* 0x000fe20000000800 */
[----:B------:R1:W-:Y:S02]  /*20e0*/  LDGSTS.E.BYPASS.LTC128B.128 [R240+0x4000], desc[UR14][R250.64+0x100] ;  /* 0x04000100faf07fae */ /* 0x0003e4000b901d4e */
.L_x_263:
[----:B------:R-:W-:Y:S05]  /*20f0*/  BSYNC B0 ;  /* 0x0000000000007941 */ /* 0x000fea0003800000 */
.L_x_261:
[----:B------:R-:W-:Y:S01]  /*2100*/  BSSY B0, `(.L_x_264) ;  /* 0x0000036000007945 */ /* 0x000fe20003800000 */
[----:B-1----:R-:W-:Y:S01]  /*2110*/  SHF.L.U32 R4, R3, 0x5, RZ ;  /* 0x0000000503047819 */ /* 0x002fe200000006ff */
[----:B------:R-:W-:Y:S02]  /*2120*/  IMAD.WIDE.U32 R20, R2, 0x20, RZ ;  /* 0x0000002002147825 */ /* 0x000fe400078e00ff */
[----:B------:R-:W-:Y:S05]  /*2130*/  @!P4 BRA `(.L_x_265) ;  /* 0x000000000034c947 */ /* 0x000fea0003800000 */
        /* <DEDUP_REMOVED lines=13> */
.L_x_265:
[----:B------:R-:W-:Y:S01]  /*2210*/  ULDC UR4, c[0x0][0x2d0] ;  /* 0x0000b40000047ab9 */ /* 0x000fe20000000800 */
[----:B------:R-:W-:Y:S02]  /*2220*/  IADD3 R22, P4, R22, R20, RZ ;  /* 0x0000001416167210 */ /* 0x000fe40007f9e0ff */
[----:B------:R-:W-:Y:S02]  /*2230*/  ISETP.GE.AND P2, PT, R214, UR4, PT ;  /* 0x00000004d6007c0c */ /* 0x000fe4000bf46270 */
[----:B------:R-:W-:Y:S02]  /*2240*/  ISETP.GE.AND P1, PT, R220, UR4, PT ;  /* 0x00000004dc007c0c */ /* 0x000fe4000bf26270 */
[----:B------:R-:W-:-:S09]  /*2250*/  IADD3.X R4, R18, R21, R4, P4, !PT ;  /* 0x0000001512047210 */ /* 0x000fd200027fe404 */
[----:B------:R-:W-:Y:S01]  /*2260*/  @!P2 LEA R20, P0, R2, R250, 0x6 ;  /* 0x000000fa0214a211 */ /* 0x000fe200078030ff */
[----:B------:R1:W-:Y:S01]  /*2270*/  @P2 STS [R240+0x1000], RZ ;  /* 0x001000fff0002388 */ /* 0x0003e20000000800 */
[----:B------:R-:W-:Y:S02]  /*2280*/  @!P1 LEA R24, P4, R22, UR8, 0x1 ;  /* 0x0000000816189c11 */ /* 0x000fe4000f8808ff */
[----:B------:R-:W-:Y:S01]  /*2290*/  @!P2 LEA.HI.X R21, R2, R251, R3, 0x6, P0 ;  /* 0x000000fb0215a211 */ /* 0x000fe200000f3403 */
[----:B------:R1:W-:Y:S01]  /*22a0*/  @P2 STS [R240+0x1004], RZ ;  /* 0x001004fff0002388 */ /* 0x0003e20000000800 */
[----:B------:R-:W-:Y:S02]  /*22b0*/  ISETP.GE.AND P0, PT, R219, UR4, PT ;  /* 0x00000004db007c0c */ /* 0x000fe4000bf06270 */
[----:B------:R-:W-:Y:S01]  /*22c0*/  @!P1 LEA.HI.X R25, R22, UR9, R4, 0x1, P4 ;  /* 0x0000000916199c11 */ /* 0x000fe2000a0f0c04 */
        /* <DEDUP_REMOVED lines=19> */
[----:B------:R-:W-:-:S04]  /*2400*/  LEA R2, P0, R22, UR8, 0x1 ;  /* 0x0000000816027c11 */ /* 0x000fc8000f8008ff */
[----:B------:R-:W-:-:S05]  /*2410*/  LEA.HI.X R3, R22, UR9, R4, 0x1, P0 ;  /* 0x0000000916037c11 */ /* 0x000fca00080f0c04 */
[----:B------:R-:W-:Y:S01]  /*2420*/  @!PT LDS RZ, [RZ] ;  /* 0x00000000fffff984 */ /* 0x000fe20000000800 */
[----:B------:R-:W-:Y:S01]  /*2430*/  @!PT LDS RZ, [RZ] ;  /* 0x00000000fffff984 */ /* 0x000fe20000000800 */
[----:B------:R-:W-:Y:S01]  /*2440*/  @!PT LDS RZ, [RZ] ;  /* 0x00000000fffff984 */ /* 0x000fe20000000800 */
[----:B------:R1:W-:Y:S04]  /*2450*/  LDGSTS.E.BYPASS.LTC128B.128 [R240+0x5000], desc[UR14][R2.64+0x100] ;  /* 0x0500010002f07fae */ /* 0x0003e8000b901d4e */
.L_x_266:
[----:B------:R-:W-:Y:S05]  /*2460*/  BSYNC B0 ;  /* 0x0000000000007941 */ /* 0x000fea0003800000 */
.L_x_264:
[----:B-1----:R-:W-:Y:S01]  /*2470*/  IMAD R2, R221, -0x40, R243 ;  /* 0xffffffc0dd027824 */ /* 0x002fe200078e02f3 */
[----:B------:R-:W-:Y:S01]  /*2480*/  ULDC.64 UR6, c[0x0][0x260] ;  /* 0x0000980000067ab9 */ /* 0x000fe20000000a00 */
[-C--:B------:R-:W-:Y:S01]  /*2490*/  IMAD R3, R11, R8.reuse, RZ ;  /* 0x000000080b037224 */ /* 0x080fe200078e02ff */
[----:B------:R-:W-:Y:S01]  /*24a0*/  BSSY B0, `(.L_x_267) ;  /* 0x0000038000007945 */ /* 0x000fe20003800000 */
[C---:B------:R-:W-:Y:S01]  /*24b0*/  IMAD.WIDE.U32 R20, R242.reuse, R8, R214 ;  /* 0x00000008f2147225 */ /* 0x040fe200078e00d6 */
[-C--:B------:R-:W-:Y:S02]  /*24c0*/  ISETP.GE.AND P0, PT, R213, R2.reuse, PT ;  /* 0x00000002d500720c */ /* 0x080fe40003f06270 */
[----:B------:R-:W-:Y:S01]  /*24d0*/  ISETP.GE.AND P4, PT, R19, R2, PT ;  /* 0x000000021300720c */ /* 0x000fe20003f86270 */
[C---:B------:R-:W-:Y:S01]  /*24e0*/  IMAD R3, R242.reuse, R9, R3 ;  /* 0x00000009f2037224 */ /* 0x040fe200078e0203 */
[----:B------:R-:W-:Y:S01]  /*24f0*/  IADD3 R20, P1, R13, R20, RZ ;  /* 0x000000140d147210 */ /* 0x000fe20007f3e0ff */
[----:B------:R-:W-:-:S03]  /*2500*/  IMAD.WIDE.U32 R4, R242, R6, R214 ;  /* 0x00000006f2047225 */ /* 0x000fc600078e00d6 */
[----:B------:R-:W-:Y:S01]  /*2510*/  IADD3.X R21, R12, R21, R3, P1, !PT ;  /* 0x000000150c157210 */ /* 0x000fe20000ffe403 */
[----:B------:R-:W-:Y:S01]  /*2520*/  IMAD R11, R11, R6, RZ ;  /* 0x000000060b0b7224 */ /* 0x000fe200078e02ff */
[----:B------:R-:W-:Y:S01]  /*2530*/  IADD3 R18, P1, R16, R4, RZ ;  /* 0x0000000410127210 */ /* 0x000fe20007f3e0ff */
[----:B------:R-:W-:Y:S02]  /*2540*/  IMAD R4, R10, UR6, RZ ;  /* 0x000000060a047c24 */ /* 0x000fe4000f8e02ff */
[----:B------:R1:W-:Y:S01]  /*2550*/  @P0 STS.128 [R223+0x12000], RZ ;  /* 0x012000ffdf000388 */ /* 0x0003e20000000c00 */
[----:B------:R-:W-:Y:S01]  /*2560*/  IMAD R3, R242, R7, R11 ;  /* 0x00000007f2037224 */ /* 0x000fe200078e020b */
[----:B------:R-:W-:Y:S01]  /*2570*/  IADD3 R11, R208, 0x8, RZ ;  /* 0x00000008d00b7810 */ /* 0x000fe20007ffe0ff */
[C---:B------:R-:W-:Y:S01]  /*2580*/  IMAD R4, R14.reuse, UR7, R4 ;  /* 0x000000070e047c24 */ /* 0x040fe2000f8e0204 */
[----:B------:R1:W-:Y:S01]  /*2590*/  @P0 STS.128 [R223+0x14000], RZ ;  /* 0x014000ffdf000388 */ /* 0x0003e20000000c00 */
[----:B------:R-:W-:Y:S01]  /*25a0*/  IMAD.WIDE.U32 R20, R14, UR6, R20 ;  /* 0x000000060e147c25 */ /* 0x000fe2000f8e0014 */
[----:B------:R-:W-:-:S02]  /*25b0*/  IADD3.X R19, R15, R5, R3, P1, !PT ;  /* 0x000000050f137210 */ /* 0x000fc40000ffe403 */
[----:B------:R1:W-:Y:S02]  /*25c0*/  @P0 STS.128 [R223+0x16000], RZ ;  /* 0x016000ffdf000388 */ /* 0x0003e40000000c00 */
[----:B------:R-:W-:Y:S01]  /*25d0*/  IADD3 R12, R21, R4, RZ ;  /* 0x00000004150c7210 */ /* 0x000fe20007ffe0ff */
[----:B------:R-:W-:Y:S06]  /*25e0*/  @P0 BRA `(.L_x_268) ;  /* 0x00000000008c0947 */ /* 0x000fec0003800000 */
[----:B------:R-:W-:Y:S01]  /*25f0*/  ULDC UR4, c[0x0][0x2d0] ;  /* 0x0000b40000047ab9 */ /* 0x000fe20000000800 */
[-C--:B------:R-:W-:Y:S01]  /*2600*/  IMAD R13, R216, R8.reuse, RZ ;  /* 0x00000008d80d7224 */ /* 0x080fe200078e02ff */
[----:B------:R-:W-:Y:S01]  /*2610*/  ISETP.GE.AND P6, PT, R214, UR4, PT ;  /* 0x00000004d6007c0c */ /* 0x000fe2000bfc6270 */
[----:B------:R-:W-:Y:S01]  /*2620*/  IMAD.MOV.U32 R22, RZ, RZ, R20 ;  /* 0x000000ffff167224 */ /* 0x000fe200078e0014 */
[----:B------:R-:W-:Y:S01]  /*2630*/  ISETP.GE.AND P5, PT, R220, UR4, PT ;  /* 0x00000004dc007c0c */ /* 0x000fe2000bfa6270 */
[----:B------:R-:W-:Y:S01]  /*2640*/  IMAD.MOV.U32 R23, RZ, RZ, R12 ;  /* 0x000000ffff177224 */ /* 0x000fe200078e000c */
[----:B------:R-:W-:Y:S01]  /*2650*/  ISETP.GE.AND P1, PT, R219, UR4, PT ;  /* 0x00000004db007c0c */ /* 0x000fe2000bf26270 */
[C---:B------:R-:W-:Y:S02]  /*2660*/  IMAD R13, R213.reuse, R9, R13 ;  /* 0x00000009d50d7224 */ /* 0x040fe400078e020d */
[----:B------:R-:W-:-:S04]  /*2670*/  IMAD.WIDE.U32 R22, R213, R8, R22 ;  /* 0x00000008d5167225 */ /* 0x000fc800078e0016 */
[----:B------:R-:W-:Y:S02]  /*2680*/  IMAD.IADD R13, R23, 0x1, R13 ;  /* 0x00000001170d7824 */ /* 0x000fe400078e020d */
[----:B------:R-:W5:Y:S01]  /*2690*/  @!P6 LDC.64 R4, c[0x0][0x218] ;  /* 0x00008600ff04eb82 */ /* 0x000f620000000a00 */
[----:B------:R1:W-:Y:S07]  /*26a0*/  @P6 STS.128 [R223+0x12000], RZ ;  /* 0x012000ffdf006388 */ /* 0x0003ee0000000c00 */
[----:B------:R-:W2:Y:S01]  /*26b0*/  @!P5 LDC.64 R2, c[0x0][0x218] ;  /* 0x00008600ff02db82 */ /* 0x000ea20000000a00 */
[----:B-----5:R-:W-:-:S04]  /*26c0*/  @!P6 LEA R4, P2, R22, R4, 0x1 ;  /* 0x000000041604e211 */ /* 0x020fc800078408ff */
[C---:B------:R-:W-:Y:S02]  /*26d0*/  @!P6 LEA.HI.X R5, R22.reuse, R5, R13, 0x1, P2 ;  /* 0x000000051605e211 */ /* 0x040fe400010f0c0d */
[----:B--2---:R-:W-:-:S03]  /*26e0*/  @!P5 LEA R2, P2, R22, R2, 0x1 ;  /* 0x000000021602d211 */ /* 0x004fc600078408ff */
[----:B------:R-:W-:Y:S01]  /*26f0*/  @!PT LDS RZ, [RZ] ;  /* 0x00000000fffff984 */ /* 0x000fe20000000800 */
[----:B------:R-:W-:Y:S01]  /*2700*/  @!PT LDS RZ, [RZ] ;  /* 0x00000000fffff984 */ /* 0x000fe20000000800 */
[----:B------:R-:W-:Y:S01]  /*2710*/  @!PT LDS RZ, [RZ] ;  /* 0x00000000fffff984 */ /* 0x000fe20000000800 */
[----:B------:R1:W-:Y:S01]  /*2720*/  @!P6 LDGSTS.E.BYPASS.LTC128B.128 [R223+0x12000], desc[UR14][R4.64] ;  /* 0x1200000004dfefae */ /* 0x0003e2000b901d4e */
[----:B------:R-:W-:-:S03]  /*2730*/  @!P5 LEA.HI.X R3, R22, R3, R13, 0x1, P2 ;  /* 0x000000031603d211 */ /* 0x000fc600010f0c0d */
[----:B------:R1:W-:Y:S04]  /*2740*/  @P5 STS.128 [R223+0x14000], RZ ;  /* 0x014000ffdf005388 */ /* 0x0003e80000000c00 */
        /* <DEDUP_REMOVED lines=13> */
.L_x_268:
[----:B------:R-:W-:Y:S05]  /*2820*/  BSYNC B0 ;  /* 0x0000000000007941 */ /* 0x000fea0003800000 */
.L_x_267:
[----:B------:R1:W-:Y:S01]  /*2830*/  @P4 STS.128 [R223+0x13000], RZ ;  /* 0x013000ffdf004388 */ /* 0x0003e20000000c00 */
[----:B------:R-:W-:Y:S03]  /*2840*/  BSSY B0, `(.L_x_269) ;  /* 0x0000028000007945 */ /* 0x000fe60003800000 */
[----:B------:R1:W-:Y:S04]  /*2850*/  @P4 STS.128 [R223+0x15000], RZ ;  /* 0x015000ffdf004388 */ /* 0x0003e80000000c00 */
[----:B------:R1:W-:Y:S01]  /*2860*/  @P4 STS.128 [R223+0x17000], RZ ;  /* 0x017000ffdf004388 */ /* 0x0003e20000000c00 */
[----:B------:R-:W-:Y:S05]  /*2870*/  @P4 BRA `(.L_x_270) ;  /* 0x0000000000904947 */ /* 0x000fea0003800000 */
[----:B------:R-:W-:Y:S01]  /*2880*/  ULDC UR4, c[0x0][0x2d0] ;  /* 0x0000b40000047ab9 */ /* 0x000fe20000000800 */
[----:B------:R-:W-:Y:S01]  /*2890*/  IADD3 R15, P1, R213, 0x20, RZ ;  /* 0x00000020d50f7810 */ /* 0x000fe20007f3e0ff */
[----:B------:R-:W-:Y:S01]  /*28a0*/  IMAD.MOV.U32 R21, RZ, RZ, R12 ;  /* 0x000000ffff157224 */ /* 0x000fe200078e000c */
[----:B------:R-:W-:Y:S02]  /*28b0*/  ISETP.GE.AND P6, PT, R214, UR4, PT ;  /* 0x00000004d6007c0c */ /* 0x000fe4000bfc6270 */
[----:B------:R-:W-:Y:S01]  /*28c0*/  ISETP.GE.AND P5, PT, R220, UR4, PT ;  /* 0x00000004dc007c0c */ /* 0x000fe2000bfa6270 */
[----:B------:R-:W-:Y:S01]  /*28d0*/  IMAD.X R13, RZ, RZ, R216, P1 ;  /* 0x000000ffff0d7224 */ /* 0x000fe200008e06d8 */
[----:B------:R-:W-:Y:S01]  /*28e0*/  ISETP.GE.AND P1, PT, R219, UR4, PT ;  /* 0x00000004db007c0c */ /* 0x000fe2000bf26270 */
[----:B------:R-:W-:-:S04]  /*28f0*/  IMAD.WIDE.U32 R20, R15, R8, R20 ;  /* 0x000000080f147225 */ /* 0x000fc800078e0014 */
[----:B------:R-:W-:-:S04]  /*2900*/  IMAD R13, R13, R8, RZ ;  /* 0x000000080d0d7224 */ /* 0x000fc800078e02ff */
[----:B-1----:R-:W1:Y:S01]  /*2910*/  @!P6 LDC.64 R4, c[0x0][0x218] ;  /* 0x00008600ff04eb82 */ /* 0x002e620000000a00 */
[----:B------:R-:W-:Y:S01]  /*2920*/  IMAD R13, R15, R9, R13 ;  /* 0x000000090f0d7224 */ /* 0x000fe200078e020d */
[----:B------:R1:W-:Y:S03]  /*2930*/  @P6 STS.128 [R223+0x13000], RZ ;  /* 0x013000ffdf006388 */ /* 0x0003e60000000c00 */
[----:B------:R-:W-:-:S03]  /*2940*/  IMAD.IADD R13, R21, 0x1, R13 ;  /* 0x00000001150d7824 */ /* 0x000fc600078e020d */
[----:B------:R-:W5:Y:S01]  /*2950*/  @!P5 LDC.64 R2, c[0x0][0x218] ;  /* 0x00008600ff02db82 */ /* 0x000f620000000a00 */
[----:B-1----:R-:W-:-:S04]  /*2960*/  @!P6 LEA R4, P2, R20, R4, 0x1 ;  /* 0x000000041404e211 */ /* 0x002fc800078408ff */
[C---:B------:R-:W-:Y:S02]  /*2970*/  @!P6 LEA.HI.X R5, R20.reuse, R5, R13, 0x1, P2 ;  /* 0x000000051405e211 */ /* 0x040fe400010f0c0d */
[----:B-----5:R-:W-:-:S03]  /*2980*/  @!P5 LEA R2, P2, R20, R2, 0x1 ;  /* 0x000000021402d211 */ /* 0x020fc600078408ff */
        /* <DEDUP_REMOVED lines=19> */
.L_x_270:
[----:B------:R-:W-:Y:S05]  /*2ac0*/  BSYNC B0 ;  /* 0x0000000000007941 */ /* 0x000fea0003800000 */
.L_x_269:
[----:B------:R2:W-:Y:S01]  /*2ad0*/  @P0 STS.128 [R223+0x18000], RZ ;  /* 0x018000ffdf000388 */ /* 0x0005e20000000c00 */
[----:B------:R-:W-:Y:S01]  /*2ae0*/  ULDC.64 UR6, c[0x0][0x268] ;  /* 0x00009a0000067ab9 */ /* 0x000fe20000000a00 */
[----:B------:R-:W-:Y:S01]  /*2af0*/  SHF.L.U32 R235, R208, 0x2, RZ ;  /* 0x00000002d0eb7819 */ /* 0x000fe200000006ff */
[----:B-1----:R-:W-:Y:S01]  /*2b00*/  IMAD R2, R10, UR6, RZ ;  /* 0x000000060a027c24 */ /* 0x002fe2000f8e02ff */
[----:B------:R2:W-:Y:S01]  /*2b10*/  @P0 STS.128 [R223+0x1a000], RZ ;  /* 0x01a000ffdf000388 */ /* 0x0005e20000000c00 */
[C---:B------:R-:W-:Y:S01]  /*2b20*/  IMAD.WIDE.U32 R18, R14.reuse, UR6, R18 ;  /* 0x000000060e127c25 */ /* 0x040fe2000f8e0012 */
[----:B------:R-:W-:Y:S01]  /*2b30*/  IADD3 R10, P1, R235, R234, RZ ;  /* 0x000000eaeb0a7210 */ /* 0x000fe20007f3e0ff */
[----:B------:R-:W-:Y:S01]  /*2b40*/  BSSY B0, `(.L_x_271) ;  /* 0x000002d000007945 */ /* 0x000fe20003800000 */
[----:B------:R2:W-:Y:S01]  /*2b50*/  @P0 STS.128 [R223+0x1c000], RZ ;  /* 0x01c000ffdf000388 */ /* 0x0005e20000000c00 */
[----:B------:R-:W-:Y:S01]  /*2b60*/  IMAD R2, R14, UR7, R2 ;  /* 0x000000070e027c24 */ /* 0x000fe2000f8e0202 */
[-C--:B------:R-:W-:Y:S01]  /*2b70*/  ISETP.GE.AND P5, PT, R11, R17.reuse, PT ;  /* 0x000000110b00720c */ /* 0x080fe20003fa6270 */
[----:B------:R-:W-:Y:S01]  /*2b80*/  IMAD.MOV.U32 R239, RZ, RZ, 0x7f800000 ;  /* 0x7f800000ffef7424 */ /* 0x000fe200078e00ff */
[----:B------:R-:W-:Y:S01]  /*2b90*/  ISETP.GE.AND P6, PT, R208, R17, PT ;  /* 0x00000011d000720c */ /* 0x000fe20003fc6270 */
[----:B------:R-:W-:Y:S01]  /*2ba0*/  IMAD.IADD R8, R19, 0x1, R2 ;  /* 0x0000000113087824 */ /* 0x000fe200078e0202 */
[----:B------:R-:W-:-:S02]  /*2bb0*/  MOV R238, 0x7f800000 ;  /* 0x7f80000000ee7802 */ /* 0x000fc40000000f00 */
[----:B------:R-:W-:Y:S01]  /*2bc0*/  IADD3.X R11, R222, R233, RZ, P1, !PT ;  /* 0x000000e9de0b7210 */ /* 0x000fe20000ffe4ff */
[----:B------:R-:W-:Y:S08]  /*2bd0*/  @P0 BRA `(.L_x_272) ;  /* 0x00000000008c0947 */ /* 0x000ff00003800000 */
[----:B------:R-:W-:Y:S01]  /*2be0*/  ULDC UR4, c[0x0][0x2d0] ;  /* 0x0000b40000047ab9 */ /* 0x000fe20000000800 */
[-C--:B------:R-:W-:Y:S01]  /*2bf0*/  IMAD R9, R216, R6.reuse, RZ ;  /* 0x00000006d8097224 */ /* 0x080fe200078e02ff */
[----:B------:R-:W-:Y:S01]  /*2c00*/  ISETP.GE.AND P2, PT, R214, UR4, PT ;  /* 0x00000004d6007c0c */ /* 0x000fe2000bf46270 */
[----:B------:R-:W-:Y:S01]  /*2c10*/  IMAD.MOV.U32 R12, RZ, RZ, R18 ;  /* 0x000000ffff0c7224 */ /* 0x000fe200078e0012 */
[----:B------:R-:W-:Y:S01]  /*2c20*/  ISETP.GE.AND P1, PT, R220, UR4, PT ;  /* 0x00000004dc007c0c */ /* 0x000fe2000bf26270 */
[----:B------:R-:W-:Y:S02]  /*2c30*/  IMAD.MOV.U32 R13, RZ, RZ, R8 ;  /* 0x000000ffff0d7224 */ /* 0x000fe400078e0008 */
[C---:B------:R-:W-:Y:S02]  /*2c40*/  IMAD R9, R213.reuse, R7, R9 ;  /* 0x00000007d5097224 */ /* 0x040fe400078e0209 */
[----:B------:R-:W-:-:S04]  /*2c50*/  IMAD.WIDE.U32 R12, R213, R6, R12 ;  /* 0x00000006d50c7225 */ /* 0x000fc800078e000c */
[----:B------:R-:W-:Y:S02]  /*2c60*/  IMAD.IADD R9, R13, 0x1, R9 ;  /* 0x000000010d097824 */ /* 0x000fe400078e0209 */
[----:B------:R-:W1:Y:S01]  /*2c70*/  @!P2 LDC.64 R4, c[0x0][0x220] ;  /* 0x00008800ff04ab82 */ /* 0x000e620000000a00 */
[----:B------:R1:W-:Y:S07]  /*2c80*/  @P2 STS.128 [R223+0x18000], RZ ;  /* 0x018000ffdf002388 */ /* 0x0003ee0000000c00 */
        /* <DEDUP_REMOVED lines=9> */
[----:B------:R1:W-:Y:S01]  /*2d20*/  @P1 STS.128 [R223+0x1a000], RZ ;  /* 0x01a000ffdf001388 */ /* 0x0003e20000000c00 */
[----:B------:R-:W-:-:S03]  /*2d30*/  ISETP.GE.AND P0, PT, R219, UR4, PT ;  /* 0x00000004db007c0c */ /* 0x000fc6000bf06270 */
[----:B------:R-:W-:Y:S01]  /*2d40*/  @!PT LDS RZ, [RZ] ;  /* 0x00000000fffff984 */ /* 0x000fe20000000800 */
[----:B------:R-:W-:Y:S01]  /*2d50*/  @!PT LDS RZ, [RZ] ;  /* 0x00000000fffff984 */ /* 0x000fe20000000800 */
[----:B------:R-:W-:Y:S01]  /*2d60*/  @!PT LDS RZ, [RZ] ;  /* 0x00000000fffff984 */ /* 0x000fe20000000800 */
[----:B------:R1:W-:Y:S10]  /*2d70*/  @!P1 LDGSTS.E.BYPASS.LTC128B.128 [R223+0x1a000], desc[UR14][R2.64+0x80] ;  /* 0x1a00008002df9fae */ /* 0x0003f4000b901d4e */
        /* <DEDUP_REMOVED lines=9> */
.L_x_272:
[----:B------:R-:W-:Y:S05]  /*2e10*/  BSYNC B0 ;  /* 0x0000000000007941 */ /* 0x000fea0003800000 */
.L_x_271:
        /* <DEDUP_REMOVED lines=8> */
[----:B------:R-:W-:Y:S01]  /*2ea0*/  ISETP.GE.AND P4, PT, R214, UR4, PT ;  /* 0x00000004d6007c0c */ /* 0x000fe2000bf86270 */
[----:B------:R-:W-:Y:S01]  /*2eb0*/  IMAD.MOV.U32 R15, RZ, RZ, R8 ;  /* 0x000000ffff0f7224 */ /* 0x000fe200078e0008 */
        /* <DEDUP_REMOVED lines=32> */
.L_x_274:
[----:B------:R-:W-:Y:S05]  /*30c0*/  BSYNC B0 ;  /* 0x0000000000007941 */ /* 0x000fea0003800000 */
.L_x_273:
[----:B-1----:R-:W-:Y:S01]  /*30d0*/  VIADD R2, R242, 0x40 ;  /* 0x00000040f2027836 */ /* 0x002fe20000000000 */
[----:B------:R-:W1:Y:S01]  /*30e0*/  LDC R229, c[0x0][0x270] ;  /* 0x00009c00ffe57b82 */ /* 0x000e620000000800 */
[----:B------:R-:W-:Y:S01]  /*30f0*/  IMAD.MOV.U32 R194, RZ, RZ, 0x20 ;  /* 0x00000020ffc27424 */ /* 0x000fe200078e00ff */
[----:B------:R-:W-:Y:S01]  /*3100*/  ULDC UR4, c[0x0][0x2d0] ;  /* 0x0000b40000047ab9 */ /* 0x000fe20000000800 */
[----:B------:R-:W-:Y:S01]  /*3110*/  IMAD.MOV.U32 R193, RZ, RZ, 0x40 ;  /* 0x00000040ffc17424 */ /* 0x000fe200078e00ff */
[----:B------:R-:W-:Y:S01]  /*3120*/  ISETP.GE.AND P0, PT, R2, R243, PT ;  /* 0x000000f30200720c */ /* 0x000fe20003f06270 */
[----:B------:R-:W-:Y:S01]  /*3130*/  VIADD R196, R204, 0x3000 ;  /* 0x00003000ccc47836 */ /* 0x000fe20000000000 */
[----:B------:R1:W5:Y:S01]  /*3140*/  @!P6 LDG.E R238, desc[UR14][R10.64] ;  /* 0x0000000e0aeee981 */ /* 0x000362000c1e1900 */
[----:B------:R-:W-:Y:S01]  /*3150*/  VIADD R195, R203, 0x3000 ;  /* 0x00003000cbc37836 */ /* 0x000fe20000000000 */
[----:B------:R-:W-:Y:S01]  /*3160*/  R2P PR, R209, 0x6 ;  /* 0x00000006d1007804 */ /* 0x000fe20000000000 */
[----:B------:R-:W-:Y:S01]  /*3170*/  IMAD.MOV.U32 R237, RZ, RZ, R240 ;  /* 0x000000ffffed7224 */ /* 0x000fe200078e00f0 */
[----:B------:R-:W-:-:S02]  /*3180*/  CS2R R142, SRZ ;  /* 0x00000000008e7805 */ /* 0x000fc4000001ff00 */
[----:B------:R-:W-:Y:S02]  /*3190*/  CS2R R140, SRZ ;  /* 0x00000000008c7805 */ /* 0x000fe4000001ff00 */
[----:B------:R-:W-:Y:S02]  /*31a0*/  CS2R R146, SRZ ;  /* 0x0000000000927805 */ /* 0x000fe4000001ff00 */
[----:B------:R-:W-:Y:S02]  /*31b0*/  SEL R194, R194, 0xffffffe0, !P1 ;  /* 0xffffffe0c2c27807 */ /* 0x000fe40004800000 */
[----:B------:R-:W-:Y:S02]  /*31c0*/  CS2R R144, SRZ ;  /* 0x0000000000907805 */ /* 0x000fe4000001ff00 */
[----:B------:R-:W-:Y:S02]  /*31d0*/  SEL R193, R193, 0xffffffc0, !P2 ;  /* 0xffffffc0c1c17807 */ /* 0x000fe40005000000 */
[----:B------:R-:W-:-:S02]  /*31e0*/  CS2R R138, SRZ ;  /* 0x00000000008a7805 */ /* 0x000fc4000001ff00 */
[----:B------:R-:W-:Y:S01]  /*31f0*/  SEL R196, R196, R204, !P3 ;  /* 0x000000ccc4c47207 */ /* 0x000fe20005800000 */
[----:B------:R-:W-:Y:S01]  /*3200*/  IMAD.IADD R192, R197, 0x1, R194 ;  /* 0x00000001c5c07824 */ /* 0x000fe200078e02c2 */
[----:B------:R-:W-:Y:S02]  /*3210*/  SEL R195, R195, R203, !P3 ;  /* 0x000000cbc3c37207 */ /* 0x000fe40005800000 */
        /* <DEDUP_REMOVED lines=43> */
[----:B------:R-:W-:Y:S01]  /*34d0*/  LEA R196, R196, UR5, 0x1 ;  /* 0x00000005c4c47c11 */ /* 0x000fe2000f8e08ff */
[----:B------:R-:W-:Y:S01]  /*34e0*/  IMAD.IADD R2, R197, 0x1, R193 ;  /* 0x00000001c5027824 */ /* 0x000fe200078e02c1 */
[----:B------:R-:W-:Y:S01]  /*34f0*/  LEA R195, R195, UR5, 0x1 ;  /* 0x00000005c3c37c11 */ /* 0x000fe2000f8e08ff */
[----:B------:R-:W-:Y:S01]  /*3500*/  IMAD.IADD R3, R193, 0x1, R192 ;  /* 0x00000001c1037824 */ /* 0x000fe200078e02c0 */
[----:B------:R-:W-:Y:S01]  /*3510*/  ULDC UR6, c[0x0][0x2dc] ;  /* 0x0000b70000067ab9 */ /* 0x000fe20000000800 */
[----:B------:R-:W-:Y:S01]  /*3520*/  ULDC UR7, c[0x0][0x2ec] ;  /* 0x0000bb0000077ab9 */ /* 0x000fe20000000800 */
[----:B------:R1:W5:Y:S04]  /*3530*/  @!P5 LDG.E R239, desc[UR14][R10.64+0x20] ;  /* 0x0000200e0aefd981 */ /* 0x000368000c1e1900 */
[----:B------:R-:W0:Y:S02]  /*3540*/  LDGDEPBAR ;  /* 0x00000000000079af */ /* 0x000e240000000000 */
.L_x_277:
[----:B------:R-:W0:Y:S01]  /*3550*/  LDGDEPBAR ;  /* 0x00000000000079af */ /* 0x000e220000000000 */
[C---:B------:R-:W-:Y:S02]  /*3560*/  IADD3 R150, R196.reuse, R194, RZ ;  /* 0x000000c2c4967210 */ /* 0x040fe40007ffe0ff */
[----:B------:R-:W-:Y:S02]  /*3570*/  IADD3 R149, R196, R193, RZ ;  /* 0x000000c1c4957210 */ /* 0x000fe40007ffe0ff */
[----:B-----5:R-:W-:Y:S01]  /*3580*/  FSETP.NEU.FTZ.AND P1, PT, R238, -INF , PT ;  /* 0xff800000ee00780b */ /* 0x020fe20003f3d000 */
[----:B------:R-:W-:Y:S01]  /*3590*/  IMAD.IADD R148, R150, 0x1, R193 ;  /* 0x0000000196947824 */ /* 0x000fe200078e02c1 */
[----:B------:R-:W-:Y:S01]  /*35a0*/  ISETP.GE.AND P6, PT, R241, 0x1, PT ;  /* 0x00000001f100780c */ /* 0x000fe20003fc6270 */
[----:B------:R-:W-:Y:S04]  /*35b0*/  DEPBAR.LE SB0, 0x0 ;  /* 0x000080000000791a */ /* 0x000fe80000000000 */
[----:B------:R-:W-:Y:S06]  /*35c0*/  BAR.SYNC.DEFER_BLOCKING 0x0 ;  /* 0x0000000000007b1d */ /* 0x000fec0000010000 */
[----:B------:R-:W-:Y:S04]  /*35d0*/  LDSM.16.M88.4 R16, [R196] ;  /* 0x00000000c410783b */ /* 0x000fe80000000200 */
[----:B-1----:R-:W1:Y:S04]  /*35e0*/  LDSM.16.M88.4 R8, [R202+UR5+0x12000] ;  /* 0x01200005ca08783b */ /* 0x002e680008000200 */
[----:B------:R-:W2:Y:S04]  /*35f0*/  LDSM.16.M88.4 R68, [R202+UR5+0x12800] ;  /* 0x01280005ca44783b */ /* 0x000ea80008000200 */
[----:B------:R-:W-:Y:S04]  /*3600*/  LDSM.16.M88.4 R72, [R150] ;  /* 0x000000009648783b */ /* 0x000fe80000000200 */
[----:B------:R-:W3:Y:S04]  /*3610*/  LDSM.16.M88.4 R76, [R201] ;  /* 0x00000000c94c783b */ /* 0x000ee80000000200 */
[----:B------:R-:W4:Y:S04]  /*3620*/  LDSM.16.M88.4 R80, [R201+0x800] ;  /* 0x00080000c950783b */ /* 0x000f280000000200 */
[----:B------:R-:W-:Y:S04]  /*3630*/  LDSM.16.M88.4 R84, [R149] ;  /* 0x000000009554783b */ /* 0x000fe80000000200 */
[----:B------:R-:W4:Y:S04]  /*3640*/  LDSM.16.M88.4 R88, [R200] ;  /* 0x00000000c858783b */ /* 0x000f280000000200 */
[----:B------:R-:W-:Y:S04]  /*3650*/  LDSM.16.M88.4 R92, [R148] ;  /* 0x00000000945c783b */ /* 0x000fe80000000200 */
[----:B------:R-:W-:Y:S01]  /*3660*/  LDSM.16.M88.4 R96, [R199] ;  /* 0x00000000c760783b */ /* 0x000fe20000000200 */
[C---:B-1----:R-:W-:Y:S06]  /*3670*/  HMMA.16816.F32.BF16 R4, R16.reuse, R8, RZ ;  /* 0x000000081004723c */ /* 0x042fec00000418ff */
[C---:B------:R-:W-:Y:S06]  /*3680*/  HMMA.16816.F32.BF16 R8, R16.reuse, R10, RZ ;  /* 0x0000000a1008723c */ /* 0x040fec00000418ff */
[C---:B--2---:R-:W-:Y:S06]  /*3690*/  HMMA.16816.F32.BF16 R12, R16.reuse, R68, RZ ;  /* 0x00000044100c723c */ /* 0x044fec00000418ff */
[----:B------:R-:W-:Y:S01]  /*36a0*/  HMMA.16816.F32.BF16 R16, R16, R70, RZ ;  /* 0x000000461010723c */ /* 0x000fe200000418ff */
[----:B------:R-:W1:Y:S05]  /*36b0*/  LDSM.16.M88.4 R68, [R200+0x800] ;  /* 0x00080000c844783b */ /* 0x000e6a0000000200 */
[C---:B---3--:R-:W-:Y:S06]  /*36c0*/  HMMA.16816.F32.BF16 R4, R72.reuse, R76, R4 ;  /* 0x0000004c4804723c */ /* 0x048fec0000041804 */
[C---:B------:R-:W-:Y:S01]  /*36d0*/  HMMA.16816.F32.BF16 R8, R72.reuse, R78, R8 ;  /* 0x0000004e4808723c */ /* 0x040fe20000041808 */
[----:B------:R-:W-:Y:S05]  /*36e0*/  LDSM.16.M88.4 R76, [R196+0x2000] ;  /* 0x00200000c44c783b */ /* 0x000fea0000000200 */
[C---:B----4-:R-:W-:Y:S06]  /*36f0*/  HMMA.16816.F32.BF16 R12, R72.reuse, R80, R12 ;  /* 0x00000050480c723c */ /* 0x050fec000004180c */
[----:B------:R-:W-:Y:S01]  /*3700*/  HMMA.16816.F32.BF16 R16, R72, R82, R16 ;  /* 0x000000524810723c */ /* 0x000fe20000041810 */
[----:B------:R-:W2:Y:S04]  /*3710*/  LDSM.16.M88.4 R72, [R199+0x800] ;  /* 0x00080000c748783b */ /* 0x000ea80000000200 */
[----:B------:R-:W3:Y:S01]  /*3720*/  LDSM.16.M88.4 R80, [R202+UR5+0x14000] ;  /* 0x01400005ca50783b */ /* 0x000ee20008000200 */
[C---:B------:R-:W-:Y:S06]  /*3730*/  HMMA.16816.F32.BF16 R4, R84.reuse, R88, R4 ;  /* 0x000000585404723c */ /* 0x040fec0000041804 */
[C---:B------:R-:W-:Y:S01]  /*3740*/  HMMA.16816.F32.BF16 R8, R84.reuse, R90, R8 ;  /* 0x0000005a5408723c */ /* 0x040fe20000041808 */
[----:B------:R-:W-:Y:S05]  /*3750*/  LDSM.16.M88.4 R88, [R201+0x2000] ;  /* 0x00200000c958783b */ /* 0x000fea0000000200 */
[C---:B-1----:R-:W-:Y:S06]  /*3760*/  HMMA.16816.F32.BF16 R12, R84.reuse, R68, R12 ;  /* 0x00000044540c723c */ /* 0x042fec000004180c */
[----:B------:R-:W-:Y:S01]  /*3770*/  HMMA.16816.F32.BF16 R16, R84, R70, R16 ;  /* 0x000000465410723c */ /* 0x000fe20000041810 */
[----:B------:R-:W1:Y:S04]  /*3780*/  LDSM.16.M88.4 R68, [R202+UR5+0x14800] ;  /* 0x01480005ca44783b */ /* 0x000e680008000200 */
[----:B------:R-:W4:Y:S01]  /*3790*/  LDSM.16.M88.4 R84, [R150+0x2000] ;  /* 0x002000009654783b */ /* 0x000f220000000200 */
[C---:B------:R-:W-:Y:S06]  /*37a0*/  HMMA.16816.F32.BF16 R4, R92.reuse, R96, R4 ;  /* 0x000000605c04723c */ /* 0x040fec0000041804 */
[C---:B------:R-:W-:Y:S01]  /*37b0*/  HMMA.16816.F32.BF16 R8, R92.reuse, R98, R8 ;  /* 0x000000625c08723c */ /* 0x040fe20000041808 */
[----:B------:R-:W-:Y:S05]  /*37c0*/  LDSM.16.M88.4 R96, [R200+0x2000] ;  /* 0x00200000c860783b */ /* 0x000fea0000000200 */
[C---:B--2---:R-:W-:Y:S06]  /*37d0*/  HMMA.16816.F32.BF16 R12, R92.reuse, R72, R12 ;  /* 0x000000485c0c723c */ /* 0x044fec000004180c */
[----:B------:R-:W-:Y:S01]  /*37e0*/  HMMA.16816.F32.BF16 R16, R92, R74, R16 ;  /* 0x0000004a5c10723c */ /* 0x000fe20000041810 */
[----:B------:R-:W2:Y:S04]  /*37f0*/  LDSM.16.M88.4 R72, [R201+0x2800] ;  /* 0x00280000c948783b */ /* 0x000ea80000000200 */
[----:B------:R-:W2:Y:S01]  /*3800*/  LDSM.16.M88.4 R92, [R149+0x2000] ;  /* 0x00200000955c783b */ /* 0x000ea20000000200 */
[C---:B---3--:R-:W-:Y:S06]  /*3810*/  HMMA.16816.F32.BF16 R4, R76.reuse, R80, R4 ;  /* 0x000000504c04723c */ /* 0x048fec0000041804 */
[C---:B------:R-:W-:Y:S01]  /*3820*/  HMMA.16816.F32.BF16 R8, R76.reuse, R82, R8 ;  /* 0x000000524c08723c */ /* 0x040fe20000041808 */
[----:B------:R-:W-:Y:S05]  /*3830*/  LDSM.16.M88.4 R80, [R199+0x2000] ;  /* 0x00200000c750783b */ /* 0x000fea0000000200 */
[C---:B-1----:R-:W-:Y:S06]  /*3840*/  HMMA.16816.F32.BF16 R12, R76.reuse, R68, R12 ;  /* 0x000000444c0c723c */ /* 0x042fec000004180c */
[----:B------:R-:W-:Y:S01]  /*3850*/  HMMA.16816.F32.BF16 R16, R76, R70, R16 ;  /* 0x000000464c10723c */ /* 0x000fe20000041810 */
[----:B------:R-:W1:Y:S04]  /*3860*/  LDSM.16.M88.4 R68, [R200+0x2800] ;  /* 0x00280000c844783b */ /* 0x000e680000000200 */
[----:B------:R-:W3:Y:S01]  /*3870*/  LDSM.16.M88.4 R76, [R148+0x2000] ;  /* 0x00200000944c783b */ /* 0x000ee20000000200 */
[C---:B----4-:R-:W-:Y:S06]  /*3880*/  HMMA.16816.F32.BF16 R4, R84.reuse, R88, R4 ;  /* 0x000000585404723c */ /* 0x050fec0000041804 */
[C---:B------:R-:W-:Y:S01]  /*3890*/  HMMA.16816.F32.BF16 R8, R84.reuse, R90, R8 ;  /* 0x0000005a5408723c */ /* 0x040fe20000041808 */
[----:B------:R-:W-:Y:S05]  /*38a0*/  LDSM.16.M88.4 R88, [R202+UR5+0x16000] ;  /* 0x01600005ca58783b */ /* 0x000fea0008000200 */
[C---:B--2---:R-:W-:Y:S06]  /*38b0*/  HMMA.16816.F32.BF16 R12, R84.reuse, R72, R12 ;  /* 0x00000048540c723c */ /* 0x044fec000004180c */
[----:B------:R-:W-:Y:S01]  /*38c0*/  HMMA.16816.F32.BF16 R16, R84, R74, R16 ;  /* 0x0000004a5410723c */ /* 0x000fe20000041810 */
[----:B------:R-:W2:Y:S04]  /*38d0*/  LDSM.16.M88.4 R72, [R199+0x2800] ;  /* 0x00280000c748783b */ /* 0x000ea80000000200 */
[----:B------:R-:W4:Y:S01]  /*38e0*/  LDSM.16.M88.4 R84, [R196+0x4000] ;  /* 0x00400000c454783b */ /* 0x000f220000000200 */
[C---:B------:R-:W-:Y:S06]  /*38f0*/  HMMA.16816.F32.BF16 R4, R92.reuse, R96, R4 ;  /* 0x000000605c04723c */ /* 0x040fec0000041804 */
[C---:B------:R-:W-:Y:S01]  /*3900*/  HMMA.16816.F32.BF16 R8, R92.reuse, R98, R8 ;  /* 0x000000625c08723c */ /* 0x040fe20000041808 */
[----:B------:R-:W-:Y:S05]  /*3910*/  LDSM.16.M88.4 R96, [R201+0x4000] ;  /* 0x00400000c960783b */ /* 0x000fea0000000200 */
[C---:B-1----:R-:W-:Y:S06]  /*3920*/  HMMA.16816.F32.BF16 R12, R92.reuse, R68, R12 ;  /* 0x000000445c0c723c */ /* 0x042fec000004180c */
[----:B------:R-:W-:Y:S01]  /*3930*/  HMMA.16816.F32.BF16 R16, R92, R70, R16 ;  /* 0x000000465c10723c */ /* 0x000fe20000041810 */
[----:B------:R-:W1:Y:S04]  /*3940*/  LDSM.16.M88.4 R68, [R202+UR5+0x16800] ;  /* 0x01680005ca44783b */ /* 0x000e680008000200 */
[----:B------:R-:W1:Y:S01]  /*3950*/  LDSM.16.M88.4 R92, [R150+0x4000] ;  /* 0x00400000965c783b */ /* 0x000e620000000200 */
[C---:B---3--:R-:W-:Y:S06]  /*3960*/  HMMA.16816.F32.BF16 R4, R76.reuse, R80, R4 ;  /* 0x000000504c04723c */ /* 0x048fec0000041804 */
[C---:B------:R-:W-:Y:S01]  /*3970*/  HMMA.16816.F32.BF16 R8, R76.reuse, R82, R8 ;  /* 0x000000524c08723c */ /* 0x040fe20000041808 */
[----:B------:R-:W-:Y:S05]  /*3980*/  LDSM.16.M88.4 R80, [R200+0x4000] ;  /* 0x00400000c850783b */ /* 0x000fea0000000200 */
[C---:B--2---:R-:W-:Y:S06]  /*3990*/  HMMA.16816.F32.BF16 R12, R76.reuse, R72, R12 ;  /* 0x000000484c0c723c */ /* 0x044fec000004180c */
[----:B------:R-:W-:Y:S01]  /*39a0*/  HMMA.16816.F32.BF16 R16, R76, R74, R16 ;  /* 0x0000004a4c10723c */ /* 0x000fe20000041810 */
[----:B------:R-:W2:Y:S04]  /*39b0*/  LDSM.16.M88.4 R72, [R201+0x4800] ;  /* 0x00480000c948783b */ /* 0x000ea80000000200 */
[----:B------:R-:W3:Y:S01]  /*39c0*/  LDSM.16.M88.4 R76, [R149+0x4000] ;  /* 0x00400000954c783b */ /* 0x000ee20000000200 */
[C---:B----4-:R-:W-:Y:S06]  /*39d0*/  HMMA.16816.F32.BF16 R4, R84.reuse, R88, R4 ;  /* 0x000000585404723c */ /* 0x050fec0000041804 */
[C---:B------:R-:W-:Y:S01]  /*39e0*/  HMMA.16816.F32.BF16 R8, R84.reuse, R90, R8 ;  /* 0x0000005a5408723c */ /* 0x040fe20000041808 */
[----:B------:R-:W-:Y:S05]  /*39f0*/  LDSM.16.M88.4 R88, [R199+0x4000] ;  /* 0x00400000c758783b */ /* 0x000fea0000000200 */
[C---:B-1----:R-:W-:Y:S06]  /*3a00*/  HMMA.16816.F32.BF16 R12, R84.reuse, R68, R12 ;  /* 0x00000044540c723c */ /* 0x042fec000004180c */
[----:B------:R-:W-:Y:S01]  /*3a10*/  HMMA.16816.F32.BF16 R16, R84, R70, R16 ;  /* 0x000000465410723c */ /* 0x000fe20000041810 */
[----:B------:R-:W1:Y:S04]  /*3a20*/  LDSM.16.M88.4 R68, [R200+0x4800] ;  /* 0x00480000c844783b */ /* 0x000e680000000200 */
[----:B------:R-:W4:Y:S01]  /*3a30*/  LDSM.16.M88.4 R84, [R148+0x4000] ;  /* 0x004000009454783b */ /* 0x000f220000000200 */
[C---:B------:R-:W-:Y:S06]  /*3a40*/  HMMA.16816.F32.BF16 R4, R92.reuse, R96, R4 ;  /* 0x000000605c04723c */ /* 0x040fec0000041804 */
[C---:B------:R-:W-:Y:S06]  /*3a50*/  HMMA.16816.F32.BF16 R8, R92.reuse, R98, R8 ;  /* 0x000000625c08723c */ /* 0x040fec0000041808 */
[C---:B--2---:R-:W-:Y:S05]  /*3a60*/  HMMA.16816.F32.BF16 R12, R92.reuse, R72, R12 ;  /* 0x000000485c0c723c */ /* 0x044fea000004180c */
[----:B------:R-:W-:Y:S01]  /*3a70*/  LEA R99, R204, UR5, 0x1 ;  /* 0x00000005cc637c11 */ /* 0x000fe2000f8e08ff */
[----:B------:R-:W-:Y:S05]  /*3a80*/  HMMA.16816.F32.BF16 R16, R92, R74, R16 ;  /* 0x0000004a5c10723c */ /* 0x000fea0000041810 */
[----:B------:R-:W-:Y:S01]  /*3a90*/  IMAD.IADD R98, R194, 0x1, R99 ;  /* 0x00000001c2627824 */ /* 0x000fe200078e0263 */
[C---:B---3--:R-:W-:Y:S05]  /*3aa0*/  HMMA.16816.F32.BF16 R4, R76.reuse, R80, R4 ;  /* 0x000000504c04723c */ /* 0x048fea0000041804 */
[C---:B------:R-:W-:Y:S01]  /*3ab0*/  IADD3 R97, R193.reuse, R99, RZ ;  /* 0x00000063c1617210 */ /* 0x040fe20007ffe0ff */
[C---:B------:R-:W-:Y:S05]  /*3ac0*/  HMMA.16816.F32.BF16 R8, R76.reuse, R82, R8 ;  /* 0x000000524c08723c */ /* 0x040fea0000041808 */
[----:B------:R-:W-:Y:S01]  /*3ad0*/  IADD3 R96, R193, R98, RZ ;  /* 0x00000062c1607210 */ /* 0x000fe20007ffe0ff */
[C---:B-1----:R-:W-:Y:S05]  /*3ae0*/  HMMA.16816.F32.BF16 R12, R76.reuse, R68, R12 ;  /* 0x000000444c0c723c */ /* 0x042fea000004180c */
[----:B------:R-:W-:Y:S01]  /*3af0*/  @P0 LEA R73, R221, R207, 0x6 ;  /* 0x000000cfdd490211 */ /* 0x000fe200078e30ff */
[----:B------:R-:W-:Y:S01]  /*3b00*/  HMMA.16816.F32.BF16 R16, R76, R70, R16 ;  /* 0x000000464c10723c */ /* 0x000fe20000041810 */
[----:B------:R-:W1:Y:S02]  /*3b10*/  LDSM.16.M88.4 R68, [R199+0x4800] ;  /* 0x00480000c744783b */ /* 0x000e640000000200 */
[CC--:B------:R-:W-:Y:S02]  /*3b20*/  @P0 ISETP.GE.AND P2, PT, R73.reuse, R243.reuse, PT ;  /* 0x000000f34900020c */ /* 0x0c0fe40003f46270 */
[----:B------:R-:W-:Y:S01]  /*3b30*/  @P0 IADD3 R74, R73, 0x1, RZ ;  /* 0x00000001494a0810 */ /* 0x000fe20007ffe0ff */
[C---:B----4-:R-:W-:Y:S05]  /*3b40*/  HMMA.16816.F32.BF16 R4, R84.reuse, R88, R4 ;  /* 0x000000585404723c */ /* 0x050fea0000041804 */
[-C--:B------:R-:W-:Y:S01]  /*3b50*/  @P0 ISETP.GE.AND P3, PT, R74, R243.reuse, PT ;  /* 0x000000f34a00020c */ /* 0x080fe20003f66270 */
[C---:B------:R-:W-:Y:S05]  /*3b60*/  HMMA.16816.F32.BF16 R8, R84.reuse, R90, R8 ;  /* 0x0000005a5408723c */ /* 0x040fea0000041808 */
[----:B------:R-:W-:Y:S01]  /*3b70*/  FMUL.FTZ R72, R238, 1.4426950216293334961 ;  /* 0x3fb8aa3bee487820 */ /* 0x000fe20000410000 */
[C---:B------:R-:W-:Y:S05]  /*3b80*/  FMUL.FTZ R74, R239.reuse, 1.4426950216293334961 ;  /* 0x3fb8aa3bef4a7820 */ /* 0x040fea0000410000 */
[----:B------:R-:W-:Y:S02]  /*3b90*/  FSEL R72, R72, RZ, P1 ;  /* 0x000000ff48487208 */ /* 0x000fe40000800000 */
[----:B------:R-:W-:Y:S05]  /*3ba0*/  FSETP.NEU.FTZ.AND P1, PT, R239, -INF , PT ;  /* 0xff800000ef00780b */ /* 0x000fea0003f3d000 */
[----:B------:R-:W-:Y:S02]  /*3bb0*/  @P0 FSEL R5, R5, -INF , !P3 ;  /* 0xff80000005050808 */ /* 0x000fe40005800000 */
[----:B------:R-:W-:Y:S02]  /*3bc0*/  @P0 FSEL R4, R4, -INF , !P2 ;  /* 0xff80000004040808 */ /* 0x000fe40005000000 */
[----:B------:R-:W-:Y:S01]  /*3bd0*/  @P0 FSEL R7, R7, -INF , !P3 ;  /* 0xff80000007070808 */ /* 0x000fe20005800000 */
[--C-:B------:R-:W-:Y:S01]  /*3be0*/  FFMA.FTZ R149, R5, UR7, -R72.reuse ;  /* 0x0000000705957c23 */ /* 0x100fe20008010848 */
[----:B------:R-:W-:Y:S02]  /*3bf0*/  @P0 VIADD R5, R73, 0x8 ;  /* 0x0000000849050836 */ /* 0x000fe40000000000 */
[----:B------:R-:W-:Y:S01]  /*3c00*/  FFMA.FTZ R148, R4, UR7, -R72 ;  /* 0x0000000704947c23 */ /* 0x000fe20008010848 */
[----:B------:R-:W-:Y:S02]  /*3c10*/  FSEL R4, R74, RZ, P1 ;  /* 0x000000ff4a047208 */ /* 0x000fe40000800000 */
[----:B------:R-:W-:Y:S01]  /*3c20*/  @P0 FSEL R6, R6, -INF , !P2 ;  /* 0xff80000006060808 */ /* 0x000fe20005000000 */
[C---:B-1----:R-:W-:Y:S01]  /*3c30*/  HMMA.16816.F32.BF16 R12, R84.reuse, R68, R12 ;  /* 0x00000044540c723c */ /* 0x042fe2000004180c */
[----:B------:R-:W-:Y:S02]  /*3c40*/  MUFU.EX2 R149, R149 ;  /* 0x0000009500957308 */ /* 0x000fe40000000800 */
[-C--:B------:R-:W-:Y:S01]  /*3c50*/  @P0 ISETP.GE.AND P1, PT, R5, R243.reuse, PT ;  /* 0x000000f30500020c */ /* 0x080fe20003f26270 */
[--C-:B------:R-:W-:Y:S01]  /*3c60*/  FFMA.FTZ R150, R6, UR7, -R4.reuse ;  /* 0x0000000706967c23 */ /* 0x100fe20008010804 */
[C---:B------:R-:W-:Y:S01]  /*3c70*/  @P0 IADD3 R5, R73.reuse, 0x10, RZ ;  /* 0x0000001049050810 */ /* 0x040fe20007ffe0ff */
[----:B------:R-:W-:Y:S05]  /*3c80*/  HMMA.16816.F32.BF16 R16, R84, R70, R16 ;  /* 0x000000465410723c */ /* 0x000fea0000041810 */
[----:B------:R-:W1:Y:S01]  /*3c90*/  MUFU.EX2 R148, R148 ;  /* 0x0000009400947308 */ /* 0x000e620000000800 */
[----:B------:R-:W-:Y:S01]  /*3ca0*/  @P0 IADD3 R6, R73, 0x9, RZ ;  /* 0x0000000949060810 */ /* 0x000fe20007ffe0ff */
[----:B------:R-:W-:Y:S01]  /*3cb0*/  FFMA.FTZ R151, R7, UR7, -R4 ;  /* 0x0000000707977c23 */ /* 0x000fe20008010804 */
[----:B------:R-:W-:Y:S02]  /*3cc0*/  @P0 FSEL R8, R8, -INF , !P1 ;  /* 0xff80000008080808 */ /* 0x000fe40004800000 */
[-C--:B------:R-:W-:Y:S02]  /*3cd0*/  @P0 ISETP.GE.AND P2, PT, R6, R243.reuse, PT ;  /* 0x000000f30600020c */ /* 0x080fe40003f46270 */
[----:B------:R-:W-:Y:S01]  /*3ce0*/  @P0 FSEL R10, R10, -INF , !P1 ;  /* 0xff8000000a0a0808 */ /* 0x000fe20004800000 */
[----:B------:R-:W-:Y:S01]  /*3cf0*/  FFMA.FTZ R152, R8, UR7, -R72 ;  /* 0x0000000708987c23 */ /* 0x000fe20008010848 */
[-C--:B------:R-:W-:Y:S01]  /*3d00*/  @P0 ISETP.GE.AND P1, PT, R5, R243.reuse, PT ;  /* 0x000000f30500020c */ /* 0x080fe20003f26270 */
[----:B------:R-:W-:Y:S01]  /*3d10*/  @P0 VIADD R5, R73, 0x11 ;  /* 0x0000001149050836 */ /* 0x000fe20000000000 */
[----:B------:R-:W-:Y:S01]  /*3d20*/  @P0 FSEL R9, R9, -INF , !P2 ;  /* 0xff80000009090808 */ /* 0x000fe20005000000 */
[----:B------:R-:W-:Y:S01]  /*3d30*/  FFMA.FTZ R154, R10, UR7, -R4 ;  /* 0x000000070a9a7c23 */ /* 0x000fe20008010804 */
[----:B------:R-:W-:Y:S01]  /*3d40*/  @P0 FSEL R11, R11, -INF , !P2 ;  /* 0xff8000000b0b0808 */ /* 0x000fe20005000000 */
[----:B------:R-:W-:Y:S01]  /*3d50*/  MUFU.EX2 R150, R150 ;  /* 0x0000009600967308 */ /* 0x000fe20000000800 */
[-C--:B------:R-:W-:Y:S01]  /*3d60*/  @P0 ISETP.GE.AND P2, PT, R5, R243.reuse, PT ;  /* 0x000000f30500020c */ /* 0x080fe20003f46270 */
[----:B------:R-:W-:Y:S01]  /*3d70*/  FFMA.FTZ R153, R9, UR7, -R72 ;  /* 0x0000000709997c23 */ /* 0x000fe20008010848 */
[----:B------:R-:W-:Y:S01]  /*3d80*/  @P0 IADD3 R5, R73, 0x18, RZ ;  /* 0x0000001849050810 */ /* 0x000fe20007ffe0ff */
[----:B------:R-:W-:Y:S01]  /*3d90*/  FFMA.FTZ R155, R11, UR7, -R4 ;  /* 0x000000070b9b7c23 */ /* 0x000fe20008010804 */
[----:B------:R-:W-:Y:S02]  /*3da0*/  @P0 IADD3 R73, R73, 0x19, RZ ;  /* 0x0000001949490810 */ /* 0x000fe40007ffe0ff */
[----:B------:R-:W-:Y:S03]  /*3db0*/  @P0 FSEL R12, R12, -INF , !P1 ;  /* 0xff8000000c0c0808 */ /* 0x000fe60004800000 */
[----:B------:R-:W2:Y:S01]  /*3dc0*/  MUFU.EX2 R151, R151 ;  /* 0x0000009700977308 */ /* 0x000ea20000000800 */
[----:B------:R-:W-:Y:S02]  /*3dd0*/  @P0 FSEL R14, R14, -INF , !P1 ;  /* 0xff8000000e0e0808 */ /* 0x000fe40004800000 */
[----:B------:R-:W-:Y:S01]  /*3de0*/  @P0 FSEL R13, R13, -INF , !P2 ;  /* 0xff8000000d0d0808 */ /* 0x000fe20005000000 */
[----:B------:R-:W-:Y:S01]  /*3df0*/  FFMA.FTZ R156, R12, UR7, -R72 ;  /* 0x000000070c9c7c23 */ /* 0x000fe20008010848 */
[----:B------:R-:W-:Y:S01]  /*3e00*/  @P0 FSEL R15, R15, -INF , !P2 ;  /* 0xff8000000f0f0808 */ /* 0x000fe20005000000 */
[--C-:B------:R-:W-:Y:S01]  /*3e10*/  FFMA.FTZ R158, R14, UR7, -R4.reuse ;  /* 0x000000070e9e7c23 */ /* 0x100fe20008010804 */
[-C--:B------:R-:W-:Y:S03]  /*3e20*/  @P0 ISETP.GE.AND P1, PT, R5, R243.reuse, PT ;  /* 0x000000f30500020c */ /* 0x080fe60003f26270 */
[----:B------:R-:W-:Y:S01]  /*3e30*/  MUFU.EX2 R152, R152 ;  /* 0x0000009800987308 */ /* 0x000fe20000000800 */
[----:B------:R-:W-:Y:S01]  /*3e40*/  @P0 ISETP.GE.AND P2, PT, R73, R243, PT ;  /* 0x000000f34900020c */ /* 0x000fe20003f46270 */
[----:B------:R-:W-:Y:S01]  /*3e50*/  FFMA.FTZ R159, R15, UR7, -R4 ;  /* 0x000000070f9f7c23 */ /* 0x000fe20008010804 */
[----:B------:R-:W-:Y:S01]  /*3e60*/  @P0 FSEL R18, R18, -INF , !P1 ;  /* 0xff80000012120808 */ /* 0x000fe20004800000 */
[----:B------:R-:W-:Y:S01]  /*3e70*/  FFMA.FTZ R157, R13, UR7, -R72 ;  /* 0x000000070d9d7c23 */ /* 0x000fe20008010848 */
[----:B------:R-:W-:Y:S02]  /*3e80*/  @P0 FSEL R19, R19, -INF , !P2 ;  /* 0xff80000013130808 */ /* 0x000fe40005000000 */
[----:B-1----:R-:W-:Y:S01]  /*3e90*/  F2FP.BF16.F32.PACK_AB R7, R149, R148 ;  /* 0x000000949507723e */ /* 0x002fe200000010ff */
[--C-:B------:R-:W-:Y:S02]  /*3ea0*/  FFMA.FTZ R162, R18, UR7, -R4.reuse ;  /* 0x0000000712a27c23 */ /* 0x100fe40008010804 */
[----:B------:R-:W1:Y:S01]  /*3eb0*/  MUFU.EX2 R153, R153 ;  /* 0x0000009900997308 */ /* 0x000e620000000800 */
[----:B------:R-:W-:Y:S01]  /*3ec0*/  FFMA.FTZ R4, R19, UR7, -R4 ;  /* 0x0000000713047c23 */ /* 0x000fe20008010804 */
[----:B--2---:R-:W-:Y:S01]  /*3ed0*/  F2FP.BF16.F32.PACK_AB R6, R151, R150 ;  /* 0x000000969706723e */ /* 0x004fe200000010ff */
[----:B------:R2:W-:Y:S01]  /*3ee0*/  STS [R225+0x20000], R7 ;  /* 0x02000007e1007388 */ /* 0x0005e20000000800 */
[----:B------:R-:W-:Y:S02]  /*3ef0*/  @P0 FSEL R16, R16, -INF , !P1 ;  /* 0xff80000010100808 */ /* 0x000fe40004800000 */
[----:B------:R-:W-:Y:S01]  /*3f00*/  @P0 FSEL R17, R17, -INF , !P2 ;  /* 0xff80000011110808 */ /* 0x000fe20005000000 */
[----:B------:R3:W-:Y:S03]  /*3f10*/  STS [R225+0x20400], R6 ;  /* 0x02040006e1007388 */ /* 0x0007e60000000800 */
[----:B------:R-:W-:Y:S01]  /*3f20*/  MUFU.EX2 R154, R154 ;  /* 0x0000009a009a7308 */ /* 0x000fe20000000800 */
[--C-:B------:R-:W-:Y:S01]  /*3f30*/  FFMA.FTZ R160, R16, UR7, -R72.reuse ;  /* 0x0000000710a07c23 */ /* 0x100fe20008010848 */
[----:B------:R-:W-:Y:S01]  /*3f40*/  IADD3 R12, P1, R235, R232, RZ ;  /* 0x000000e8eb0c7210 */ /* 0x000fe20007f3e0ff */
[----:B------:R-:W-:Y:S03]  /*3f50*/  FFMA.FTZ R72, R17, UR7, -R72 ;  /* 0x0000000711487c23 */ /* 0x000fe60008010848 */
[----:B------:R-:W-:Y:S04]  /*3f60*/  IADD3.X R13, R222, R231, RZ, P1, !PT ;  /* 0x000000e7de0d7210 */ /* 0x000fe80000ffe4ff */
[----:B------:R-:W4:Y:S01]  /*3f70*/  MUFU.EX2 R155, R155 ;  /* 0x0000009b009b7308 */ /* 0x000f220000000800 */
[----:B-1----:R-:W-:Y:S01]  /*3f80*/  F2FP.BF16.F32.PACK_AB R5, R153, R152 ;  /* 0x000000989905723e */ /* 0x002fe200000010ff */
[----:B------:R-:W3:Y:S04]  /*3f90*/  LDG.E R163, desc[UR14][R12.64] ;  /* 0x0000000e0ca37981 */ /* 0x000ee8000c1e1900 */
[----:B------:R1:W-:Y:S04]  /*3fa0*/  STS [R228+0x20000], R5 ;  /* 0x02000005e4007388 */ /* 0x0003e80000000800 */
[----:B------:R4:W-:Y:S01]  /*3fb0*/  MUFU.EX2 R164, R4 ;  /* 0x0000000400a47308 */ /* 0x0009e20000000800 */
[----:B------:R1:W3:Y:S09]  /*3fc0*/  LDG.E R165, desc[UR14][R12.64+0x20] ;  /* 0x0000200e0ca57981 */ /* 0x0002f2000c1e1900 */
[----:B------:R-:W-:Y:S10]  /*3fd0*/  MUFU.EX2 R156, R156 ;  /* 0x0000009c009c7308 */ /* 0x000ff40000000800 */
[----:B------:R-:W2:Y:S01]  /*3fe0*/  MUFU.EX2 R157, R157 ;  /* 0x0000009d009d7308 */ /* 0x000ea20000000800 */
[----:B----4-:R-:W-:Y:S05]  /*3ff0*/  F2FP.BF16.F32.PACK_AB R4, R155, R154 ;  /* 0x0000009a9b04723e */ /* 0x010fea00000010ff */
[----:B------:R4:W-:Y:S04]  /*4000*/  STS [R228+0x20400], R4 ;  /* 0x02040004e4007388 */ /* 0x0009e80000000800 */
[----:B------:R-:W-:Y:S10]  /*4010*/  MUFU.EX2 R158, R158 ;  /* 0x0000009e009e7308 */ /* 0x000ff40000000800 */
[----:B------:R-:W3:Y:S01]  /*4020*/  MUFU.EX2 R159, R159 ;  /* 0x0000009f009f7308 */ /* 0x000ee20000000800 */
[----:B--2---:R-:W-:Y:S05]  /*4030*/  F2FP.BF16.F32.PACK_AB R7, R157, R156 ;  /* 0x0000009c9d07723e */ /* 0x004fea00000010ff */
[----:B------:R-:W-:Y:S04]  /*4040*/  STS [R227+0x20000], R7 ;  /* 0x02000007e3007388 */ /* 0x000fe80000000800 */
[----:B------:R-:W-:Y:S10]  /*4050*/  MUFU.EX2 R161, R72 ;  /* 0x0000004800a17308 */ /* 0x000ff40000000800 */
[----:B------:R-:W1:Y:S01]  /*4060*/  MUFU.EX2 R160, R160 ;  /* 0x000000a000a07308 */ /* 0x000e620000000800 */
[----:B---3--:R-:W-:Y:S05]  /*4070*/  F2FP.BF16.F32.PACK_AB R6, R159, R158 ;  /* 0x0000009e9f06723e */ /* 0x008fea00000010ff */
[----:B------:R-:W-:Y:S04]  /*4080*/  STS [R227+0x20400], R6 ;  /* 0x02040006e3007388 */ /* 0x000fe80000000800 */
[----:B------:R-:W4:Y:S01]  /*4090*/  MUFU.EX2 R162, R162 ;  /* 0x000000a200a27308 */ /* 0x000f220000000800 */
[----:B-1----:R-:W-:Y:S05]  /*40a0*/  F2FP.BF16.F32.PACK_AB R5, R161, R160 ;  /* 0x000000a0a105723e */ /* 0x002fea00000010ff */
[----:B------:R-:W-:Y:S01]  /*40b0*/  STS [R230+0x20000], R5 ;  /* 0x02000005e6007388 */ /* 0x000fe20000000800 */
[----:B----4-:R-:W-:Y:S05]  /*40c0*/  F2FP.BF16.F32.PACK_AB R4, R164, R162 ;  /* 0x000000a2a404723e */ /* 0x010fea00000010ff */
[----:B------:R-:W-:Y:S04]  /*40d0*/  STS [R230+0x20400], R4 ;  /* 0x02040004e6007388 */ /* 0x000fe80000000800 */
[----:B------:R-:W-:Y:S04]  /*40e0*/  LDSM.16.M88.4 R16, [R99+0xc000] ;  /* 0x00c000006310783b */ /* 0x000fe80000000200 */
[----:B------:R-:W1:Y:S04]  /*40f0*/  LDSM.16.M88.4 R8, [R202+UR5+0x18000] ;  /* 0x01800005ca08783b */ /* 0x000e680008000200 */
[----:B------:R-:W2:Y:S04]  /*4100*/  LDSM.16.M88.4 R68, [R202+UR5+0x18800] ;  /* 0x01880005ca44783b */ /* 0x000ea80008000200 */
[----:B------:R-:W-:Y:S04]  /*4110*/  LDSM.16.M88.4 R72, [R98+0xc000] ;  /* 0x00c000006248783b */ /* 0x000fe80000000200 */
[----:B------:R-:W3:Y:S04]  /*4120*/  LDSM.16.M88.4 R76, [R201+0x6000] ;  /* 0x00600000c94c783b */ /* 0x000ee80000000200 */
[----:B------:R-:W4:Y:S04]  /*4130*/  LDSM.16.M88.4 R80, [R201+0x6800] ;  /* 0x00680000c950783b */ /* 0x000f280000000200 */
[----:B------:R-:W-:Y:S04]  /*4140*/  LDSM.16.M88.4 R84, [R97+0xc000] ;  /* 0x00c000006154783b */ /* 0x000fe80000000200 */
[----:B------:R-:W4:Y:S04]  /*4150*/  LDSM.16.M88.4 R88, [R200+0x6000] ;  /* 0x00600000c858783b */ /* 0x000f280000000200 */
[----:B------:R-:W-:Y:S01]  /*4160*/  LDSM.16.M88.4 R92, [R199+0x6000] ;  /* 0x00600000c75c783b */ /* 0x000fe20000000200 */
[C---:B-1----:R-:W-:Y:S06]  /*4170*/  HMMA.16816.F32.BF16 R4, R16.reuse, R8, RZ ;  /* 0x000000081004723c */ /* 0x042fec00000418ff */
[C---:B------:R-:W-:Y:S06]  /*4180*/  HMMA.16816.F32.BF16 R8, R16.reuse, R10, RZ ;  /* 0x0000000a1008723c */ /* 0x040fec00000418ff */
[C---:B--2---:R-:W-:Y:S06]  /*4190*/  HMMA.16816.F32.BF16 R12, R16.reuse, R68, RZ ;  /* 0x00000044100c723c */ /* 0x044fec00000418ff */
[----:B------:R-:W-:Y:S01]  /*41a0*/  HMMA.16816.F32.BF16 R16, R16, R70, RZ ;  /* 0x000000461010723c */ /* 0x000fe200000418ff */
[----:B------:R-:W1:Y:S05]  /*41b0*/  LDSM.16.M88.4 R68, [R200+0x6800] ;  /* 0x00680000c844783b */ /* 0x000e6a0000000200 */
[C---:B---3--:R-:W-:Y:S06]  /*41c0*/  HMMA.16816.F32.BF16 R4, R72.reuse, R76, R4 ;  /* 0x0000004c4804723c */ /* 0x048fec0000041804 */
[C---:B------:R-:W-:Y:S01]  /*41d0*/  HMMA.16816.F32.BF16 R8, R72.reuse, R78, R8 ;  /* 0x0000004e4808723c */ /* 0x040fe20000041808 */
[----:B------:R-:W2:Y:S05]  /*41e0*/  LDSM.16.M88.4 R76, [R96+0xc000] ;  /* 0x00c00000604c783b */ /* 0x000eaa0000000200 */
[C---:B----4-:R-:W-:Y:S06]  /*41f0*/  HMMA.16816.F32.BF16 R12, R72.reuse, R80, R12 ;  /* 0x00000050480c723c */ /* 0x050fec000004180c */
[----:B------:R-:W-:Y:S01]  /*4200*/  HMMA.16816.F32.BF16 R16, R72, R82, R16 ;  /* 0x000000524810723c */ /* 0x000fe20000041810 */
[----:B------:R-:W3:Y:S04]  /*4210*/  LDSM.16.M88.4 R72, [R199+0x6800] ;  /* 0x00680000c748783b */ /* 0x000ee80000000200 */
[----:B------:R-:W-:Y:S01]  /*4220*/  LDSM.16.M88.4 R80, [R99+0xe000] ;  /* 0x00e000006350783b */ /* 0x000fe20000000200 */
[C---:B------:R-:W-:Y:S06]  /*4230*/  HMMA.16816.F32.BF16 R4, R84.reuse, R88, R4 ;  /* 0x000000585404723c */ /* 0x040fec0000041804 */
[C---:B------:R-:W-:Y:S01]  /*4240*/  HMMA.16816.F32.BF16 R8, R84.reuse, R90, R8 ;  /* 0x0000005a5408723c */ /* 0x040fe20000041808 */
[----:B------:R-:W4:Y:S05]  /*4250*/  LDSM.16.M88.4 R88, [R202+UR5+0x1a000] ;  /* 0x01a00005ca58783b */ /* 0x000f2a0008000200 */
[C---:B-1----:R-:W-:Y:S06]  /*4260*/  HMMA.16816.F32.BF16 R12, R84.reuse, R68, R12 ;  /* 0x00000044540c723c */ /* 0x042fec000004180c */
[----:B------:R-:W-:Y:S01]  /*4270*/  HMMA.16816.F32.BF16 R16, R84, R70, R16 ;  /* 0x000000465410723c */ /* 0x000fe20000041810 */
[----:B------:R-:W1:Y:S04]  /*4280*/  LDSM.16.M88.4 R68, [R202+UR5+0x1a800] ;  /* 0x01a80005ca44783b */ /* 0x000e680008000200 */
[----:B------:R-:W-:Y:S01]  /*4290*/  LDSM.16.M88.4 R84, [R98+0xe000] ;  /* 0x00e000006254783b */ /* 0x000fe20000000200 */
[C---:B--2---:R-:W-:Y:S06]  /*42a0*/  HMMA.16816.F32.BF16 R4, R76.reuse, R92, R4 ;  /* 0x0000005c4c04723c */ /* 0x044fec0000041804 */
[C---:B------:R-:W-:Y:S01]  /*42b0*/  HMMA.16816.F32.BF16 R8, R76.reuse, R94, R8 ;  /* 0x0000005e4c08723c */ /* 0x040fe20000041808 */
[----:B------:R-:W2:Y:S05]  /*42c0*/  LDSM.16.M88.4 R92, [R201+0x8000] ;  /* 0x00800000c95c783b */ /* 0x000eaa0000000200 */
[C---:B---3--:R-:W-:Y:S06]  /*42d0*/  HMMA.16816.F32.BF16 R12, R76.reuse, R72, R12 ;  /* 0x000000484c0c723c */ /* 0x048fec000004180c */
[----:B------:R-:W-:Y:S01]  /*42e0*/  HMMA.16816.F32.BF16 R16, R76, R74, R16 ;  /* 0x0000004a4c10723c */ /* 0x000fe20000041810 */
[----:B------:R-:W3:Y:S04]  /*42f0*/  LDSM.16.M88.4 R72, [R201+0x8800] ;  /* 0x00880000c948783b */ /* 0x000ee80000000200 */
[----:B------:R-:W-:Y:S01]  /*4300*/  LDSM.16.M88.4 R76, [R97+0xe000] ;  /* 0x00e00000614c783b */ /* 0x000fe20000000200 */
[C---:B----4-:R-:W-:Y:S06]  /*4310*/  HMMA.16816.F32.BF16 R4, R80.reuse, R88, R4 ;  /* 0x000000585004723c */ /* 0x050fec0000041804 */
[C---:B------:R-:W-:Y:S01]  /*4320*/  HMMA.16816.F32.BF16 R8, R80.reuse, R90, R8 ;  /* 0x0000005a5008723c */ /* 0x040fe20000041808 */
[----:B------:R-:W4:Y:S05]  /*4330*/  LDSM.16.M88.4 R88, [R200+0x8000] ;  /* 0x00800000c858783b */ /* 0x000f2a0000000200 */
[C---:B-1----:R-:W-:Y:S06]  /*4340*/  HMMA.16816.F32.BF16 R12, R80.reuse, R68, R12 ;  /* 0x00000044500c723c */ /* 0x042fec000004180c */
[----:B------:R-:W-:Y:S01]  /*4350*/  HMMA.16816.F32.BF16 R16, R80, R70, R16 ;  /* 0x000000465010723c */ /* 0x000fe20000041810 */
[----:B------:R-:W1:Y:S04]  /*4360*/  LDSM.16.M88.4 R68, [R200+0x8800] ;  /* 0x00880000c844783b */ /* 0x000e680000000200 */
        /* <DEDUP_REMOVED lines=34> */
[----:B------:R-:W3:Y:S05]  /*4590*/  LDSM.16.M88.4 R72, [R199+0xa800] ;  /* 0x00a80000c748783b */ /* 0x000eea0000000200 */
[C---:B----4-:R-:W-:Y:S06]  /*45a0*/  HMMA.16816.F32.BF16 R4, R80.reuse, R88, R4 ;  /* 0x000000585004723c */ /* 0x050fec0000041804 */
[C---:B------:R-:W-:Y:S06]  /*45b0*/  HMMA.16816.F32.BF16 R8, R80.reuse, R90, R8 ;  /* 0x0000005a5008723c */ /* 0x040fec0000041808 */
[C---:B-1----:R-:W-:Y:S06]  /*45c0*/  HMMA.16816.F32.BF16 R12, R80.reuse, R68, R12 ;  /* 0x00000044500c723c */ /* 0x042fec000004180c */
[----:B------:R-:W-:Y:S06]  /*45d0*/  HMMA.16816.F32.BF16 R16, R80, R70, R16 ;  /* 0x000000465010723c */ /* 0x000fec0000041810 */
[C---:B--2---:R-:W-:Y:S06]  /*45e0*/  HMMA.16816.F32.BF16 R4, R84.reuse, R92, R4 ;  /* 0x0000005c5404723c */ /* 0x044fec0000041804 */
[C---:B------:R-:W-:Y:S06]  /*45f0*/  HMMA.16816.F32.BF16 R8, R84.reuse, R94, R8 ;  /* 0x0000005e5408723c */ /* 0x040fec0000041808 */
[C---:B---3--:R-:W-:Y:S06]  /*4600*/  HMMA.16816.F32.BF16 R12, R84.reuse, R72, R12 ;  /* 0x00000048540c723c */ /* 0x048fec000004180c */
[----:B------:R-:W-:Y:S06]  /*4610*/  HMMA.16816.F32.BF16 R16, R84, R74, R16 ;  /* 0x0000004a5410723c */ /* 0x000fec0000041810 */
[C---:B------:R-:W-:Y:S01]  /*4620*/  FADD.FTZ R4, -R163.reuse, R4 ;  /* 0x00000004a3047221 */ /* 0x040fe20000010100 */
[----:B------:R-:W-:Y:S01]  /*4630*/  FADD.FTZ R5, -R163, R5 ;  /* 0x00000005a3057221 */ /* 0x000fe20000010100 */
[C---:B------:R-:W-:Y:S03]  /*4640*/  FADD.FTZ R6, -R165.reuse, R6 ;  /* 0x00000006a5067221 */ /* 0x040fe60000010100 */
[----:B------:R-:W-:Y:S01]  /*4650*/  FADD.FTZ R7, -R165, R7 ;  /* 0x00000007a5077221 */ /* 0x000fe20000010100 */
[C---:B------:R-:W-:Y:S01]  /*4660*/  FADD.FTZ R8, -R163.reuse, R8 ;  /* 0x00000008a3087221 */ /* 0x040fe20000010100 */
        /* <DEDUP_REMOVED lines=8> */
[----:B------:R-:W-:Y:S01]  /*46f0*/  FMUL.FTZ R6, R150, R6 ;  /* 0x0000000696067220 */ /* 0x000fe20000410000 */
[----:B------:R-:W-:Y:S01]  /*4700*/  FMUL.FTZ R12, R156, R12 ;  /* 0x0000000c9c0c7220 */ /* 0x000fe20000410000 */
[----:B------:R-:W-:Y:S01]  /*4710*/  FMUL.FTZ R13, R157, R13 ;  /* 0x0000000d9d0d7220 */ /* 0x000fe20000410000 */
[C---:B------:R-:W-:Y:S01]  /*4720*/  FADD.FTZ R16, -R163.reuse, R16 ;  /* 0x00000010a3107221 */ /* 0x040fe20000010100 */
[----:B------:R-:W-:Y:S01]  /*4730*/  FADD.FTZ R17, -R163, R17 ;  /* 0x00000011a3117221 */ /* 0x000fe20000010100 */
[----:B------:R-:W-:Y:S01]  /*4740*/  FMUL.FTZ R7, R151, R7 ;  /* 0x0000000797077220 */ /* 0x000fe20000410000 */
[----:B------:R-:W-:Y:S01]  /*4750*/  FADD.FTZ R10, -R165, R10 ;  /* 0x0000000aa50a7221 */ /* 0x000fe20000010100 */
[----:B------:R-:W-:Y:S01]  /*4760*/  FMUL.FTZ R16, R160, R16 ;  /* 0x00000010a0107220 */ /* 0x000fe20000410000 */
[----:B------:R-:W-:Y:S01]  /*4770*/  FMUL.FTZ R17, R161, R17 ;  /* 0x00000011a1117220 */ /* 0x000fe20000410000 */
[C---:B------:R-:W-:Y:S01]  /*4780*/  FADD.FTZ R11, -R165.reuse, R11 ;  /* 0x0000000ba50b7221 */ /* 0x040fe20000010100 */
[C---:B------:R-:W-:Y:S01]  /*4790*/  FADD.FTZ R14, -R165.reuse, R14 ;  /* 0x0000000ea50e7221 */ /* 0x040fe20000010100 */
[C---:B------:R-:W-:Y:S01]  /*47a0*/  FADD.FTZ R15, -R165.reuse, R15 ;  /* 0x0000000fa50f7221 */ /* 0x040fe20000010100 */
[----:B------:R-:W-:Y:S01]  /*47b0*/  FADD.FTZ R18, -R165, R18 ;  /* 0x00000012a5127221 */ /* 0x000fe20000010100 */
[----:B------:R-:W-:Y:S01]  /*47c0*/  F2FP.BF16.F32.PACK_AB R8, R9, R8 ;  /* 0x000000080908723e */ /* 0x000fe200000010ff */
[----:B------:R-:W-:Y:S01]  /*47d0*/  FADD.FTZ R19, -R165, R19 ;  /* 0x00000013a5137221 */ /* 0x000fe20000010100 */
[----:B------:R-:W-:Y:S01]  /*47e0*/  F2FP.BF16.F32.PACK_AB R12, R13, R12 ;  /* 0x0000000c0d0c723e */ /* 0x000fe200000010ff */
[----:B------:R-:W-:Y:S01]  /*47f0*/  FMUL.FTZ R10, R154, R10 ;  /* 0x0000000a9a0a7220 */ /* 0x000fe20000410000 */
[----:B------:R-:W-:Y:S01]  /*4800*/  F2FP.BF16.F32.PACK_AB R16, R17, R16 ;  /* 0x000000101110723e */ /* 0x000fe200000010ff */
[----:B------:R-:W-:Y:S01]  /*4810*/  FMUL.FTZ R11, R155, R11 ;  /* 0x0000000b9b0b7220 */ /* 0x000fe20000410000 */
[----:B------:R-:W-:Y:S01]  /*4820*/  F2FP.BF16.F32.PACK_AB R6, R7, R6 ;  /* 0x000000060706723e */ /* 0x000fe200000010ff */
[----:B------:R-:W-:Y:S01]  /*4830*/  FMUL.FTZ R14, R158, R14 ;  /* 0x0000000e9e0e7220 */ /* 0x000fe20000410000 */
[----:B------:R-:W-:Y:S01]  /*4840*/  FMUL.FTZ R15, R159, R15 ;  /* 0x0000000f9f0f7220 */ /* 0x000fe20000410000 */
[----:B------:R-:W-:Y:S01]  /*4850*/  FMUL.FTZ R18, R162, R18 ;  /* 0x00000012a2127220 */ /* 0x000fe20000410000 */
[----:B------:R-:W-:Y:S01]  /*4860*/  FMUL.FTZ R19, R164, R19 ;  /* 0x00000013a4137220 */ /* 0x000fe20000410000 */
[----:B------:R-:W-:Y:S06]  /*4870*/  @!P6 BRA `(.L_x_275) ;  /* 0x00000004002ce947 */ /* 0x000fec0003800000 */
[----:B------:R-:W1:Y:S01]  /*4880*/  LDC R7, c[0x0][0x240] ;  /* 0x00009000ff077b82 */ /* 0x000e620000000800 */
[----:B------:R-:W-:Y:S02]  /*4890*/  ISETP.GE.AND P4, PT, R214, UR4, PT ;  /* 0x00000004d6007c0c */ /* 0x000fe4000bf86270 */
[----:B------:R-:W-:Y:S02]  /*48a0*/  ISETP.GE.AND P3, PT, R220, UR4, PT ;  /* 0x00000004dc007c0c */ /* 0x000fe4000bf66270 */
[----:B------:R-:W-:Y:S02]  /*48b0*/  ISETP.GE.AND P2, PT, R219, UR4, PT ;  /* 0x00000004db007c0c */ /* 0x000fe4000bf46270 */
[----:B------:R-:W-:Y:S01]  /*48c0*/  LOP3.LUT R68, R241, 0x1, RZ, 0xc0, !PT ;  /* 0x00000001f1447812 */ /* 0x000fe200078ec0ff */
[----:B------:R-:W2:Y:S01]  /*48d0*/  LDC R5, c[0x0][0x244] ;  /* 0x00009100ff057b82 */ /* 0x000ea20000000800 */
[----:B-1----:R-:W-:Y:S05]  /*48e0*/  IMAD.U32 R9, R7, -0x40, RZ ;  /* 0xffffffc007097824 */ /* 0x002fea00078e00ff */
[-C--:B------:R-:W-:Y:S02]  /*48f0*/  LEA R70, P1, R9, R250.reuse, 0x1 ;  /* 0x000000fa09467211 */ /* 0x080fe400078208ff */
[----:B------:R-:W-:Y:S02]  /*4900*/  LEA R13, P5, R7, R9, 0x5 ;  /* 0x00000009070d7211 */ /* 0x000fe400078a28ff */
[----:B------:R-:W-:Y:S02]  /*4910*/  LEA.HI.X.SX32 R71, R9, R251, 0x1, P1 ;  /* 0x000000fb09477211 */ /* 0x000fe400008f0eff */
[----:B------:R-:W-:Y:S02]  /*4920*/  ISETP.NE.U32.AND P1, PT, R68, 0x1, PT ;  /* 0x000000014400780c */ /* 0x000fe40003f25070 */
[----:B------:R-:W-:Y:S01]  /*4930*/  SHF.R.S32.HI R17, RZ, 0x1f, R9 ;  /* 0x0000001fff117819 */ /* 0x000fe20000011409 */
[----:B------:R-:W-:Y:S03]  /*4940*/  IMAD.MOV.U32 R9, RZ, RZ, -0x6000 ;  /* 0xffffa000ff097424 */ /* 0x000fe600078e00ff */
[----:B--2---:R-:W-:Y:S02]  /*4950*/  LEA.HI.X R17, R7, R17, R5, 0x5, P5 ;  /* 0x0000001107117211 */ /* 0x004fe400028f2c05 */
[----:B------:R-:W-:Y:S02]  /*4960*/  @!P3 LEA R68, P5, R13, R250, 0x1 ;  /* 0x000000fa0d44b211 */ /* 0x000fe400078a08ff */
[----:B------:R-:W-:Y:S02]  /*4970*/  SEL R9, R9, 0x6000, !P1 ;  /* 0x0000600009097807 */ /* 0x000fe40004800000 */
[----:B------:R-:W-:Y:S02]  /*4980*/  @!P3 LEA.HI.X R69, R13, R251, R17, 0x1, P5 ;  /* 0x000000fb0d45b211 */ /* 0x000fe400028f0c11 */
[----:B------:R-:W-:Y:S01]  /*4990*/  @!P4 LEA R74, P5, R7, R70, 0x6 ;  /* 0x00000046074ac211 */ /* 0x000fe200078a30ff */
[--C-:B------:R-:W-:Y:S01]  /*49a0*/  IMAD.IADD R240, R240, 0x1, R9.reuse ;  /* 0x00000001f0f07824 */ /* 0x100fe200078e0209 */
[----:B------:R-:W-:Y:S01]  /*49b0*/  @!P2 LEA R72, P1, R13, R250, 0x1 ;  /* 0x000000fa0d48a211 */ /* 0x000fe200078208ff */
[----:B------:R-:W-:Y:S01]  /*49c0*/  IMAD.IADD R237, R237, 0x1, R9 ;  /* 0x00000001eded7824 */ /* 0x000fe200078e0209 */
[----:B------:R-:W-:Y:S01]  /*49d0*/  @!P4 LEA.HI.X R75, R7, R71, R5, 0x6, P5 ;  /* 0x00000047074bc211 */ /* 0x000fe200028f3405 */
[----:B------:R-:W-:Y:S01]  /*49e0*/  IMAD.IADD R196, R196, 0x1, R9 ;  /* 0x00000001c4c47824 */ /* 0x000fe200078e0209 */
[----:B------:R1:W-:Y:S01]  /*49f0*/  @P4 STS [R240], RZ ;  /* 0x000000fff0004388 */ /* 0x0003e20000000800 */
[----:B------:R-:W-:Y:S01]  /*4a00*/  @!P2 LEA.HI.X R73, R13, R251, R17, 0x1, P1 ;  /* 0x000000fb0d49a211 */ /* 0x000fe200008f0c11 */
[----:B------:R-:W-:Y:S02]  /*4a10*/  IMAD.MOV.U32 R250, RZ, RZ, R70 ;  /* 0x000000fffffa7224 */ /* 0x000fe400078e0046 */
[----:B------:R1:W-:Y:S01]  /*4a20*/  @P4 STS [R240+0x4], RZ ;  /* 0x000004fff0004388 */ /* 0x0003e20000000800 */
[----:B------:R-:W-:Y:S03]  /*4a30*/  IMAD.MOV.U32 R251, RZ, RZ, R71 ;  /* 0x000000fffffb7224 */ /* 0x000fe600078e0047 */
        /* <DEDUP_REMOVED lines=46> */
[----:B------:R-:W0:Y:S02]  /*4d20*/  LDGDEPBAR ;  /* 0x00000000000079af */ /* 0x000e240000000000 */
.L_x_275:
[----:B------:R-:W-:Y:S01]  /*4d30*/  F2FP.BF16.F32.PACK_AB R10, R11, R10 ;  /* 0x0000000a0b0a723e */ /* 0x000fe200000010ff */
[----:B------:R-:W-:Y:S01]  /*4d40*/  STS [R225+0x1e000], R4 ;  /* 0x01e00004e1007388 */ /* 0x000fe20000000800 */
[----:B------:R-:W-:Y:S01]  /*4d50*/  F2FP.BF16.F32.PACK_AB R14, R15, R14 ;  /* 0x0000000e0f0e723e */ /* 0x000fe200000010ff */
[----:B------:R-:W-:Y:S01]  /*4d60*/  IMAD R252, R229, UR6, RZ ;  /* 0x00000006e5fc7c24 */ /* 0x000fe2000f8e02ff */
[----:B------:R-:W-:Y:S01]  /*4d70*/  F2FP.BF16.F32.PACK_AB R18, R19, R18 ;  /* 0x000000121312723e */ /* 0x000fe200000010ff */
[----:B------:R-:W-:Y:S01]  /*4d80*/  STS [R225+0x1e400], R6 ;  /* 0x01e40006e1007388 */ /* 0x000fe20000000800 */
[----:B------:R-:W-:Y:S03]  /*4d90*/  LEA R205, R203, UR5, 0x1 ;  /* 0x00000005cbcd7c11 */ /* 0x000fe6000f8e08ff */
[----:B------:R-:W-:Y:S04]  /*4da0*/  STS [R228+0x1e000], R8 ;  /* 0x01e00008e4007388 */ /* 0x000fe80000000800 */
[----:B------:R-:W-:Y:S04]  /*4db0*/  STS [R228+0x1e400], R10 ;  /* 0x01e4000ae4007388 */ /* 0x000fe80000000800 */
[----:B------:R-:W-:Y:S04]  /*4dc0*/  STS [R227+0x1e000], R12 ;  /* 0x01e0000ce3007388 */ /* 0x000fe80000000800 */
[----:B------:R-:W-:Y:S04]  /*4dd0*/  STS [R227+0x1e400], R14 ;  /* 0x01e4000ee3007388 */ /* 0x000fe80000000800 */
[----:B------:R-:W-:Y:S04]  /*4de0*/  STS [R230+0x1e000], R16 ;  /* 0x01e00010e6007388 */ /* 0x000fe80000000800 */
[----:B------:R-:W-:Y:S01]  /*4df0*/  STS [R230+0x1e400], R18 ;  /* 0x01e40012e6007388 */ /* 0x000fe20000000800 */
[----:B------:R-:W-:Y:S06]  /*4e00*/  BAR.SYNC.DEFER_BLOCKING 0x0 ;  /* 0x0000000000007b1d */ /* 0x000fec0000010000 */
[----:B------:R-:W-:Y:S04]  /*4e10*/  LDSM.16.MT88.4 R4, [R198+0x20000] ;  /* 0x02000000c604783b */ /* 0x000fe80000004200 */
[----:B------:R-:W2:Y:S04]  /*4e20*/  LDSM.16.MT88.4 R8, [R205+0xc000] ;  /* 0x00c00000cd08783b */ /* 0x000ea80000004200 */
[----:B------:R-:W3:Y:S04]  /*4e30*/  LDSM.16.MT88.4 R12, [R0+0x20000] ;  /* 0x02000000000c783b */ /* 0x000ee80000004200 */
[----:B------:R-:W4:Y:S04]  /*4e40*/  LDSM.16.MT88.4 R16, [R205+0xe000] ;  /* 0x00e00000cd10783b */ /* 0x000f280000004200 */
[----:B-1----:R-:W1:Y:S04]  /*4e50*/  LDSM.16.MT88.4 R68, [R205+0x10000] ;  /* 0x01000000cd44783b */ /* 0x002e680000004200 */
[----:B------:R-:W-:Y:S04]  /*4e60*/  LDSM.16.MT88.4 R72, [R198+0x20800] ;  /* 0x02080000c648783b */ /* 0x000fe80000004200 */
[----:B------:R-:W5:Y:S04]  /*4e70*/  LDSM.16.MT88.4 R76, [R205+0xc800] ;  /* 0x00c80000cd4c783b */ /* 0x000f680000004200 */
[----:B------:R-:W5:Y:S04]  /*4e80*/  LDSM.16.MT88.4 R80, [R0+0x20800] ;  /* 0x020800000050783b */ /* 0x000f680000004200 */
[----:B------:R-:W5:Y:S04]  /*4e90*/  LDSM.16.MT88.4 R84, [R205+0xe800] ;  /* 0x00e80000cd54783b */ /* 0x000f680000004200 */
[----:B------:R-:W5:Y:S01]  /*4ea0*/  LDSM.16.MT88.4 R88, [R205+0x10800] ;  /* 0x01080000cd58783b */ /* 0x000f620000004200 */
[-C--:B--2---:R-:W-:Y:S06]  /*4eb0*/  HMMA.16816.F32.BF16 R20, R4, R8.reuse, R20 ;  /* 0x000000080414723c */ /* 0x084fec0000041814 */
[C---:B---3--:R-:W-:Y:S06]  /*4ec0*/  HMMA.16816.F32.BF16 R24, R12.reuse, R8, R24 ;  /* 0x000000080c18723c */ /* 0x048fec0000041818 */
[-C--:B------:R-:W-:Y:S06]  /*4ed0*/  HMMA.16816.F32.BF16 R28, R12, R10.reuse, R28 ;  /* 0x0000000a0c1c723c */ /* 0x080fec000004181c */
[C---:B------:R-:W-:Y:S01]  /*4ee0*/  HMMA.16816.F32.BF16 R32, R4.reuse, R10, R32 ;  /* 0x0000000a0420723c */ /* 0x040fe20000041820 */
[----:B------:R-:W-:Y:S05]  /*4ef0*/  LDSM.16.MT88.4 R8, [R205+0xd000] ;  /* 0x00d00000cd08783b */ /* 0x000fea0000004200 */
[-C--:B----4-:R-:W-:Y:S06]  /*4f00*/  HMMA.16816.F32.BF16 R36, R4, R16.reuse, R36 ;  /* 0x000000100424723c */ /* 0x090fec0000041824 */
[C---:B------:R-:W-:Y:S06]  /*4f10*/  HMMA.16816.F32.BF16 R40, R12.reuse, R16, R40 ;  /* 0x000000100c28723c */ /* 0x040fec0000041828 */
[-C--:B------:R-:W-:Y:S06]  /*4f20*/  HMMA.16816.F32.BF16 R44, R12, R18.reuse, R44 ;  /* 0x000000120c2c723c */ /* 0x080fec000004182c */
[C---:B------:R-:W-:Y:S01]  /*4f30*/  HMMA.16816.F32.BF16 R48, R4.reuse, R18, R48 ;  /* 0x000000120430723c */ /* 0x040fe20000041830 */
[----:B------:R-:W-:Y:S05]  /*4f40*/  LDSM.16.MT88.4 R16, [R205+0xf000] ;  /* 0x00f00000cd10783b */ /* 0x000fea0000004200 */
[-C--:B-1----:R-:W-:Y:S06]  /*4f50*/  HMMA.16816.F32.BF16 R52, R4, R68.reuse, R52 ;  /* 0x000000440434723c */ /* 0x082fec0000041834 */
[C---:B------:R-:W-:Y:S06]  /*4f60*/  HMMA.16816.F32.BF16 R56, R12.reuse, R68, R56 ;  /* 0x000000440c38723c */ /* 0x040fec0000041838 */
[-C--:B------:R-:W-:Y:S01]  /*4f70*/  HMMA.16816.F32.BF16 R60, R12, R70.reuse, R60 ;  /* 0x000000460c3c723c */ /* 0x080fe2000004183c */
[----:B------:R-:W-:Y:S05]  /*4f80*/  LDSM.16.MT88.4 R12, [R0+0x21000] ;  /* 0x02100000000c783b */ /* 0x000fea0000004200 */
[----:B------:R-:W-:Y:S01]  /*4f90*/  HMMA.16816.F32.BF16 R64, R4, R70, R64 ;  /* 0x000000460440723c */ /* 0x000fe20000041840 */
[----:B------:R-:W1:Y:S04]  /*4fa0*/  LDSM.16.MT88.4 R4, [R198+0x21000] ;  /* 0x02100000c604783b */ /* 0x000e680000004200 */
[----:B------:R-:W2:Y:S01]  /*4fb0*/  LDSM.16.MT88.4 R68, [R205+0x11000] ;  /* 0x01100000cd44783b */ /* 0x000ea20000004200 */
[-C--:B-----5:R-:W-:Y:S06]  /*4fc0*/  HMMA.16816.F32.BF16 R20, R72, R76.reuse, R20 ;  /* 0x0000004c4814723c */ /* 0x0a0fec0000041814 */
        /* <DEDUP_REMOVED lines=12> */
[----:B------:R-:W3:Y:S05]  /*5090*/  LDSM.16.MT88.4 R80, [R205+0xd800] ;  /* 0x00d80000cd50783b */ /* 0x000eea0000004200 */
[----:B------:R-:W-:Y:S01]  /*50a0*/  HMMA.16816.F32.BF16 R64, R72, R90, R64 ;  /* 0x0000005a4840723c */ /* 0x000fe20000041840 */
[----:B------:R-:W4:Y:S04]  /*50b0*/  LDSM.16.MT88.4 R72, [R205+0xf800] ;  /* 0x00f80000cd48783b */ /* 0x000f280000004200 */
[----:B------:R-:W5:Y:S01]  /*50c0*/  LDSM.16.MT88.4 R88, [R205+0x11800] ;  /* 0x01180000cd58783b */ /* 0x000f620000004200 */
[-C--:B-1----:R-:W-:Y:S01]  /*50d0*/  HMMA.16816.F32.BF16 R20, R4, R8.reuse, R20 ;  /* 0x000000080414723c */ /* 0x082fe20000041814 */
[----:B------:R-:W-:Y:S05]  /*50e0*/  BAR.SYNC.DEFER_BLOCKING 0x0 ;  /* 0x0000000000007b1d */ /* 0x000fea0000010000 */
[C---:B------:R-:W-:Y:S06]  /*50f0*/  HMMA.16816.F32.BF16 R24, R12.reuse, R8, R24 ;  /* 0x000000080c18723c */ /* 0x040fec0000041818 */
[-C--:B------:R-:W-:Y:S06]  /*5100*/  HMMA.16816.F32.BF16 R28, R12, R10.reuse, R28 ;  /* 0x0000000a0c1c723c */ /* 0x080fec000004181c */
[C---:B------:R-:W-:Y:S06]  /*5110*/  HMMA.16816.F32.BF16 R32, R4.reuse, R10, R32 ;  /* 0x0000000a0420723c */ /* 0x040fec0000041820 */
[-C--:B------:R-:W-:Y:S06]  /*5120*/  HMMA.16816.F32.BF16 R36, R4, R16.reuse, R36 ;  /* 0x000000100424723c */ /* 0x080fec0000041824 */
[C---:B------:R-:W-:Y:S06]  /*5130*/  HMMA.16816.F32.BF16 R40, R12.reuse, R16, R40 ;  /* 0x000000100c28723c */ /* 0x040fec0000041828 */
[-C--:B------:R-:W-:Y:S06]  /*5140*/  HMMA.16816.F32.BF16 R44, R12, R18.reuse, R44 ;  /* 0x000000120c2c723c */ /* 0x080fec000004182c */
[C---:B------:R-:W-:Y:S06]  /*5150*/  HMMA.16816.F32.BF16 R48, R4.reuse, R18, R48 ;  /* 0x000000120430723c */ /* 0x040fec0000041830 */
[-C--:B--2---:R-:W-:Y:S06]  /*5160*/  HMMA.16816.F32.BF16 R52, R4, R68.reuse, R52 ;  /* 0x000000440434723c */ /* 0x084fec0000041834 */
[C---:B------:R-:W-:Y:S06]  /*5170*/  HMMA.16816.F32.BF16 R56, R12.reuse, R68, R56 ;  /* 0x000000440c38723c */ /* 0x040fec0000041838 */
[-C--:B------:R-:W-:Y:S06]  /*5180*/  HMMA.16816.F32.BF16 R60, R12, R70.reuse, R60 ;  /* 0x000000460c3c723c */ /* 0x080fec000004183c */
[----:B------:R-:W-:Y:S06]  /*5190*/  HMMA.16816.F32.BF16 R64, R4, R70, R64 ;  /* 0x000000460440723c */ /* 0x000fec0000041840 */
[-C--:B---3--:R-:W-:Y:S05]  /*51a0*/  HMMA.16816.F32.BF16 R20, R76, R80.reuse, R20 ;  /* 0x000000504c14723c */ /* 0x088fea0000041814 */
[----:B------:R-:W-:Y:S01]  /*51b0*/  IMAD.U32 R4, R252, -0x40, RZ ;  /* 0xffffffc0fc047824 */ /* 0x000fe200078e00ff */
[C---:B------:R-:W-:Y:S05]  /*51c0*/  HMMA.16816.F32.BF16 R24, R84.reuse, R80, R24 ;  /* 0x000000505418723c */ /* 0x040fea0000041818 */
[C---:B------:R-:W-:Y:S01]  /*51d0*/  LEA R246, P1, R4.reuse, R246, 0x2 ;  /* 0x000000f604f67211 */ /* 0x040fe200078210ff */
[-C--:B------:R-:W-:Y:S05]  /*51e0*/  HMMA.16816.F32.BF16 R28, R84, R82.reuse, R28 ;  /* 0x00000052541c723c */ /* 0x080fea000004181c */
[----:B------:R-:W-:Y:S01]  /*51f0*/  LEA.HI.X.SX32 R247, R4, R247, 0x2, P1 ;  /* 0x000000f704f77211 */ /* 0x000fe200008f16ff */
[C---:B------:R-:W-:Y:S06]  /*5200*/  HMMA.16816.F32.BF16 R32, R76.reuse, R82, R32 ;  /* 0x000000524c20723c */ /* 0x040fec0000041820 */
[-C--:B----4-:R-:W-:Y:S06]  /*5210*/  HMMA.16816.F32.BF16 R36, R76, R72.reuse, R36 ;  /* 0x000000484c24723c */ /* 0x090fec0000041824 */
[C---:B------:R-:W-:Y:S06]  /*5220*/  HMMA.16816.F32.BF16 R40, R84.reuse, R72, R40 ;  /* 0x000000485428723c */ /* 0x040fec0000041828 */
[-C--:B------:R-:W-:Y:S06]  /*5230*/  HMMA.16816.F32.BF16 R44, R84, R74.reuse, R44 ;  /* 0x0000004a542c723c */ /* 0x080fec000004182c */
[C---:B------:R-:W-:Y:S06]  /*5240*/  HMMA.16816.F32.BF16 R48, R76.reuse, R74, R48 ;  /* 0x0000004a4c30723c */ /* 0x040fec0000041830 */
[-C--:B-----5:R-:W-:Y:S06]  /*5250*/  HMMA.16816.F32.BF16 R52, R76, R88.reuse, R52 ;  /* 0x000000584c34723c */ /* 0x0a0fec0000041834 */
[C---:B------:R-:W-:Y:S06]  /*5260*/  HMMA.16816.F32.BF16 R56, R84.reuse, R88, R56 ;  /* 0x000000585438723c */ /* 0x040fec0000041838 */
[-C--:B------:R-:W-:Y:S06]  /*5270*/  HMMA.16816.F32.BF16 R60, R84, R90.reuse, R60 ;  /* 0x0000005a543c723c */ /* 0x080fec000004183c */
[----:B------:R-:W-:Y:S01]  /*5280*/  HMMA.16816.F32.BF16 R64, R76, R90, R64 ;  /* 0x0000005a4c40723c */ /* 0x000fe20000041840 */
[----:B------:R-:W-:Y:S11]  /*5290*/  @!UPT UIADD3 URZ, URZ, URZ, URZ ;  /* 0x0000003f3f3ff290 */ /* 0x000ff6000fffe03f */
[----:B------:R-:W-:Y:S01]  /*52a0*/  @!UPT UIADD3 URZ, URZ, URZ, URZ ;  /* 0x0000003f3f3ff290 */ /* 0x000fe2000fffe03f */
[----:B------:R-:W-:Y:S11]  /*52b0*/  @!P6 BRA `(.L_x_276) ;  /* 0x0000000000c8e947 */ /* 0x000ff60003800000 */
[----:B------:R-:W1:Y:S01]  /*52c0*/  LDC R5, c[0x0][0x420] ;  /* 0x00010800ff057b82 */ /* 0x000e620000000800 */
[----:B------:R-:W-:Y:S02]  /*52d0*/  ISETP.GE.AND P4, PT, R214, UR4, PT ;  /* 0x00000004d6007c0c */ /* 0x000fe4000bf86270 */
[----:B------:R-:W-:Y:S02]  /*52e0*/  ISETP.GE.AND P3, PT, R220, UR4, PT ;  /* 0x00000004dc007c0c */ /* 0x000fe4000bf66270 */
[----:B------:R-:W-:Y:S03]  /*52f0*/  ISETP.GE.AND P2, PT, R219, UR4, PT ;  /* 0x00000004db007c0c */ /* 0x000fe6000bf46270 */
[----:B------:R-:W2:Y:S06]  /*5300*/  LDC R4, c[0x0][0x424] ;  /* 0x00010900ff047b82 */ /* 0x000eac0000000800 */
[----:B------:R3:W-:Y:S01]  /*5310*/  @P4 STS.128 [R223+0xc000], RZ ;  /* 0x00c000ffdf004388 */ /* 0x0007e20000000c00 */
[C---:B-1----:R-:W-:Y:S05]  /*5320*/  IMAD.U32 R6, R5.reuse, -0x40, RZ ;  /* 0xffffffc005067824 */ /* 0x042fea00078e00ff */
[C---:B------:R-:W-:Y:S02]  /*5330*/  LEA R10, P1, R6.reuse, R248, 0x1 ;  /* 0x000000f8060a7211 */ /* 0x040fe400078208ff */
[----:B------:R-:W-:Y:S02]  /*5340*/  LEA R7, P5, R5, R6, 0x5 ;  /* 0x0000000605077211 */ /* 0x000fe400078a28ff */
[-C--:B------:R-:W-:Y:S02]  /*5350*/  LEA.HI.X.SX32 R11, R6, R249.reuse, 0x1, P1 ;  /* 0x000000f9060b7211 */ /* 0x080fe400008f0eff */
[----:B------:R-:W-:Y:S02]  /*5360*/  @!P3 LEA R12, P1, R7, R248, 0x1 ;  /* 0x000000f8070cb211 */ /* 0x000fe400078208ff */
[----:B------:R-:W-:Y:S01]  /*5370*/  SHF.R.S32.HI R8, RZ, 0x1f, R6 ;  /* 0x0000001fff087819 */ /* 0x000fe20000011406 */
[----:B------:R-:W-:Y:S01]  /*5380*/  @!PT LDS RZ, [RZ] ;  /* 0x00000000fffff984 */ /* 0x000fe20000000800 */
[----:B------:R-:W-:Y:S01]  /*5390*/  @!PT LDS RZ, [RZ] ;  /* 0x00000000fffff984 */ /* 0x000fe20000000800 */
[----:B------:R-:W-:Y:S01]  /*53a0*/  @!PT LDS RZ, [RZ] ;  /* 0x00000000fffff984 */ /* 0x000fe20000000800 */
[----:B------:R3:W-:Y:S03]  /*53b0*/  @!P4 LDGSTS.E.BYPASS.LTC128B.128 [R223+0xc000], desc[UR14][R10.64] ;  /* 0x0c0000000adfcfae */ /* 0x0007e6000b901d4e */
[----:B--2---:R-:W-:Y:S01]  /*53c0*/  LEA.HI.X R8, R5, R8, R4, 0x5, P5 ;  /* 0x0000000805087211 */ /* 0x004fe200028f2c04 */
[----:B------:R3:W-:Y:S01]  /*53d0*/  @P3 STS.128 [R223+0xe000], RZ ;  /* 0x00e000ffdf003388 */ /* 0x0007e20000000c00 */
[C---:B------:R-:W-:Y:S01]  /*53e0*/  @!P2 LEA R6, P5, R7.reuse, R248, 0x1 ;  /* 0x000000f80706a211 */ /* 0x040fe200078a08ff */
[----:B------:R-:W-:Y:S01]  /*53f0*/  IMAD.MOV.U32 R248, RZ, RZ, R10 ;  /* 0x000000fffff87224 */ /* 0x000fe200078e000a */
[-CC-:B------:R-:W-:Y:S01]  /*5400*/  @!P3 LEA.HI.X R13, R7, R249.reuse, R8.reuse, 0x1, P1 ;  /* 0x000000f9070db211 */ /* 0x180fe200008f0c08 */
[----:B------:R-:W-:Y:S01]  /*5410*/  @!PT LDS RZ, [RZ] ;  /* 0x00000000fffff984 */ /* 0x000fe20000000800 */
[----:B------:R-:W-:Y:S01]  /*5420*/  @!PT LDS RZ, [RZ] ;  /* 0x00000000fffff984 */ /* 0x000fe20000000800 */
[----:B------:R-:W-:Y:S01]  /*5430*/  @!PT LDS RZ, [RZ] ;  /* 0x00000000fffff984 */ /* 0x000fe20000000800 */
[----:B------:R3:W-:Y:S01]  /*5440*/  @!P3 LDGSTS.E.BYPASS.LTC128B.128 [R223+0xe000], desc[UR14][R10.64+0x80] ;  /* 0x0e0000800adfbfae */ /* 0x0007e2000b901d4e */
[----:B------:R-:W-:Y:S02]  /*5450*/  @!P4 LEA R14, P1, R5, R10, 0x6 ;  /* 0x0000000a050ec211 */ /* 0x000fe400078230ff */
[----:B------:R-:W-:Y:S01]  /*5460*/  @!P2 LEA.HI.X R7, R7, R249, R8, 0x1, P5 ;  /* 0x000000f90707a211 */ /* 0x000fe200028f0c08 */
[----:B------:R3:W-:Y:S01]  /*5470*/  @P2 STS.128 [R223+0x10000], RZ ;  /* 0x010000ffdf002388 */ /* 0x0007e20000000c00 */
[----:B------:R-:W-:Y:S01]  /*5480*/  @!P4 LEA.HI.X R15, R5, R11, R4, 0x6, P1 ;  /* 0x0000000b050fc211 */ /* 0x000fe200008f3404 */
[----:B------:R-:W-:Y:S02]  /*5490*/  IMAD.MOV.U32 R249, RZ, RZ, R11 ;  /* 0x000000fffff97224 */ /* 0x000fe400078e000b */
        /* <DEDUP_REMOVED lines=19> */
[----:B------:R-:W0:Y:S02]  /*55d0*/  LDGDEPBAR ;  /* 0x00000000000079af */ /* 0x000e240000000000 */
.L_x_276:
[----:B------:R-:W-:Y:S04]  /*55e0*/  LDSM.16.M88.4 R96, [R197] ;  /* 0x00000000c560783b */ /* 0x000fe80000000200 */
[----:B------:R-:W3:Y:S04]  /*55f0*/  LDSM.16.MT88.4 R16, [R205+0x12000] ;  /* 0x01200000cd10783b */ /* 0x000ee80000004200 */
[----:B------:R-:W1:Y:S04]  /*5600*/  LDSM.16.M88.4 R92, [R197+0x1000] ;  /* 0x00100000c55c783b */ /* 0x000e680000000200 */
[----:B------:R-:W2:Y:S04]  /*5610*/  LDSM.16.MT88.4 R80, [R205+0x14000] ;  /* 0x01400000cd50783b */ /* 0x000ea80000004200 */
[----:B------:R-:W4:Y:S04]  /*5620*/  LDSM.16.MT88.4 R148, [R205+0x16000] ;  /* 0x01600000cd94783b */ /* 0x000f280000004200 */
[----:B------:R-:W-:Y:S04]  /*5630*/  LDSM.16.M88.4 R152, [R192] ;  /* 0x00000000c098783b */ /* 0x000fe80000000200 */
[----:B------:R-:W4:Y:S04]  /*5640*/  LDSM.16.MT88.4 R156, [R205+0x12800] ;  /* 0x01280000cd9c783b */ /* 0x000f280000004200 */
[----:B------:R-:W4:Y:S04]  /*5650*/  LDSM.16.M88.4 R160, [R192+0x1000] ;  /* 0x00100000c0a0783b */ /* 0x000f280000000200 */
[----:B------:R-:W4:Y:S04]  /*5660*/  LDSM.16.MT88.4 R164, [R205+0x14800] ;  /* 0x01480000cda4783b */ /* 0x000f280000004200 */
[----:B------:R-:W4:Y:S04]  /*5670*/  LDSM.16.MT88.4 R168, [R205+0x16800] ;  /* 0x01680000cda8783b */ /* 0x000f280000004200 */
[----:B------:R-:W-:Y:S01]  /*5680*/  LDSM.16.MT88.4 R172, [R205+0x13000] ;  /* 0x01300000cdac783b */ /* 0x000fe20000004200 */
[-C--:B---3--:R-:W-:Y:S03]  /*5690*/  HMMA.16816.F32.BF16 R4, R96, R16.reuse, RZ ;  /* 0x000000106004723c */ /* 0x088fe600000418ff */
[----:B------:R-:W-:Y:S04]  /*56a0*/  LDSM.16.M88.4 R176, [R2+0x1000] ;  /* 0x0010000002b0783b */ /* 0x000fe80000000200 */
[----:B------:R-:W-:Y:S01]  /*56b0*/  LDSM.16.MT88.4 R180, [R205+0x15000] ;  /* 0x01500000cdb4783b */ /* 0x000fe20000004200 */
[C---:B-1----:R-:W-:Y:S03]  /*56c0*/  HMMA.16816.F32.BF16 R8, R92.reuse, R16, RZ ;  /* 0x000000105c08723c */ /* 0x042fe600000418ff */
[----:B------:R-:W-:Y:S03]  /*56d0*/  LDSM.16.MT88.4 R184, [R205+0x17000] ;  /* 0x01700000cdb8783b */ /* 0x000fe60000004200 */
[-C--:B------:R-:W-:Y:S01]  /*56e0*/  HMMA.16816.F32.BF16 R12, R92, R18.reuse, RZ ;  /* 0x000000125c0c723c */ /* 0x080fe200000418ff */
[----:B------:R-:W-:Y:S05]  /*56f0*/  LDSM.16.MT88.4 R188, [R205+0x15800] ;  /* 0x01580000cdbc783b */ /* 0x000fea0000004200 */
[C---:B------:R-:W-:Y:S06]  /*5700*/  HMMA.16816.F32.BF16 R16, R96.reuse, R18, RZ ;  /* 0x000000126010723c */ /* 0x040fec00000418ff */
[-C--:B--2---:R-:W-:Y:S06]  /*5710*/  HMMA.16816.F32.BF16 R68, R96, R80.reuse, RZ ;  /* 0x000000506044723c */ /* 0x084fec00000418ff */
[C---:B------:R-:W-:Y:S06]  /*5720*/  HMMA.16816.F32.BF16 R72, R92.reuse, R80, RZ ;  /* 0x000000505c48723c */ /* 0x040fec00000418ff */
[-C--:B------:R-:W-:Y:S06]  /*5730*/  HMMA.16816.F32.BF16 R76, R92, R82.reuse, RZ ;  /* 0x000000525c4c723c */ /* 0x080fec00000418ff */
[C---:B------:R-:W-:Y:S06]  /*5740*/  HMMA.16816.F32.BF16 R80, R96.reuse, R82, RZ ;  /* 0x000000526050723c */ /* 0x040fec00000418ff */
[-C--:B----4-:R-:W-:Y:S06]  /*5750*/  HMMA.16816.F32.BF16 R84, R96, R148.reuse, RZ ;  /* 0x000000946054723c */ /* 0x090fec00000418ff */
[C---:B------:R-:W-:Y:S06]  /*5760*/  HMMA.16816.F32.BF16 R88, R92.reuse, R148, RZ ;  /* 0x000000945c58723c */ /* 0x040fec00000418ff */
[-C--:B------:R-:W-:Y:S06]  /*5770*/  HMMA.16816.F32.BF16 R92, R92, R150.reuse, RZ ;  /* 0x000000965c5c723c */ /* 0x080fec00000418ff */
[----:B------:R-:W-:Y:S01]  /*5780*/  HMMA.16816.F32.BF16 R96, R96, R150, RZ ;  /* 0x000000966060723c */ /* 0x000fe200000418ff */
[----:B------:R-:W1:Y:S05]  /*5790*/  LDSM.16.M88.4 R148, [R2] ;  /* 0x000000000294783b */ /* 0x000e6a0000000200 */
[-C--:B------:R-:W-:Y:S06]  /*57a0*/  HMMA.16816.F32.BF16 R4, R152, R156.reuse, R4 ;  /* 0x0000009c9804723c */ /* 0x080fec0000041804 */
[C---:B------:R-:W-:Y:S06]  /*57b0*/  HMMA.16816.F32.BF16 R8, R160.reuse, R156, R8 ;  /* 0x0000009ca008723c */ /* 0x040fec0000041808 */
[-C--:B------:R-:W-:Y:S06]  /*57c0*/  HMMA.16816.F32.BF16 R12, R160, R158.reuse, R12 ;  /* 0x0000009ea00c723c */ /* 0x080fec000004180c */
[C---:B------:R-:W-:Y:S01]  /*57d0*/  HMMA.16816.F32.BF16 R16, R152.reuse, R158, R16 ;  /* 0x0000009e9810723c */ /* 0x040fe20000041810 */
[----:B------:R-:W-:Y:S05]  /*57e0*/  LDSM.16.M88.4 R156, [R3] ;  /* 0x00000000039c783b */ /* 0x000fea0000000200 */
[-C--:B------:R-:W-:Y:S06]  /*57f0*/  HMMA.16816.F32.BF16 R68, R152, R164.reuse, R68 ;  /* 0x000000a49844723c */ /* 0x080fec0000041844 */
[C---:B------:R-:W-:Y:S06]  /*5800*/  HMMA.16816.F32.BF16 R72, R160.reuse, R164, R72 ;  /* 0x000000a4a048723c */ /* 0x040fec0000041848 */
[-C--:B------:R-:W-:Y:S06]  /*5810*/  HMMA.16816.F32.BF16 R76, R160, R166.reuse, R76 ;  /* 0x000000a6a04c723c */ /* 0x080fec000004184c */
[C---:B------:R-:W-:Y:S01]  /*5820*/  HMMA.16816.F32.BF16 R80, R152.reuse, R166, R80 ;  /* 0x000000a69850723c */ /* 0x040fe20000041850 */
[----:B------:R-:W-:Y:S05]  /*5830*/  LDSM.16.M88.4 R164, [R3+0x1000] ;  /* 0x0010000003a4783b */ /* 0x000fea0000000200 */
[-C--:B------:R-:W-:Y:S06]  /*5840*/  HMMA.16816.F32.BF16 R84, R152, R168.reuse, R84 ;  /* 0x000000a89854723c */ /* 0x080fec0000041854 */
[C---:B------:R-:W-:Y:S06]  /*5850*/  HMMA.16816.F32.BF16 R88, R160.reuse, R168, R88 ;  /* 0x000000a8a058723c */ /* 0x040fec0000041858 */
[-C--:B------:R-:W-:Y:S01]  /*5860*/  HMMA.16816.F32.BF16 R92, R160, R170.reuse, R92 ;  /* 0x000000aaa05c723c */ /* 0x080fe2000004185c */
[----:B------:R-:W2:Y:S05]  /*5870*/  LDSM.16.MT88.4 R160, [R205+0x13800] ;  /* 0x01380000cda0783b */ /* 0x000eaa0000004200 */
[----:B------:R-:W-:Y:S01]  /*5880*/  HMMA.16816.F32.BF16 R96, R152, R170, R96 ;  /* 0x000000aa9860723c */ /* 0x000fe20000041860 */
[----:B------:R-:W3:Y:S05]  /*5890*/  LDSM.16.MT88.4 R152, [R205+0x17800] ;  /* 0x01780000cd98783b */ /* 0x000eea0000004200 */
[-C--:B-1----:R-:W-:Y:S06]  /*58a0*/  HMMA.16816.F32.BF16 R4, R148, R172.reuse, R4 ;  /* 0x000000ac9404723c */ /* 0x082fec0000041804 */
[C---:B------:R-:W-:Y:S06]  /*58b0*/  HMMA.16816.F32.BF16 R8, R176.reuse, R172, R8 ;  /* 0x000000acb008723c */ /* 0x040fec0000041808 */
[-C--:B------:R-:W-:Y:S06]  /*58c0*/  HMMA.16816.F32.BF16 R12, R176, R174.reuse, R12 ;  /* 0x000000aeb00c723c */ /* 0x080fec000004180c */
        /* <DEDUP_REMOVED lines=8> */
[----:B------:R-:W-:Y:S06]  /*5950*/  HMMA.16816.F32.BF16 R96, R148, R186, R96 ;  /* 0x000000ba9460723c */ /* 0x000fec0000041860 */
[-C--:B--2---:R-:W-:Y:S05]  /*5960*/  HMMA.16816.F32.BF16 R4, R156, R160.reuse, R4 ;  /* 0x000000a09c04723c */ /* 0x084fea0000041804 */
[----:B------:R-:W-:Y:S01]  /*5970*/  @P6 IADD3 R150, P1, R235, R234, RZ ;  /* 0x000000eaeb966210 */ /* 0x000fe20007f3e0ff */
[C---:B------:R-:W-:Y:S05]  /*5980*/  HMMA.16816.F32.BF16 R8, R164.reuse, R160, R8 ;  /* 0x000000a0a408723c */ /* 0x040fea0000041808 */
[----:B------:R-:W-:Y:S01]  /*5990*/  @P6 IMAD.X R151, R222, 0x1, R233, P1 ;  /* 0x00000001de976824 */ /* 0x000fe200008e06e9 */
[-C--:B------:R-:W-:Y:S04]  /*59a0*/  HMMA.16816.F32.BF16 R12, R164, R162.reuse, R12 ;  /* 0x000000a2a40c723c */ /* 0x080fe8000004180c */
[----:B------:R-:W5:Y:S01]  /*59b0*/  @P6 LDG.E R238, desc[UR14][R150.64+-0x100] ;  /* 0xffff000e96ee6981 */ /* 0x000f62000c1e1900 */
[C---:B------:R-:W-:Y:S01]  /*59c0*/  IMAD.SHL.U32 R148, R252.reuse, 0x8, RZ ;  /* 0x00000008fc947824 */ /* 0x040fe200078e00ff */
[C---:B------:R-:W-:Y:S02]  /*59d0*/  HMMA.16816.F32.BF16 R16, R156.reuse, R162, R16 ;  /* 0x000000a29c10723c */ /* 0x040fe40000041810 */
[----:B------:R1:W5:Y:S03]  /*59e0*/  @P6 LDG.E R239, desc[UR14][R150.64+-0xe0] ;  /* 0xffff200e96ef6981 */ /* 0x000366000c1e1900 */
[----:B------:R-:W-:Y:S01]  /*59f0*/  IMAD.SHL.U32 R149, R252, 0x10, RZ ;  /* 0x00000010fc957824 */ /* 0x000fe200078e00ff */
[-C--:B------:R-:W-:Y:S01]  /*5a00*/  HMMA.16816.F32.BF16 R68, R156, R188.reuse, R68 ;  /* 0x000000bc9c44723c */ /* 0x080fe20000041844 */
[----:B------:R2:W-:Y:S05]  /*5a10*/  REDG.E.ADD.F32.FTZ.RN.STRONG.GPU desc[UR14][R246.64], R4 ;  /* 0x00000004f60079a6 */ /* 0x0005ea000c10f38e */
[C---:B------:R-:W-:Y:S06]  /*5a20*/  HMMA.16816.F32.BF16 R72, R164.reuse, R188, R72 ;  /* 0x000000bca448723c */ /* 0x040fec0000041848 */
[-C--:B------:R-:W-:Y:S06]  /*5a30*/  HMMA.16816.F32.BF16 R76, R164, R190.reuse, R76 ;  /* 0x000000bea44c723c */ /* 0x080fec000004184c */
[C---:B------:R-:W-:Y:S05]  /*5a40*/  HMMA.16816.F32.BF16 R80, R156.reuse, R190, R80 ;  /* 0x000000be9c50723c */ /* 0x040fea0000041850 */
[CC--:B-1----:R-:W-:Y:S01]  /*5a50*/  LEA R150, P1, R148.reuse, R246.reuse, 0x2 ;  /* 0x000000f694967211 */ /* 0x0c2fe200078210ff */
[-C--:B---3--:R-:W-:Y:S05]  /*5a60*/  HMMA.16816.F32.BF16 R84, R156, R152.reuse, R84 ;  /* 0x000000989c54723c */ /* 0x088fea0000041854 */
[-C--:B------:R-:W-:Y:S01]  /*5a70*/  LEA.HI.X.SX32 R151, R148, R247.reuse, 0x2, P1 ;  /* 0x000000f794977211 */ /* 0x080fe200008f16ff */
[C---:B------:R-:W-:Y:S04]  /*5a80*/  HMMA.16816.F32.BF16 R88, R164.reuse, R152, R88 ;  /* 0x00000098a458723c */ /* 0x040fe80000041858 */
[----:B------:R1:W-:Y:S01]  /*5a90*/  REDG.E.ADD.F32.FTZ.RN.STRONG.GPU desc[UR14][R150.64], R5 ;  /* 0x00000005960079a6 */ /* 0x0003e2000c10f38e */
[C---:B--2---:R-:W-:Y:S01]  /*5aa0*/  IMAD.SHL.U32 R4, R252.reuse, 0x20, RZ ;  /* 0x00000020fc047824 */ /* 0x044fe200078e00ff */
[-C--:B------:R-:W-:Y:S05]  /*5ab0*/  HMMA.16816.F32.BF16 R92, R164, R154.reuse, R92 ;  /* 0x0000009aa45c723c */ /* 0x080fea000004185c */
[----:B------:R-:W-:Y:S01]  /*5ac0*/  IMAD R152, R252, 0x18, RZ ;  /* 0x00000018fc987824 */ /* 0x000fe200078e02ff */
[----:B------:R-:W-:Y:S07]  /*5ad0*/  HMMA.16816.F32.BF16 R96, R156, R154, R96 ;  /* 0x0000009a9c60723c */ /* 0x000fee0000041860 */
[CC--:B------:R-:W-:Y:S04]  /*5ae0*/  LEA R156, P2, R149.reuse, R246.reuse, 0x2 ;  /* 0x000000f6959c7211 */ /* 0x0c0fe800078410ff */
[CC--:B------:R-:W-:Y:S02]  /*5af0*/  LEA.HI.X.SX32 R157, R149.reuse, R247.reuse, 0x2, P2 ;  /* 0x000000f7959d7211 */ /* 0x0c0fe400010f16ff */
[-C--:B------:R-:W-:Y:S02]  /*5b00*/  LEA R154, P1, R152, R246.reuse, 0x2 ;  /* 0x000000f6989a7211 */ /* 0x080fe400078210ff */
[-C--:B------:R-:W-:Y:S01]  /*5b10*/  LEA R158, P2, R4, R246.reuse, 0x2 ;  /* 0x000000f6049e7211 */ /* 0x080fe200078410ff */
[----:B------:R2:W-:Y:S01]  /*5b20*/  REDG.E.ADD.F32.FTZ.RN.STRONG.GPU desc[UR14][R156.64], R6 ;  /* 0x000000069c0079a6 */ /* 0x0005e2000c10f38e */
[-C--:B------:R-:W-:Y:S01]  /*5b30*/  LEA.HI.X.SX32 R155, R152, R247.reuse, 0x2, P1 ;  /* 0x000000f7989b7211 */ /* 0x080fe200008f16ff */
[----:B-1----:R-:W-:Y:S01]  /*5b40*/  IMAD R5, R252, 0x28, RZ ;  /* 0x00000028fc057824 */ /* 0x002fe200078e02ff */
[-C--:B------:R-:W-:Y:S01]  /*5b50*/  LEA.HI.X.SX32 R159, R4, R247.reuse, 0x2, P2 ;  /* 0x000000f7049f7211 */ /* 0x080fe200010f16ff */
[----:B------:R-:W-:Y:S02]  /*5b60*/  VIADD R4, R149, 0x20 ;  /* 0x0000002095047836 */ /* 0x000fe40000000000 */
[----:B------:R1:W-:Y:S01]  /*5b70*/  REDG.E.ADD.F32.FTZ.RN.STRONG.GPU desc[UR14][R154.64], R7 ;  /* 0x000000079a0079a6 */ /* 0x0003e2000c10f38e */
[CC--:B------:R-:W-:Y:S03]  /*5b80*/  LEA R152, P1, R5.reuse, R246.reuse, 0x2 ;  /* 0x000000f605987211 */ /* 0x0c0fe600078210ff */
[----:B------:R3:W-:Y:S01]  /*5b90*/  REDG.E.ADD.F32.FTZ.RN.STRONG.GPU desc[UR14][R158.64], R8 ;  /* 0x000000089e0079a6 */ /* 0x0007e2000c10f38e */
[-C--:B------:R-:W-:Y:S01]  /*5ba0*/  LEA.HI.X.SX32 R153, R5, R247.reuse, 0x2, P1 ;  /* 0x000000f705997211 */ /* 0x080fe200008f16ff */
[----:B------:R-:W-:Y:S04]  /*5bb0*/  IMAD.IADD R5, R148, 0x1, R4 ;  /* 0x0000000194057824 */ /* 0x000fe800078e0204 */
[----:B------:R4:W-:Y:S01]  /*5bc0*/  REDG.E.ADD.F32.FTZ.RN.STRONG.GPU desc[UR14][R152.64], R9 ;  /* 0x00000009980079a6 */ /* 0x0009e2000c10f38e */
[C---:B--2---:R-:W-:Y:S02]  /*5bd0*/  IMAD R6, R252.reuse, 0x30, RZ ;  /* 0x00000030fc067824 */ /* 0x044fe400078e02ff */
[----:B------:R-:W-:Y:S03]  /*5be0*/  IMAD R252, R252, 0x38, RZ ;  /* 0x00000038fcfc7824 */ /* 0x000fe600078e02ff */
[-C--:B-1----:R-:W-:Y:S02]  /*5bf0*/  LEA R154, P2, R6, R246.reuse, 0x2 ;  /* 0x000000f6069a7211 */ /* 0x082fe400078410ff */
[-C--:B---3--:R-:W-:Y:S02]  /*5c00*/  LEA R8, P1, R252, R246.reuse, 0x2 ;  /* 0x000000f6fc087211 */ /* 0x088fe400078210ff */
[-C--:B------:R-:W-:Y:S02]  /*5c10*/  LEA.HI.X.SX32 R155, R6, R247.reuse, 0x2, P2 ;  /* 0x000000f7069b7211 */ /* 0x080fe400010f16ff */
[-C--:B----4-:R-:W-:Y:S03]  /*5c20*/  LEA.HI.X.SX32 R9, R252, R247.reuse, 0x2, P1 ;  /* 0x000000f7fc097211 */ /* 0x090fe600008f16ff */
[----:B------:R-:W-:Y:S01]  /*5c30*/  REDG.E.ADD.F32.FTZ.RN.STRONG.GPU desc[UR14][R154.64], R10 ;  /* 0x0000000a9a0079a6 */ /* 0x000fe2000c10f38e */
[CC--:B------:R-:W-:Y:S03]  /*5c40*/  LEA R6, P1, R4.reuse, R246.reuse, 0x2 ;  /* 0x000000f604067211 */ /* 0x0c0fe600078210ff */
[----:B------:R1:W-:Y:S01]  /*5c50*/  REDG.E.ADD.F32.FTZ.RN.STRONG.GPU desc[UR14][R8.64], R11 ;  /* 0x0000000b080079a6 */ /* 0x0003e2000c10f38e */
[-C--:B------:R-:W-:Y:S01]  /*5c60*/  LEA.HI.X.SX32 R7, R4, R247.reuse, 0x2, P1 ;  /* 0x000000f704077211 */ /* 0x080fe200008f16ff */
[C---:B------:R-:W-:Y:S02]  /*5c70*/  IMAD.IADD R4, R148.reuse, 0x1, R5 ;  /* 0x0000000194047824 */ /* 0x040fe400078e0205 */
[----:B------:R2:W-:Y:S04]  /*5c80*/  REDG.E.ADD.F32.FTZ.RN.STRONG.GPU desc[UR14][R246.64+0x80], R16 ;  /* 0x00008010f60079a6 */ /* 0x0005e8000c10f38e */
[----:B------:R-:W-:Y:S04]  /*5c90*/  REDG.E.ADD.F32.FTZ.RN.STRONG.GPU desc[UR14][R150.64+0x80], R17 ;  /* 0x00008011960079a6 */ /* 0x000fe8000c10f38e */
[----:B------:R3:W-:Y:S01]  /*5ca0*/  REDG.E.ADD.F32.FTZ.RN.STRONG.GPU desc[UR14][R6.64], R18 ;  /* 0x00000012060079a6 */ /* 0x0007e2000c10f38e */
[CC--:B-1----:R-:W-:Y:S04]  /*5cb0*/  LEA R8, P1, R5.reuse, R246.reuse, 0x2 ;  /* 0x000000f605087211 */ /* 0x0c2fe800078210ff */
[-C--:B------:R-:W-:Y:S01]  /*5cc0*/  LEA.HI.X.SX32 R9, R5, R247.reuse, 0x2, P1 ;  /* 0x000000f705097211 */ /* 0x080fe200008f16ff */
[----:B------:R-:W-:Y:S01]  /*5cd0*/  IMAD.IADD R5, R148, 0x1, R4 ;  /* 0x0000000194057824 */ /* 0x000fe200078e0204 */
[-C--:B--2---:R-:W-:Y:S03]  /*5ce0*/  LEA R16, P2, R4, R246.reuse, 0x2 ;  /* 0x000000f604107211 */ /* 0x084fe600078410ff */
[----:B------:R1:W-:Y:S01]  /*5cf0*/  REDG.E.ADD.F32.FTZ.RN.STRONG.GPU desc[UR14][R8.64], R19 ;  /* 0x00000013080079a6 */ /* 0x0003e2000c10f38e */
[CC--:B------:R-:W-:Y:S01]  /*5d00*/  LEA R10, P1, R5.reuse, R246.reuse, 0x2 ;  /* 0x000000f6050a7211 */ /* 0x0c0fe200078210ff */
[----:B---3--:R-:W-:Y:S01]  /*5d10*/  IMAD.IADD R6, R148, 0x1, R5 ;  /* 0x0000000194067824 */ /* 0x008fe200078e0205 */
[-C--:B------:R-:W-:Y:S02]  /*5d20*/  LEA.HI.X.SX32 R17, R4, R247.reuse, 0x2, P2 ;  /* 0x000000f704117211 */ /* 0x080fe400010f16ff */
[-C--:B------:R-:W-:Y:S01]  /*5d30*/  LEA.HI.X.SX32 R11, R5, R247.reuse, 0x2, P1 ;  /* 0x000000f7050b7211 */ /* 0x080fe200008f16ff */
[----:B------:R-:W-:Y:S02]  /*5d40*/  IMAD.IADD R4, R148, 0x1, R6 ;  /* 0x0000000194047824 */ /* 0x000fe400078e0206 */
[----:B------:R-:W-:Y:S01]  /*5d50*/  REDG.E.ADD.F32.FTZ.RN.STRONG.GPU desc[UR14][R16.64], R12 ;  /* 0x0000000c100079a6 */ /* 0x000fe2000c10f38e */
[----:B------:R-:W-:Y:S03]  /*5d60*/  VIADD R5, R149, 0x40 ;  /* 0x0000004095057836 */ /* 0x000fe60000000000 */
[----:B------:R-:W-:Y:S01]  /*5d70*/  REDG.E.ADD.F32.FTZ.RN.STRONG.GPU desc[UR14][R10.64], R13 ;  /* 0x0000000d0a0079a6 */ /* 0x000fe2000c10f38e */
[CC--:B-1----:R-:W-:Y:S04]  /*5d80*/  LEA R8, P1, R6.reuse, R246.reuse, 0x2 ;  /* 0x000000f606087211 */ /* 0x0c2fe800078210ff */
[-C--:B------:R-:W-:Y:S02]  /*5d90*/  LEA.HI.X.SX32 R9, R6, R247.reuse, 0x2, P1 ;  /* 0x000000f706097211 */ /* 0x080fe400008f16ff */
[CC--:B------:R-:W-:Y:S03]  /*5da0*/  LEA R6, P1, R4.reuse, R246.reuse, 0x2 ;  /* 0x000000f604067211 */ /* 0x0c0fe600078210ff */
[----:B------:R1:W-:Y:S01]  /*5db0*/  REDG.E.ADD.F32.FTZ.RN.STRONG.GPU desc[UR14][R8.64], R14 ;  /* 0x0000000e080079a6 */ /* 0x0003e2000c10f38e */
[-C--:B------:R-:W-:Y:S01]  /*5dc0*/  LEA.HI.X.SX32 R7, R4, R247.reuse, 0x2, P1 ;  /* 0x000000f704077211 */ /* 0x080fe200008f16ff */
[C---:B------:R-:W-:Y:S04]  /*5dd0*/  IMAD.IADD R4, R148.reuse, 0x1, R5 ;  /* 0x0000000194047824 */ /* 0x040fe800078e0205 */
[----:B------:R2:W-:Y:S04]  /*5de0*/  REDG.E.ADD.F32.FTZ.RN.STRONG.GPU desc[UR14][R6.64], R15 ;  /* 0x0000000f060079a6 */ /* 0x0005e8000c10f38e */
[----:B------:R-:W-:Y:S04]  /*5df0*/  REDG.E.ADD.F32.FTZ.RN.STRONG.GPU desc[UR14][R246.64+0x100], R68 ;  /* 0x00010044f60079a6 */ /* 0x000fe8000c10f38e */
[----:B------:R-:W-:Y:S01]  /*5e00*/  REDG.E.ADD.F32.FTZ.RN.STRONG.GPU desc[UR14][R150.64+0x100], R69 ;  /* 0x00010045960079a6 */ /* 0x000fe2000c10f38e */
[CC--:B-1----:R-:W-:Y:S04]  /*5e10*/  LEA R8, P1, R5.reuse, R246.reuse, 0x2 ;  /* 0x000000f605087211 */ /* 0x0c2fe800078210ff */
[-C--:B------:R-:W-:Y:S01]  /*5e20*/  LEA.HI.X.SX32 R9, R5, R247.reuse, 0x2, P1 ;  /* 0x000000f705097211 */ /* 0x080fe200008f16ff */
[----:B------:R-:W-:Y:S01]  /*5e30*/  IMAD.IADD R5, R148, 0x1, R4 ;  /* 0x0000000194057824 */ /* 0x000fe200078e0204 */
[CC--:B------:R-:W-:Y:S03]  /*5e40*/  LEA R10, P1, R4.reuse, R246.reuse, 0x2 ;  /* 0x000000f6040a7211 */ /* 0x0c0fe600078210ff */
[----:B------:R1:W-:Y:S01]  /*5e50*/  REDG.E.ADD.F32.FTZ.RN.STRONG.GPU desc[UR14][R8.64], R70 ;  /* 0x00000046080079a6 */ /* 0x0003e2000c10f38e */
[-C--:B------:R-:W-:Y:S01]  /*5e60*/  LEA.HI.X.SX32 R11, R4, R247.reuse, 0x2, P1 ;  /* 0x000000f7040b7211 */ /* 0x080fe200008f16ff */
[C---:B------:R-:W-:Y:S01]  /*5e70*/  IMAD.IADD R4, R148.reuse, 0x1, R5 ;  /* 0x0000000194047824 */ /* 0x040fe200078e0205 */
[CC--:B------:R-:W-:Y:S03]  /*5e80*/  LEA R12, P2, R5.reuse, R246.reuse, 0x2 ;  /* 0x000000f6050c7211 */ /* 0x0c0fe600078410ff */
[----:B------:R3:W-:Y:S01]  /*5e90*/  REDG.E.ADD.F32.FTZ.RN.STRONG.GPU desc[UR14][R10.64], R71 ;  /* 0x000000470a0079a6 */ /* 0x0007e2000c10f38e */
[-C--:B------:R-:W-:Y:S01]  /*5ea0*/  LEA.HI.X.SX32 R13, R5, R247.reuse, 0x2, P2 ;  /* 0x000000f7050d7211 */ /* 0x080fe200010f16ff */
[----:B--2---:R-:W-:Y:S02]  /*5eb0*/  IMAD.IADD R6, R148, 0x1, R4 ;  /* 0x0000000194067824 */ /* 0x004fe400078e0204 */
[----:B------:R-:W-:Y:S01]  /*5ec0*/  VIADD R5, R149, 0x60 ;  /* 0x0000006095057836 */ /* 0x000fe20000000000 */
[----:B------:R-:W-:Y:S04]  /*5ed0*/  LDSM.16.MT88.4 R68, [R195+0x4000] ;  /* 0x00400000c344783b */ /* 0x000fe80000004200 */
[----:B------:R-:W-:Y:S01]  /*5ee0*/  REDG.E.ADD.F32.FTZ.RN.STRONG.GPU desc[UR14][R12.64], R72 ;  /* 0x000000480c0079a6 */ /* 0x000fe2000c10f38e */
[CC--:B-1----:R-:W-:Y:S04]  /*5ef0*/  LEA R8, P1, R4.reuse, R246.reuse, 0x2 ;  /* 0x000000f604087211 */ /* 0x0c2fe800078210ff */
[-C--:B------:R-:W-:Y:S01]  /*5f00*/  LEA.HI.X.SX32 R9, R4, R247.reuse, 0x2, P1 ;  /* 0x000000f704097211 */ /* 0x080fe200008f16ff */
[----:B------:R-:W-:Y:S01]  /*5f10*/  IMAD.IADD R4, R148, 0x1, R6 ;  /* 0x0000000194047824 */ /* 0x000fe200078e0206 */
[CC--:B---3--:R-:W-:Y:S03]  /*5f20*/  LEA R10, P1, R6.reuse, R246.reuse, 0x2 ;  /* 0x000000f6060a7211 */ /* 0x0c8fe600078210ff */
[----:B------:R1:W-:Y:S01]  /*5f30*/  REDG.E.ADD.F32.FTZ.RN.STRONG.GPU desc[UR14][R8.64], R73 ;  /* 0x00000049080079a6 */ /* 0x0003e2000c10f38e */
[-C--:B------:R-:W-:Y:S02]  /*5f40*/  LEA.HI.X.SX32 R11, R6, R247.reuse, 0x2, P1 ;  /* 0x000000f7060b7211 */ /* 0x080fe400008f16ff */
[CC--:B------:R-:W-:Y:S03]  /*5f50*/  LEA R6, P1, R4.reuse, R246.reuse, 0x2 ;  /* 0x000000f604067211 */ /* 0x0c0fe600078210ff */
[----:B------:R2:W-:Y:S01]  /*5f60*/  REDG.E.ADD.F32.FTZ.RN.STRONG.GPU desc[UR14][R10.64], R74 ;  /* 0x0000004a0a0079a6 */ /* 0x0005e2000c10f38e */
[-C--:B------:R-:W-:Y:S01]  /*5f70*/  LEA.HI.X.SX32 R7, R4, R247.reuse, 0x2, P1 ;  /* 0x000000f704077211 */ /* 0x080fe200008f16ff */
[C---:B------:R-:W-:Y:S04]  /*5f80*/  IMAD.IADD R4, R148.reuse, 0x1, R5 ;  /* 0x0000000194047824 */ /* 0x040fe800078e0205 */
[----:B------:R3:W-:Y:S04]  /*5f90*/  REDG.E.ADD.F32.FTZ.RN.STRONG.GPU desc[UR14][R6.64], R75 ;  /* 0x0000004b060079a6 */ /* 0x0007e8000c10f38e */
[----:B------:R-:W-:Y:S04]  /*5fa0*/  REDG.E.ADD.F32.FTZ.RN.STRONG.GPU desc[UR14][R246.64+0x180], R80 ;  /* 0x00018050f60079a6 */ /* 0x000fe8000c10f38e */
[----:B------:R-:W-:Y:S04]  /*5fb0*/  REDG.E.ADD.F32.FTZ.RN.STRONG.GPU desc[UR14][R150.64+0x180], R81 ;  /* 0x00018051960079a6 */ /* 0x000fe8000c10f38e */
[----:B------:R-:W-:Y:S01]  /*5fc0*/  LDSM.16.MT88.4 R72, [R198+0x1e800] ;  /* 0x01e80000c648783b */ /* 0x000fe20000004200 */
[CC--:B-1----:R-:W-:Y:S04]  /*5fd0*/  LEA R8, P1, R5.reuse, R246.reuse, 0x2 ;  /* 0x000000f605087211 */ /* 0x0c2fe800078210ff */
[-C--:B------:R-:W-:Y:S01]  /*5fe0*/  LEA.HI.X.SX32 R9, R5, R247.reuse, 0x2, P1 ;  /* 0x000000f705097211 */ /* 0x080fe200008f16ff */
[----:B------:R-:W-:Y:S01]  /*5ff0*/  IMAD.IADD R5, R148, 0x1, R4 ;  /* 0x0000000194057824 */ /* 0x000fe200078e0204 */
[CC--:B--2---:R-:W-:Y:S03]  /*6000*/  LEA R10, P1, R4.reuse, R246.reuse, 0x2 ;  /* 0x000000f6040a7211 */ /* 0x0c4fe600078210ff */
[----:B------:R1:W-:Y:S01]  /*6010*/  REDG.E.ADD.F32.FTZ.RN.STRONG.GPU desc[UR14][R8.64], R82 ;  /* 0x00000052080079a6 */ /* 0x0003e2000c10f38e */
[-C--:B------:R-:W-:Y:S01]  /*6020*/  LEA.HI.X.SX32 R11, R4, R247.reuse, 0x2, P1 ;  /* 0x000000f7040b7211 */ /* 0x080fe200008f16ff */
[C---:B------:R-:W-:Y:S01]  /*6030*/  IMAD.IADD R4, R148.reuse, 0x1, R5 ;  /* 0x0000000194047824 */ /* 0x040fe200078e0205 */
[CC--:B------:R-:W-:Y:S03]  /*6040*/  LEA R12, P2, R5.reuse, R246.reuse, 0x2 ;  /* 0x000000f6050c7211 */ /* 0x0c0fe600078410ff */
[----:B------:R2:W-:Y:S01]  /*6050*/  REDG.E.ADD.F32.FTZ.RN.STRONG.GPU desc[UR14][R10.64], R83 ;  /* 0x000000530a0079a6 */ /* 0x0005e2000c10f38e */
[-C--:B------:R-:W-:Y:S01]  /*6060*/  LEA.HI.X.SX32 R13, R5, R247.reuse, 0x2, P2 ;  /* 0x000000f7050d7211 */ /* 0x080fe200010f16ff */
[----:B---3--:R-:W-:Y:S02]  /*6070*/  IMAD.IADD R6, R148, 0x1, R4 ;  /* 0x0000000194067824 */ /* 0x008fe400078e0204 */
[C---:B------:R-:W-:Y:S01]  /*6080*/  VIADD R5, R149.reuse, 0x80 ;  /* 0x0000008095057836 */ /* 0x040fe20000000000 */
[----:B------:R-:W-:Y:S01]  /*6090*/  LDSM.16.MT88.4 R80, [R0+0x1e800] ;  /* 0x01e800000050783b */ /* 0x000fe20000004200 */
[----:B------:R-:W-:Y:S03]  /*60a0*/  VIADD R149, R149, 0xa0 ;  /* 0x000000a095957836 */ /* 0x000fe60000000000 */
[----:B------:R-:W-:Y:S01]  /*60b0*/  REDG.E.ADD.F32.FTZ.RN.STRONG.GPU desc[UR14][R12.64], R76 ;  /* 0x0000004c0c0079a6 */ /* 0x000fe2000c10f38e */
[CC--:B-1----:R-:W-:Y:S04]  /*60c0*/  LEA R8, P1, R4.reuse, R246.reuse, 0x2 ;  /* 0x000000f604087211 */ /* 0x0c2fe800078210ff */
[-C--:B------:R-:W-:Y:S01]  /*60d0*/  LEA.HI.X.SX32 R9, R4, R247.reuse, 0x2, P1 ;  /* 0x000000f704097211 */ /* 0x080fe200008f16ff */
[----:B------:R-:W-:Y:S01]  /*60e0*/  IMAD.IADD R4, R148, 0x1, R6 ;  /* 0x0000000194047824 */ /* 0x000fe200078e0206 */
[CC--:B--2---:R-:W-:Y:S03]  /*60f0*/  LEA R10, P1, R6.reuse, R246.reuse, 0x2 ;  /* 0x000000f6060a7211 */ /* 0x0c4fe600078210ff */
        /* <DEDUP_REMOVED lines=21> */
[----:B------:R-:W-:Y:S04]  /*6250*/  LDSM.16.MT88.4 R84, [R195+0x2800] ;  /* 0x00280000c354783b */ /* 0x000fe80000004200 */
        /* <DEDUP_REMOVED lines=11> */
[----:B------:R3:W-:Y:S01]  /*6310*/  REDG.E.ADD.F32.FTZ.RN.STRONG.GPU desc[UR14][R6.64], R91 ;  /* 0x0000005b060079a6 */ /* 0x0007e2000c10f38e */
[----:B------:R-:W-:Y:S03]  /*6320*/  IMAD.IADD R5, R148, 0x1, R4 ;  /* 0x0000000194057824 */ /* 0x000fe600078e0204 */
[----:B------:R-:W-:Y:S04]  /*6330*/  REDG.E.ADD.F32.FTZ.RN.STRONG.GPU desc[UR14][R246.64+0x280], R96 ;  /* 0x00028060f60079a6 */ /* 0x000fe8000c10f38e */
[----:B------:R-:W-:Y:S04]  /*6340*/  REDG.E.ADD.F32.FTZ.RN.STRONG.GPU desc[UR14][R150.64+0x280], R97 ;  /* 0x00028061960079a6 */ /* 0x000fe8000c10f38e */
[----:B------:R-:W-:Y:S01]  /*6350*/  LDSM.16.MT88.4 R88, [R195+0x4800] ;  /* 0x00480000c358783b */ /* 0x000fe20000004200 */
[CC--:B-1----:R-:W-:Y:S04]  /*6360*/  LEA R8, P1, R149.reuse, R246.reuse, 0x2 ;  /* 0x000000f695087211 */ /* 0x0c2fe800078210ff */
[-C--:B------:R-:W-:Y:S02]  /*6370*/  LEA.HI.X.SX32 R9, R149, R247.reuse, 0x2, P1 ;  /* 0x000000f795097211 */ /* 0x080fe400008f16ff */
[CC--:B--2---:R-:W-:Y:S03]  /*6380*/  LEA R10, P1, R4.reuse, R246.reuse, 0x2 ;  /* 0x000000f6040a7211 */ /* 0x0c4fe600078210ff */
[----:B------:R1:W-:Y:S01]  /*6390*/  REDG.E.ADD.F32.FTZ.RN.STRONG.GPU desc[UR14][R8.64], R98 ;  /* 0x00000062080079a6 */ /* 0x0003e2000c10f38e */
[-C--:B------:R-:W-:Y:S01]  /*63a0*/  LEA.HI.X.SX32 R11, R4, R247.reuse, 0x2, P1 ;  /* 0x000000f7040b7211 */ /* 0x080fe200008f16ff */
[C---:B---3--:R-:W-:Y:S01]  /*63b0*/  IMAD.IADD R6, R148.reuse, 0x1, R5 ;  /* 0x0000000194067824 */ /* 0x048fe200078e0205 */
[CC--:B------:R-:W-:Y:S03]  /*63c0*/  LEA R12, P1, R5.reuse, R246.reuse, 0x2 ;  /* 0x000000f6050c7211 */ /* 0x0c0fe600078210ff */
[----:B------:R-:W-:Y:S01]  /*63d0*/  REDG.E.ADD.F32.FTZ.RN.STRONG.GPU desc[UR14][R10.64], R99 ;  /* 0x000000630a0079a6 */ /* 0x000fe2000c10f38e */
[----:B------:R-:W-:Y:S01]  /*63e0*/  IMAD.IADD R4, R148, 0x1, R6 ;  /* 0x0000000194047824 */ /* 0x000fe200078e0206 */
[-C--:B------:R-:W-:Y:S02]  /*63f0*/  LEA.HI.X.SX32 R13, R5, R247.reuse, 0x2, P1 ;  /* 0x000000f7050d7211 */ /* 0x080fe400008f16ff */
[-C--:B------:R-:W-:Y:S01]  /*6400*/  LEA R16, P3, R6, R246.reuse, 0x2 ;  /* 0x000000f606107211 */ /* 0x080fe200078610ff */
[----:B------:R-:W-:Y:S01]  /*6410*/  IMAD.IADD R148, R148, 0x1, R4 ;  /* 0x0000000194947824 */ /* 0x000fe200078e0204 */
[-C--:B------:R-:W-:Y:S01]  /*6420*/  LEA R14, P2, R4, R246.reuse, 0x2 ;  /* 0x000000f6040e7211 */ /* 0x080fe200078410ff */
[----:B------:R-:W-:Y:S01]  /*6430*/  REDG.E.ADD.F32.FTZ.RN.STRONG.GPU desc[UR14][R12.64], R92 ;  /* 0x0000005c0c0079a6 */ /* 0x000fe2000c10f38e */
[-C--:B------:R-:W-:Y:S02]  /*6440*/  LEA.HI.X.SX32 R17, R6, R247.reuse, 0x2, P3 ;  /* 0x000000f706117211 */ /* 0x080fe400018f16ff */
[-C--:B------:R-:W-:Y:S02]  /*6450*/  LEA.HI.X.SX32 R15, R4, R247.reuse, 0x2, P2 ;  /* 0x000000f7040f7211 */ /* 0x080fe400010f16ff */
[----:B------:R-:W-:Y:S01]  /*6460*/  LDSM.16.MT88.4 R4, [R198+0x1e000] ;  /* 0x01e00000c604783b */ /* 0x000fe20000004200 */
[----:B------:R-:W-:Y:S03]  /*6470*/  @P6 IADD3 R232, P2, R232, -0x100, RZ ;  /* 0xffffff00e8e86810 */ /* 0x000fe60007f5e0ff */
[----:B------:R-:W-:Y:S01]  /*6480*/  REDG.E.ADD.F32.FTZ.RN.STRONG.GPU desc[UR14][R16.64], R93 ;  /* 0x0000005d100079a6 */ /* 0x000fe2000c10f38e */
[----:B------:R-:W-:Y:S03]  /*6490*/  @P6 IADD3.X R231, R231, -0x1, RZ, P2, !PT ;  /* 0xffffffffe7e76810 */ /* 0x000fe600017fe4ff */
[----:B------:R-:W-:Y:S01]  /*64a0*/  REDG.E.ADD.F32.FTZ.RN.STRONG.GPU desc[UR14][R14.64], R94 ;  /* 0x0000005e0e0079a6 */ /* 0x000fe2000c10f38e */
[C---:B-1----:R-:W-:Y:S03]  /*64b0*/  LEA R8, P1, R148.reuse, R246, 0x2 ;  /* 0x000000f694087211 */ /* 0x042fe600078210ff */
[----:B------:R-:W-:Y:S01]  /*64c0*/  LDSM.16.MT88.4 R12, [R0+0x1e000] ;  /* 0x01e00000000c783b */ /* 0x000fe20000004200 */
[----:B------:R-:W-:Y:S03]  /*64d0*/  LEA.HI.X.SX32 R9, R148, R247, 0x2, P1 ;  /* 0x000000f794097211 */ /* 0x000fe600008f16ff */
[----:B------:R-:W-:Y:S04]  /*64e0*/  LDSM.16.MT88.4 R16, [R195+0x2000] ;  /* 0x00200000c310783b */ /* 0x000fe80000004200 */
[----:B------:R-:W-:Y:S04]  /*64f0*/  REDG.E.ADD.F32.FTZ.RN.STRONG.GPU desc[UR14][R8.64], R95 ;  /* 0x0000005f080079a6 */ /* 0x000fe8000c10f38e */
[----:B------:R-:W1:Y:S04]  /*6500*/  LDSM.16.MT88.4 R8, [R195] ;  /* 0x00000000c308783b */ /* 0x000e680000004200 */
[----:B------:R-:W-:Y:S01]  /*6510*/  LDSM.16.MT88.4 R92, [R195+0x3800] ;  /* 0x00380000c35c783b */ /* 0x000fe20000004200 */
[-C--:B-1----:R-:W-:Y:S06]  /*6520*/  HMMA.16816.F32.BF16 R100, R4, R8.reuse, R100 ;  /* 0x000000080464723c */ /* 0x082fec0000041864 */
        /* <DEDUP_REMOVED lines=14> */
[----:B------:R-:W1:Y:S04]  /*6610*/  LDSM.16.MT88.4 R4, [R198+0x1f000] ;  /* 0x01f00000c604783b */ /* 0x000e680000004200 */
[----:B------:R-:W2:Y:S01]  /*6620*/  LDSM.16.MT88.4 R68, [R195+0x5000] ;  /* 0x00500000c344783b */ /* 0x000ea20000004200 */
        /* <DEDUP_REMOVED lines=15> */
[----:B------:R-:W4:Y:S05]  /*6720*/  LDSM.16.MT88.4 R72, [R195+0x5800] ;  /* 0x00580000c348783b */ /* 0x000f2a0000004200 */
        /* <DEDUP_REMOVED lines=13> */
[----:B------:R-:W-:Y:S01]  /*6800*/  LOP3.LUT R4, R241, 0x1, RZ, 0xc0, !PT ;  /* 0x00000001f1047812 */ /* 0x000fe200078ec0ff */
[C---:B------:R-:W-:Y:S04]  /*6810*/  HMMA.16816.F32.BF16 R104, R84.reuse, R80, R104 ;  /* 0x000000505468723c */ /* 0x040fe80000041868 */
[----:B------:R-:W-:Y:S01]  /*6820*/  ISETP.NE.U32.AND P1, PT, R4, 0x1, PT ;  /* 0x000000010400780c */ /* 0x000fe20003f25070 */
[----:B------:R-:W-:Y:S01]  /*6830*/  VIADD R5, R195, 0xffffa000 ;  /* 0xffffa000c3057836 */ /* 0x000fe20000000000 */
[-C--:B------:R-:W-:Y:S05]  /*6840*/  HMMA.16816.F32.BF16 R108, R84, R82.reuse, R108 ;  /* 0x00000052546c723c */ /* 0x080fea000004186c */
[----:B------:R-:W-:Y:S01]  /*6850*/  @P6 IADD3 R4, P3, R234, -0x100, RZ ;  /* 0xffffff00ea046810 */ /* 0x000fe20007f7e0ff */
[C---:B------:R-:W-:Y:S05]  /*6860*/  HMMA.16816.F32.BF16 R112, R76.reuse, R82, R112 ;  /* 0x000000524c70723c */ /* 0x040fea0000041870 */
[----:B------:R-:W-:Y:S01]  /*6870*/  @P6 IMAD.MOV.U32 R234, RZ, RZ, R4 ;  /* 0x000000ffffea6224 */ /* 0x000fe200078e0004 */
[-C--:B------:R-:W-:Y:S05]  /*6880*/  HMMA.16816.F32.BF16 R116, R76, R92.reuse, R116 ;  /* 0x0000005c4c74723c */ /* 0x080fea0000041874 */
[----:B------:R-:W-:Y:S01]  /*6890*/  @P6 IADD3.X R4, R233, -0x1, RZ, P3, !PT ;  /* 0xffffffffe9046810 */ /* 0x000fe20001ffe4ff */
[C---:B------:R-:W-:Y:S04]  /*68a0*/  HMMA.16816.F32.BF16 R120, R84.reuse, R92, R120 ;  /* 0x0000005c5478723c */ /* 0x040fe80000041878 */
[----:B------:R-:W-:Y:S01]  /*68b0*/  ISETP.GT.AND P3, PT, R241, RZ, PT ;  /* 0x000000fff100720c */ /* 0x000fe20003f64270 */
[----:B------:R-:W-:Y:S01]  /*68c0*/  @P1 VIADD R5, R195, 0x6000 ;  /* 0x00006000c3051836 */ /* 0x000fe20000000000 */
[-C--:B------:R-:W-:Y:S05]  /*68d0*/  HMMA.16816.F32.BF16 R124, R84, R94.reuse, R124 ;  /* 0x0000005e547c723c */ /* 0x080fea000004187c */
[----:B------:R-:W-:Y:S01]  /*68e0*/  VIADD R241, R241, 0xffffffff ;  /* 0xfffffffff1f17836 */ /* 0x000fe20000000000 */
[C---:B------:R-:W-:Y:S05]  /*68f0*/  HMMA.16816.F32.BF16 R128, R76.reuse, R94, R128 ;  /* 0x0000005e4c80723c */ /* 0x040fea0000041880 */
[----:B------:R-:W-:Y:S01]  /*6900*/  @P6 IMAD.MOV.U32 R233, RZ, RZ, R4 ;  /* 0x000000ffffe96224 */ /* 0x000fe200078e0004 */
[-C--:B----4-:R-:W-:Y:S05]  /*6910*/  HMMA.16816.F32.BF16 R132, R76, R72.reuse, R132 ;  /* 0x000000484c84723c */ /* 0x090fea0000041884 */
[----:B------:R-:W-:Y:S01]  /*6920*/  IMAD.MOV.U32 R195, RZ, RZ, R5 ;  /* 0x000000ffffc37224 */ /* 0x000fe200078e0005 */
[C---:B------:R-:W-:Y:S06]  /*6930*/  HMMA.16816.F32.BF16 R136, R84.reuse, R72, R136 ;  /* 0x000000485488723c */ /* 0x040fec0000041888 */
[-C--:B------:R-:W-:Y:S06]  /*6940*/  HMMA.16816.F32.BF16 R140, R84, R74.reuse, R140 ;  /* 0x0000004a548c723c */ /* 0x080fec000004188c */
[----:B------:R-:W-:Y:S01]  /*6950*/  HMMA.16816.F32.BF16 R144, R76, R74, R144 ;  /* 0x0000004a4c90723c */ /* 0x000fe20000041890 */
[----:B------:R-:W-:Y:S11]  /*6960*/  @!UPT UIADD3 URZ, URZ, URZ, URZ ;  /* 0x0000003f3f3ff290 */ /* 0x000ff6000fffe03f */
[----:B------:R-:W-:Y:S01]  /*6970*/  @!UPT UIADD3 URZ, URZ, URZ, URZ ;  /* 0x0000003f3f3ff290 */ /* 0x000fe2000fffe03f */
[----:B------:R-:W-:Y:S11]  /*6980*/  @P3 BRA `(.L_x_277) ;  /* 0xffffffc800f03947 */ /* 0x000ff6000383ffff */
[----:B------:R-:W-:Y:S01]  /*6990*/  BAR.SYNC.DEFER_BLOCKING 0x0 ;  /* 0x0000000000007b1d */ /* 0x000fe20000010000 */
[----:B------:R-:W-:Y:S02]  /*69a0*/  ISETP.NE.AND P0, PT, R245, -0x1, PT ;  /* 0xfffffffff500780c */ /* 0x000fe40003f05270 */
[----:B------:R-:W-:Y:S02]  /*69b0*/  F2FP.BF16.F32.PACK_AB R20, R21, R20 ;  /* 0x000000141514723e */ /* 0x000fe400000010ff */
[----:B------:R-:W-:Y:S01]  /*69c0*/  F2FP.BF16.F32.PACK_AB R22, R23, R22 ;  /* 0x000000161716723e */ /* 0x000fe200000010ff */
[----:B------:R-:W-:Y:S01]  /*69d0*/  ULDC UR4, c[0x0][0x390] ;  /* 0x0000e40000047ab9 */ /* 0x000fe20000000800 */
[----:B------:R-:W-:Y:S01]  /*69e0*/  F2FP.BF16.F32.PACK_AB R32, R33, R32 ;  /* 0x000000202120723e */ /* 0x000fe200000010ff */
[----:B------:R-:W-:Y:S01]  /*69f0*/  FMUL.FTZ R100, R100, UR4 ;  /* 0x0000000464647c20 */ /* 0x000fe20008410000 */
        /* <DEDUP_REMOVED lines=23> */
[----:B------:R-:W-:Y:S01]  /*6b70*/  F2FP.BF16.F32.PACK_AB R100, R101, R100 ;  /* 0x000000646564723e */ /* 0x000fe200000010ff */
[----:B------:R-:W-:Y:S01]  /*6b80*/  FMUL.FTZ R120, R120, UR4 ;  /* 0x0000000478787c20 */ /* 0x000fe20008410000 */
[----:B------:R-:W-:Y:S01]  /*6b90*/  F2FP.BF16.F32.PACK_AB R102, R103, R102 ;  /* 0x000000666766723e */ /* 0x000fe200000010ff */
        /* <DEDUP_REMOVED lines=28> */
[----:B------:R-:W-:Y:S01]  /*6d60*/  STS [R224], R100 ;  /* 0x00000064e0007388 */ /* 0x000fe20000000800 */
[----:B------:R-:W-:Y:S01]  /*6d70*/  F2FP.BF16.F32.PACK_AB R130, R131, R130 ;  /* 0x000000828382723e */ /* 0x000fe200000010ff */
[----:B------:R-:W-:Y:S01]  /*6d80*/  FMUL.FTZ R140, R140, UR4 ;  /* 0x000000048c8c7c20 */ /* 0x000fe20008410000 */
[----:B------:R-:W-:Y:S01]  /*6d90*/  FMUL.FTZ R141, R141, UR4 ;  /* 0x000000048d8d7c20 */ /* 0x000fe20008410000 */
[----:B------:R-:W-:Y:S01]  /*6da0*/  STS [R224+0x400], R102 ;  /* 0x00040066e0007388 */ /* 0x000fe20000000800 */
[----:B------:R-:W-:Y:S01]  /*6db0*/  FMUL.FTZ R142, R142, UR4 ;  /* 0x000000048e8e7c20 */ /* 0x000fe20008410000 */
[----:B------:R-:W-:Y:S01]  /*6dc0*/  FMUL.FTZ R143, R143, UR4 ;  /* 0x000000048f8f7c20 */ /* 0x000fe20008410000 */
[----:B------:R-:W-:Y:S01]  /*6dd0*/  F2FP.BF16.F32.PACK_AB R120, R121, R120 ;  /* 0x000000787978723e */ /* 0x000fe200000010ff */
[----:B------:R-:W-:Y:S01]  /*6de0*/  STS [R226], R112 ;  /* 0x00000070e2007388 */ /* 0x000fe20000000800 */
[----:B------:R-:W-:Y:S01]  /*6df0*/  F2FP.BF16.F32.PACK_AB R122, R123, R122 ;  /* 0x0000007a7b7a723e */ /* 0x000fe200000010ff */
[----:B------:R-:W1:Y:S01]  /*6e00*/  @P0 LDC.64 R2, c[0x0][0x458] ;  /* 0x00011600ff020b82 */ /* 0x000e620000000a00 */
[----:B------:R-:W-:Y:S01]  /*6e10*/  F2FP.BF16.F32.PACK_AB R124, R125, R124 ;  /* 0x0000007c7d7c723e */ /* 0x000fe200000010ff */
[----:B------:R-:W-:Y:S01]  /*6e20*/  STS [R226+0x400], R114 ;  /* 0x00040072e2007388 */ /* 0x000fe20000000800 */
[----:B------:R-:W-:-:S02]  /*6e30*/  F2FP.BF16.F32.PACK_AB R126, R127, R126 ;  /* 0x0000007e7f7e723e */ /* 0x000fc400000010ff */
[----:B------:R-:W-:Y:S01]  /*6e40*/  F2FP.BF16.F32.PACK_AB R132, R133, R132 ;  /* 0x000000848584723e */ /* 0x000fe200000010ff */
[----:B------:R-:W-:Y:S01]  /*6e50*/  STS [R224+0x1000], R104 ;  /* 0x00100068e0007388 */ /* 0x000fe20000000800 */
[----:B------:R-:W-:Y:S01]  /*6e60*/  F2FP.BF16.F32.PACK_AB R134, R135, R134 ;  /* 0x000000868786723e */ /* 0x000fe200000010ff */
[----:B------:R-:W2:Y:S01]  /*6e70*/  @P0 LDC.64 R4, c[0x0][0x450] ;  /* 0x00011400ff040b82 */ /* 0x000ea20000000a00 */
[----:B------:R-:W-:Y:S01]  /*6e80*/  F2FP.BF16.F32.PACK_AB R144, R145, R144 ;  /* 0x000000909190723e */ /* 0x000fe200000010ff */
[----:B------:R-:W-:Y:S01]  /*6e90*/  STS [R224+0x1400], R106 ;  /* 0x0014006ae0007388 */ /* 0x000fe20000000800 */
[----:B------:R-:W-:Y:S02]  /*6ea0*/  F2FP.BF16.F32.PACK_AB R146, R147, R146 ;  /* 0x000000929392723e */ /* 0x000fe400000010ff */
[----:B------:R-:W-:Y:S01]  /*6eb0*/  F2FP.BF16.F32.PACK_AB R136, R137, R136 ;  /* 0x000000888988723e */ /* 0x000fe200000010ff */
[----:B------:R-:W-:Y:S01]  /*6ec0*/  STS [R226+0x1000], R108 ;  /* 0x0010006ce2007388 */ /* 0x000fe20000000800 */
[----:B------:R-:W-:-:S02]  /*6ed0*/  F2FP.BF16.F32.PACK_AB R138, R139, R138 ;  /* 0x0000008a8b8a723e */ /* 0x000fc400000010ff */
[----:B------:R-:W-:Y:S01]  /*6ee0*/  F2FP.BF16.F32.PACK_AB R140, R141, R140 ;  /* 0x0000008c8d8c723e */ /* 0x000fe200000010ff */
[----:B------:R-:W-:Y:S01]  /*6ef0*/  STS [R226+0x1400], R110 ;  /* 0x0014006ee2007388 */ /* 0x000fe20000000800 */
[----:B------:R-:W-:Y:S02]  /*6f00*/  F2FP.BF16.F32.PACK_AB R142, R143, R142 ;  /* 0x0000008e8f8e723e */ /* 0x000fe400000010ff */
        /* <DEDUP_REMOVED lines=29> */
[CC--:B------:R-:W-:Y:S02]  /*70e0*/  @P0 IADD3 R10, R244.reuse, R245.reuse, RZ ;  /* 0x000000f5f40a0210 */ /* 0x0c0fe40007ffe0ff */
[----:B------:R-:W-:Y:S01]  /*70f0*/  @P0 IADD3 R8, R244, R245, RZ ;  /* 0x000000f5f4080210 */ /* 0x000fe20007ffe0ff */
[----:B------:R-:W-:Y:S01]  /*7100*/  STS [R226+0x4000], R144 ;  /* 0x00400090e2007388 */ /* 0x000fe20000000800 */
[----:B------:R-:W-:Y:S01]  /*7110*/  F2FP.BF16.F32.PACK_AB R60, R61, R60 ;  /* 0x0000003c3d3c723e */ /* 0x000fe200000010ff */
[C---:B-1----:R-:W-:Y:S01]  /*7120*/  @P0 IMAD R6, R10.reuse, R3, RZ ;  /* 0x000000030a060224 */ /* 0x042fe200078e02ff */
[----:B------:R-:W-:Y:S01]  /*7130*/  F2FP.BF16.F32.PACK_AB R62, R63, R62 ;  /* 0x0000003e3f3e723e */ /* 0x000fe200000010ff */
[----:B------:R-:W-:Y:S01]  /*7140*/  STS [R226+0x4400], R146 ;  /* 0x00440092e2007388 */ /* 0x000fe20000000800 */
[----:B------:R-:W-:-:S03]  /*7150*/  @P0 IMAD.WIDE.U32 R10, R10, R2, RZ ;  /* 0x000000020a0a0225 */ /* 0x000fc600078e00ff */
[----:B------:R-:W-:Y:S02]  /*7160*/  STS [R224+0x5000], R136 ;  /* 0x00500088e0007388 */ /* 0x000fe40000000800 */
[----:B------:R-:W-:Y:S02]  /*7170*/  @P0 IADD3 R6, R11, R6, RZ ;  /* 0x000000060b060210 */ /* 0x000fe40007ffe0ff */
[----:B------:R-:W-:Y:S01]  /*7180*/  STS [R224+0x5400], R138 ;  /* 0x0054008ae0007388 */ /* 0x000fe20000000800 */
[----:B------:R-:W-:-:S03]  /*7190*/  @P0 MOV R7, R10 ;  /* 0x0000000a00070202 */ /* 0x000fc60000000f00 */
        /* <DEDUP_REMOVED lines=22> */
[----:B------:R1:W-:Y:S01]  /*7300*/  STS [R224+0xb000], R56 ;  /* 0x00b00038e0007388 */ /* 0x0003e20000000800 */
[----:B--2---:R-:W-:-:S02]  /*7310*/  @P0 IMAD R44, R8, R5, RZ ;  /* 0x00000005082c0224 */ /* 0x004fc400078e02ff */
[----:B------:R-:W-:Y:S01]  /*7320*/  @P0 IMAD.WIDE.U32 R8, R8, R4, RZ ;  /* 0x0000000408080225 */ /* 0x000fe200078e00ff */
[----:B------:R1:W-:Y:S04]  /*7330*/  STS [R224+0xb400], R58 ;  /* 0x00b4003ae0007388 */ /* 0x0003e80000000800 */
[----:B------:R-:W-:Y:S02]  /*7340*/  @P0 IADD3 R44, R9, R44, RZ ;  /* 0x0000002c092c0210 */ /* 0x000fe40007ffe0ff */
[----:B------:R-:W-:Y:S01]  /*7350*/  @P0 MOV R45, R8 ;  /* 0x00000008002d0202 */ /* 0x000fe20000000f00 */
[----:B------:R-:W-:Y:S06]  /*7360*/  @P0 BRA `(.L_x_278) ;  /* 0x0000000000300947 */ /* 0x000fec0003800000 */
[----:B------:R-:W2:Y:S01]  /*7370*/  LDC.64 R4, c[0x0][0x450] ;  /* 0x00011400ff047b82 */ /* 0x000ea20000000a00 */
[----:B------:R-:W-:-:S07]  /*7380*/  SHF.R.S32.HI R11, RZ, 0x1f, R244 ;  /* 0x0000001fff0b7819 */ /* 0x000fce00000114f4 */
[----:B------:R-:W3:Y:S01]  /*7390*/  LDC.64 R8, c[0x0][0x438] ;  /* 0x00010e00ff087b82 */ /* 0x000ee20000000a00 */
[-C--:B--2---:R-:W-:Y:S02]  /*73a0*/  IMAD R11, R11, R4.reuse, RZ ;  /* 0x000000040b0b7224 */ /* 0x084fe400078e02ff */
[----:B------:R-:W-:-:S04]  /*73b0*/  IMAD.WIDE.U32 R12, R244, R4, RZ ;  /* 0x00000004f40c7225 */ /* 0x000fc800078e00ff */
[----:B------:R-:W-:Y:S02]  /*73c0*/  IMAD R11, R244, R5, R11 ;  /* 0x00000005f40b7224 */ /* 0x000fe400078e020b */
[----:B---3--:R-:W-:-:S03]  /*73d0*/  IMAD R10, R217, R8, RZ ;  /* 0x00000008d90a7224 */ /* 0x008fc600078e02ff */
[----:B------:R-:W-:Y:S01]  /*73e0*/  IADD3 R13, R13, R11, RZ ;  /* 0x0000000b0d0d7210 */ /* 0x000fe20007ffe0ff */
[C---:B------:R-:W-:Y:S02]  /*73f0*/  IMAD R9, R206.reuse, R9, R10 ;  /* 0x00000009ce097224 */ /* 0x040fe400078e020a */
[----:B------:R-:W-:-:S05]  /*7400*/  IMAD.WIDE.U32 R12, R206, R8, R12 ;  /* 0x00000008ce0c7225 */ /* 0x000fca00078e000c */
[----:B------:R-:W-:Y:S02]  /*7410*/  IADD3 R44, R13, R9, RZ ;  /* 0x000000090d2c7210 */ /* 0x000fe40007ffe0ff */
[----:B------:R-:W-:Y:S02]  /*7420*/  MOV R45, R12 ;  /* 0x0000000c002d7202 */ /* 0x000fe40000000f00 */
.L_x_278:
[----:B------:R-:W-:Y:S05]  /*7430*/  @P0 BRA `(.L_x_279) ;  /* 0x0000000000300947 */ /* 0x000fea0003800000 */
        /* <DEDUP_REMOVED lines=11> */
[----:B------:R-:W-:-:S07]  /*74f0*/  MOV R7, R10 ;  /* 0x0000000a00077202 */ /* 0x000fce0000000f00 */
.L_x_279:
[----:B------:R2:W-:Y:S01]  /*7500*/  STS [R226+0xb000], R60 ;  /* 0x00b0003ce2007388 */ /* 0x0005e20000000800 */
[----:B------:R-:W-:Y:S01]  /*7510*/  SHF.R.S32.HI R61, RZ, 0x1f, R214 ;  /* 0x0000001fff3d7819 */ /* 0x000fe200000114d6 */
[----:B------:R-:W-:Y:S01]  /*7520*/  IMAD R243, R221, -0x40, R243 ;  /* 0xffffffc0ddf37824 */ /* 0x000fe200078e02f3 */
[----:B-1----:R-:W-:Y:S01]  /*7530*/  SHF.R.S32.HI R56, RZ, 0x1f, R242 ;  /* 0x0000001fff387819 */ /* 0x002fe200000114f2 */
[----:B------:R1:W-:Y:S01]  /*7540*/  STS [R226+0xb400], R62 ;  /* 0x00b4003ee2007388 */ /* 0x0003e20000000800 */
[----:B------:R-:W-:Y:S01]  /*7550*/  ULDC.64 UR6, c[0x0][0x468] ;  /* 0x00011a0000067ab9 */ /* 0x000fe20000000a00 */
[----:B------:R-:W-:Y:S01]  /*7560*/  BSSY B0, `(.L_x_280) ;  /* 0x000002c000007945 */ /* 0x000fe20003800000 */
[----:B------:R-:W-:Y:S01]  /*7570*/  BAR.SYNC.DEFER_BLOCKING 0x0 ;  /* 0x0000000000007b1d */ /* 0x000fe20000010000 */
[----:B------:R-:W-:Y:S01]  /*7580*/  IMAD R46, R56, R4, RZ ;  /* 0x00000004382e7224 */ /* 0x000fe200078e02ff */
[----:B------:R-:W-:-:S03]  /*7590*/  ISETP.GE.AND P4, PT, R213, R243, PT ;  /* 0x000000f3d500720c */ /* 0x000fc60003f86270 */
[----:B------:R-:W-:Y:S01]  /*75a0*/  IMAD R46, R242, R5, R46 ;  /* 0x00000005f22e7224 */ /* 0x000fe200078e022e */
[----:B--2---:R-:W-:-:S05]  /*75b0*/  MOV R60, R214 ;  /* 0x000000d6003c7202 */ /* 0x004fca0000000f00 */
[----:B------:R-:W-:Y:S01]  /*75c0*/  IMAD.WIDE.U32 R48, R242, R4, R60 ;  /* 0x00000004f2307225 */ /* 0x000fe200078e003c */
[----:B------:R2:W3:Y:S02]  /*75d0*/  LDS.128 R40, [R223+0x13000] ;  /* 0x01300000df287984 */ /* 0x0004e40000000c00 */
[----:B-1----:R-:W-:Y:S02]  /*75e0*/  IADD3 R62, P0, R45, R48, RZ ;  /* 0x000000302d3e7210 */ /* 0x002fe40007f1e0ff */
[----:B------:R2:W1:Y:S01]  /*75f0*/  LDS.128 R36, [R223+0x15000] ;  /* 0x01500000df247984 */ /* 0x0004620000000c00 */
[----:B------:R-:W-:Y:S02]  /*7600*/  IADD3 R45, R213, 0x20, RZ ;  /* 0x00000020d52d7810 */ /* 0x000fe40007ffe0ff */
[----:B------:R-:W-:Y:S01]  /*7610*/  IADD3.X R63, R44, R49, R46, P0, !PT ;  /* 0x000000312c3f7210 */ /* 0x000fe200007fe42e */
[----:B------:R2:W4:Y:S01]  /*7620*/  LDS.128 R32, [R223+0x17000] ;  /* 0x01700000df207984 */ /* 0x0005220000000c00 */
[----:B------:R-:W-:Y:S01]  /*7630*/  IMAD R44, R236, UR6, RZ ;  /* 0x00000006ec2c7c24 */ /* 0x000fe2000f8e02ff */
[----:B------:R-:W-:-:S02]  /*7640*/  ISETP.GE.AND P3, PT, R45, R243, PT ;  /* 0x000000f32d00720c */ /* 0x000fc40003f66270 */
[----:B------:R2:W1:Y:S01]  /*7650*/  LDS.128 R28, [R223+0x18000] ;  /* 0x01800000df1c7984 */ /* 0x0004620000000c00 */
[C---:B------:R-:W-:Y:S02]  /*7660*/  IMAD R44, R218.reuse, UR7, R44 ;  /* 0x00000007da2c7c24 */ /* 0x040fe4000f8e022c */
[----:B------:R-:W-:Y:S01]  /*7670*/  IMAD.WIDE.U32 R62, R218, UR6, R62 ;  /* 0x00000006da3e7c25 */ /* 0x000fe2000f8e003e */
[----:B------:R2:W1:Y:S04]  /*7680*/  LDS.128 R24, [R223+0x19000] ;  /* 0x01900000df187984 */ /* 0x0004680000000c00 */
[----:B------:R2:W1:Y:S01]  /*7690*/  LDS.128 R20, [R223+0x1a000] ;  /* 0x01a00000df147984 */ /* 0x0004620000000c00 */
[----:B------:R-:W-:-:S03]  /*76a0*/  IADD3 R57, R63, R44, RZ ;  /* 0x0000002c3f397210 */ /* 0x000fc60007ffe0ff */
[----:B------:R2:W1:Y:S04]  /*76b0*/  LDS.128 R16, [R223+0x1b000] ;  /* 0x01b00000df107984 */ /* 0x0004680000000c00 */
[----:B------:R2:W1:Y:S04]  /*76c0*/  LDS.128 R12, [R223+0x1c000] ;  /* 0x01c00000df0c7984 */ /* 0x0004680000000c00 */
[----:B------:R2:W1:Y:S01]  /*76d0*/  LDS.128 R8, [R223+0x1d000] ;  /* 0x01d00000df087984 */ /* 0x0004620000000c00 */
[----:B------:R-:W-:Y:S05]  /*76e0*/  @P4 BRA `(.L_x_281) ;  /* 0x00000000004c4947 */ /* 0x000fea0003800000 */
[----:B------:R-:W-:Y:S01]  /*76f0*/  ULDC UR4, c[0x0][0x2d0] ;  /* 0x0000b40000047ab9 */ /* 0x000fe20000000800 */
[----:B------:R-:W3:Y:S01]  /*7700*/  LDS.128 R52, [R223+0x14000] ;  /* 0x01400000df347984 */ /* 0x000ee20000000c00 */
[----:B------:R-:W-:Y:S01]  /*7710*/  ISETP.GE.AND P5, PT, R214, UR4, PT ;  /* 0x00000004d6007c0c */ /* 0x000fe2000bfa6270 */
[-C--:B------:R-:W-:Y:S01]  /*7720*/  IMAD R58, R216, R4.reuse, RZ ;  /* 0x00000004d83a7224 */ /* 0x080fe200078e02ff */
[----:B------:R-:W-:Y:S01]  /*7730*/  MOV R65, R57 ;  /* 0x0000003900417202 */ /* 0x000fe20000000f00 */
[----:B------:R-:W4:Y:S01]  /*7740*/  LDS.128 R48, [R223+0x16000] ;  /* 0x01600000df307984 */ /* 0x000f220000000c00 */
[----:B------:R-:W-:Y:S01]  /*7750*/  IMAD.MOV.U32 R64, RZ, RZ, R62 ;  /* 0x000000ffff407224 */ /* 0x000fe200078e003e */
[----:B------:R-:W-:Y:S01]  /*7760*/  ISETP.GE.AND P2, PT, R220, UR4, PT ;  /* 0x00000004dc007c0c */ /* 0x000fe2000bf46270 */
[----:B------:R-:W-:Y:S01]  /*7770*/  IMAD R58, R213, R5, R58 ;  /* 0x00000005d53a7224 */ /* 0x000fe200078e023a */
[----:B------:R-:W-:Y:S01]  /*7780*/  ISETP.GE.AND P1, PT, R219, UR4, PT ;  /* 0x00000004db007c0c */ /* 0x000fe2000bf26270 */
[----:B------:R-:W-:Y:S01]  /*7790*/  IMAD.WIDE.U32 R64, R213, R4, R64 ;  /* 0x00000004d5407225 */ /* 0x000fe200078e0040 */
[----:B------:R-:W-:-:S03]  /*77a0*/  ULDC.64 UR6, c[0x0][0x3f0] ;  /* 0x0000fc0000067ab9 */ /* 0x000fc60000000a00 */
[----:B------:R-:W-:Y:S01]  /*77b0*/  IMAD.IADD R58, R65, 0x1, R58 ;  /* 0x00000001413a7824 */ /* 0x000fe200078e023a */
[----:B------:R-:W2:Y:S01]  /*77c0*/  @!P5 LDS.128 R44, [R223+0x12000] ;  /* 0x01200000df2cd984 */ /* 0x000ea20000000c00 */
[----:B------:R-:W-:-:S04]  /*77d0*/  LEA R66, P0, R64, UR6, 0x1 ;  /* 0x0000000640427c11 */ /* 0x000fc8000f8008ff */
[----:B------:R-:W-:-:S05]  /*77e0*/  LEA.HI.X R67, R64, UR7, R58, 0x1, P0 ;  /* 0x0000000740437c11 */ /* 0x000fca00080f0c3a */
[----:B---3--:R3:W-:Y:S04]  /*77f0*/  @!P2 STG.E.128 desc[UR14][R66.64+0x80], R52 ;  /* 0x000080344200a986 */ /* 0x0087e8000c101d0e */
[----:B----4-:R3:W-:Y:S04]  /*7800*/  @!P1 STG.E.128 desc[UR14][R66.64+0x100], R48 ;  /* 0x0001003042009986 */ /* 0x0107e8000c101d0e */
[----:B--2---:R3:W-:Y:S02]  /*7810*/  @!P5 STG.E.128 desc[UR14][R66.64], R44 ;  /* 0x0000002c4200d986 */ /* 0x0047e4000c101d0e */
.L_x_281:
[----:B------:R-:W-:Y:S05]  /*7820*/  BSYNC B0 ;  /* 0x0000000000007941 */ /* 0x000fea0003800000 */
.L_x_280:
[----:B------:R-:W-:Y:S04]  /*7830*/  BSSY B0, `(.L_x_282) ;  /* 0x0000014000007945 */ /* 0x000fe80003800000 */
[----:B------:R-:W-:Y:S05]  /*7840*/  @P3 BRA `(.L_x_283) ;  /* 0x0000000000483947 */ /* 0x000fea0003800000 */
[----:B---3--:R-:W-:Y:S01]  /*7850*/  IADD3 R45, P0, R213, 0x20, RZ ;  /* 0x00000020d52d7810 */ /* 0x008fe20007f1e0ff */
[----:B------:R-:W-:Y:S01]  /*7860*/  IMAD.MOV.U32 R46, RZ, RZ, R62 ;  /* 0x000000ffff2e7224 */ /* 0x000fe200078e003e */
[----:B------:R-:W-:Y:S01]  /*7870*/  MOV R47, R57 ;  /* 0x00000039002f7202 */ /* 0x000fe20000000f00 */
[----:B------:R-:W-:Y:S01]  /*7880*/  ULDC UR4, c[0x0][0x2d0] ;  /* 0x0000b40000047ab9 */ /* 0x000fe20000000800 */
[----:B------:R-:W-:Y:S01]  /*7890*/  ULDC.64 UR6, c[0x0][0x3f0] ;  /* 0x0000fc0000067ab9 */ /* 0x000fe20000000a00 */
[----:B------:R-:W-:Y:S01]  /*78a0*/  IMAD.X R44, RZ, RZ, R216, P0 ;  /* 0x000000ffff2c7224 */ /* 0x000fe200000e06d8 */
[----:B------:R-:W-:Y:S01]  /*78b0*/  ISETP.GE.AND P2, PT, R214, UR4, PT ;  /* 0x00000004d6007c0c */ /* 0x000fe2000bf46270 */
[-C--:B------:R-:W-:Y:S01]  /*78c0*/  IMAD.WIDE.U32 R46, R45, R4.reuse, R46 ;  /* 0x000000042d2e7225 */ /* 0x080fe200078e002e */
[----:B------:R-:W-:Y:S02]  /*78d0*/  ISETP.GE.AND P1, PT, R220, UR4, PT ;  /* 0x00000004dc007c0c */ /* 0x000fe4000bf26270 */
[----:B------:R-:W-:Y:S01]  /*78e0*/  ISETP.GE.AND P0, PT, R219, UR4, PT ;  /* 0x00000004db007c0c */ /* 0x000fe2000bf06270 */
[----:B------:R-:W-:Y:S01]  /*78f0*/  IMAD R44, R44, R4, RZ ;  /* 0x000000042c2c7224 */ /* 0x000fe200078e02ff */
[----:B------:R-:W-:-:S03]  /*7900*/  LEA R4, P5, R46, UR6, 0x1 ;  /* 0x000000062e047c11 */ /* 0x000fc6000f8a08ff */
[----:B------:R-:W-:-:S04]  /*7910*/  IMAD R44, R45, R5, R44 ;  /* 0x000000052d2c7224 */ /* 0x000fc800078e022c */
[----:B------:R-:W-:-:S05]  /*7920*/  IMAD.IADD R44, R47, 0x1, R44 ;  /* 0x000000012f2c7824 */ /* 0x000fca00078e022c */
[----:B------:R-:W-:-:S05]  /*7930*/  LEA.HI.X R5, R46, UR7, R44, 0x1, P5 ;  /* 0x000000072e057c11 */ /* 0x000fca000a8f0c2c */
[----:B------:R3:W-:Y:S04]  /*7940*/  @!P2 STG.E.128 desc[UR14][R4.64], R40 ;  /* 0x000000280400a986 */ /* 0x0007e8000c101d0e */
[----:B-1----:R3:W-:Y:S04]  /*7950*/  @!P1 STG.E.128 desc[UR14][R4.64+0x80], R36 ;  /* 0x0000802404009986 */ /* 0x0027e8000c101d0e */
[----:B----4-:R3:W-:Y:S02]  /*7960*/  @!P0 STG.E.128 desc[UR14][R4.64+0x100], R32 ;  /* 0x0001002004008986 */ /* 0x0107e4000c101d0e */
.L_x_283:
[----:B------:R-:W-:Y:S05]  /*7970*/  BSYNC B0 ;  /* 0x0000000000007941 */ /* 0x000fea0003800000 */
.L_x_282:
[-C--:B------:R-:W-:Y:S01]  /*7980*/  IMAD.WIDE.U32 R60, R242, R2.reuse, R60 ;  /* 0x00000002f23c7225 */ /* 0x080fe200078e003c */
[----:B------:R-:W-:Y:S01]  /*7990*/  ULDC.64 UR6, c[0x0][0x470] ;  /* 0x00011c0000067ab9 */ /* 0x000fe20000000a00 */
[----:B------:R-:W-:Y:S02]  /*79a0*/  BSSY B0, `(.L_x_284) ;  /* 0x000001a000007945 */ /* 0x000fe40003800000 */
[----:B------:R-:W-:Y:S01]  /*79b0*/  IMAD R56, R56, R2, RZ ;  /* 0x0000000238387224 */ /* 0x000fe200078e02ff */
[----:B---34-:R-:W-:Y:S01]  /*79c0*/  IADD3 R32, P0, R7, R60, RZ ;  /* 0x0000003c07207210 */ /* 0x018fe20007f1e0ff */
[----:B------:R-:W-:Y:S02]  /*79d0*/  IMAD R4, R236, UR6, RZ ;  /* 0x00000006ec047c24 */ /* 0x000fe4000f8e02ff */
[----:B------:R-:W-:Y:S02]  /*79e0*/  IMAD R56, R242, R3, R56 ;  /* 0x00000003f2387224 */ /* 0x000fe400078e0238 */
[----:B------:R-:W-:-:S03]  /*79f0*/  IMAD R4, R218, UR7, R4 ;  /* 0x00000007da047c24 */ /* 0x000fc6000f8e0204 */
[----:B------:R-:W-:-:S03]  /*7a00*/  IADD3.X R33, R6, R61, R56, P0, !PT ;  /* 0x0000003d06217210 */ /* 0x000fc600007fe438 */
[----:B------:R-:W-:-:S05]  /*7a10*/  IMAD.WIDE.U32 R6, R218, UR6, R32 ;  /* 0x00000006da067c25 */ /* 0x000fca000f8e0020 */
[----:B------:R-:W-:Y:S01]  /*7a20*/  IADD3 R4, R7, R4, RZ ;  /* 0x0000000407047210 */ /* 0x000fe20007ffe0ff */
[----:B------:R-:W-:Y:S06]  /*7a30*/  @P4 BRA `(.L_x_285) ;  /* 0x0000000000404947 */ /* 0x000fec0003800000 */
[----:B------:R-:W-:Y:S01]  /*7a40*/  MOV R33, R4 ;  /* 0x0000000400217202 */ /* 0x000fe20000000f00 */
[-C--:B------:R-:W-:Y:S01]  /*7a50*/  IMAD R5, R216, R2.reuse, RZ ;  /* 0x00000002d8057224 */ /* 0x080fe200078e02ff */
[----:B------:R-:W-:Y:S01]  /*7a60*/  ULDC UR4, c[0x0][0x2d0] ;  /* 0x0000b40000047ab9 */ /* 0x000fe20000000800 */
[----:B------:R-:W-:Y:S01]  /*7a70*/  IMAD.MOV.U32 R32, RZ, RZ, R6 ;  /* 0x000000ffff207224 */ /* 0x000fe200078e0006 */
[----:B------:R-:W-:Y:S01]  /*7a80*/  ISETP.GE.AND P2, PT, R214, UR4, PT ;  /* 0x00000004d6007c0c */ /* 0x000fe2000bf46270 */
[C---:B------:R-:W-:Y:S01]  /*7a90*/  IMAD R5, R213.reuse, R3, R5 ;  /* 0x00000003d5057224 */ /* 0x040fe200078e0205 */
[----:B------:R-:W-:Y:S01]  /*7aa0*/  ISETP.GE.AND P1, PT, R220, UR4, PT ;  /* 0x00000004dc007c0c */ /* 0x000fe2000bf26270 */
[----:B------:R-:W-:Y:S01]  /*7ab0*/  IMAD.WIDE.U32 R32, R213, R2, R32 ;  /* 0x00000002d5207225 */ /* 0x000fe200078e0020 */
[----:B------:R-:W-:Y:S01]  /*7ac0*/  ISETP.GE.AND P0, PT, R219, UR4, PT ;  /* 0x00000004db007c0c */ /* 0x000fe2000bf06270 */
[----:B------:R-:W-:Y:S02]  /*7ad0*/  ULDC.64 UR6, c[0x0][0x3f8] ;  /* 0x0000fe0000067ab9 */ /* 0x000fe40000000a00 */
[----:B------:R-:W-:Y:S01]  /*7ae0*/  IMAD.IADD R5, R33, 0x1, R5 ;  /* 0x0000000121057824 */ /* 0x000fe200078e0205 */
[----:B------:R-:W-:-:S04]  /*7af0*/  LEA R34, P4, R32, UR6, 0x1 ;  /* 0x0000000620227c11 */ /* 0x000fc8000f8808ff */
[----:B------:R-:W-:-:S05]  /*7b00*/  LEA.HI.X R35, R32, UR7, R5, 0x1, P4 ;  /* 0x0000000720237c11 */ /* 0x000fca000a0f0c05 */
[----:B-1----:R3:W-:Y:S04]  /*7b10*/  @!P2 STG.E.128 desc[UR14][R34.64], R28 ;  /* 0x0000001c2200a986 */ /* 0x0027e8000c101d0e */
[----:B------:R3:W-:Y:S04]  /*7b20*/  @!P1 STG.E.128 desc[UR14][R34.64+0x80], R20 ;  /* 0x0000801422009986 */ /* 0x0007e8000c101d0e */
[----:B------:R3:W-:Y:S02]  /*7b30*/  @!P0 STG.E.128 desc[UR14][R34.64+0x100], R12 ;  /* 0x0001000c22008986 */ /* 0x0007e4000c101d0e */
.L_x_285:
[----:B------:R-:W-:Y:S05]  /*7b40*/  BSYNC B0 ;  /* 0x0000000000007941 */ /* 0x000fea0003800000 */
.L_x_284:
[----:B------:R-:W-:Y:S05]  /*7b50*/  @P3 BRA `(.L_x_286) ;  /* 0x00000008007c3947 */ /* 0x000fea0003800000 */
[----:B------:R-:W-:Y:S01]  /*7b60*/  IADD3 R7, P0, R213, 0x20, RZ ;  /* 0x00000020d5077810 */ /* 0x000fe20007f1e0ff */
[----:B-1-3--:R-:W-:Y:S01]  /*7b70*/  IMAD.MOV.U32 R12, RZ, RZ, R6 ;  /* 0x000000ffff0c7224 */ /* 0x00afe200078e0006 */
[----:B------:R-:W-:Y:S01]  /*7b80*/  MOV R13, R4 ;  /* 0x00000004000d7202 */ /* 0x000fe20000000f00 */
[----:B------:R-:W-:Y:S01]  /*7b90*/  ULDC UR4, c[0x0][0x2d0] ;  /* 0x0000b40000047ab9 */ /* 0x000fe20000000800 */
[----:B------:R-:W-:Y:S01]  /*7ba0*/  ULDC.64 UR6, c[0x0][0x3f8] ;  /* 0x0000fe0000067ab9 */ /* 0x000fe20000000a00 */
[----:B------:R-:W-:Y:S01]  /*7bb0*/  IMAD.X R5, RZ, RZ, R216, P0 ;  /* 0x000000ffff057224 */ /* 0x000fe200000e06d8 */
[----:B------:R-:W-:Y:S01]  /*7bc0*/  ISETP.GE.AND P1, PT, R214, UR4, PT ;  /* 0x00000004d6007c0c */ /* 0x000fe2000bf26270 */
[----:B------:R-:W-:Y:S01]  /*7bd0*/  IMAD.WIDE.U32 R12, R7, R2, R12 ;  /* 0x00000002070c7225 */ /* 0x000fe200078e000c */
[----:B------:R-:W-:-:S03]  /*7be0*/  ISETP.GE.AND P0, PT, R220, UR4, PT ;  /* 0x00000004dc007c0c */ /* 0x000fc6000bf06270 */
[----:B------:R-:W-:Y:S01]  /*7bf0*/  IMAD R5, R5, R2, RZ ;  /* 0x0000000205057224 */ /* 0x000fe200078e02ff */
[----:B------:R-:W-:-:S03]  /*7c00*/  LEA R2, P2, R12, UR6, 0x1 ;  /* 0x000000060c027c11 */ /* 0x000fc6000f8408ff */
[----:B------:R-:W-:-:S04]  /*7c10*/  IMAD R5, R7, R3, R5 ;  /* 0x0000000307057224 */ /* 0x000fc800078e0205 */
[----:B------:R-:W-:-:S05]  /*7c20*/  IMAD.IADD R5, R13, 0x1, R5 ;  /* 0x000000010d057824 */ /* 0x000fca00078e0205 */
[----:B------:R-:W-:-:S05]  /*7c30*/  LEA.HI.X R3, R12, UR7, R5, 0x1, P2 ;  /* 0x000000070c037c11 */ /* 0x000fca00090f0c05 */
[----:B------:R4:W-:Y:S04]  /*7c40*/  @!P1 STG.E.128 desc[UR14][R2.64], R24 ;  /* 0x0000001802009986 */ /* 0x0009e8000c101d0e */
[----:B------:R4:W-:Y:S01]  /*7c50*/  @!P0 STG.E.128 desc[UR14][R2.64+0x80], R16 ;  /* 0x0000801002008986 */ /* 0x0009e2000c101d0e */
[----:B------:R-:W-:-:S13]  /*7c60*/  ISETP.GE.AND P0, PT, R219, UR4, PT ;  /* 0x00000004db007c0c */ /* 0x000fda000bf06270 */
[----:B------:R-:W-:Y:S05]  /*7c70*/  @P0 BRA `(.L_x_286) ;  /* 0x0000000800340947 */ /* 0x000fea0003800000 */
[----:B------:R1:W-:Y:S01]  /*7c80*/  STG.E.128 desc[UR14][R2.64+0x100], R8 ;  /* 0x0001000802007986 */ /* 0x0003e2000c101d0e */
[----:B------:R-:W-:Y:S05]  /*7c90*/  BRA `(.L_x_286) ;  /* 0x00000008002c7947 */ /* 0x000fea0003800000 */
.L_x_256:
[----:B------:R-:W-:Y:S02]  /*7ca0*/  ISETP.NE.AND P0, PT, R245, -0x1, PT ;  /* 0xfffffffff500780c */ /* 0x000fe40003f05270 */
[----:B------:R-:W-:-:S11]  /*7cb0*/  SHF.R.S32.HI R8, RZ, 0x1f, R242 ;  /* 0x0000001fff087819 */ /* 0x000fd600000114f2 */
[----:B------:R-:W1:Y:S01]  /*7cc0*/  @P0 LDC.64 R2, c[0x0][0x458] ;  /* 0x00011600ff020b82 */ /* 0x000e620000000a00 */
[CC--:B------:R-:W-:Y:S02]  /*7cd0*/  @P0 IADD3 R12, R244.reuse, R245.reuse, RZ ;  /* 0x000000f5f40c0210 */ /* 0x0c0fe40007ffe0ff */
[----:B------:R-:W-:-:S05]  /*7ce0*/  @P0 IADD3 R6, R244, R245, RZ ;  /* 0x000000f5f4060210 */ /* 0x000fca0007ffe0ff */
[----:B------:R-:W2:Y:S01]  /*7cf0*/  @P0 LDC.64 R4, c[0x0][0x450] ;  /* 0x00011400ff040b82 */ /* 0x000ea20000000a00 */
[C---:B-1----:R-:W-:Y:S02]  /*7d00*/  @P0 IMAD R11, R12.reuse, R3, RZ ;  /* 0x000000030c0b0224 */ /* 0x042fe400078e02ff */
[----:B------:R-:W-:-:S05]  /*7d10*/  @P0 IMAD.WIDE.U32 R12, R12, R2, RZ ;  /* 0x000000020c0c0225 */ /* 0x000fca00078e00ff */
[----:B------:R-:W-:Y:S01]  /*7d20*/  @P0 IADD3 R11, R13, R11, RZ ;  /* 0x0000000b0d0b0210 */ /* 0x000fe20007ffe0ff */
[C---:B--2---:R-:W-:Y:S02]  /*7d30*/  @P0 IMAD R9, R6.reuse, R5, RZ ;  /* 0x0000000506090224 */ /* 0x044fe400078e02ff */
[----:B------:R-:W-:-:S05]  /*7d40*/  @P0 IMAD.WIDE.U32 R6, R6, R4, RZ ;  /* 0x0000000406060225 */ /* 0x000fca00078e00ff */
        /* <DEDUP_REMOVED lines=15> */
.L_x_287:
        /* <DEDUP_REMOVED lines=11> */
[----:B------:R-:W-:-:S07]  /*7ef0*/  IADD3 R11, R13, R11, RZ ;  /* 0x0000000b0d0b7210 */ /* 0x000fce0007ffe0ff */
.L_x_288:
[----:B------:R-:W-:Y:S01]  /*7f00*/  IMAD R243, R221, -0x40, R243 ;  /* 0xffffffc0ddf37824 */ /* 0x000fe200078e02f3 */
[----:B------:R-:W-:Y:S01]  /*7f10*/  ULDC.64 UR6, c[0x0][0x468] ;  /* 0x00011a0000067ab9 */ /* 0x000fe20000000a00 */
[-C--:B------:R-:W-:Y:S01]  /*7f20*/  IMAD R6, R8, R4.reuse, RZ ;  /* 0x0000000408067224 */ /* 0x080fe200078e02ff */
[C---:B------:R-:W-:Y:S01]  /*7f30*/  IADD3 R7, R213.reuse, 0x20, RZ ;  /* 0x00000020d5077810 */ /* 0x040fe20007ffe0ff */
[C---:B------:R-:W-:Y:S01]  /*7f40*/  IMAD.WIDE.U32 R14, R242.reuse, R4, R214 ;  /* 0x00000004f20e7225 */ /* 0x040fe200078e00d6 */
[-C--:B------:R-:W-:Y:S01]  /*7f50*/  ISETP.GE.AND P4, PT, R213, R243.reuse, PT ;  /* 0x000000f3d500720c */ /* 0x080fe20003f86270 */
[----:B------:R-:W-:Y:S01]  /*7f60*/  BSSY B0, `(.L_x_289) ;  /* 0x000001a000007945 */ /* 0x000fe20003800000 */
[----:B------:R-:W-:Y:S01]  /*7f70*/  ISETP.GE.AND P3, PT, R7, R243, PT ;  /* 0x000000f30700720c */ /* 0x000fe20003f66270 */
[----:B------:R-:W-:Y:S01]  /*7f80*/  IMAD R6, R242, R5, R6 ;  /* 0x00000005f2067224 */ /* 0x000fe200078e0206 */
[----:B------:R-:W-:-:S04]  /*7f90*/  IADD3 R14, P0, R10, R14, RZ ;  /* 0x0000000e0a0e7210 */ /* 0x000fc80007f1e0ff */
[----:B------:R-:W-:Y:S01]  /*7fa0*/  IADD3.X R15, R9, R15, R6, P0, !PT ;  /* 0x0000000f090f7210 */ /* 0x000fe200007fe406 */
[----:B------:R-:W-:-:S04]  /*7fb0*/  IMAD R6, R236, UR6, RZ ;  /* 0x00000006ec067c24 */ /* 0x000fc8000f8e02ff */
[C---:B------:R-:W-:Y:S02]  /*7fc0*/  IMAD R6, R218.reuse, UR7, R6 ;  /* 0x00000007da067c24 */ /* 0x040fe4000f8e0206 */
        /* <DEDUP_REMOVED lines=19> */
.L_x_290:
[----:B------:R-:W-:Y:S05]  /*8100*/  BSYNC B0 ;  /* 0x0000000000007941 */ /* 0x000fea0003800000 */
.L_x_289:
[----:B------:R-:W-:Y:S04]  /*8110*/  BSSY B0, `(.L_x_291) ;  /* 0x0000013000007945 */ /* 0x000fe80003800000 */
[----:B------:R-:W-:Y:S05]  /*8120*/  @P3 BRA `(.L_x_292) ;  /* 0x0000000000443947 */ /* 0x000fea0003800000 */
[----:B------:R-:W-:Y:S01]  /*8130*/  IADD3 R7, P0, R213, 0x20, RZ ;  /* 0x00000020d5077810 */ /* 0x000fe20007f1e0ff */
[----:B------:R-:W-:Y:S01]  /*8140*/  IMAD.MOV.U32 R15, RZ, RZ, R9 ;  /* 0x000000ffff0f7224 */ /* 0x000fe200078e0009 */
[----:B------:R-:W-:Y:S01]  /*8150*/  ULDC UR4, c[0x0][0x2d0] ;  /* 0x0000b40000047ab9 */ /* 0x000fe20000000800 */
[----:B------:R-:W-:Y:S01]  /*8160*/  ULDC.64 UR6, c[0x0][0x3f0] ;  /* 0x0000fc0000067ab9 */ /* 0x000fe20000000a00 */
[----:B------:R-:W-:Y:S01]  /*8170*/  ISETP.GE.AND P2, PT, R214, UR4, PT ;  /* 0x00000004d6007c0c */ /* 0x000fe2000bf46270 */
        /* <DEDUP_REMOVED lines=9> */
[----:B------:R2:W-:Y:S04]  /*8210*/  @!P2 STG.E.128 desc[UR14][R4.64], RZ ;  /* 0x000000ff0400a986 */ /* 0x0005e8000c101d0e */
[----:B------:R2:W-:Y:S04]  /*8220*/  @!P1 STG.E.128 desc[UR14][R4.64+0x80], RZ ;  /* 0x000080ff04009986 */ /* 0x0005e8000c101d0e */
[----:B------:R2:W-:Y:S02]  /*8230*/  @!P0 STG.E.128 desc[UR14][R4.64+0x100], RZ ;  /* 0x000100ff04008986 */ /* 0x0005e4000c101d0e */
.L_x_292:
[----:B------:R-:W-:Y:S05]  /*8240*/  BSYNC B0 ;  /* 0x0000000000007941 */ /* 0x000fea0003800000 */
.L_x_291:
[-C--:B--2---:R-:W-:Y:S01]  /*8250*/  IMAD.WIDE.U32 R4, R242, R2.reuse, R214 ;  /* 0x00000002f2047225 */ /* 0x084fe200078e00d6 */
[----:B------:R-:W-:Y:S01]  /*8260*/  ULDC.64 UR6, c[0x0][0x470] ;  /* 0x00011c0000067ab9 */ /* 0x000fe20000000a00 */
[----:B------:R-:W-:Y:S02]  /*8270*/  BSSY B0, `(.L_x_293) ;  /* 0x000001a000007945 */ /* 0x000fe40003800000 */
[----:B------:R-:W-:Y:S01]  /*8280*/  IMAD R8, R8, R2, RZ ;  /* 0x0000000208087224 */ /* 0x000fe200078e02ff */
[----:B------:R-:W-:Y:S01]  /*8290*/  IADD3 R12, P0, R12, R4, RZ ;  /* 0x000000040c0c7210 */ /* 0x000fe20007f1e0ff */
        /* <DEDUP_REMOVED lines=23> */
.L_x_294:
[----:B------:R-:W-:Y:S05]  /*8410*/  BSYNC B0 ;  /* 0x0000000000007941 */ /* 0x000fea0003800000 */
.L_x_293:
[----:B------:R-:W-:Y:S05]  /*8420*/  @P3 BRA `(.L_x_286) ;  /* 0x0000000000483947 */ /* 0x000fea0003800000 */
[----:B------:R-:W-:Y:S01]  /*8430*/  IADD3 R5, P0, R213, 0x20, RZ ;  /* 0x00000020d5057810 */ /* 0x000fe20007f1e0ff */
        /* <DEDUP_REMOVED lines=17> */
.L_x_286:
[----:B------:R-:W-:Y:S05]  /*8550*/  BSYNC B1 ;  /* 0x0000000000017941 */ /* 0x000fea0003800000 */
.L_x_251:
[----:B-1-34-:R-:W1:Y:S02]  /*8560*/  LDC R2, c[0x0][0xc] ;  /* 0x00000300ff027b82 */ /* 0x01ae640000000800 */
[----:B-1----:R-:W-:-:S04]  /*8570*/  IADD3 R221, R2, R221, RZ ;  /* 0x000000dd02dd7210 */ /* 0x002fc80007ffe0ff */
[----:B------:R-:W-:-:S13]  /*8580*/  ISETP.GE.AND P0, PT, R221, UR12, PT ;  /* 0x0000000cdd007c0c */ /* 0x000fda000bf06270 */
[----:B------:R-:W-:Y:S05]  /*8590*/  @P0 BRA `(.L_x_295) ;  /* 0x0000000000040947 */ /* 0x000fea0003800000 */
[----:B------:R-:W-:Y:S05]  /*85a0*/  BRA `(.L_x_296) ;  /* 0xffffff8000e07947 */ /* 0x000fea000383ffff */
.L_x_295:
[----:B------:R-:W-:Y:S05]  /*85b0*/  EXIT ;  /* 0x000000000000794d */ /* 0x000fea0003800000 */
.L_x_297:
        /* <DEDUP_REMOVED lines=12> */
.L_x_1588:


//--------------------- .text._ZN5flash44flash_bwd_dq_dk_dv_loop_seqk_parallel_kernelI23Flash_bwd_kernel_traitsILi192ELi64ELi64ELi8ELi4ELi2ELi2ELb0ELb0EN7cutlass10bfloat16_tE19Flash_kernel_traitsILi192ELi64ELi64ELi8ES3_EELb0ELb0ELb1ELb0ELb0ELb0ELb0EEEvNS_16Flash_bwd_paramsE --------------------------
	.section	.text._ZN5flash44flash_bwd_dq_dk_dv_loop_seqk_parallel_kernelI23Flash_bwd_kernel_traitsILi192ELi64ELi64ELi8ELi4ELi2ELi2ELb0ELb0EN7cutlass10bfloat16_tE19Flash_kernel_traitsILi192ELi64ELi64ELi8ES3_EELb0ELb0ELb1ELb0ELb0ELb0ELb0EEEvNS_16Flash_bwd_paramsE,"ax",@progbits
	.align	128
        .global         _ZN5flash44flash_bwd_dq_dk_dv_loop_seqk_parallel_kernelI23Flash_bwd_kernel_traitsILi192ELi64ELi64ELi8ELi4ELi2ELi2ELb0ELb0EN7cutlass10bfloat16_tE19Flash_kernel_traitsILi192ELi64ELi64ELi8ES3_EELb0ELb0ELb1ELb0ELb0ELb0ELb0EEEvNS_16Flash_bwd_paramsE
        .type           _ZN5flash44flash_bwd_dq_dk_dv_loop_seqk_parallel_kernelI23Flash_bwd_kernel_traitsILi192ELi64ELi64ELi8ELi4ELi2ELi2ELb0ELb0EN7cutlass10bfloat16_tE19Flash_kernel_traitsILi192ELi64ELi64ELi8ES3_EELb0ELb0ELb1ELb0ELb0ELb0ELb0EEEvNS_16Flash_bwd_paramsE,@function
        .size           _ZN5flash44flash_bwd_dq_dk_dv_loop_seqk_parallel_kernelI23Flash_bwd_kernel_traitsILi192ELi64ELi64ELi8ELi4ELi2ELi2ELb0ELb0EN7cutlass10bfloat16_tE19Flash_kernel_traitsILi192ELi64ELi64ELi8ES3_EELb0ELb0ELb1ELb0ELb0ELb0ELb0EEEvNS_16Flash_bwd_paramsE,(.L_x_1589 - _ZN5flash44flash_bwd_dq_dk_dv_loop_seqk_parallel_kernelI23Flash_bwd_kernel_traitsILi192ELi64ELi64ELi8ELi4ELi2ELi2ELb0ELb0EN7cutlass10bfloat16_tE19Flash_kernel_traitsILi192ELi64ELi64ELi8ES3_EELb0ELb0ELb1ELb0ELb0ELb0ELb0EEEvNS_16Flash_bwd_paramsE)
        .other          _ZN5flash44flash_bwd_dq_dk_dv_loop_seqk_parallel_kernelI23Flash_bwd_kernel_traitsILi192ELi64ELi64ELi8ELi4ELi2ELi2ELb0ELb0EN7cutlass10bfloat16_tE19Flash_kernel_traitsILi192ELi64ELi64ELi8ES3_EELb0ELb0ELb1ELb0ELb0ELb0ELb0EEEvNS_16Flash_bwd_paramsE,@"STO_CUDA_ENTRY STV_DEFAULT"
_ZN5flash44flash_bwd_dq_dk_dv_loop_seqk_parallel_kernelI23Flash_bwd_kernel_traitsILi192ELi64ELi64ELi8ELi4ELi2ELi2ELb0ELb0EN7cutlass10bfloat16_tE19Flash_kernel_traitsILi192ELi64ELi64ELi8ES3_EELb0ELb0ELb1ELb0ELb0ELb0ELb0EEEvNS_16Flash_bwd_paramsE:
.text._ZN5flash44flash_bwd_dq_dk_dv_loop_seqk_parallel_kernelI23Flash_bwd_kernel_traitsILi192ELi64ELi64ELi8ELi4ELi2ELi2ELb0ELb0EN7cutlass10bfloat16_tE19Flash_kernel_traitsILi192ELi64ELi64ELi8ES3_EELb0ELb0ELb1ELb0ELb0ELb0ELb0EEEvNS_16Flash_bwd_paramsE:
        /* <DEDUP_REMOVED lines=22> */
[----:B-1----:R-:W-:-:S04]  /*0160*/  SHF.R.S32.HI R19, RZ, 0x1f, R6 ;  /* 0x0000001fff137819 */ /* 0x002fc80000011406 */
[CC--:B------:R-:W-:Y:S02]  /*0170*/  LEA.HI R11, R19.reuse, R6.reuse, RZ, 0x5 ;  /* 0x00000006130b7211 */ /* 0x0c0fe400078f28ff */
[CC--:B------:R-:W-:Y:S02]  /*0180*/  LEA.HI R9, R19.reuse, R6.reuse, RZ, 0x2 ;  /* 0x0000000613097211 */ /* 0x0c0fe400078f10ff */
[----:B------:R-:W-:Y:S02]  /*0190*/  SHF.R.S32.HI R8, RZ, 0x5, R11 ;  /* 0x00000005ff087819 */ /* 0x000fe4000001140b */
[--C-:B------:R-:W-:Y:S02]  /*01a0*/  SHF.R.S32.HI R0, RZ, 0x2, R9.reuse ;  /* 0x00000002ff007819 */ /* 0x100fe40000011409 */
[----:B------:R-:W-:Y:S02]  /*01b0*/  SHF.R.S32.HI R7, RZ, 0x1f, R9 ;  /* 0x0000001fff077819 */ /* 0x000fe40000011409 */
[----:B------:R-:W-:-:S02]  /*01c0*/  LEA.HI R17, R19, R6, RZ, 0x3 ;  /* 0x0000000613117211 */ /* 0x000fc400078f18ff */
[----:B------:R-:W-:Y:S02]  /*01d0*/  SHF.R.S32.HI R5, RZ, 0x1f, R11 ;  /* 0x0000001fff057819 */ /* 0x000fe4000001140b */
[----:B------:R-:W-:Y:S02]  /*01e0*/  LEA.HI R3, R11, R8, RZ, 0x1 ;  /* 0x000000080b037211 */ /* 0x000fe400078f08ff */
[----:B------:R-:W-:Y:S02]  /*01f0*/  LEA.HI R15, R19, R6, RZ, 0x4 ;  /* 0x00000006130f7211 */ /* 0x000fe400078f20ff */
[----:B------:R-:W-:Y:S02]  /*0200*/  LEA.HI R7, R7, R0, RZ, 0x3 ;  /* 0x0000000007077211 */ /* 0x000fe400078f18ff */
[----:B------:R-:W-:Y:S02]  /*0210*/  LOP3.LUT R11, R11, 0xffffffe0, RZ, 0xc0, !PT ;  /* 0xffffffe00b0b7812 */ /* 0x000fe400078ec0ff */
[----:B------:R-:W-:-:S02]  /*0220*/  LOP3.LUT R13, R17, 0xfffffff8, RZ, 0xc0, !PT ;  /* 0xfffffff8110d7812 */ /* 0x000fc400078ec0ff */
[----:B------:R-:W-:Y:S01]  /*0230*/  SHF.R.S32.HI R2, RZ, 0x4, R15 ;  /* 0x00000004ff027819 */ /* 0x000fe2000001140f */
[C---:B------:R-:W-:Y:S01]  /*0240*/  IMAD.IADD R11, R6.reuse, 0x1, -R11 ;  /* 0x00000001060b7824 */ /* 0x040fe200078e0a0b */
[----:B------:R-:W-:Y:S01]  /*0250*/  LOP3.LUT R7, R7, 0xfffffff8, RZ, 0xc0, !PT ;  /* 0xfffffff807077812 */ /* 0x000fe200078ec0ff */
[----:B------:R-:W-:Y:S01]  /*0260*/  IMAD.IADD R10, R6, 0x1, -R13 ;  /* 0x00000001060a7824 */ /* 0x000fe200078e0a0d */
[----:B------:R-:W-:Y:S02]  /*0270*/  LOP3.LUT R3, R3, 0xfffffffe, RZ, 0xc0, !PT ;  /* 0xfffffffe03037812 */ /* 0x000fe400078ec0ff */
[----:B------:R-:W-:Y:S01]  /*0280*/  SHF.R.S32.HI R210, RZ, 0x3, R17 ;  /* 0x00000003ffd27819 */ /* 0x000fe20000011411 */
[----:B------:R-:W-:Y:S01]  /*0290*/  IMAD.IADD R7, R0, 0x1, -R7 ;  /* 0x0000000100077824 */ /* 0x000fe200078e0a07 */
[C---:B------:R-:W-:Y:S01]  /*02a0*/  LEA.HI R4, R15.reuse, R2, RZ, 0x1 ;  /* 0x000000020f047211 */ /* 0x040fe200078f08ff */
[----:B------:R-:W-:Y:S01]  /*02b0*/  IMAD.SHL.U32 R212, R10, 0x8, RZ ;  /* 0x000000080ad47824 */ /* 0x000fe200078e00ff */
[----:B------:R-:W-:Y:S01]  /*02c0*/  LOP3.LUT R15, R15, 0xfffffff0, RZ, 0xc0, !PT ;  /* 0xfffffff00f0f7812 */ /* 0x000fe200078ec0ff */
[----:B------:R-:W-:Y:S01]  /*02d0*/  IMAD.IADD R3, R8, 0x1, -R3 ;  /* 0x0000000108037824 */ /* 0x000fe200078e0a03 */
[----:B------:R-:W-:Y:S01]  /*02e0*/  LEA.HI R5, R5, R8, RZ, 0x2 ;  /* 0x0000000805057211 */ /* 0x000fe200078f10ff */
[----:B------:R-:W-:Y:S01]  /*02f0*/  IMAD.SHL.U32 R209, R210, 0x40, RZ ;  /* 0x00000040d2d17824 */ /* 0x000fe200078e00ff */
[----:B------:R-:W-:Y:S01]  /*0300*/  SHF.R.S32.HI R0, RZ, 0x1f, R11 ;  /* 0x0000001fff007819 */ /* 0x000fe2000001140b */
[----:B------:R-:W-:Y:S01]  /*0310*/  IMAD.IADD R15, R6, 0x1, -R15 ;  /* 0x00000001060f7824 */ /* 0x000fe200078e0a0f */
[----:B------:R-:W-:Y:S01]  /*0320*/  LOP3.LUT P4, RZ, R10, 0x4, RZ, 0xc0, !PT ;  /* 0x000000040aff7812 */ /* 0x000fe2000788c0ff */
[----:B------:R-:W-:Y:S01]  /*0330*/  VIADD R216, R212, 0x40 ;  /* 0x00000040d4d87836 */ /* 0x000fe20000000000 */
[C---:B------:R-:W-:Y:S01]  /*0340*/  LOP3.LUT P3, RZ, R10.reuse, 0x2, RZ, 0xc0, !PT ;  /* 0x000000020aff7812 */ /* 0x040fe2000786c0ff */
[----:B------:R-:W-:Y:S01]  /*0350*/  IMAD.SHL.U32 R10, R10, 0x40, RZ ;  /* 0x000000400a0a7824 */ /* 0x000fe200078e00ff */
[----:B------:R-:W-:Y:S01]  /*0360*/  LOP3.LUT R4, R4, 0xfffffffe, RZ, 0xc0, !PT ;  /* 0xfffffffe04047812 */ /* 0x000fe200078ec0ff */
[----:B------:R-:W-:Y:S01]  /*0370*/  VIADD R215, R212, 0x80 ;  /* 0x00000080d4d77836 */ /* 0x000fe20000000000 */
[----:B------:R-:W-:-:S02]  /*0380*/  LOP3.LUT R5, R5, 0xfffffffc, RZ, 0xc0, !PT ;  /* 0xfffffffc05057812 */ /* 0x000fc400078ec0ff */
[----:B------:R-:W-:Y:S01]  /*0390*/  LEA.HI R0, R0, R11, RZ, 0x2 ;  /* 0x0000000b00007211 */ /* 0x000fe200078f10ff */
[----:B------:R-:W-:Y:S01]  /*03a0*/  IMAD.SHL.U32 R11, R3, 0x10, RZ ;  /* 0x00000010030b7824 */ /* 0x000fe200078e00ff */
[----:B------:R-:W-:Y:S01]  /*03b0*/  LOP3.LUT R209, R209, 0x1c0, RZ, 0xc0, !PT ;  /* 0x000001c0d1d17812 */ /* 0x000fe200078ec0ff */
[----:B------:R-:W-:Y:S01]  /*03c0*/  IMAD.IADD R4, R2, 0x1, -R4 ;  /* 0x0000000102047824 */ /* 0x000fe200078e0a04 */
[----:B------:R-:W-:Y:S01]  /*03d0*/  LOP3.LUT R10, R10, 0x1c0, RZ, 0xc0, !PT ;  /* 0x000001c00a0a7812 */ /* 0x000fe200078ec0ff */
[----:B------:R-:W-:Y:S01]  /*03e0*/  IMAD.IADD R5, R8, 0x1, -R5 ;  /* 0x0000000108057824 */ /* 0x000fe200078e0a05 */
[----:B------:R-:W-:Y:S01]  /*03f0*/  SHF.R.S32.HI R2, RZ, 0x1f, R15 ;  /* 0x0000001fff027819 */ /* 0x000fe2000001140f */
[----:B------:R-:W-:Y:S01]  /*0400*/  IMAD.SHL.U32 R13, R4, 0x200, RZ ;  /* 0x00000200040d7824 */ /* 0x000fe200078e00ff */
[----:B------:R-:W-:Y:S02]  /*0410*/  LOP3.LUT R8, R209, 0x38, R212, 0xf8, !PT ;  /* 0x00000038d1087812 */ /* 0x000fe400078ef8d4 */
[----:B------:R-:W-:-:S02]  /*0420*/  LOP3.LUT R198, R10, 0x10, R11, 0xf8, !PT ;  /* 0x000000100ac67812 */ /* 0x000fc400078ef80b */
[----:B------:R-:W-:Y:S02]  /*0430*/  SHF.R.U32.HI R209, RZ, 0x3, R209 ;  /* 0x00000003ffd17819 */ /* 0x000fe400000116d1 */
[----:B------:R-:W-:Y:S02]  /*0440*/  LOP3.LUT R202, R10, 0x8, R17, 0xf8, !PT ;  /* 0x000000080aca7812 */ /* 0x000fe400078ef811 */
[----:B------:R-:W-:Y:S02]  /*0450*/  SHF.R.U32.HI R11, RZ, 0x3, R10 ;  /* 0x00000003ff0b7819 */ /* 0x000fe4000001160a */
[----:B------:R-:W-:Y:S02]  /*0460*/  LEA.HI R10, R19, R6, RZ, 0x6 ;  /* 0x00000006130a7211 */ /* 0x000fe400078f30ff */
[----:B------:R-:W-:Y:S02]  /*0470*/  LEA.HI R2, R2, R15, RZ, 0x3 ;  /* 0x0000000f02027211 */ /* 0x000fe400078f18ff */
[----:B------:R-:W-:-:S02]  /*0480*/  LOP3.LUT R209, R8, R209, RZ, 0x3c, !PT ;  /* 0x000000d108d17212 */ /* 0x000fc400078e3cff */
[----:B------:R-:W-:Y:S02]  /*0490*/  LEA.HI R8, R19, R6, RZ, 0x7 ;  /* 0x0000000613087211 */ /* 0x000fe400078f38ff */
[----:B------:R-:W-:Y:S02]  /*04a0*/  SHF.R.S32.HI R10, RZ, 0x6, R10 ;  /* 0x00000006ff0a7819 */ /* 0x000fe4000001140a */
[C---:B------:R-:W-:Y:S01]  /*04b0*/  LOP3.LUT R208, R2.reuse, 0xfffffff8, RZ, 0xc0, !PT ;  /* 0xfffffff802d07812 */ /* 0x040fe200078ec0ff */
[----:B------:R-:W-:Y:S01]  /*04c0*/  IMAD.SHL.U32 R2, R2, 0x40, RZ ;  /* 0x0000004002027824 */ /* 0x000fe200078e00ff */
[----:B------:R-:W-:Y:S01]  /*04d0*/  LOP3.LUT R12, R7, 0x1, RZ, 0xc0, !PT ;  /* 0x00000001070c7812 */ /* 0x000fe200078ec0ff */
[C---:B------:R-:W-:Y:S01]  /*04e0*/  IMAD R209, R10.reuse, 0x200, R209 ;  /* 0x000002000ad17824 */ /* 0x040fe200078e02d1 */
[----:B------:R-:W-:Y:S01]  /*04f0*/  LOP3.LUT R9, R9, 0x7ffffffc, RZ, 0xc0, !PT ;  /* 0x7ffffffc09097812 */ /* 0x000fe200078ec0ff */
[----:B------:R-:W-:Y:S01]  /*0500*/  IMAD.SHL.U32 R220, R10, 0x8, RZ ;  /* 0x000000080adc7824 */ /* 0x000fe200078e00ff */
[----:B------:R-:W-:Y:S01]  /*0510*/  SHF.R.S32.HI R8, RZ, 0x7, R8 ;  /* 0x00000007ff087819 */ /* 0x000fe20000011408 */
[----:B------:R-:W-:Y:S01]  /*0520*/  IMAD.IADD R208, R15, 0x1, -R208 ;  /* 0x000000010fd07824 */ /* 0x000fe200078e0ad0 */
[----:B------:R-:W-:Y:S01]  /*0530*/  ISETP.NE.U32.AND P0, PT, R12, 0x1, PT ;  /* 0x000000010c00780c */ /* 0x000fe20003f05070 */
[----:B------:R-:W-:Y:S01]  /*0540*/  IMAD.IADD R10, R6, 0x1, -R9 ;  /* 0x00000001060a7824 */ /* 0x000fe200078e0a09 */
[----:B------:R-:W-:Y:S01]  /*0550*/  LOP3.LUT R198, R198, 0x8, R17, 0xf8, !PT ;  /* 0x00000008c6c67812 */ /* 0x000fe200078ef811 */
[C---:B------:R-:W-:Y:S01]  /*0560*/  IMAD.SHL.U32 R9, R7.reuse, 0x40, RZ ;  /* 0x0000004007097824 */ /* 0x040fe200078e00ff */
[----:B------:R-:W-:Y:S01]  /*0570*/  R2P PR, R7, 0x6 ;  /* 0x0000000607007804 */ /* 0x000fe20000000000 */
[----:B------:R-:W-:Y:S01]  /*0580*/  IMAD R15, R8, 0x800, R13 ;  /* 0x00000800080f7824 */ /* 0x000fe200078e020d */
[----:B------:R-:W-:Y:S01]  /*0590*/  LOP3.LUT R202, R202, R11, RZ, 0x3c, !PT ;  /* 0x0000000bcaca7212 */ /* 0x000fe200078e3cff */
[----:B------:R-:W-:Y:S01]  /*05a0*/  IMAD.SHL.U32 R7, R6, 0x2, RZ ;  /* 0x0000000206077824 */ /* 0x000fe200078e00ff */
[----:B------:R-:W-:Y:S01]  /*05b0*/  LOP3.LUT R9, R9, 0x1c0, RZ, 0xc0, !PT ;  /* 0x000001c009097812 */ /* 0x000fe200078ec0ff */
[----:B------:R-:W-:Y:S01]  /*05c0*/  IMAD.SHL.U32 R8, R8, 0x20, RZ ;  /* 0x0000002008087824 */ /* 0x000fe200078e00ff */
[----:B------:R-:W-:Y:S01]  /*05d0*/  LOP3.LUT R198, R13, R198, R11, 0xf6, !PT ;  /* 0x000000c60dc67212 */ /* 0x000fe200078ef60b */
[----:B------:R-:W-:Y:S01]  /*05e0*/  IMAD.SHL.U32 R203, R208, 0x40, RZ ;  /* 0x00000040d0cb7824 */ /* 0x000fe200078e00ff */
[----:B------:R-:W-:Y:S01]  /*05f0*/  LOP3.LUT R220, R220, 0x18, RZ, 0xc0, !PT ;  /* 0x00000018dcdc7812 */ /* 0x000fe200078ec0ff */
[----:B------:R-:W-:Y:S01]  /*0600*/  IMAD.SHL.U32 R11, R4, 0x20, RZ ;  /* 0x00000020040b7824 */ /* 0x000fe200078e00ff */
[----:B------:R-:W-:Y:S01]  /*0610*/  LOP3.LUT R206, R8, 0x6, R7, 0xf8, !PT ;  /* 0x0000000608ce7812 */ /* 0x000fe200078ef807 */
[----:B------:R-:W-:Y:S01]  /*0620*/  IMAD.SHL.U32 R6, R10, 0x2, RZ ;  /* 0x000000020a067824 */ /* 0x000fe200078e00ff */
[----:B------:R-:W-:Y:S01]  /*0630*/  LOP3.LUT R203, R203, 0x1c0, RZ, 0xc0, !PT ;  /* 0x000001c0cbcb7812 */ /* 0x000fe200078ec0ff */
[----:B------:R-:W-:Y:S01]  /*0640*/  IMAD.SHL.U32 R4, R4, 0x8, RZ ;  /* 0x0000000804047824 */ /* 0x000fe200078e00ff */
[----:B------:R-:W-:Y:S01]  /*0650*/  LOP3.LUT R12, R9, 0x20, R8, 0xf8, !PT ;  /* 0x00000020090c7812 */ /* 0x000fe200078ef808 */
[----:B------:R-:W-:Y:S01]  /*0660*/  IMAD R10, R5, 0x400, R6 ;  /* 0x00000400050a7824 */ /* 0x000fe200078e0206 */
[----:B------:R-:W-:Y:S01]  /*0670*/  SHF.R.U32.HI R7, RZ, 0x3, R9 ;  /* 0x00000003ff077819 */ /* 0x000fe20000011609 */
[----:B------:R-:W-:Y:S01]  /*0680*/  IMAD.IADD R202, R15, 0x1, R202 ;  /* 0x000000010fca7824 */ /* 0x000fe200078e02ca */
[----:B------:R-:W-:-:S02]  /*0690*/  LOP3.LUT R8, R220, 0x20, R11, 0xf8, !PT ;  /* 0x00000020dc087812 */ /* 0x000fc400078ef80b */
[--C-:B------:R-:W-:Y:S01]  /*06a0*/  SHF.R.U32.HI R197, RZ, 0x3, R203.reuse ;  /* 0x00000003ffc57819 */ /* 0x100fe200000116cb */
[----:B------:R-:W-:Y:S01]  /*06b0*/  IMAD.SHL.U32 R202, R202, 0x2, RZ ;  /* 0x00000002caca7824 */ /* 0x000fe200078e00ff */
[----:B------:R-:W-:Y:S02]  /*06c0*/  LOP3.LUT R221, R12, R7, RZ, 0x3c, !PT ;  /* 0x000000070cdd7212 */ /* 0x000fe400078e3cff */
[----:B------:R-:W-:Y:S01]  /*06d0*/  LOP3.LUT R4, R203, 0x8, R4, 0xf8, !PT ;  /* 0x00000008cb047812 */ /* 0x000fe200078ef804 */
[----:B------:R-:W-:Y:S01]  /*06e0*/  VIADD R200, R202, UR6 ;  /* 0x00000006cac87c36 */ /* 0x000fe20008000000 */
[----:B------:R-:W-:Y:S01]  /*06f0*/  LOP3.LUT R203, R197, R8, R203, 0x1e, !PT ;  /* 0x00000008c5cb7212 */ /* 0x000fe200078e1ecb */
[----:B------:R-:W-:Y:S01]  /*0700*/  IMAD.IADD R221, R10, 0x1, R221 ;  /* 0x000000010add7824 */ /* 0x000fe200078e02dd */
[----:B------:R-:W-:Y:S01]  /*0710*/  LOP3.LUT R220, R7, R9, R220, 0x1e, !PT ;  /* 0x0000000907dc7212 */ /* 0x000fe200078e1edc */
[----:B------:R-:W-:Y:S01]  /*0720*/  IMAD R7, R3, 0x400, R6 ;  /* 0x0000040003077824 */ /* 0x000fe200078e0206 */
[----:B------:R-:W-:-:S02]  /*0730*/  SHF.R.S32.HI R8, RZ, 0x2, R0 ;  /* 0x00000002ff087819 */ /* 0x000fc40000011400 */
[----:B------:R-:W-:Y:S01]  /*0740*/  LOP3.LUT R0, R2, 0xfffffe00, RZ, 0xc0, !PT ;  /* 0xfffffe0002007812 */ /* 0x000fe200078ec0ff */
[----:B------:R-:W-:Y:S01]  /*0750*/  IMAD.IADD R220, R7, 0x1, R220 ;  /* 0x0000000107dc7824 */ /* 0x000fe200078e02dc */
[----:B------:R-:W-:Y:S01]  /*0760*/  LOP3.LUT R197, R4, R197, RZ, 0x3c, !PT ;  /* 0x000000c504c57212 */ /* 0x000fe200078e3cff */
[----:B------:R-:W-:Y:S01]  /*0770*/  IMAD R207, R5, 0x10, R8 ;  /* 0x0000001005cf7824 */ /* 0x000fe200078e0208 */
[----:B------:R-:W-:Y:S01]  /*0780*/  LEA R221, R221, UR5, 0x1 ;  /* 0x00000005dddd7c11 */ /* 0x000fe2000f8e08ff */
[--C-:B------:R-:W-:Y:S01]  /*0790*/  IMAD R204, R5, 0x400, R0.reuse ;  /* 0x0000040005cc7824 */ /* 0x100fe200078e0200 */
[----:B------:R-:W-:Y:S01]  /*07a0*/  SEL R201, R201, 0xffffffe0, !P3 ;  /* 0xffffffe0c9c97807 */ /* 0x000fe20005800000 */
[----:B------:R-:W-:Y:S01]  /*07b0*/  IMAD R2, R3, 0x400, R0 ;  /* 0x0000040003027824 */ /* 0x000fe200078e0200 */
[----:B------:R-:W-:Y:S01]  /*07c0*/  SEL R199, R199, 0xffffffc0, !P4 ;  /* 0xffffffc0c7c77807 */ /* 0x000fe20006000000 */
[----:B------:R-:W-:Y:S01]  /*07d0*/  IMAD.IADD R204, R204, 0x1, R197 ;  /* 0x00000001cccc7824 */ /* 0x000fe200078e02c5 */
[----:B------:R-:W-:Y:S01]  /*07e0*/  SEL R228, R228, 0x10, !P0 ;  /* 0x00000010e4e47807 */ /* 0x000fe20004000000 */
[----:B------:R-:W-:Y:S01]  /*07f0*/  IMAD.IADD R197, R197, 0x1, R2 ;  /* 0x00000001c5c57824 */ /* 0x000fe200078e0202 */
[----:B------:R-:W-:Y:S01]  /*0800*/  LEA R198, R198, UR5, 0x1 ;  /* 0x00000005c6c67c11 */ /* 0x000fe2000f8e08ff */
[C---:B------:R-:W-:Y:S01]  /*0810*/  VIADD R223, R221.reuse, 0x20 ;  /* 0x00000020dddf7836 */ /* 0x040fe20000000000 */
[----:B------:R-:W-:Y:S01]  /*0820*/  LEA R220, R220, UR6, 0x1 ;  /* 0x00000006dcdc7c11 */ /* 0x000fe2000f8e08ff */
[C---:B------:R-:W-:Y:S01]  /*0830*/  IMAD.IADD R201, R200.reuse, 0x1, R201 ;  /* 0x00000001c8c97824 */ /* 0x040fe200078e02c9 */
[----:B------:R-:W-:Y:S01]  /*0840*/  SHF.R.S32.HI R218, RZ, 0x1f, R207 ;  /* 0x0000001fffda7819 */ /* 0x000fe200000114cf */
[----:B------:R-:W-:Y:S01]  /*0850*/  @P1 VIADD R223, R221, 0xffffffe0 ;  /* 0xffffffe0dddf1836 */ /* 0x000fe20000000000 */
[----:B------:R-:W-:Y:S01]  /*0860*/  LOP3.LUT R203, R203, R0, RZ, 0xfc, !PT ;  /* 0x00000000cbcb7212 */ /* 0x000fe200078efcff */
[----:B------:R-:W-:Y:S01]  /*0870*/  IMAD.IADD R200, R200, 0x1, R199 ;  /* 0x00000001c8c87824 */ /* 0x000fe200078e02c7 */
[----:B------:R-:W-:Y:S01]  /*0880*/  LEA R219, R209, UR5, 0x1 ;  /* 0x00000005d1db7c11 */ /* 0x000fe2000f8e08ff */
[----:B------:R-:W-:Y:S01]  /*0890*/  IMAD.IADD R0, R199, 0x1, R198 ;  /* 0x00000001c7007824 */ /* 0x000fe200078e02c6 */
[----:B------:R-:W-:Y:S01]  /*08a0*/  SHF.L.U64.HI R218, R207, 0x2, R218 ;  /* 0x00000002cfda7819 */ /* 0x000fe200000102da */
[----:B------:R-:W-:Y:S01]  /*08b0*/  VIADD R222, R220, 0x40 ;  /* 0x00000040dcde7836 */ /* 0x000fe20000000000 */
[----:B------:R-:W-:Y:S01]  /*08c0*/  LEA R197, R197, UR4, 0x1 ;  /* 0x00000004c5c57c11 */ /* 0x000fe2000f8e08ff */
[----:B------:R-:W-:-:S02]  /*08d0*/  IMAD.IADD R224, R221, 0x1, R228 ;  /* 0x00000001dde07824 */ /* 0x000fc400078e02e4 */
[----:B------:R-:W-:Y:S02]  /*08e0*/  IMAD.IADD R199, R201, 0x1, R199 ;  /* 0x00000001c9c77824 */ /* 0x000fe400078e02c7 */
[----:B------:R-:W-:Y:S02]  /*08f0*/  @P2 VIADD R222, R220, 0xffffffc0 ;  /* 0xffffffc0dcde2836 */ /* 0x000fe40000000000 */
[----:B---34-:R-:W-:-:S07]  /*0900*/  IMAD.IADD R228, R228, 0x1, R223 ;  /* 0x00000001e4e47824 */ /* 0x018fce00078e02df */
.L_x_346:
[----:B-1----:R-:W1:Y:S01]  /*0910*/  LDC.64 R4, c[0x0][0x2f0] ;  /* 0x0000bc00ff047b82 */ /* 0x002e620000000a00 */
[C---:B--2---:R-:W-:Y:S01]  /*0920*/  IMAD.SHL.U32 R11, R214.reuse, 0x4, RZ ;  /* 0x00000004d60b7824 */ /* 0x044fe200078e00ff */
[----:B------:R-:W-:Y:S01]  /*0930*/  SHF.R.S32.HI R15, RZ, 0x1f, R214 ;  /* 0x0000001fff0f7819 */ /* 0x000fe200000114d6 */
[----:B------:R-:W-:Y:S01]  /*0940*/  IMAD.MOV.U32 R19, RZ, RZ, -0x1 ;  /* 0xffffffffff137424 */ /* 0x000fe200078e00ff */
[----:B------:R-:W-:Y:S02]  /*0950*/  ISETP.NE.U32.AND P3, PT, RZ, UR10, PT ;  /* 0x0000000aff007c0c */ /* 0x000fe4000bf65070 */
[----:B------:R-:W-:Y:S02]  /*0960*/  SHF.L.U64.HI R8, R214, 0x2, R15 ;  /* 0x00000002d6087819 */ /* 0x000fe4000001020f */
[----:B------:R-:W2:Y:S01]  /*0970*/  LDC.64 R2, c[0x0][0x308] ;  /* 0x0000c200ff027b82 */ /* 0x000ea20000000a00 */
[----:B------:R-:W-:Y:S02]  /*0980*/  ISETP.NE.AND.EX P3, PT, RZ, UR11, PT, P3 ;  /* 0x0000000bff007c0c */ /* 0x000fe4000bf65330 */
[----:B-1----:R-:W-:-:S02]  /*0990*/  ISETP.NE.U32.AND P5, PT, R4, RZ, PT ;  /* 0x000000ff0400720c */ /* 0x002fc40003fa5070 */
[----:B------:R-:W-:Y:S02]  /*09a0*/  IADD3 R20, P0, R11, R4, RZ ;  /* 0x000000040b147210 */ /* 0x000fe40007f1e0ff */
[----:B------:R-:W-:-:S03]  /*09b0*/  ISETP.NE.AND.EX P5, PT, R5, RZ, PT, P5 ;  /* 0x000000ff0500720c */ /* 0x000fc60003fa5350 */
[----:B------:R-:W-:Y:S01]  /*09c0*/  IMAD.X R21, R8, 0x1, R5, P0 ;  /* 0x0000000108157824 */ /* 0x000fe200000e0605 */
[----:B--2---:R-:W-:Y:S01]  /*09d0*/  ISETP.NE.U32.AND P2, PT, R2, RZ, PT ;  /* 0x000000ff0200720c */ /* 0x004fe20003f45070 */
[----:B------:R-:W-:Y:S02]  /*09e0*/  IMAD.MOV.U32 R241, RZ, RZ, RZ ;  /* 0x000000fffff17224 */ /* 0x000fe400078e00ff */
[----:B------:R-:W-:Y:S01]  /*09f0*/  @P3 IADD3 R12, P1, R11, UR10, RZ ;  /* 0x0000000a0b0c3c10 */ /* 0x000fe2000ff3e0ff */
[----:B------:R-:W1:Y:S01]  /*0a00*/  LDC.U8 R7, c[0x0][0x3c2] ;  /* 0x0000f080ff077b82 */ /* 0x000e620000000000 */
[----:B------:R-:W-:-:S04]  /*0a10*/  ISETP.NE.AND.EX P2, PT, R3, RZ, PT, P2 ;  /* 0x000000ff0300720c */ /* 0x000fc80003f45320 */
[----:B------:R-:W2:Y:S03]  /*0a20*/  @P5 LDG.E R19, desc[UR14][R20.64] ;  /* 0x0000000e14135981 */ /* 0x000ea6000c1e1900 */
[----:B------:R-:W3:Y:S01]  /*0a30*/  LDC.64 R4, c[0x0][0x2f8] ;  /* 0x0000be00ff047b82 */ /* 0x000ee20000000a00 */
[----:B------:R-:W2:Y:S01]  /*0a40*/  @P5 LDG.E R6, desc[UR14][R20.64+0x4] ;  /* 0x0000040e14065981 */ /* 0x000ea2000c1e1900 */
[----:B------:R-:W-:-:S04]  /*0a50*/  @P3 IADD3.X R13, R8, UR11, RZ, P1, !PT ;  /* 0x0000000b080d3c10 */ /* 0x000fc80008ffe4ff */
[----:B------:R-:W-:Y:S01]  /*0a60*/  @P2 IADD3 R16, P0, R11, R2, RZ ;  /* 0x000000020b102210 */ /* 0x000fe20007f1e0ff */
[----:B------:R-:W4:Y:S04]  /*0a70*/  @P3 LDG.E R241, desc[UR14][R12.64] ;  /* 0x0000000e0cf13981 */ /* 0x000f28000c1e1900 */
[----:B------:R-:W-:Y:S02]  /*0a80*/  @P2 IMAD.X R17, R8, 0x1, R3, P0 ;  /* 0x0000000108112824 */ /* 0x000fe400000e0603 */
[----:B------:R-:W3:Y:S03]  /*0a90*/  @!P2 LDC.64 R2, c[0x0][0x318] ;  /* 0x0000c600ff02ab82 */ /* 0x000ee60000000a00 */
[----:B------:R-:W4:Y:S01]  /*0aa0*/  @P2 LDG.E R242, desc[UR14][R16.64] ;  /* 0x0000000e10f22981 */ /* 0x000f22000c1e1900 */
[----:B-1----:R-:W-:Y:S01]  /*0ab0*/  ISETP.NE.AND P3, PT, R7, RZ, PT ;  /* 0x000000ff0700720c */ /* 0x002fe20003f65270 */
[----:B------:R-:W-:-:S03]  /*0ac0*/  IMAD.MOV.U32 R244, RZ, RZ, -0x1 ;  /* 0xfffffffffff47424 */ /* 0x000fc600078e00ff */
[----:B------:R-:W1:Y:S01]  /*0ad0*/  @!P2 LDC R7, c[0x0][0x2cc] ;  /* 0x0000b300ff07ab82 */ /* 0x000e620000000800 */
[----:B---3--:R-:W-:Y:S02]  /*0ae0*/  ISETP.EQ.U32.AND P1, PT, R4, RZ, PT ;  /* 0x000000ff0400720c */ /* 0x008fe40003f22070 */
[----:B------:R-:W-:Y:S02]  /*0af0*/  IADD3 R10, P0, R11, R4, RZ ;  /* 0x000000040b0a7210 */ /* 0x000fe40007f1e0ff */
[----:B------:R-:W-:-:S03]  /*0b00*/  ISETP.EQ.OR.EX P1, PT, R5, RZ, !P3, P1 ;  /* 0x000000ff0500720c */ /* 0x000fc60005f22710 */
[----:B------:R-:W-:Y:S01]  /*0b10*/  IMAD.X R11, R8, 0x1, R5, P0 ;  /* 0x00000001080b7824 */ /* 0x000fe200000e0605 */
[----:B------:R-:W-:-:S04]  /*0b20*/  @!P2 ISETP.NE.U32.AND P0, PT, R2, RZ, PT ;  /* 0x000000ff0200a20c */ /* 0x000fc80003f05070 */
[----:B------:R-:W-:-:S05]  /*0b30*/  @!P2 ISETP.NE.AND.EX P0, PT, R3, RZ, PT, P0 ;  /* 0x000000ff0300a20c */ /* 0x000fca0003f05300 */
[----:B-----5:R3:W5:Y:S01]  /*0b40*/  @!P1 LDG.E R244, desc[UR14][R10.64] ;  /* 0x0000000e0af49981 */ /* 0x020762000c1e1900 */
[----:B------:R-:W2:Y:S01]  /*0b50*/  LDC R3, c[0x0][0x2c8] ;  /* 0x0000b200ff037b82 */ /* 0x000ea20000000800 */
[----:B------:R-:W-:-:S04]  /*0b60*/  ISETP.NE.U32.AND P1, PT, R4, RZ, PT ;  /* 0x000000ff0400720c */ /* 0x000fc80003f25070 */
[----:B------:R-:W-:Y:S02]  /*0b70*/  ISETP.NE.AND.EX P1, PT, R5, RZ, PT, P1 ;  /* 0x000000ff0500720c */ /* 0x000fe40003f25310 */
[----:B-1----:R-:W-:Y:S01]  /*0b80*/  @!P2 SEL R2, R7, RZ, P0 ;  /* 0x000000ff0702a207 */ /* 0x002fe20000000000 */
[----:B--2---:R-:W-:-:S06]  /*0b90*/  @P5 IMAD.IADD R243, R6, 0x1, -R19 ;  /* 0x0000000106f35824 */ /* 0x004fcc00078e0a13 */
[----:B------:R-:W1:Y:S01]  /*0ba0*/  @!P5 LDC R243, c[0x0][0x2c4] ;  /* 0x0000b100fff3db82 */ /* 0x000e620000000800 */
[----:B----4-:R-:W-:-:S03]  /*0bb0*/  @P2 IMAD.IADD R242, R242, 0x1, -R241 ;  /* 0x00000001f2f22824 */ /* 0x010fc600078e0af1 */
[----:B---3--:R-:W-:Y:S05]  /*0bc0*/  @!P1 BRA `(.L_x_298) ;  /* 0x00000000000c9947 */ /* 0x008fea0003800000 */
[----:B------:R-:W2:Y:S02]  /*0bd0*/  @P3 LDG.E R3, desc[UR14][R10.64+0x4] ;  /* 0x0000040e0a033981 */ /* 0x000ea4000c1e1900 */
[----:B--2--5:R-:W-:-:S06]  /*0be0*/  @P3 IADD3 R3, R3, -R244, RZ ;  /* 0x800000f403033210 */ /* 0x024fcc0007ffe0ff */
[----:B------:R2:W5:Y:S02]  /*0bf0*/  @!P3 LDG.E R3, desc[UR14][R10.64] ;  /* 0x0000000e0a03b981 */ /* 0x000564000c1e1900 */
.L_x_298:
[----:B------:R-:W-:Y:S01]  /*0c00*/  IMAD.SHL.U32 R229, R217, 0x40, RZ ;  /* 0x00000040d9e57824 */ /* 0x000fe200078e00ff */
[----:B-----5:R-:W-:-:S04]  /*0c10*/  @!P2 IADD3 R242, R2, R3, -R241 ;  /* 0x0000000302f2a210 */ /* 0x020fc80007ffe8f1 */
[----:B------:R-:W-:-:S13]  /*0c20*/  ISETP.GT.AND P0, PT, R242, R229, PT ;  /* 0x000000e5f200720c */ /* 0x000fda0003f04270 */
[----:B------:R-:W-:Y:S05]  /*0c30*/  @!P0 BRA `(.L_x_299) ;  /* 0x0000007c00448947 */ /* 0x000fea0003800000 */
[----:B------:R-:W3:Y:S01]  /*0c40*/  LDC R8, c[0x0][0x278] ;  /* 0x00009e00ff087b82 */ /* 0x000ee20000000800 */
[----:B------:R-:W-:Y:S01]  /*0c50*/  IABS R6, R211 ;  /* 0x000000d300067213 */ /* 0x000fe20000000000 */
[----:B-1----:R-:W-:Y:S01]  /*0c60*/  VIADD R12, R243, 0x3f ;  /* 0x0000003ff30c7836 */ /* 0x002fe20000000000 */
[----:B------:R-:W-:Y:S02]  /*0c70*/  ISETP.NE.AND P0, PT, R244, -0x1, PT ;  /* 0xfffffffff400780c */ /* 0x000fe40003f05270 */
[----:B------:R-:W-:Y:S02]  /*0c80*/  ISETP.NE.AND P1, PT, R19, -0x1, PT ;  /* 0xffffffff1300780c */ /* 0x000fe40003f25270 */
[----:B------:R-:W-:Y:S01]  /*0c90*/  SHF.L.U64.HI R28, R214, 0x7, R15 ;  /* 0x00000007d61c7819 */ /* 0x000fe2000001020f */
[----:B------:R-:W1:Y:S03]  /*0ca0*/  LDC.64 R4, c[0x0][0x228] ;  /* 0x00008a00ff047b82 */ /* 0x000e660000000a00 */
[----:B------:R-:W-:-:S05]  /*0cb0*/  SEL R28, R28, RZ, P5 ;  /* 0x000000ff1c1c7207 */ /* 0x000fca0002800000 */
[----:B------:R-:W4:Y:S01]  /*0cc0*/  LDC R7, c[0x0][0x394] ;  /* 0x0000e500ff077b82 */ /* 0x000f220000000800 */
[----:B------:R-:W-:Y:S01]  /*0cd0*/  @P0 IMAD.IADD R36, R241, 0x1, R244 ;  /* 0x00000001f1240824 */ /* 0x000fe200078e02f4 */
[----:B---3--:R-:W-:-:S06]  /*0ce0*/  IABS R9, R8 ;  /* 0x0000000800097213 */ /* 0x008fcc0000000000 */
[----:B------:R-:W3:Y:S01]  /*0cf0*/  LDC R31, c[0x0][0x2d4] ;  /* 0x0000b500ff1f7b82 */ /* 0x000ee20000000800 */
[----:B--2---:R-:W2:Y:S01]  /*0d00*/  I2F.RP R10, R9 ;  /* 0x00000009000a7306 */ /* 0x004ea20000209400 */
[----:B-1----:R-:W-:-:S06]  /*0d10*/  IMAD R21, R15, R4, RZ ;  /* 0x000000040f157224 */ /* 0x002fcc00078e02ff */
[----:B------:R-:W1:Y:S01]  /*0d20*/  LDC R29, c[0x0][0x2dc] ;  /* 0x0000b700ff1d7b82 */ /* 0x000e620000000800 */
[----:B------:R-:W-:-:S04]  /*0d30*/  IMAD.WIDE.U32 R16, R214, R4, RZ ;  /* 0x00000004d6107225 */ /* 0x000fc800078e00ff */
[----:B------:R-:W-:-:S03]  /*0d40*/  IMAD R21, R214, R5, R21 ;  /* 0x00000005d6157224 */ /* 0x000fc600078e0215 */
[----:B------:R-:W1:Y:S01]  /*0d50*/  LDC R26, c[0x0][0x270] ;  /* 0x00009c00ff1a7b82 */ /* 0x000e620000000800 */
[----:B--2---:R-:W2:Y:S01]  /*0d60*/  MUFU.RCP R3, R10 ;  /* 0x0000000a00037308 */ /* 0x004ea20000001000 */
[----:B------:R-:W-:Y:S02]  /*0d70*/  IADD3 R21, R17, R21, RZ ;  /* 0x0000001511157210 */ /* 0x000fe40007ffe0ff */
[----:B------:R-:W5:Y:S04]  /*0d80*/  S2R R17, SR_CTAID.X ;  /* 0x0000000000117919 */ /* 0x000f680000002500 */
[----:B------:R-:W4:Y:S01]  /*0d90*/  LDC.U8 R4, c[0x0][0x3d8] ;  /* 0x0000f600ff047b82 */ /* 0x000f220000000000 */
[----:B---3--:R-:W-:Y:S01]  /*0da0*/  SHF.R.S32.HI R5, RZ, 0x1f, R31 ;  /* 0x0000001fff057819 */ /* 0x008fe2000001141f */
[----:B------:R-:W-:-:S06]  /*0db0*/  IMAD.WIDE.U32 R34, R214, R31, RZ ;  /* 0x0000001fd6227225 */ /* 0x000fcc00078e00ff */
[----:B------:R-:W3:Y:S01]  /*0dc0*/  LDC R33, c[0x0][0x2c4] ;  /* 0x0000b100ff217b82 */ /* 0x000ee20000000800 */
[----:B--2---:R-:W-:Y:S01]  /*0dd0*/  IADD3 R3, R3, 0xffffffe, RZ ;  /* 0x0ffffffe03037810 */ /* 0x004fe20007ffe0ff */
[----:B-1----:R-:W-:-:S05]  /*0de0*/  IMAD.WIDE R38, R29, R26, RZ ;  /* 0x0000001a1d267225 */ /* 0x002fca00078e02ff */
[----:B------:R-:W1:Y:S01]  /*0df0*/  F2I.FTZ.U32.TRUNC.NTZ R3, R3 ;  /* 0x0000000300037305 */ /* 0x000e62000021f000 */
[----:B------:R-:W2:Y:S01]  /*0e00*/  LDC.U8 R20, c[0x0][0x480] ;  /* 0x00012000ff147b82 */ /* 0x000ea20000000000 */
[----:B------:R-:W-:Y:S01]  /*0e10*/  IMAD.WIDE.U32 R24, R38, R19, RZ ;  /* 0x0000001326187225 */ /* 0x000fe200078e00ff */
[----:B----4-:R-:W-:-:S03]  /*0e20*/  ISETP.NE.AND P2, PT, R4, RZ, PT ;  /* 0x000000ff0400720c */ /* 0x010fc60003f45270 */
[----:B------:R-:W-:Y:S02]  /*0e30*/  IMAD R4, R39, R19, RZ ;  /* 0x0000001327047224 */ /* 0x000fe400078e02ff */
[----:B-1----:R-:W-:-:S04]  /*0e40*/  IMAD.MOV R2, RZ, RZ, -R3 ;  /* 0x000000ffff027224 */ /* 0x002fc800078e0a03 */
[----:B------:R-:W-:Y:S01]  /*0e50*/  IMAD R11, R2, R9, RZ ;  /* 0x00000009020b7224 */ /* 0x000fe200078e02ff */
[----:B------:R-:W-:-:S03]  /*0e60*/  MOV R2, RZ ;  /* 0x000000ff00027202 */ /* 0x000fc60000000f00 */
[----:B------:R-:W1:Y:S02]  /*0e70*/  @P2 LDC R30, c[0x0][0x2e4] ;  /* 0x0000b900ff1e2b82 */ /* 0x000e640000000800 */
[----:B------:R-:W-:-:S06]  /*0e80*/  IMAD.HI.U32 R11, R3, R11, R2 ;  /* 0x0000000b030b7227 */ /* 0x000fcc00078e0002 */
[----:B------:R-:W4:Y:S01]  /*0e90*/  LDC.64 R2, c[0x0][0x240] ;  /* 0x00009000ff027b82 */ /* 0x000f220000000a00 */
[----:B------:R-:W-:Y:S01]  /*0ea0*/  IMAD.HI.U32 R14, R11, R6, RZ ;  /* 0x000000060b0e7227 */ /* 0x000fe200078e00ff */
[----:B------:R-:W-:-:S04]  /*0eb0*/  SHF.R.S32.HI R11, RZ, 0x1f, R12 ;  /* 0x0000001fff0b7819 */ /* 0x000fc8000001140c */
[----:B------:R-:W-:Y:S02]  /*0ec0*/  IADD3 R10, -R14, RZ, RZ ;  /* 0x000000ff0e0a7210 */ /* 0x000fe40007ffe1ff */
[----:B------:R-:W-:-:S03]  /*0ed0*/  LEA.HI R11, R11, R12, RZ, 0x6 ;  /* 0x0000000c0b0b7211 */ /* 0x000fc600078f30ff */
[----:B------:R-:W-:Y:S01]  /*0ee0*/  IMAD R10, R9, R10, R6 ;  /* 0x0000000a090a7224 */ /* 0x000fe200078e0206 */
[----:B------:R-:W-:Y:S02]  /*0ef0*/  IADD3 R6, R243, 0x40, R229 ;  /* 0x00000040f3067810 */ /* 0x000fe40007ffe0e5 */
[----:B------:R-:W-:Y:S02]  /*0f00*/  SHF.R.S32.HI R11, RZ, 0x6, R11 ;  /* 0x00000006ff0b7819 */ /* 0x000fe4000001140b */
[----:B------:R-:W-:Y:S02]  /*0f10*/  ISETP.GT.U32.AND P4, PT, R9, R10, PT ;  /* 0x0000000a0900720c */ /* 0x000fe40003f84070 */
[----:B------:R-:W-:-:S05]  /*0f20*/  IADD3 R7, R6, R7, -R242 ;  /* 0x0000000706077210 */ /* 0x000fca0007ffe8f2 */
[----:B------:R-:W-:Y:S02]  /*0f30*/  VIADD R7, R7, 0x3f ;  /* 0x0000003f07077836 */ /* 0x000fe40000000000 */
[----:B----4-:R-:W-:-:S03]  /*0f40*/  IMAD.WIDE.U32 R12, R19, R2, RZ ;  /* 0x00000002130c7225 */ /* 0x010fc600078e00ff */
[----:B------:R-:W-:Y:S01]  /*0f50*/  SHF.R.S32.HI R240, RZ, 0x1f, R7 ;  /* 0x0000001ffff07819 */ /* 0x000fe20000011407 */
[----:B------:R-:W-:Y:S01]  /*0f60*/  @!P4 IMAD.IADD R10, R10, 0x1, -R9 ;  /* 0x000000010a0ac824 */ /* 0x000fe200078e0a09 */
[----:B------:R-:W-:Y:S01]  /*0f70*/  SEL R23, R16, R12, !P1 ;  /* 0x0000000c10177207 */ /* 0x000fe20004800000 */
[----:B------:R-:W-:Y:S01]  /*0f80*/  IMAD R12, R5, R214, RZ ;  /* 0x000000d6050c7224 */ /* 0x000fe200078e02ff */
[----:B------:R-:W-:Y:S02]  /*0f90*/  LEA.HI R240, R240, R7, RZ, 0x6 ;  /* 0x00000007f0f07211 */ /* 0x000fe400078f30ff */
[----:B------:R-:W-:Y:S01]  /*0fa0*/  ISETP.GE.U32.AND P6, PT, R10, R9, PT ;  /* 0x000000090a00720c */ /* 0x000fe20003fc6070 */
[----:B------:R-:W-:Y:S01]  /*0fb0*/  IMAD R10, R19, R3, RZ ;  /* 0x00000003130a7224 */ /* 0x000fe200078e02ff */
[----:B------:R-:W-:Y:S01]  /*0fc0*/  SHF.R.S32.HI R240, RZ, 0x6, R240 ;  /* 0x00000006fff07819 */ /* 0x000fe200000114f0 */
[----:B------:R-:W-:Y:S01]  /*0fd0*/  IMAD R5, R15, R31, R12 ;  /* 0x0000001f0f057224 */ /* 0x000fe200078e020c */
[----:B------:R-:W4:Y:S01]  /*0fe0*/  @P0 LDC.64 R6, c[0x0][0x250] ;  /* 0x00009400ff060b82 */ /* 0x000f220000000a00 */
[----:B------:R-:W-:Y:S01]  /*0ff0*/  LOP3.LUT R9, R211, R8, RZ, 0x3c, !PT ;  /* 0x00000008d3097212 */ /* 0x000fe200078e3cff */
[----:B------:R-:W-:Y:S01]  /*1000*/  @P1 IMAD.IADD R21, R13, 0x1, R10 ;  /* 0x000000010d151824 */ /* 0x000fe200078e020a */
[----:B------:R-:W-:-:S02]  /*1010*/  VIMNMX R240, R11, R240, PT ;  /* 0x000000f00bf07248 */ /* 0x000fc40003fe0100 */
[----:B------:R-:W-:Y:S01]  /*1020*/  IADD3 R22, R35, R5, RZ ;  /* 0x0000000523167210 */ /* 0x000fe20007ffe0ff */
[----:B------:R-:W-:Y:S01]  /*1030*/  IMAD R5, R39, R34, RZ ;  /* 0x0000002227057224 */ /* 0x000fe200078e02ff */
[----:B------:R-:W-:Y:S01]  /*1040*/  ISETP.GE.AND P3, PT, R9, RZ, PT ;  /* 0x000000ff0900720c */ /* 0x000fe20003f66270 */
[----:B------:R-:W5:Y:S01]  /*1050*/  @!P1 LDC.64 R10, c[0x0][0x418] ;  /* 0x00010600ff0a9b82 */ /* 0x000f620000000a00 */
[----:B------:R-:W-:Y:S01]  /*1060*/  @!P4 IADD3 R14, R14, 0x1, RZ ;  /* 0x000000010e0ec810 */ /* 0x000fe20007ffe0ff */
[----:B------:R-:W-:Y:S01]  /*1070*/  IMAD R22, R38, R22, R5 ;  /* 0x0000001626167224 */ /* 0x000fe200078e0205 */
[----:B------:R-:W-:Y:S01]  /*1080*/  ISETP.NE.AND P4, PT, R8, RZ, PT ;  /* 0x000000ff0800720c */ /* 0x000fe20003f85270 */
[----:B------:R-:W-:Y:S01]  /*1090*/  IMAD.WIDE.U32 R34, R38, R34, RZ ;  /* 0x0000002226227225 */ /* 0x000fe200078e00ff */
[----:B------:R-:W-:Y:S02]  /*10a0*/  @P6 IADD3 R14, R14, 0x1, RZ ;  /* 0x000000010e0e6810 */ /* 0x000fe40007ffe0ff */
[----:B------:R-:W-:Y:S01]  /*10b0*/  LEA R27, R240, 0xffffffc0, 0x6 ;  /* 0xffffffc0f01b7811 */ /* 0x000fe200078e30ff */
[----:B------:R-:W3:Y:S01]  /*10c0*/  @P1 LDC.64 R12, c[0x0][0x420] ;  /* 0x00010800ff0c1b82 */ /* 0x000ee20000000a00 */
[----:B------:R-:W-:Y:S01]  /*10d0*/  IMAD.IADD R22, R35, 0x1, R22 ;  /* 0x0000000123167824 */ /* 0x000fe200078e0216 */
[----:B------:R-:W-:Y:S01]  /*10e0*/  SEL R24, R34, R24, !P1 ;  /* 0x0000001822187207 */ /* 0x000fe20004800000 */
[----:B------:R-:W-:Y:S01]  /*10f0*/  @P1 IMAD.IADD R22, R25, 0x1, R4 ;  /* 0x0000000119161824 */ /* 0x000fe200078e0204 */
[----:B------:R-:W-:Y:S01]  /*1100*/  SHF.L.U32 R34, R214, 0x7, RZ ;  /* 0x00000007d6227819 */ /* 0x000fe200000006ff */
[----:B------:R-:W-:Y:S01]  /*1110*/  @!P3 IMAD.MOV R14, RZ, RZ, -R14 ;  /* 0x000000ffff0eb224 */ /* 0x000fe200078e0a0e */
[----:B------:R-:W-:-:S02]  /*1120*/  SHF.R.S32.HI R25, RZ, 0x1f, R27 ;  /* 0x0000001fff197819 */ /* 0x000fc4000001141b */
[----:B------:R-:W1:Y:S01]  /*1130*/  LDC.64 R4, c[0x0][0x488] ;  /* 0x00012200ff047b82 */ /* 0x000e620000000a00 */
[----:B------:R-:W-:Y:S01]  /*1140*/  @!P4 LOP3.LUT R14, RZ, R8, RZ, 0x33, !PT ;  /* 0x00000008ff0ec212 */ /* 0x000fe200078e33ff */
[----:B----4-:R-:W-:Y:S01]  /*1150*/  @P0 IMAD R16, R36, R7, RZ ;  /* 0x0000000724100224 */ /* 0x010fe200078e02ff */
[----:B------:R-:W-:Y:S01]  /*1160*/  SEL R34, R34, RZ, P5 ;  /* 0x000000ff22227207 */ /* 0x000fe20002800000 */
[----:B------:R-:W-:-:S03]  /*1170*/  @P0 IMAD.WIDE.U32 R36, R36, R6, RZ ;  /* 0x0000000624240225 */ /* 0x000fc600078e00ff */
[----:B------:R-:W-:Y:S01]  /*1180*/  IADD3 R34, P3, R27, R34, RZ ;  /* 0x000000221b227210 */ /* 0x000fe20007f7e0ff */
[----:B------:R-:W4:Y:S01]  /*1190*/  @P0 LDC.64 R8, c[0x0][0x248] ;  /* 0x00009200ff080b82 */ /* 0x000f220000000a00 */
[----:B-----5:R-:W-:Y:S01]  /*11a0*/  @!P1 IMAD R32, R15, R10, RZ ;  /* 0x0000000a0f209224 */ /* 0x020fe200078e02ff */
[----:B------:R-:W-:Y:S01]  /*11b0*/  @P0 IADD3 R16, R37, R16, RZ ;  /* 0x0000001025100210 */ /* 0x000fe20007ffe0ff */
[----:B------:R-:W-:Y:S01]  /*11c0*/  @!P1 IMAD.WIDE.U32 R42, R214, R10, RZ ;  /* 0x0000000ad62a9225 */ /* 0x000fe200078e00ff */
[----:B------:R-:W-:-:S03]  /*11d0*/  @P0 MOV R18, R36 ;  /* 0x0000002400120202 */ /* 0x000fc60000000f00 */
[----:B------:R-:W-:Y:S01]  /*11e0*/  IMAD.X R28, R25, 0x1, R28, P3 ;  /* 0x00000001191c7824 */ /* 0x000fe200018e061c */
[----:B--2---:R-:W-:Y:S01]  /*11f0*/  ISETP.NE.AND P3, PT, R20, RZ, PT ;  /* 0x000000ff1400720c */ /* 0x004fe20003f65270 */
[----:B---3--:R-:W-:-:S04]  /*1200*/  @P1 IMAD.WIDE.U32 R36, R19, R12, RZ ;  /* 0x0000000c13241225 */ /* 0x008fc800078e00ff */
[C---:B------:R-:W-:Y:S02]  /*1210*/  @!P1 IMAD R12, R214.reuse, R11, R32 ;  /* 0x0000000bd60c9224 */ /* 0x040fe400078e0220 */
[----:B------:R-:W-:Y:S02]  /*1220*/  @P2 IMAD R32, R214, R33, RZ ;  /* 0x00000021d6202224 */ /* 0x000fe400078e02ff */
[----:B------:R-:W-:Y:S02]  /*1230*/  @P1 IMAD R11, R19, R13, R37 ;  /* 0x0000000d130b1224 */ /* 0x000fe400078e0225 */
[----:B------:R-:W-:Y:S01]  /*1240*/  IMAD R41, R39, R34, RZ ;  /* 0x0000002227297224 */ /* 0x000fe200078e02ff */
[----:B------:R-:W-:Y:S01]  /*1250*/  @P2 SEL R10, R32, R19, !P1 ;  /* 0x00000013200a2207 */ /* 0x000fe20004800000 */
[----:B------:R-:W-:Y:S02]  /*1260*/  @!P1 IMAD.IADD R11, R43, 0x1, R12 ;  /* 0x000000012b0b9824 */ /* 0x000fe400078e020c */
[----:B-1----:R-:W-:-:S04]  /*1270*/  IMAD.WIDE.U32 R12, R17, R4, RZ ;  /* 0x00000004110c7225 */ /* 0x002fc800078e00ff */
[----:B------:R-:W-:Y:S01]  /*1280*/  @P0 IMAD.IADD R4, R241, 0x1, R244 ;  /* 0x00000001f1040824 */ /* 0x000fe200078e02f4 */
[----:B------:R-:W-:Y:S01]  /*1290*/  SEL R37, R12, RZ, P3 ;  /* 0x000000ff0c257207 */ /* 0x000fe20001800000 */
[----:B------:R-:W-:Y:S01]  /*12a0*/  IMAD R41, R38, R28, R41 ;  /* 0x0000001c26297224 */ /* 0x000fe200078e0229 */
[----:B------:R-:W-:Y:S01]  /*12b0*/  @P1 MOV R28, R36 ;  /* 0x00000024001c1202 */ /* 0x000fe20000000f00 */
[----:B------:R-:W-:Y:S01]  /*12c0*/  @P2 IMAD R30, R211, R30, R10 ;  /* 0x0000001ed31e2224 */ /* 0x000fe200078e020a */
[----:B------:R-:W-:Y:S01]  /*12d0*/  @!P1 MOV R28, R42 ;  /* 0x0000002a001c9202 */ /* 0x000fe20000000f00 */
[----:B------:R-:W-:Y:S01]  /*12e0*/  IMAD R5, R17, R5, R13 ;  /* 0x0000000511057224 */ /* 0x000fe200078e020d */
[----:B------:R-:W-:Y:S01]  /*12f0*/  SHF.R.S32.HI R13, RZ, 0x1f, R229 ;  /* 0x0000001fff0d7819 */ /* 0x000fe200000114e5 */
[----:B------:R-:W-:Y:S02]  /*1300*/  @!P2 IMAD R10, R214, R26, R211 ;  /* 0x0000001ad60aa224 */ /* 0x000fe400078e02d3 */
[----:B------:R-:W-:-:S02]  /*1310*/  IMAD R39, R211, R29, RZ ;  /* 0x0000001dd3277224 */ /* 0x000fc400078e02ff */
[C---:B----4-:R-:W-:Y:S02]  /*1320*/  @P0 IMAD R17, R4.reuse, R9, RZ ;  /* 0x0000000904110224 */ /* 0x050fe400078e02ff */
[----:B------:R-:W-:Y:S01]  /*1330*/  @P0 IMAD.WIDE.U32 R42, R4, R8, RZ ;  /* 0x00000008042a0225 */ /* 0x000fe200078e00ff */
[----:B------:R-:W-:-:S03]  /*1340*/  SHF.R.S32.HI R32, RZ, 0x1f, R39 ;  /* 0x0000001fff207819 */ /* 0x000fc60000011427 */
[----:B------:R-:W-:Y:S01]  /*1350*/  @!P2 IMAD R30, R10, R33, RZ ;  /* 0x000000210a1ea224 */ /* 0x000fe200078e02ff */
[----:B------:R-:W-:Y:S01]  /*1360*/  SHF.R.S32.HI R10, RZ, 0x1f, R211 ;  /* 0x0000001fff0a7819 */ /* 0x000fe200000114d3 */
[----:B------:R-:W-:Y:S01]  /*1370*/  IMAD.WIDE.U32 R34, R38, R34, RZ ;  /* 0x0000002226227225 */ /* 0x000fe200078e00ff */
[----:B------:R-:W-:Y:S02]  /*1380*/  @P0 IADD3 R17, R43, R17, RZ ;  /* 0x000000112b110210 */ /* 0x000fe40007ffe0ff */
[----:B------:R-:W-:Y:S02]  /*1390*/  SEL R33, R5, RZ, P3 ;  /* 0x000000ff05217207 */ /* 0x000fe40001800000 */
        /* <DEDUP_REMOVED lines=14> */
.L_x_300:
        /* <DEDUP_REMOVED lines=13> */
.L_x_301:
        /* <DEDUP_REMOVED lines=10> */
.L_x_302:
[----:B------:R-:W-:-:S04]  /*15f0*/  IMAD R36, R214, R26, R211 ;  /* 0x0000001ad6247224 */ /* 0x000fc800078e02d3 */
[----:B------:R-:W-:-:S07]  /*1600*/  IMAD R36, R36, R31, RZ ;  /* 0x0000001f24247224 */ /* 0x000fce00078e02ff */
.L_x_303:
[----:B------:R-:W1:Y:S01]  /*1610*/  S2R R19, SR_TID.X ;  /* 0x0000000000137919 */ /* 0x000e620000002100 */
[----:B------:R-:W2:Y:S01]  /*1620*/  LDC.64 R4, c[0x0][0x420] ;  /* 0x00010800ff047b82 */ /* 0x000ea20000000a00 */
[----:B------:R-:W-:Y:S01]  /*1630*/  IMAD R26, R29, R26, RZ ;  /* 0x0000001a1d1a7224 */ /* 0x000fe200078e02ff */
[----:B------:R-:W-:Y:S01]  /*1640*/  IADD3 R40, P4, R212, R28, RZ ;  /* 0x0000001cd4287210 */ /* 0x000fe20007f9e0ff */
[----:B------:R-:W-:Y:S01]  /*1650*/  ULDC UR4, c[0x0][0x398] ;  /* 0x0000e60000047ab9 */ /* 0x000fe20000000800 */
[----:B------:R-:W-:Y:S01]  /*1660*/  SHF.R.S32.HI R213, RZ, 0x1f, R212 ;  /* 0x0000001fffd57819 */ /* 0x000fe200000114d4 */
[----:B------:R-:W-:Y:S01]  /*1670*/  IMAD.SHL.U32 R29, R26, 0x40, RZ ;  /* 0x000000401a1d7824 */ /* 0x000fe200078e00ff */
[----:B------:R-:W-:Y:S01]  /*1680*/  ULDC.64 UR6, c[0x0][0x428] ;  /* 0x00010a0000067ab9 */ /* 0x000fe20000000a00 */
[C---:B------:R-:W-:Y:S01]  /*1690*/  IMAD.IADD R36, R27.reuse, 0x1, R36 ;  /* 0x000000011b247824 */ /* 0x040fe200078e0224 */
[----:B------:R-:W-:Y:S01]  /*16a0*/  ULDC.64 UR8, c[0x0][0x210] ;  /* 0x0000840000087ab9 */ /* 0x000fe20000000a00 */
[----:B------:R-:W-:Y:S01]  /*16b0*/  IMAD.IADD R30, R27, 0x1, R30 ;  /* 0x000000011b1e7824 */ /* 0x000fe200078e021e */
[----:B------:R-:W-:Y:S01]  /*16c0*/  IADD3 R34, P2, P1, R34, R29, R39 ;  /* 0x0000001d22227210 */ /* 0x000fe2000795e027 */
[----:B------:R-:W-:Y:S01]  /*16d0*/  BSSY B1, `(.L_x_299) ;  /* 0x0000727000017945 */ /* 0x000fe20003800000 */
[----:B------:R-:W-:-:S04]  /*16e0*/  SHF.R.S32.HI R31, RZ, 0x1f, R29 ;  /* 0x0000001fff1f7819 */ /* 0x000fc8000001141d */
[----:B------:R-:W-:Y:S01]  /*16f0*/  IADD3.X R32, R41, R31, R32, P2, P1 ;  /* 0x0000001f29207210 */ /* 0x000fe200017e2420 */
[----:B------:R-:W-:Y:S01]  /*1700*/  IMAD.X R41, R213, 0x1, R11, P4 ;  /* 0x00000001d5297824 */ /* 0x000fe200020e060b */
[----:B------:R-:W-:Y:S02]  /*1710*/  IADD3 R24, P2, P1, R37, R34, R24 ;  /* 0x0000002225187210 */ /* 0x000fe4000795e018 */
[----:B------:R-:W-:Y:S02]  /*1720*/  IADD3 R34, -R242, R243, R229 ;  /* 0x000000f3f2227210 */ /* 0x000fe40007ffe1e5 */
[----:B------:R-:W-:Y:S01]  /*1730*/  IADD3 R31, P4, R210, R27, RZ ;  /* 0x0000001bd21f7210 */ /* 0x000fe20007f9e0ff */
[----:B--2---:R-:W-:Y:S01]  /*1740*/  IMAD R28, R25, R4, RZ ;  /* 0x00000004191c7224 */ /* 0x004fe200078e02ff */
[----:B------:R-:W-:Y:S01]  /*1750*/  SHF.R.S32.HI R11, RZ, 0x1f, R210 ;  /* 0x0000001fff0b7819 */ /* 0x000fe200000114d2 */
[----:B------:R-:W-:Y:S01]  /*1760*/  VIADD R34, R34, -UR4 ;  /* 0x8000000422227c36 */ /* 0x000fe20008000000 */
[----:B------:R-:W-:Y:S01]  /*1770*/  IADD3.X R22, R33, R32, R22, P2, P1 ;  /* 0x0000002021167210 */ /* 0x000fe200017e2416 */
[----:B------:R-:W-:Y:S01]  /*1780*/  IMAD R28, R27, R5, R28 ;  /* 0x000000051b1c7224 */ /* 0x000fe200078e021c */
[----:B------:R-:W-:Y:S01]  /*1790*/  IADD3.X R25, R11, R25, RZ, P4, !PT ;  /* 0x000000190b197210 */ /* 0x000fe200027fe4ff */
[----:B------:R-:W-:Y:S01]  /*17a0*/  IMAD.WIDE.U32 R40, R27, R4, R40 ;  /* 0x000000041b287225 */ /* 0x000fe200078e0028 */
[----:B-1----:R-:W-:-:S02]  /*17b0*/  SHF.R.S32.HI R38, RZ, 0x1f, R19 ;  /* 0x0000001fff267819 */ /* 0x002fc40000011413 */
[----:B------:R-:W-:Y:S01]  /*17c0*/  SHF.R.S32.HI R27, RZ, 0x1f, R34 ;  /* 0x0000001fff1b7819 */ /* 0x000fe20000011422 */
[----:B------:R-:W-:Y:S01]  /*17d0*/  IMAD.IADD R41, R41, 0x1, R28 ;  /* 0x0000000129297824 */ /* 0x000fe200078e021c */
[----:B------:R-:W-:Y:S01]  /*17e0*/  LEA.HI R29, R38, R19, RZ, 0x5 ;  /* 0x00000013261d7211 */ /* 0x000fe200078f28ff */
[----:B------:R-:W-:Y:S01]  /*17f0*/  IMAD R32, R10, UR6, RZ ;  /* 0x000000060a207c24 */ /* 0x000fe2000f8e02ff */
[----:B------:R-:W-:Y:S01]  /*1800*/  LEA.HI R27, R27, R34, RZ, 0x6 ;  /* 0x000000221b1b7211 */ /* 0x000fe200078f30ff */
[----:B------:R-:W-:Y:S01]  /*1810*/  IMAD.WIDE.U32 R34, R31, R2, R212 ;  /* 0x000000021f227225 */ /* 0x000fe200078e00d4 */
[----:B------:R-:W-:Y:S02]  /*1820*/  LOP3.LUT R38, R29, 0xffffffe0, RZ, 0xc0, !PT ;  /* 0xffffffe01d267812 */ /* 0x000fe400078ec0ff */
[----:B------:R-:W-:Y:S01]  /*1830*/  SHF.R.S32.HI R29, RZ, 0x5, R29 ;  /* 0x00000005ff1d7819 */ /* 0x000fe2000001141d */
[----:B------:R-:W-:Y:S01]  /*1840*/  IMAD.WIDE.U32 R40, R211, UR6, R40 ;  /* 0x00000006d3287c25 */ /* 0x000fe2000f8e0028 */
[----:B------:R-:W-:-:S03]  /*1850*/  SHF.R.S32.HI R227, RZ, 0x6, R27 ;  /* 0x00000006ffe37819 */ /* 0x000fc6000001141b */
[----:B------:R-:W-:Y:S01]  /*1860*/  IMAD.IADD R19, R19, 0x1, -R38 ;  /* 0x0000000113137824 */ /* 0x000fe200078e0a26 */
[----:B------:R-:W-:Y:S01]  /*1870*/  VIMNMX R227, RZ, R227, !PT ;  /* 0x000000e3ffe37248 */ /* 0x000fe20007fe0100 */
[----:B------:R-:W1:Y:S02]  /*1880*/  LDC.64 R38, c[0x0][0x478] ;  /* 0x00011e00ff267b82 */ /* 0x000e640000000a00 */
[----:B------:R-:W-:Y:S01]  /*1890*/  IMAD R19, R29, R26, R19 ;  /* 0x0000001a1d137224 */ /* 0x000fe200078e0213 */
[----:B------:R-:W-:Y:S01]  /*18a0*/  ISETP.GT.AND P4, PT, R240, R227, PT ;  /* 0x000000e3f000720c */ /* 0x000fe20003f84270 */
[----:B------:R-:W-:Y:S02]  /*18b0*/  IMAD R26, R25, R2, RZ ;  /* 0x00000002191a7224 */ /* 0x000fe400078e02ff */
[----:B------:R-:W-:Y:S01]  /*18c0*/  IMAD R25, R211, UR7, R32 ;  /* 0x00000007d3197c24 */ /* 0x000fe2000f8e0220 */
[----:B------:R-:W-:Y:S01]  /*18d0*/  IADD3 R24, P1, R19, R24, RZ ;  /* 0x0000001813187210 */ /* 0x000fe20007f3e0ff */
[----:B------:R-:W2:Y:S01]  /*18e0*/  LDC.64 R28, c[0x0][0x2b0] ;  /* 0x0000ac00ff1c7b82 */ /* 0x000ea20000000a00 */
[----:B------:R-:W-:Y:S01]  /*18f0*/  ULDC.64 UR6, c[0x0][0x400] ;  /* 0x0001000000067ab9 */ /* 0x000fe20000000a00 */
[----:B------:R-:W-:Y:S01]  /*1900*/  IMAD R26, R31, R3, R26 ;  /* 0x000000031f1a7224 */ /* 0x000fe200078e021a */
[----:B------:R-:W-:Y:S01]  /*1910*/  LEA.HI.X.SX32 R19, R19, R22, 0x1, P1 ;  /* 0x0000001613137211 */ /* 0x000fe200008f0eff */
[----:B------:R-:W-:Y:S01]  /*1920*/  IMAD.IADD R41, R41, 0x1, R25 ;  /* 0x0000000129297824 */ /* 0x000fe200078e0219 */
[----:B------:R-:W-:Y:S01]  /*1930*/  LEA R246, P1, R24, UR6, 0x2 ;  /* 0x0000000618f67c11 */ /* 0x000fe2000f8210ff */
[----:B------:R-:W-:Y:S01]  /*1940*/  VIADD R240, R240, 0xffffffff ;  /* 0xfffffffff0f07836 */ /* 0x000fe20000000000 */
[----:B------:R-:W-:-:S02]  /*1950*/  IADD3 R32, P2, R23, R34, RZ ;  /* 0x0000002217207210 */ /* 0x000fc40007f5e0ff */
[----:B------:R-:W-:Y:S01]  /*1960*/  LEA.HI.X R247, R24, UR7, R19, 0x2, P1 ;  /* 0x0000000718f77c11 */ /* 0x000fe200088f1413 */
[----:B------:R-:W-:Y:S01]  /*1970*/  ULDC.64 UR6, c[0x0][0x258] ;  /* 0x0000960000067ab9 */ /* 0x000fe20000000a00 */
[----:B------:R-:W-:Y:S01]  /*1980*/  IADD3.X R33, R21, R35, R26, P2, !PT ;  /* 0x0000002315217210 */ /* 0x000fe200017fe41a */
[----:B------:R-:W-:Y:S02]  /*1990*/  IMAD R22, R10, UR6, RZ ;  /* 0x000000060a167c24 */ /* 0x000fe4000f8e02ff */
[----:B------:R-:W-:Y:S02]  /*19a0*/  IMAD R21, R11, R4, RZ ;  /* 0x000000040b157224 */ /* 0x000fe400078e02ff */
[C---:B------:R-:W-:Y:S02]  /*19b0*/  IMAD R19, R211.reuse, UR7, R22 ;  /* 0x00000007d3137c24 */ /* 0x040fe4000f8e0216 */
[----:B------:R-:W-:Y:S01]  /*19c0*/  IMAD.WIDE.U32 R24, R211, UR6, R32 ;  /* 0x00000006d3187c25 */ /* 0x000fe2000f8e0020 */
[----:B------:R-:W-:-:S03]  /*19d0*/  ULDC.64 UR6, c[0x0][0x3e0] ;  /* 0x0000f80000067ab9 */ /* 0x000fc60000000a00 */
[----:B------:R-:W-:Y:S01]  /*19e0*/  IMAD R21, R210, R5, R21 ;  /* 0x00000005d2157224 */ /* 0x000fe200078e0215 */
[----:B------:R-:W-:Y:S01]  /*19f0*/  LEA R250, P2, R24, UR8, 0x1 ;  /* 0x0000000818fa7c11 */ /* 0x000fe2000f8408ff */
[----:B------:R-:W-:-:S04]  /*1a00*/  IMAD.WIDE.U32 R26, R210, R4, R40 ;  /* 0x00000004d21a7225 */ /* 0x000fc800078e0028 */
[----:B------:R-:W-:Y:S01]  /*1a10*/  IMAD.IADD R19, R25, 0x1, R19 ;  /* 0x0000000119137824 */ /* 0x000fe200078e0213 */
[----:B------:R-:W-:Y:S01]  /*1a20*/  IADD3 R21, R27, R21, RZ ;  /* 0x000000151b157210 */ /* 0x000fe20007ffe0ff */
[----:B-1----:R-:W-:Y:S01]  /*1a30*/  IMAD.WIDE R230, R36, 0x4, R38 ;  /* 0x0000000424e67825 */ /* 0x002fe200078e0226 */
[----:B------:R-:W-:Y:S02]  /*1a40*/  LEA R248, P1, R26, UR6, 0x1 ;  /* 0x000000061af87c11 */ /* 0x000fe4000f8208ff */
[----:B------:R-:W-:Y:S01]  /*1a50*/  LEA.HI.X R251, R24, UR9, R19, 0x1, P2 ;  /* 0x0000000918fb7c11 */ /* 0x000fe200090f0c13 */
[----:B--2---:R-:W-:Y:S01]  /*1a60*/  IMAD.WIDE R232, R30, 0x4, R28 ;  /* 0x000000041ee87825 */ /* 0x004fe200078e021c */
[----:B------:R-:W-:Y:S01]  /*1a70*/  LEA.HI.X R249, R26, UR7, R21, 0x1, P1 ;  /* 0x000000071af97c11 */ /* 0x000fe200088f0c15 */
[----:B------:R-:W-:Y:S08]  /*1a80*/  @P4 BRA `(.L_x_304) ;  /* 0x0000000800284947 */ /* 0x000ff00003800000 */
[----:B------:R-:W1:Y:S01]  /*1a90*/  @P0 LDC.64 R2, c[0x0][0x458] ;  /* 0x00011600ff020b82 */ /* 0x000e620000000a00 */
[CC--:B------:R-:W-:Y:S02]  /*1aa0*/  @P0 IADD3 R6, R241.reuse, R244.reuse, RZ ;  /* 0x000000f4f1060210 */ /* 0x0c0fe40007ffe0ff */
[----:B------:R-:W-:-:S05]  /*1ab0*/  @P0 IADD3 R16, R241, R244, RZ ;  /* 0x000000f4f1100210 */ /* 0x000fca0007ffe0ff */
[----:B------:R-:W2:Y:S01]  /*1ac0*/  @P0 LDC.64 R4, c[0x0][0x450] ;  /* 0x00011400ff040b82 */ /* 0x000ea20000000a00 */
[C---:B-1----:R-:W-:Y:S02]  /*1ad0*/  @P0 IMAD R12, R6.reuse, R3, RZ ;  /* 0x00000003060c0224 */ /* 0x042fe400078e02ff */
[----:B------:R-:W-:-:S05]  /*1ae0*/  @P0 IMAD.WIDE.U32 R6, R6, R2, RZ ;  /* 0x0000000206060225 */ /* 0x000fca00078e00ff */
[----:B------:R-:W-:Y:S01]  /*1af0*/  @P0 IADD3 R12, R7, R12, RZ ;  /* 0x0000000c070c0210 */ /* 0x000fe20007ffe0ff */
[C---:B--2---:R-:W-:Y:S01]  /*1b00*/  @P0 IMAD R8, R16.reuse, R5, RZ ;  /* 0x0000000510080224 */ /* 0x044fe200078e02ff */
[----:B------:R-:W-:Y:S01]  /*1b10*/  @P0 MOV R14, R6 ;  /* 0x00000006000e0202 */ /* 0x000fe20000000f00 */
[----:B------:R-:W-:-:S05]  /*1b20*/  @P0 IMAD.WIDE.U32 R16, R16, R4, RZ ;  /* 0x0000000410100225 */ /* 0x000fca00078e00ff */
[----:B------:R-:W-:Y:S01]  /*1b30*/  @P0 IADD3 R8, R17, R8, RZ ;  /* 0x0000000811080210 */ /* 0x000fe20007ffe0ff */
        /* <DEDUP_REMOVED lines=12> */
.L_x_305:
        /* <DEDUP_REMOVED lines=12> */
.L_x_306:
[-C--:B------:R-:W-:Y:S01]  /*1cc0*/  IMAD R6, R13, R4.reuse, RZ ;  /* 0x000000040d067224 */ /* 0x080fe200078e02ff */
[----:B------:R-:W-:Y:S01]  /*1cd0*/  ULDC.64 UR6, c[0x0][0x468] ;  /* 0x00011a0000067ab9 */ /* 0x000fe20000000a00 */
[----:B------:R-:W-:Y:S01]  /*1ce0*/  IMAD.WIDE.U32 R18, R229, R4, R212 ;  /* 0x00000004e5127225 */ /* 0x000fe200078e00d4 */
[----:B------:R-:W-:Y:S03]  /*1cf0*/  BSSY B0, `(.L_x_307) ;  /* 0x000001d000007945 */ /* 0x000fe60003800000 */
[----:B------:R-:W-:Y:S01]  /*1d00*/  IMAD R9, R217, -0x40, R242 ;  /* 0xffffffc0d9097824 */ /* 0x000fe200078e02f2 */
[----:B------:R-:W-:Y:S01]  /*1d10*/  IADD3 R16, P0, R16, R18, RZ ;  /* 0x0000001210107210 */ /* 0x000fe20007f1e0ff */
[----:B------:R-:W-:Y:S01]  /*1d20*/  IMAD R7, R229, R5, R6 ;  /* 0x00000005e5077224 */ /* 0x000fe200078e0206 */
[C---:B------:R-:W-:Y:S02]  /*1d30*/  IADD3 R6, R210.reuse, 0x20, RZ ;  /* 0x00000020d2067810 */ /* 0x040fe40007ffe0ff */
[----:B------:R-:W-:-:S02]  /*1d40*/  ISETP.GE.AND P4, PT, R210, R9, PT ;  /* 0x00000009d200720c */ /* 0x000fc40003f86270 */
[----:B------:R-:W-:Y:S01]  /*1d50*/  IADD3.X R17, R8, R19, R7, P0, !PT ;  /* 0x0000001308117210 */ /* 0x000fe200007fe407 */
[----:B------:R-:W-:Y:S01]  /*1d60*/  IMAD R8, R10, UR6, RZ ;  /* 0x000000060a087c24 */ /* 0x000fe2000f8e02ff */
[----:B------:R-:W-:-:S03]  /*1d70*/  ISETP.GE.AND P3, PT, R6, R9, PT ;  /* 0x000000090600720c */ /* 0x000fc60003f66270 */
        /* <DEDUP_REMOVED lines=9> */
[----:B------:R-:W-:Y:S01]  /*1e10*/  IMAD R6, R210, R5, R6 ;  /* 0x00000005d2067224 */ /* 0x000fe200078e0206 */
        /* <DEDUP_REMOVED lines=10> */
.L_x_308:
[----:B------:R-:W-:Y:S05]  /*1ec0*/  BSYNC B0 ;  /* 0x0000000000007941 */ /* 0x000fea0003800000 */
.L_x_307:
[----:B------:R-:W-:Y:S04]  /*1ed0*/  BSSY B0, `(.L_x_309) ;  /* 0x0000014000007945 */ /* 0x000fe80003800000 */
        /* <DEDUP_REMOVED lines=19> */
.L_x_310:
[----:B------:R-:W-:Y:S05]  /*2010*/  BSYNC B0 ;  /* 0x0000000000007941 */ /* 0x000fea0003800000 */
.L_x_309:
[-C--:B------:R-:W-:Y:S01]  /*2020*/  IMAD.WIDE.U32 R6, R229, R2.reuse, R212 ;  /* 0x00000002e5067225 */ /* 0x080fe200078e00d4 */
[----:B------:R-:W-:Y:S01]  /*2030*/  ULDC.64 UR6, c[0x0][0x470] ;  /* 0x00011c0000067ab9 */ /* 0x000fe20000000a00 */
[----:B------:R-:W-:Y:S02]  /*2040*/  BSSY B0, `(.L_x_311) ;  /* 0x000001a000007945 */ /* 0x000fe40003800000 */
[----:B--2---:R-:W-:Y:S01]  /*2050*/  IMAD R4, R13, R2, RZ ;  /* 0x000000020d047224 */ /* 0x004fe200078e02ff */
        /* <DEDUP_REMOVED lines=24> */
.L_x_312:
[----:B------:R-:W-:Y:S05]  /*21e0*/  BSYNC B0 ;  /* 0x0000000000007941 */ /* 0x000fea0003800000 */
.L_x_311:
        /* <DEDUP_REMOVED lines=8> */
[----:B------:R-:W-:-:S04]  /*2270*/  IMAD.WIDE.U32 R6, R4, R2, R6 ;  /* 0x0000000204067225 */ /* 0x000fc800078e0006 */
[----:B------:R-:W-:Y:S01]  /*2280*/  IMAD R11, R11, R2, RZ ;  /* 0x000000020b0b7224 */ /* 0x000fe200078e02ff */
[----:B------:R-:W-:-:S03]  /*2290*/  LEA R2, P2, R6, UR6, 0x1 ;  /* 0x0000000606027c11 */ /* 0x000fc6000f8408ff */
[----:B------:R-:W-:-:S04]  /*22a0*/  IMAD R11, R4, R3, R11 ;  /* 0x00000003040b7224 */ /* 0x000fc800078e020b */
[----:B------:R-:W-:-:S05]  /*22b0*/  IMAD.IADD R11, R7, 0x1, R11 ;  /* 0x00000001070b7824 */ /* 0x000fca00078e020b */
[----:B------:R-:W-:-:S05]  /*22c0*/  LEA.HI.X R3, R6, UR7, R11, 0x1, P2 ;  /* 0x0000000706037c11 */ /* 0x000fca00090f0c0b */
[----:B------:R3:W-:Y:S04]  /*22d0*/  @!P1 STG.E.128 desc[UR14][R2.64], RZ ;  /* 0x000000ff02009986 */ /* 0x0007e8000c101d0e */
[----:B------:R3:W-:Y:S01]  /*22e0*/  @!P0 STG.E.128 desc[UR14][R2.64+0x80], RZ ;  /* 0x000080ff02008986 */ /* 0x0007e2000c101d0e */
[----:B------:R-:W-:-:S13]  /*22f0*/  ISETP.GE.AND P0, PT, R215, UR4, PT ;  /* 0x00000004d7007c0c */ /* 0x000fda000bf06270 */
[----:B------:R-:W-:Y:S05]  /*2300*/  @P0 BRA `(.L_x_313) ;  /* 0x00000064008c0947 */ /* 0x000fea0003800000 */
[----:B------:R4:W-:Y:S01]  /*2310*/  STG.E.128 desc[UR14][R2.64+0x100], RZ ;  /* 0x000100ff02007986 */ /* 0x0009e2000c101d0e */
[----:B------:R-:W-:Y:S05]  /*2320*/  BRA `(.L_x_313) ;  /* 0x0000006400847947 */ /* 0x000fea0003800000 */
.L_x_304:
[----:B------:R-:W-:Y:S01]  /*2330*/  @P3 BAR.SYNC.DEFER_BLOCKING 0x0 ;  /* 0x0000000000003b1d */ /* 0x000fe20000010000 */
[C---:B------:R-:W-:Y:S01]  /*2340*/  IMAD R10, R240.reuse, -0x40, R243 ;  /* 0xffffffc0f00a7824 */ /* 0x040fe200078e02f3 */
[----:B------:R-:W-:Y:S01]  /*2350*/  LEA.HI R23, R240, R240, RZ, 0x1 ;  /* 0x000000f0f0177211 */ /* 0x000fe200078f08ff */
[----:B------:R-:W-:-:S03]  /*2360*/  VIADD R15, R210, 0x20 ;  /* 0x00000020d20f7836 */ /* 0x000fc60000000000 */
[-C--:B------:R-:W-:Y:S01]  /*2370*/  ISETP.GE.AND P5, PT, R210, R10.reuse, PT ;  /* 0x0000000ad200720c */ /* 0x080fe20003fa6270 */
[----:B------:R-:W-:Y:S01]  /*2380*/  BSSY B0, `(.L_x_314) ;  /* 0x000001c000007945 */ /* 0x000fe20003800000 */
        /* <DEDUP_REMOVED lines=27> */
.L_x_315:
[----:B------:R-:W-:Y:S05]  /*2540*/  BSYNC B0 ;  /* 0x0000000000007941 */ /* 0x000fea0003800000 */
.L_x_314:
[----:B------:R4:W-:Y:S01]  /*2550*/  @P4 STS.128 [R219+0xd000], RZ ;  /* 0x00d000ffdb004388 */ /* 0x0009e20000000c00 */
[----:B------:R-:W-:Y:S01]  /*2560*/  ISETP.NE.AND P0, PT, R22, 0x1, PT ;  /* 0x000000011600780c */ /* 0x000fe20003f05270 */
[----:B------:R-:W-:Y:S01]  /*2570*/  VIADD R22, R209, 0x3000 ;  /* 0x00003000d1167836 */ /* 0x000fe20000000000 */
[----:B------:R-:W-:Y:S01]  /*2580*/  BSSY B0, `(.L_x_316) ;  /* 0x0000023000007945 */ /* 0x000fe20003800000 */
[----:B------:R4:W-:Y:S03]  /*2590*/  @P4 STS.128 [R219+0xf000], RZ ;  /* 0x00f000ffdb004388 */ /* 0x0009e60000000c00 */
[----:B------:R-:W-:Y:S01]  /*25a0*/  SEL R239, R22, R209, !P0 ;  /* 0x000000d116ef7207 */ /* 0x000fe20004000000 */
[----:B------:R4:W-:Y:S01]  /*25b0*/  @P4 STS.128 [R219+0x11000], RZ ;  /* 0x011000ffdb004388 */ /* 0x0009e20000000c00 */
[----:B------:R-:W-:Y:S05]  /*25c0*/  @P4 BRA `(.L_x_317) ;  /* 0x0000000000784947 */ /* 0x000fea0003800000 */
        /* <DEDUP_REMOVED lines=30> */
.L_x_317:
[----:B------:R-:W-:Y:S05]  /*27b0*/  BSYNC B0 ;  /* 0x0000000000007941 */ /* 0x000fea0003800000 */
.L_x_316:
        /* <DEDUP_REMOVED lines=16> */
.L_x_319:
        /* <DEDUP_REMOVED lines=29> */
.L_x_320:
[----:B------:R-:W-:Y:S05]  /*2a90*/  BSYNC B0 ;  /* 0x0000000000007941 */ /* 0x000fea0003800000 */
.L_x_318:
        /* <DEDUP_REMOVED lines=17> */
.L_x_322:
        /* <DEDUP_REMOVED lines=37> */
.L_x_323:
[----:B------:R-:W-:Y:S05]  /*2e00*/  BSYNC B0 ;  /* 0x0000000000007941 */ /* 0x000fea0003800000 */
.L_x_321:
[----:B-1----:R-:W-:Y:S01]  /*2e10*/  IMAD R2, R217, -0x40, R242 ;  /* 0xffffffc0d9027824 */ /* 0x002fe200078e02f2 */
[----:B------:R-:W-:Y:S01]  /*2e20*/  ULDC.64 UR6, c[0x0][0x260] ;  /* 0x0000980000067ab9 */ /* 0x000fe20000000a00 */
[-C--:B------:R-:W-:Y:S01]  /*2e30*/  IMAD R4, R13, R8.reuse, RZ ;  /* 0x000000080d047224 */ /* 0x080fe200078e02ff */
[----:B------:R-:W-:Y:S01]  /*2e40*/  BSSY B0, `(.L_x_324) ;  /* 0x0000038000007945 */ /* 0x000fe20003800000 */
[----:B------:R-:W-:Y:S01]  /*2e50*/  IMAD.WIDE.U32 R22, R229, R8, R212 ;  /* 0x00000008e5167225 */ /* 0x000fe200078e00d4 */
[-C--:B------:R-:W-:Y:S02]  /*2e60*/  ISETP.GE.AND P1, PT, R210, R2.reuse, PT ;  /* 0x00000002d200720c */ /* 0x080fe40003f26270 */
[----:B------:R-:W-:Y:S01]  /*2e70*/  ISETP.GE.AND P4, PT, R15, R2, PT ;  /* 0x000000020f00720c */ /* 0x000fe20003f86270 */
[----:B------:R-:W-:Y:S01]  /*2e80*/  IMAD R4, R229, R9, R4 ;  /* 0x00000009e5047224 */ /* 0x000fe200078e0204 */
[----:B------:R-:W-:Y:S01]  /*2e90*/  IADD3 R22, P2, R20, R22, RZ ;  /* 0x0000001614167210 */ /* 0x000fe20007f5e0ff */
[-C--:B------:R-:W-:Y:S01]  /*2ea0*/  IMAD R20, R13, R6.reuse, RZ ;  /* 0x000000060d147224 */ /* 0x080fe200078e02ff */
[----:B------:R-:W-:Y:S01]  /*2eb0*/  IADD3 R13, R207, 0x8, RZ ;  /* 0x00000008cf0d7810 */ /* 0x000fe20007ffe0ff */
[----:B------:R-:W-:Y:S01]  /*2ec0*/  IMAD.WIDE.U32 R24, R229, R6, R212 ;  /* 0x00000006e5187225 */ /* 0x000fe200078e00d4 */
[----:B------:R-:W-:-:S03]  /*2ed0*/  IADD3.X R23, R17, R23, R4, P2, !PT ;  /* 0x0000001711177210 */ /* 0x000fc600017fe404 */
[----:B------:R-:W-:Y:S01]  /*2ee0*/  IMAD R5, R12, UR6, RZ ;  /* 0x000000060c057c24 */ /* 0x000fe2000f8e02ff */
[----:B------:R-:W-:Y:S01]  /*2ef0*/  IADD3 R18, P2, R18, R24, RZ ;  /* 0x0000001812127210 */ /* 0x000fe20007f5e0ff */
[----:B------:R1:W-:Y:S01]  /*2f00*/  @P1 STS.128 [R219+0x12000], RZ ;  /* 0x012000ffdb001388 */ /* 0x0003e20000000c00 */
[----:B------:R-:W-:Y:S02]  /*2f10*/  IMAD R3, R229, R7, R20 ;  /* 0x00000007e5037224 */ /* 0x000fe400078e0214 */
[C---:B------:R-:W-:Y:S01]  /*2f20*/  IMAD R5, R14.reuse, UR7, R5 ;  /* 0x000000070e057c24 */ /* 0x040fe2000f8e0205 */
[----:B------:R1:W-:Y:S01]  /*2f30*/  @P1 STS.128 [R219+0x14000], RZ ;  /* 0x014000ffdb001388 */ /* 0x0003e20000000c00 */
[----:B------:R-:W-:Y:S01]  /*2f40*/  IMAD.WIDE.U32 R20, R14, UR6, R22 ;  /* 0x000000060e147c25 */ /* 0x000fe2000f8e0016 */
[----:B------:R-:W-:Y:S02]  /*2f50*/  IADD3.X R19, R16, R25, R3, P2, !PT ;  /* 0x0000001910137210 */ /* 0x000fe400017fe403 */
        /* <DEDUP_REMOVED lines=38> */
.L_x_325:
[----:B------:R-:W-:Y:S05]  /*31c0*/  BSYNC B0 ;  /* 0x0000000000007941 */ /* 0x000fea0003800000 */
.L_x_324:
        /* <DEDUP_REMOVED lines=16> */
[----:B------:R1:W-:Y:S06]  /*32d0*/  @P6 STS.128 [R219+0x13000], RZ ;  /* 0x013000ffdb006388 */ /* 0x0003ec0000000c00 */
[----:B------:R-:W5:Y:S01]  /*32e0*/  @!P5 LDC.64 R2, c[0x0][0x218] ;  /* 0x00008600ff02db82 */ /* 0x000f620000000a00 */
[----:B-1----:R-:W-:Y:S01]  /*32f0*/  @!P6 LEA R8, P3, R20, R4, 0x1 ;  /* 0x000000041408e211 */ /* 0x002fe200078608ff */
[----:B------:R-:W-:-:S05]  /*3300*/  IMAD.IADD R4, R21, 0x1, R17 ;  /* 0x0000000115047824 */ /* 0x000fca00078e0211 */
        /* <DEDUP_REMOVED lines=21> */
.L_x_327:
[----:B------:R-:W-:Y:S05]  /*3460*/  BSYNC B0 ;  /* 0x0000000000007941 */ /* 0x000fea0003800000 */
.L_x_326:
        /* <DEDUP_REMOVED lines=52> */
.L_x_329:
[----:B------:R-:W-:Y:S05]  /*37b0*/  BSYNC B0 ;  /* 0x0000000000007941 */ /* 0x000fea0003800000 */
.L_x_328:
        /* <DEDUP_REMOVED lines=42> */
.L_x_331:
[----:B------:R-:W-:Y:S05]  /*3a60*/  BSYNC B0 ;  /* 0x0000000000007941 */ /* 0x000fea0003800000 */
.L_x_330:
[----:B------:R-:W2:Y:S01]  /*3a70*/  LDC R237, c[0x0][0x394] ;  /* 0x0000e500ffed7b82 */ /* 0x000ea20000000800 */
[----:B------:R-:W-:Y:S01]  /*3a80*/  IMAD.MOV.U32 R194, RZ, RZ, 0x20 ;  /* 0x00000020ffc27424 */ /* 0x000fe200078e00ff */
[----:B------:R-:W-:Y:S01]  /*3a90*/  R2P PR, R208, 0x6 ;  /* 0x00000006d0007804 */ /* 0x000fe20000000000 */
[----:B------:R-:W-:Y:S01]  /*3aa0*/  ULDC UR6, c[0x0][0x2d0] ;  /* 0x0000b40000067ab9 */ /* 0x000fe20000000800 */
[----:B------:R-:W-:Y:S01]  /*3ab0*/  ULDC UR7, c[0x0][0x398] ;  /* 0x0000e60000077ab9 */ /* 0x000fe20000000800 */
[----:B------:R2:W5:Y:S03]  /*3ac0*/  @!P6 LDG.E R236, desc[UR14][R12.64] ;  /* 0x0000000e0cece981 */ /* 0x000566000c1e1900 */
[----:B------:R-:W2:Y:S01]  /*3ad0*/  LDC R225, c[0x0][0x394] ;  /* 0x0000e500ffe17b82 */ /* 0x000ea20000000800 */
[----:B------:R-:W-:Y:S01]  /*3ae0*/  IMAD.MOV.U32 R193, RZ, RZ, 0x40 ;  /* 0x00000040ffc17424 */ /* 0x000fe200078e00ff */
[----:B------:R-:W-:Y:S01]  /*3af0*/  SEL R194, R194, 0xffffffe0, !P1 ;  /* 0xffffffe0c2c27807 */ /* 0x000fe20004800000 */
[----:B-1----:R-:W-:Y:S01]  /*3b00*/  VIADD R3, R204, 0x3000 ;  /* 0x00003000cc037836 */ /* 0x002fe20000000000 */
[----:B------:R1:W5:Y:S04]  /*3b10*/  @!P5 LDG.E R238, desc[UR14][R12.64+0x20] ;  /* 0x0000200e0ceed981 */ /* 0x000368000c1e1900 */
[----:B------:R-:W0:Y:S01]  /*3b20*/  LDGDEPBAR ;  /* 0x00000000000079af */ /* 0x000e220000000000 */
[----:B------:R-:W-:-:S02]  /*3b30*/  VIADD R2, R203, 0x3000 ;  /* 0x00003000cb027836 */ /* 0x000fc40000000000 */
[----:B------:R-:W-:Y:S01]  /*3b40*/  IMAD.IADD R226, R229, 0x1, R243 ;  /* 0x00000001e5e27824 */ /* 0x000fe200078e02f3 */
[----:B------:R-:W-:Y:S01]  /*3b50*/  SEL R193, R193, 0xffffffc0, !P2 ;  /* 0xffffffc0c1c17807 */ /* 0x000fe20005000000 */
[----:B------:R-:W-:Y:S01]  /*3b60*/  IMAD.IADD R192, R197, 0x1, R194 ;  /* 0x00000001c5c07824 */ /* 0x000fe200078e02c2 */
[----:B------:R-:W-:Y:S01]  /*3b70*/  SEL R196, R3, R204, !P0 ;  /* 0x000000cc03c47207 */ /* 0x000fe20004000000 */
[----:B------:R-:W-:Y:S01]  /*3b80*/  IMAD.MOV.U32 R234, RZ, RZ, R239 ;  /* 0x000000ffffea7224 */ /* 0x000fe200078e00ef */
[----:B------:R-:W-:Y:S02]  /*3b90*/  SEL R195, R2, R203, !P0 ;  /* 0x000000cb02c37207 */ /* 0x000fe40004000000 */
[----:B------:R-:W-:Y:S02]  /*3ba0*/  CS2R R142, SRZ ;  /* 0x00000000008e7805 */ /* 0x000fe4000001ff00 */
[----:B------:R-:W-:Y:S02]  /*3bb0*/  IADD3 R245, -R242, 0x40, R226 ;  /* 0x00000040f2f57810 */ /* 0x000fe40007ffe1e2 */
        /* <DEDUP_REMOVED lines=52> */
[----:B------:R-:W-:Y:S01]  /*3f00*/  VIADD R245, R245, -UR4 ;  /* 0x80000004f5f57c36 */ /* 0x000fe20008000000 */
[----:B-12---:R-:W-:-:S06]  /*3f10*/  ULDC UR4, c[0x0][0x2dc] ;  /* 0x0000b70000047ab9 */ /* 0x006fcc0000000800 */
.L_x_336:
[----:B------:R-:W0:Y:S01]  /*3f20*/  LDGDEPBAR ;  /* 0x00000000000079af */ /* 0x000e220000000000 */
[C---:B------:R-:W-:Y:S01]  /*3f30*/  IMAD.IADD R94, R196.reuse, 0x1, R194 ;  /* 0x00000001c45e7824 */ /* 0x040fe200078e02c2 */
[----:B------:R-:W-:Y:S01]  /*3f40*/  IADD3 R93, R196, R193, RZ ;  /* 0x000000c1c45d7210 */ /* 0x000fe20007ffe0ff */
[----:B------:R-:W-:Y:S01]  /*3f50*/  IMAD.MOV.U32 R95, RZ, RZ, R225 ;  /* 0x000000ffff5f7224 */ /* 0x000fe200078e00e1 */
[----:B------:R-:W-:Y:S01]  /*3f60*/  IADD3 R96, P0, R235, R230, RZ ;  /* 0x000000e6eb607210 */ /* 0x000fe20007f1e0ff */
[----:B------:R-:W-:Y:S04]  /*3f70*/  IMAD.IADD R92, R94, 0x1, R193 ;  /* 0x000000015e5c7824 */ /* 0x000fe800078e02c1 */
[----:B------:R-:W-:Y:S01]  /*3f80*/  IMAD.X R97, R218, 0x1, R231, P0 ;  /* 0x00000001da617824 */ /* 0x000fe200000e06e7 */
[----:B------:R-:W-:Y:S04]  /*3f90*/  DEPBAR.LE SB0, 0x0 ;  /* 0x000080000000791a */ /* 0x000fe80000000000 */
[----:B------:R-:W-:Y:S06]  /*3fa0*/  BAR.SYNC.DEFER_BLOCKING 0x0 ;  /* 0x0000000000007b1d */ /* 0x000fec0000010000 */
[----:B------:R-:W-:Y:S04]  /*3fb0*/  LDSM.16.M88.4 R20, [R196] ;  /* 0x00000000c414783b */ /* 0x000fe80000000200 */
[----:B------:R-:W1:Y:S04]  /*3fc0*/  LDSM.16.M88.4 R24, [R202+UR5+0x12000] ;  /* 0x01200005ca18783b */ /* 0x000e680008000200 */
[----:B------:R-:W2:Y:S04]  /*3fd0*/  LDSM.16.M88.4 R28, [R202+UR5+0x12800] ;  /* 0x01280005ca1c783b */ /* 0x000ea80008000200 */
[----:B------:R-:W-:Y:S04]  /*3fe0*/  LDSM.16.M88.4 R32, [R94] ;  /* 0x000000005e20783b */ /* 0x000fe80000000200 */
[----:B------:R-:W3:Y:S04]  /*3ff0*/  LDSM.16.M88.4 R84, [R201] ;  /* 0x00000000c954783b */ /* 0x000ee80000000200 */
[----:B------:R-:W4:Y:S04]  /*4000*/  LDSM.16.M88.4 R88, [R201+0x800] ;  /* 0x00080000c958783b */ /* 0x000f280000000200 */
[----:B-----5:R-:W5:Y:S04]  /*4010*/  LDG.E R165, desc[UR14][R96.64] ;  /* 0x0000000e60a57981 */ /* 0x020f68000c1e1900 */
[----:B------:R2:W5:Y:S01]  /*4020*/  LDG.E R164, desc[UR14][R96.64+0x20] ;  /* 0x0000200e60a47981 */ /* 0x000562000c1e1900 */
[C---:B-1----:R-:W-:Y:S06]  /*4030*/  HMMA.16816.F32.BF16 R4, R20.reuse, R24, RZ ;  /* 0x000000181404723c */ /* 0x042fec00000418ff */
[C---:B------:R-:W-:Y:S01]  /*4040*/  HMMA.16816.F32.BF16 R8, R20.reuse, R26, RZ ;  /* 0x0000001a1408723c */ /* 0x040fe200000418ff */
[----:B------:R-:W-:Y:S01]  /*4050*/  LDSM.16.M88.4 R24, [R200] ;  /* 0x00000000c818783b */ /* 0x000fe20000000200 */
[----:B--2---:R-:W-:Y:S04]  /*4060*/  SHF.L.U32 R96, R240, 0x6, RZ ;  /* 0x00000006f0607819 */ /* 0x004fe800000006ff */
[C---:B------:R-:W-:Y:S01]  /*4070*/  HMMA.16816.F32.BF16 R12, R20.reuse, R28, RZ ;  /* 0x0000001c140c723c */ /* 0x040fe200000418ff */
[----:B------:R-:W-:Y:S05]  /*4080*/  ISETP.GE.AND P0, PT, R96, R245, PT ;  /* 0x000000f56000720c */ /* 0x000fea0003f06270 */
[----:B------:R-:W-:Y:S01]  /*4090*/  HMMA.16816.F32.BF16 R16, R20, R30, RZ ;  /* 0x0000001e1410723c */ /* 0x000fe200000418ff */
[----:B------:R-:W1:Y:S04]  /*40a0*/  LDSM.16.M88.4 R20, [R93] ;  /* 0x000000005d14783b */ /* 0x000e680000000200 */
[----:B------:R-:W2:Y:S01]  /*40b0*/  LDSM.16.M88.4 R28, [R200+0x800] ;  /* 0x00080000c81c783b */ /* 0x000ea20000000200 */
[C---:B---3--:R-:W-:Y:S06]  /*40c0*/  HMMA.16816.F32.BF16 R4, R32.reuse, R84, R4 ;  /* 0x000000542004723c */ /* 0x048fec0000041804 */
[C---:B------:R-:W-:Y:S01]  /*40d0*/  HMMA.16816.F32.BF16 R8, R32.reuse, R86, R8 ;  /* 0x000000562008723c */ /* 0x040fe20000041808 */
[----:B------:R-:W-:Y:S05]  /*40e0*/  LDSM.16.M88.4 R84, [R199] ;  /* 0x00000000c754783b */ /* 0x000fea0000000200 */
[C---:B----4-:R-:W-:Y:S06]  /*40f0*/  HMMA.16816.F32.BF16 R12, R32.reuse, R88, R12 ;  /* 0x00000058200c723c */ /* 0x050fec000004180c */
[----:B------:R-:W-:Y:S01]  /*4100*/  HMMA.16816.F32.BF16 R16, R32, R90, R16 ;  /* 0x0000005a2010723c */ /* 0x000fe20000041810 */
[----:B------:R-:W3:Y:S04]  /*4110*/  LDSM.16.M88.4 R32, [R92] ;  /* 0x000000005c20783b */ /* 0x000ee80000000200 */
[----:B------:R-:W4:Y:S01]  /*4120*/  LDSM.16.M88.4 R88, [R199+0x800] ;  /* 0x00080000c758783b */ /* 0x000f220000000200 */
[C---:B-1----:R-:W-:Y:S06]  /*4130*/  HMMA.16816.F32.BF16 R4, R20.reuse, R24, R4 ;  /* 0x000000181404723c */ /* 0x042fec0000041804 */
[C---:B------:R-:W-:Y:S01]  /*4140*/  HMMA.16816.F32.BF16 R8, R20.reuse, R26, R8 ;  /* 0x0000001a1408723c */ /* 0x040fe20000041808 */
[----:B------:R-:W-:Y:S05]  /*4150*/  LDSM.16.M88.4 R24, [R202+UR5+0x14000] ;  /* 0x01400005ca18783b */ /* 0x000fea0008000200 */
[C---:B--2---:R-:W-:Y:S06]  /*4160*/  HMMA.16816.F32.BF16 R12, R20.reuse, R28, R12 ;  /* 0x0000001c140c723c */ /* 0x044fec000004180c */
[----:B------:R-:W-:Y:S01]  /*4170*/  HMMA.16816.F32.BF16 R16, R20, R30, R16 ;  /* 0x0000001e1410723c */ /* 0x000fe20000041810 */
[----:B------:R-:W1:Y:S04]  /*4180*/  LDSM.16.M88.4 R20, [R196+0x2000] ;  /* 0x00200000c414783b */ /* 0x000e680000000200 */
[----:B------:R-:W2:Y:S01]  /*4190*/  LDSM.16.M88.4 R28, [R202+UR5+0x14800] ;  /* 0x01480005ca1c783b */ /* 0x000ea20008000200 */
[C---:B---3--:R-:W-:Y:S06]  /*41a0*/  HMMA.16816.F32.BF16 R4, R32.reuse, R84, R4 ;  /* 0x000000542004723c */ /* 0x048fec0000041804 */
[C---:B------:R-:W-:Y:S01]  /*41b0*/  HMMA.16816.F32.BF16 R8, R32.reuse, R86, R8 ;  /* 0x000000562008723c */ /* 0x040fe20000041808 */
[----:B------:R-:W-:Y:S05]  /*41c0*/  LDSM.16.M88.4 R84, [R201+0x2000] ;  /* 0x00200000c954783b */ /* 0x000fea0000000200 */
[C---:B----4-:R-:W-:Y:S06]  /*41d0*/  HMMA.16816.F32.BF16 R12, R32.reuse, R88, R12 ;  /* 0x00000058200c723c */ /* 0x050fec000004180c */
[----:B------:R-:W-:Y:S01]  /*41e0*/  HMMA.16816.F32.BF16 R16, R32, R90, R16 ;  /* 0x0000005a2010723c */ /* 0x000fe20000041810 */
[----:B------:R-:W3:Y:S04]  /*41f0*/  LDSM.16.M88.4 R32, [R94+0x2000] ;  /* 0x002000005e20783b */ /* 0x000ee80000000200 */
[----:B------:R-:W4:Y:S01]  /*4200*/  LDSM.16.M88.4 R88, [R201+0x2800] ;  /* 0x00280000c958783b */ /* 0x000f220000000200 */
[C---:B-1----:R-:W-:Y:S06]  /*4210*/  HMMA.16816.F32.BF16 R4, R20.reuse, R24, R4 ;  /* 0x000000181404723c */ /* 0x042fec0000041804 */
[C---:B------:R-:W-:Y:S01]  /*4220*/  HMMA.16816.F32.BF16 R8, R20.reuse, R26, R8 ;  /* 0x0000001a1408723c */ /* 0x040fe20000041808 */
[----:B------:R-:W-:Y:S05]  /*4230*/  LDSM.16.M88.4 R24, [R200+0x2000] ;  /* 0x00200000c818783b */ /* 0x000fea0000000200 */
[C---:B--2---:R-:W-:Y:S06]  /*4240*/  HMMA.16816.F32.BF16 R12, R20.reuse, R28, R12 ;  /* 0x0000001c140c723c */ /* 0x044fec000004180c */
[----:B------:R-:W-:Y:S01]  /*4250*/  HMMA.16816.F32.BF16 R16, R20, R30, R16 ;  /* 0x0000001e1410723c */ /* 0x000fe20000041810 */
[----:B------:R-:W1:Y:S04]  /*4260*/  LDSM.16.M88.4 R20, [R93+0x2000] ;  /* 0x002000005d14783b */ /* 0x000e680000000200 */
[----:B------:R-:W2:Y:S01]  /*4270*/  LDSM.16.M88.4 R28, [R200+0x2800] ;  /* 0x00280000c81c783b */ /* 0x000ea20000000200 */
        /* <DEDUP_REMOVED lines=36> */
[C---:B------:R-:W-:Y:S06]  /*44c0*/  HMMA.16816.F32.BF16 R8, R20.reuse, R26, R8 ;  /* 0x0000001a1408723c */ /* 0x040fec0000041808 */
[C---:B--2---:R-:W-:Y:S06]  /*44d0*/  HMMA.16816.F32.BF16 R12, R20.reuse, R28, R12 ;  /* 0x0000001c140c723c */ /* 0x044fec000004180c */
[----:B------:R-:W-:Y:S06]  /*44e0*/  HMMA.16816.F32.BF16 R16, R20, R30, R16 ;  /* 0x0000001e1410723c */ /* 0x000fec0000041810 */
[C---:B---3--:R-:W-:Y:S06]  /*44f0*/  HMMA.16816.F32.BF16 R4, R32.reuse, R84, R4 ;  /* 0x000000542004723c */ /* 0x048fec0000041804 */
[C---:B------:R-:W-:Y:S06]  /*4500*/  HMMA.16816.F32.BF16 R8, R32.reuse, R86, R8 ;  /* 0x000000562008723c */ /* 0x040fec0000041808 */
[C---:B----4-:R-:W-:Y:S06]  /*4510*/  HMMA.16816.F32.BF16 R12, R32.reuse, R88, R12 ;  /* 0x00000058200c723c */ /* 0x050fec000004180c */
[----:B------:R-:W-:Y:S01]  /*4520*/  HMMA.16816.F32.BF16 R16, R32, R90, R16 ;  /* 0x0000005a2010723c */ /* 0x000fe20000041810 */
[----:B------:R-:W-:Y:S11]  /*4530*/  @!UPT UIADD3 URZ, URZ, URZ, URZ ;  /* 0x0000003f3f3ff290 */ /* 0x000ff6000fffe03f */
[----:B------:R-:W-:Y:S01]  /*4540*/  @!UPT UIADD3 URZ, URZ, URZ, URZ ;  /* 0x0000003f3f3ff290 */ /* 0x000fe2000fffe03f */
[----:B------:R-:W-:Y:S11]  /*4550*/  @!P0 BRA `(.L_x_332) ;  /* 0x0000000000208947 */ /* 0x000ff60003800000 */
[----:B------:R-:W-:Y:S01]  /*4560*/  VIADD R20, R96, 0x40 ;  /* 0x0000004060147836 */ /* 0x000fe20000000000 */
[----:B------:R-:W-:Y:S01]  /*4570*/  IADD3 R21, R237, R226, -R242 ;  /* 0x000000e2ed157210 */ /* 0x000fe20007ffe8f2 */
[----:B------:R-:W-:Y:S02]  /*4580*/  VIADD R23, R229, 0x40 ;  /* 0x00000040e5177836 */ /* 0x000fe40000000000 */
[----:B------:R-:W-:Y:S01]  /*4590*/  IMAD.MOV.U32 R95, RZ, RZ, R237 ;  /* 0x000000ffff5f7224 */ /* 0x000fe200078e00ed */
[----:B------:R-:W-:Y:S02]  /*45a0*/  ISETP.GE.AND P1, PT, R20, R21, PT ;  /* 0x000000151400720c */ /* 0x000fe40003f26270 */
[----:B------:R-:W-:Y:S11]  /*45b0*/  ISETP.LT.AND P0, PT, R23, R242, PT ;  /* 0x000000f21700720c */ /* 0x000ff60003f01270 */
[----:B------:R-:W-:Y:S02]  /*45c0*/  @!UPT UIADD3 URZ, URZ, URZ, URZ ;  /* 0x0000003f3f3ff290 */ /* 0x000fe4000fffe03f */
[----:B------:R-:W-:Y:S05]  /*45d0*/  @!P1 BRA P0, `(.L_x_333) ;  /* 0x00000004000c9947 */ /* 0x000fea0000000000 */
.L_x_332:
[--C-:B------:R-:W-:Y:S01]  /*45e0*/  IADD3 R21, R242, 0x1, -R243.reuse ;  /* 0x00000001f2157810 */ /* 0x100fe20007ffe8f3 */
[----:B------:R-:W-:Y:S01]  /*45f0*/  IMAD.IADD R24, R207, 0x1, R96 ;  /* 0x00000001cf187824 */ /* 0x000fe200078e0260 */
[----:B------:R-:W-:Y:S01]  /*4600*/  IADD3 R23, -R95, R242, -R243 ;  /* 0x000000f25f177210 */ /* 0x000fe20007ffe9f3 */
[----:B------:R-:W-:Y:S02]  /*4610*/  IMAD R85, R217, 0x40, R206 ;  /* 0x00000040d9557824 */ /* 0x000fe400078e02ce */
[----:B------:R-:W-:Y:S02]  /*4620*/  VIADD R25, R21, UR7 ;  /* 0x0000000715197c36 */ /* 0x000fe40008000000 */
[----:B------:R-:W-:Y:S02]  /*4630*/  VIADD R20, R24, 0x8 ;  /* 0x0000000818147836 */ /* 0x000fe40000000000 */
[----:B------:R-:W-:Y:S01]  /*4640*/  VIADD R35, R85, 0x1 ;  /* 0x0000000155237836 */ /* 0x000fe20000000000 */
[-C--:B------:R-:W-:Y:S01]  /*4650*/  VIADDMNMX R22, R25, R24.reuse, R242, PT ;  /* 0x0000001819167246 */ /* 0x080fe200038001f2 */
[----:B------:R-:W-:Y:S01]  /*4660*/  VIADD R33, R85, 0x8 ;  /* 0x0000000855217836 */ /* 0x000fe20000000000 */
[----:B------:R-:W-:Y:S01]  /*4670*/  VIADDMNMX R24, R23, R24, RZ, !PT ;  /* 0x0000001817187246 */ /* 0x000fe200078001ff */
[C---:B------:R-:W-:Y:S01]  /*4680*/  VIADD R31, R85.reuse, 0x9 ;  /* 0x00000009551f7836 */ /* 0x040fe20000000000 */
[----:B------:R-:W-:Y:S01]  /*4690*/  IADD3 R21, R20, UR7, R21 ;  /* 0x0000000714157c10 */ /* 0x000fe2000fffe015 */
[C---:B------:R-:W-:Y:S01]  /*46a0*/  VIADD R29, R85.reuse, 0x10 ;  /* 0x00000010551d7836 */ /* 0x040fe20000000000 */
[CC--:B------:R-:W-:Y:S01]  /*46b0*/  ISETP.GE.AND P1, PT, R85.reuse, R24.reuse, PT ;  /* 0x000000185500720c */ /* 0x0c0fe20003f26270 */
[----:B------:R-:W-:Y:S01]  /*46c0*/  VIADD R27, R85, 0x11 ;  /* 0x00000011551b7836 */ /* 0x000fe20000000000 */
[----:B------:R-:W-:Y:S01]  /*46d0*/  ISETP.GE.AND P0, PT, R35, R24, PT ;  /* 0x000000182300720c */ /* 0x000fe20003f06270 */
[----:B------:R-:W-:Y:S01]  /*46e0*/  VIADD R25, R85, 0x18 ;  /* 0x0000001855197836 */ /* 0x000fe20000000000 */
[----:B------:R-:W-:Y:S01]  /*46f0*/  VIADDMNMX R20, R23, R20, RZ, !PT ;  /* 0x0000001417147246 */ /* 0x000fe200078001ff */
[C---:B------:R-:W-:Y:S01]  /*4700*/  VIADD R23, R85.reuse, 0x19 ;  /* 0x0000001955177836 */ /* 0x040fe20000000000 */
[-C--:B------:R-:W-:Y:S01]  /*4710*/  ISETP.GE.OR P1, PT, R85, R22.reuse, !P1 ;  /* 0x000000165500720c */ /* 0x080fe20004f26670 */
[----:B------:R-:W-:Y:S01]  /*4720*/  IMAD.MOV.U32 R237, RZ, RZ, R95 ;  /* 0x000000ffffed7224 */ /* 0x000fe200078e005f */
[----:B------:R-:W-:Y:S02]  /*4730*/  ISETP.GE.OR P0, PT, R35, R22, !P0 ;  /* 0x000000162300720c */ /* 0x000fe40004706670 */
[----:B------:R-:W-:Y:S02]  /*4740*/  FSEL R4, R4, -INF , !P1 ;  /* 0xff80000004047808 */ /* 0x000fe40004800000 */
[-C--:B------:R-:W-:Y:S02]  /*4750*/  ISETP.GE.AND P6, PT, R33, R24.reuse, PT ;  /* 0x000000182100720c */ /* 0x080fe40003fc6270 */
[-C--:B------:R-:W-:Y:S02]  /*4760*/  ISETP.GE.AND P5, PT, R31, R24.reuse, PT ;  /* 0x000000181f00720c */ /* 0x080fe40003fa6270 */
[-C--:B------:R-:W-:Y:S02]  /*4770*/  ISETP.GE.AND P4, PT, R29, R24.reuse, PT ;  /* 0x000000181d00720c */ /* 0x080fe40003f86270 */
[-C--:B------:R-:W-:Y:S02]  /*4780*/  ISETP.GE.AND P3, PT, R27, R24.reuse, PT ;  /* 0x000000181b00720c */ /* 0x080fe40003f66270 */
[-C--:B------:R-:W-:Y:S02]  /*4790*/  ISETP.GE.AND P2, PT, R25, R24.reuse, PT ;  /* 0x000000181900720c */ /* 0x080fe40003f46270 */
[----:B------:R-:W-:Y:S02]  /*47a0*/  ISETP.GE.AND P1, PT, R23, R24, PT ;  /* 0x000000181700720c */ /* 0x000fe40003f26270 */
[----:B------:R-:W-:Y:S02]  /*47b0*/  FSEL R5, R5, -INF , !P0 ;  /* 0xff80000005057808 */ /* 0x000fe40004000000 */
[----:B------:R-:W-:Y:S02]  /*47c0*/  VIMNMX R24, R21, R242, PT ;  /* 0x000000f215187248 */ /* 0x000fe40003fe0100 */
[----:B------:R-:W-:Y:S02]  /*47d0*/  ISETP.GE.AND P0, PT, R85, R20, PT ;  /* 0x000000145500720c */ /* 0x000fe40003f06270 */
[-C--:B------:R-:W-:Y:S02]  /*47e0*/  ISETP.GE.OR P6, PT, R33, R22.reuse, !P6 ;  /* 0x000000162100720c */ /* 0x080fe400077c6670 */
[-C--:B------:R-:W-:Y:S02]  /*47f0*/  ISETP.GE.OR P5, PT, R31, R22.reuse, !P5 ;  /* 0x000000161f00720c */ /* 0x080fe40006fa6670 */
[-C--:B------:R-:W-:Y:S02]  /*4800*/  ISETP.GE.OR P4, PT, R29, R22.reuse, !P4 ;  /* 0x000000161d00720c */ /* 0x080fe40006786670 */
[-C--:B------:R-:W-:Y:S02]  /*4810*/  ISETP.GE.OR P3, PT, R27, R22.reuse, !P3 ;  /* 0x000000161b00720c */ /* 0x080fe40005f66670 */
[-C--:B------:R-:W-:Y:S02]  /*4820*/  ISETP.GE.OR P2, PT, R25, R22.reuse, !P2 ;  /* 0x000000161900720c */ /* 0x080fe40005746670 */
[----:B------:R-:W-:Y:S02]  /*4830*/  ISETP.GE.OR P1, PT, R23, R22, !P1 ;  /* 0x000000161700720c */ /* 0x000fe40004f26670 */
[----:B------:R-:W-:Y:S02]  /*4840*/  ISETP.GE.OR P0, PT, R85, R24, !P0 ;  /* 0x000000185500720c */ /* 0x000fe40004706670 */
[----:B------:R-:W-:Y:S02]  /*4850*/  FSEL R8, R8, -INF , !P6 ;  /* 0xff80000008087808 */ /* 0x000fe40007000000 */
[----:B------:R-:W-:Y:S02]  /*4860*/  FSEL R9, R9, -INF , !P5 ;  /* 0xff80000009097808 */ /* 0x000fe40006800000 */
        /* <DEDUP_REMOVED lines=26> */
.L_x_333:
[C---:B------:R-:W-:Y:S01]  /*4a10*/  FMUL.FTZ R21, R236.reuse, 1.4426950216293334961 ;  /* 0x3fb8aa3bec157820 */ /* 0x040fe20000410000 */
[----:B------:R-:W-:Y:S01]  /*4a20*/  FSETP.NEU.FTZ.AND P0, PT, R236, -INF , PT ;  /* 0xff800000ec00780b */ /* 0x000fe20003f1d000 */
[----:B------:R-:W-:Y:S01]  /*4a30*/  FMUL.FTZ R20, R238, 1.4426950216293334961 ;  /* 0x3fb8aa3bee147820 */ /* 0x000fe20000410000 */
[----:B------:R-:W-:Y:S02]  /*4a40*/  LEA R163, R204, UR5, 0x1 ;  /* 0x00000005cca37c11 */ /* 0x000fe4000f8e08ff */
[----:B------:R-:W-:Y:S02]  /*4a50*/  FSEL R21, R21, RZ, P0 ;  /* 0x000000ff15157208 */ /* 0x000fe40000000000 */
[----:B------:R-:W-:Y:S02]  /*4a60*/  FSETP.NEU.FTZ.AND P0, PT, R238, -INF , PT ;  /* 0xff800000ee00780b */ /* 0x000fe40003f1d000 */
[-C--:B------:R-:W-:Y:S01]  /*4a70*/  IADD3 R162, R194, R163.reuse, RZ ;  /* 0x000000a3c2a27210 */ /* 0x080fe20007ffe0ff */
[--C-:B------:R-:W-:Y:S01]  /*4a80*/  FFMA.FTZ R166, R4, UR8, -R21.reuse ;  /* 0x0000000804a67c23 */ /* 0x100fe20008010815 */
[----:B------:R-:W-:Y:S01]  /*4a90*/  FSEL R20, R20, RZ, P0 ;  /* 0x000000ff14147208 */ /* 0x000fe20000000000 */
[--C-:B------:R-:W-:Y:S01]  /*4aa0*/  FFMA.FTZ R167, R5, UR8, -R21.reuse ;  /* 0x0000000805a77c23 */ /* 0x100fe20008010815 */
[--C-:B------:R-:W-:Y:S01]  /*4ab0*/  FFMA.FTZ R170, R8, UR8, -R21.reuse ;  /* 0x0000000808aa7c23 */ /* 0x100fe20008010815 */
[--C-:B------:R-:W-:Y:S01]  /*4ac0*/  FFMA.FTZ R171, R9, UR8, -R21.reuse ;  /* 0x0000000809ab7c23 */ /* 0x100fe20008010815 */
[--C-:B------:R-:W-:Y:S01]  /*4ad0*/  FFMA.FTZ R174, R12, UR8, -R21.reuse ;  /* 0x000000080cae7c23 */ /* 0x100fe20008010815 */
[--C-:B------:R-:W-:Y:S01]  /*4ae0*/  FFMA.FTZ R168, R6, UR8, -R20.reuse ;  /* 0x0000000806a87c23 */ /* 0x100fe20008010814 */
[--C-:B------:R-:W-:Y:S01]  /*4af0*/  FFMA.FTZ R169, R7, UR8, -R20.reuse ;  /* 0x0000000807a97c23 */ /* 0x100fe20008010814 */
[--C-:B------:R-:W-:Y:S01]  /*4b00*/  FFMA.FTZ R172, R10, UR8, -R20.reuse ;  /* 0x000000080aac7c23 */ /* 0x100fe20008010814 */
[--C-:B------:R-:W-:Y:S01]  /*4b10*/  FFMA.FTZ R173, R11, UR8, -R20.reuse ;  /* 0x000000080bad7c23 */ /* 0x100fe20008010814 */
[----:B------:R-:W-:Y:S01]  /*4b20*/  MUFU.EX2 R166, R166 ;  /* 0x000000a600a67308 */ /* 0x000fe20000000800 */
[--C-:B------:R-:W-:Y:S01]  /*4b30*/  FFMA.FTZ R175, R13, UR8, -R21.reuse ;  /* 0x000000080daf7c23 */ /* 0x100fe20008010815 */
[--C-:B------:R-:W-:Y:S01]  /*4b40*/  FFMA.FTZ R176, R14, UR8, -R20.reuse ;  /* 0x000000080eb07c23 */ /* 0x100fe20008010814 */
[--C-:B------:R-:W-:Y:S01]  /*4b50*/  FFMA.FTZ R177, R15, UR8, -R20.reuse ;  /* 0x000000080fb17c23 */ /* 0x100fe20008010814 */
[--C-:B------:R-:W-:Y:S01]  /*4b60*/  FFMA.FTZ R178, R16, UR8, -R21.reuse ;  /* 0x0000000810b27c23 */ /* 0x100fe20008010815 */
[--C-:B------:R-:W-:Y:S01]  /*4b70*/  FFMA.FTZ R180, R18, UR8, -R20.reuse ;  /* 0x0000000812b47c23 */ /* 0x100fe20008010814 */
[----:B------:R-:W-:Y:S01]  /*4b80*/  FFMA.FTZ R21, R17, UR8, -R21 ;  /* 0x0000000811157c23 */ /* 0x000fe20008010815 */
[----:B------:R-:W-:Y:S03]  /*4b90*/  FFMA.FTZ R20, R19, UR8, -R20 ;  /* 0x0000000813147c23 */ /* 0x000fe60008010814 */
[----:B------:R-:W-:Y:S01]  /*4ba0*/  MUFU.EX2 R167, R167 ;  /* 0x000000a700a77308 */ /* 0x000fe20000000800 */
[C---:B------:R-:W-:Y:S02]  /*4bb0*/  IADD3 R161, R193.reuse, R163, RZ ;  /* 0x000000a3c1a17210 */ /* 0x040fe40007ffe0ff */
[----:B------:R-:W-:Y:S02]  /*4bc0*/  IADD3 R160, R193, R162, RZ ;  /* 0x000000a2c1a07210 */ /* 0x000fe40007ffe0ff */
[----:B------:R-:W-:Y:S05]  /*4bd0*/  ISETP.GT.AND P6, PT, R240, R227, PT ;  /* 0x000000e3f000720c */ /* 0x000fea0003fc4270 */
[----:B------:R-:W-:Y:S10]  /*4be0*/  MUFU.EX2 R168, R168 ;  /* 0x000000a800a87308 */ /* 0x000ff40000000800 */
        /* <DEDUP_REMOVED lines=12> */
[----:B------:R-:W1:Y:S02]  /*4cb0*/  MUFU.EX2 R181, R20 ;  /* 0x0000001400b57308 */ /* 0x000e640000000800 */
[----:B-1----:R-:W-:Y:S02]  /*4cc0*/  F2FP.BF16.F32.PACK_AB R29, R181, R180 ;  /* 0x000000b4b51d723e */ /* 0x002fe400000010ff */
[----:B------:R-:W-:Y:S02]  /*4cd0*/  F2FP.BF16.F32.PACK_AB R28, R167, R166 ;  /* 0x000000a6a71c723e */ /* 0x000fe400000010ff */
[----:B------:R-:W-:Y:S02]  /*4ce0*/  F2FP.BF16.F32.PACK_AB R22, R169, R168 ;  /* 0x000000a8a916723e */ /* 0x000fe400000010ff */
[----:B------:R-:W-:Y:S01]  /*4cf0*/  F2FP.BF16.F32.PACK_AB R27, R171, R170 ;  /* 0x000000aaab1b723e */ /* 0x000fe200000010ff */
[----:B------:R-:W-:Y:S01]  /*4d00*/  STS [R221+0x20000], R28 ;  /* 0x0200001cdd007388 */ /* 0x000fe20000000800 */
[----:B------:R-:W-:Y:S02]  /*4d10*/  F2FP.BF16.F32.PACK_AB R23, R173, R172 ;  /* 0x000000acad17723e */ /* 0x000fe400000010ff */
[----:B------:R-:W-:Y:S02]  /*4d20*/  F2FP.BF16.F32.PACK_AB R26, R175, R174 ;  /* 0x000000aeaf1a723e */ /* 0x000fe400000010ff */
[----:B------:R-:W-:Y:S01]  /*4d30*/  STS [R221+0x20400], R22 ;  /* 0x02040016dd007388 */ /* 0x000fe20000000800 */
[----:B------:R-:W-:Y:S02]  /*4d40*/  F2FP.BF16.F32.PACK_AB R24, R177, R176 ;  /* 0x000000b0b118723e */ /* 0x000fe400000010ff */
[----:B------:R-:W-:Y:S02]  /*4d50*/  F2FP.BF16.F32.PACK_AB R25, R179, R178 ;  /* 0x000000b2b319723e */ /* 0x000fe400000010ff */
[----:B------:R-:W-:Y:S05]  /*4d60*/  STS [R224+0x20000], R27 ;  /* 0x0200001be0007388 */ /* 0x000fea0000000800 */
[----:B------:R-:W-:Y:S05]  /*4d70*/  STS [R224+0x20400], R23 ;  /* 0x02040017e0007388 */ /* 0x000fea0000000800 */
[----:B------:R-:W-:Y:S05]  /*4d80*/  STS [R223+0x20000], R26 ;  /* 0x0200001adf007388 */ /* 0x000fea0000000800 */
[----:B------:R-:W-:Y:S05]  /*4d90*/  STS [R223+0x20400], R24 ;  /* 0x02040018df007388 */ /* 0x000fea0000000800 */
[----:B------:R-:W-:Y:S05]  /*4da0*/  STS [R228+0x20000], R25 ;  /* 0x02000019e4007388 */ /* 0x000fea0000000800 */
[----:B------:R-:W-:Y:S05]  /*4db0*/  STS [R228+0x20400], R29 ;  /* 0x0204001de4007388 */ /* 0x000fea0000000800 */
[----:B------:R-:W-:Y:S05]  /*4dc0*/  LDSM.16.M88.4 R84, [R163+0xc000] ;  /* 0x00c00000a354783b */ /* 0x000fea0000000200 */
[----:B------:R-:W1:Y:S05]  /*4dd0*/  LDSM.16.M88.4 R88, [R202+UR5+0x18000] ;  /* 0x01800005ca58783b */ /* 0x000e6a0008000200 */
[----:B------:R-:W2:Y:S05]  /*4de0*/  LDSM.16.M88.4 R92, [R202+UR5+0x18800] ;  /* 0x01880005ca5c783b */ /* 0x000eaa0008000200 */
[----:B------:R-:W-:Y:S05]  /*4df0*/  LDSM.16.M88.4 R96, [R162+0xc000] ;  /* 0x00c00000a260783b */ /* 0x000fea0000000200 */
[----:B------:R-:W3:Y:S05]  /*4e00*/  LDSM.16.M88.4 R148, [R201+0x6000] ;  /* 0x00600000c994783b */ /* 0x000eea0000000200 */
[----:B------:R-:W4:Y:S05]  /*4e10*/  LDSM.16.M88.4 R152, [R201+0x6800] ;  /* 0x00680000c998783b */ /* 0x000f2a0000000200 */
[----:B------:R-:W-:Y:S01]  /*4e20*/  LDSM.16.M88.4 R156, [R200+0x6000] ;  /* 0x00600000c89c783b */ /* 0x000fe20000000200 */
[C---:B-1----:R-:W-:Y:S06]  /*4e30*/  HMMA.16816.F32.BF16 R20, R84.reuse, R88, RZ ;  /* 0x000000585414723c */ /* 0x042fec00000418ff */
[C---:B------:R-:W-:Y:S01]  /*4e40*/  HMMA.16816.F32.BF16 R24, R84.reuse, R90, RZ ;  /* 0x0000005a5418723c */ /* 0x040fe200000418ff */
[----:B------:R-:W1:Y:S05]  /*4e50*/  LDSM.16.M88.4 R88, [R161+0xc000] ;  /* 0x00c00000a158783b */ /* 0x000e6a0000000200 */
[C---:B--2---:R-:W-:Y:S06]  /*4e60*/  HMMA.16816.F32.BF16 R28, R84.reuse, R92, RZ ;  /* 0x0000005c541c723c */ /* 0x044fec00000418ff */
[----:B------:R-:W-:Y:S01]  /*4e70*/  HMMA.16816.F32.BF16 R32, R84, R94, RZ ;  /* 0x0000005e5420723c */ /* 0x000fe200000418ff */
[----:B------:R-:W2:Y:S05]  /*4e80*/  LDSM.16.M88.4 R84, [R200+0x6800] ;  /* 0x00680000c854783b */ /* 0x000eaa0000000200 */
[C---:B---3--:R-:W-:Y:S01]  /*4e90*/  HMMA.16816.F32.BF16 R20, R96.reuse, R148, R20 ;  /* 0x000000946014723c */ /* 0x048fe20000041814 */
[----:B------:R-:W-:Y:S05]  /*4ea0*/  LDSM.16.M88.4 R92, [R160+0xc000] ;  /* 0x00c00000a05c783b */ /* 0x000fea0000000200 */
[C---:B------:R-:W-:Y:S01]  /*4eb0*/  HMMA.16816.F32.BF16 R24, R96.reuse, R150, R24 ;  /* 0x000000966018723c */ /* 0x040fe20000041818 */
[----:B------:R-:W3:Y:S05]  /*4ec0*/  LDSM.16.M88.4 R148, [R199+0x6000] ;  /* 0x00600000c794783b */ /* 0x000eea0000000200 */
[C---:B----4-:R-:W-:Y:S06]  /*4ed0*/  HMMA.16816.F32.BF16 R28, R96.reuse, R152, R28 ;  /* 0x00000098601c723c */ /* 0x050fec000004181c */
[----:B------:R-:W-:Y:S01]  /*4ee0*/  HMMA.16816.F32.BF16 R32, R96, R154, R32 ;  /* 0x0000009a6020723c */ /* 0x000fe20000041820 */
[----:B------:R-:W4:Y:S05]  /*4ef0*/  LDSM.16.M88.4 R96, [R199+0x6800] ;  /* 0x00680000c760783b */ /* 0x000f2a0000000200 */
[C---:B-1----:R-:W-:Y:S01]  /*4f00*/  HMMA.16816.F32.BF16 R20, R88.reuse, R156, R20 ;  /* 0x0000009c5814723c */ /* 0x042fe20000041814 */
[----:B------:R-:W-:Y:S05]  /*4f10*/  LDSM.16.M88.4 R152, [R163+0xe000] ;  /* 0x00e00000a398783b */ /* 0x000fea0000000200 */
[C---:B------:R-:W-:Y:S01]  /*4f20*/  HMMA.16816.F32.BF16 R24, R88.reuse, R158, R24 ;  /* 0x0000009e5818723c */ /* 0x040fe20000041818 */
[----:B------:R-:W1:Y:S05]  /*4f30*/  LDSM.16.M88.4 R156, [R202+UR5+0x1a000] ;  /* 0x01a00005ca9c783b */ /* 0x000e6a0008000200 */
[C---:B--2---:R-:W-:Y:S06]  /*4f40*/  HMMA.16816.F32.BF16 R28, R88.reuse, R84, R28 ;  /* 0x00000054581c723c */ /* 0x044fec000004181c */
[----:B------:R-:W-:Y:S01]  /*4f50*/  HMMA.16816.F32.BF16 R32, R88, R86, R32 ;  /* 0x000000565820723c */ /* 0x000fe20000041820 */
[----:B------:R-:W2:Y:S05]  /*4f60*/  LDSM.16.M88.4 R84, [R202+UR5+0x1a800] ;  /* 0x01a80005ca54783b */ /* 0x000eaa0008000200 */
        /* <DEDUP_REMOVED lines=10> */
[----:B------:R-:W1:Y:S05]  /*5010*/  LDSM.16.M88.4 R156, [R200+0x8000] ;  /* 0x00800000c89c783b */ /* 0x000e6a0000000200 */
[C---:B--2---:R-:W-:Y:S06]  /*5020*/  HMMA.16816.F32.BF16 R28, R152.reuse, R84, R28 ;  /* 0x00000054981c723c */ /* 0x044fec000004181c */
[----:B------:R-:W-:Y:S01]  /*5030*/  HMMA.16816.F32.BF16 R32, R152, R86, R32 ;  /* 0x000000569820723c */ /* 0x000fe20000041820 */
        /* <DEDUP_REMOVED lines=36> */
[C---:B-1----:R-:W-:Y:S06]  /*5280*/  HMMA.16816.F32.BF16 R20, R148.reuse, R156, R20 ;  /* 0x0000009c9414723c */ /* 0x042fec0000041814 */
[C---:B------:R-:W-:Y:S06]  /*5290*/  HMMA.16816.F32.BF16 R24, R148.reuse, R158, R24 ;  /* 0x0000009e9418723c */ /* 0x040fec0000041818 */
[C---:B--2---:R-:W-:Y:S06]  /*52a0*/  HMMA.16816.F32.BF16 R28, R148.reuse, R84, R28 ;  /* 0x00000054941c723c */ /* 0x044fec000004181c */
[----:B------:R-:W-:Y:S06]  /*52b0*/  HMMA.16816.F32.BF16 R32, R148, R86, R32 ;  /* 0x000000569420723c */ /* 0x000fec0000041820 */
[C---:B---3--:R-:W-:Y:S06]  /*52c0*/  HMMA.16816.F32.BF16 R20, R92.reuse, R152, R20 ;  /* 0x000000985c14723c */ /* 0x048fec0000041814 */
[C---:B------:R-:W-:Y:S06]  /*52d0*/  HMMA.16816.F32.BF16 R24, R92.reuse, R154, R24 ;  /* 0x0000009a5c18723c */ /* 0x040fec0000041818 */
[C---:B----4-:R-:W-:Y:S06]  /*52e0*/  HMMA.16816.F32.BF16 R28, R92.reuse, R88, R28 ;  /* 0x000000585c1c723c */ /* 0x050fec000004181c */
[----:B------:R-:W-:Y:S06]  /*52f0*/  HMMA.16816.F32.BF16 R32, R92, R90, R32 ;  /* 0x0000005a5c20723c */ /* 0x000fec0000041820 */
[C---:B-----5:R-:W-:Y:S01]  /*5300*/  FADD.FTZ R153, -R165.reuse, R20 ;  /* 0x00000014a5997221 */ /* 0x060fe20000010100 */
[C---:B------:R-:W-:Y:S01]  /*5310*/  FADD.FTZ R20, -R165.reuse, R21 ;  /* 0x00000015a5147221 */ /* 0x040fe20000010100 */
[C---:B------:R-:W-:Y:S03]  /*5320*/  FADD.FTZ R21, -R164.reuse, R22 ;  /* 0x00000016a4157221 */ /* 0x040fe60000010100 */
[----:B------:R-:W-:Y:S01]  /*5330*/  FADD.FTZ R22, -R164, R23 ;  /* 0x00000017a4167221 */ /* 0x000fe20000010100 */
[----:B------:R-:W-:Y:S01]  /*5340*/  FMUL.FTZ R21, R168, R21 ;  /* 0x00000015a8157220 */ /* 0x000fe20000410000 */
[C---:B------:R-:W-:Y:S01]  /*5350*/  FADD.FTZ R23, -R165.reuse, R24 ;  /* 0x00000018a5177221 */ /* 0x040fe20000010100 */
[----:B------:R-:W-:Y:S01]  /*5360*/  FADD.FTZ R24, -R165, R25 ;  /* 0x00000019a5187221 */ /* 0x000fe20000010100 */
[----:B------:R-:W-:Y:S01]  /*5370*/  FMUL.FTZ R22, R169, R22 ;  /* 0x00000016a9167220 */ /* 0x000fe20000410000 */
[C---:B------:R-:W-:Y:S01]  /*5380*/  FADD.FTZ R25, -R164.reuse, R26 ;  /* 0x0000001aa4197221 */ /* 0x040fe20000010100 */
[C---:B------:R-:W-:Y:S01]  /*5390*/  FADD.FTZ R26, -R164.reuse, R27 ;  /* 0x0000001ba41a7221 */ /* 0x040fe20000010100 */
[C---:B------:R-:W-:Y:S01]  /*53a0*/  FADD.FTZ R27, -R164.reuse, R30 ;  /* 0x0000001ea41b7221 */ /* 0x040fe20000010100 */
[----:B------:R-:W-:Y:S01]  /*53b0*/  FADD.FTZ R30, -R164, R31 ;  /* 0x0000001fa41e7221 */ /* 0x000fe20000010100 */
[----:B------:R-:W-:Y:S01]  /*53c0*/  F2FP.BF16.F32.PACK_AB R22, R22, R21 ;  /* 0x000000151616723e */ /* 0x000fe200000010ff */
[C---:B------:R-:W-:Y:S01]  /*53d0*/  FADD.FTZ R21, -R165.reuse, R28 ;  /* 0x0000001ca5157221 */ /* 0x040fe20000010100 */
[C---:B------:R-:W-:Y:S01]  /*53e0*/  FADD.FTZ R28, -R165.reuse, R29 ;  /* 0x0000001da51c7221 */ /* 0x040fe20000010100 */
[----:B------:R-:W-:Y:S01]  /*53f0*/  FMUL.FTZ R153, R166, R153 ;  /* 0x00000099a6997220 */ /* 0x000fe20000410000 */
[C---:B------:R-:W-:Y:S01]  /*5400*/  FADD.FTZ R29, -R165.reuse, R32 ;  /* 0x00000020a51d7221 */ /* 0x040fe20000010100 */
[C---:B------:R-:W-:Y:S01]  /*5410*/  FADD.FTZ R31, -R164.reuse, R34 ;  /* 0x00000022a41f7221 */ /* 0x040fe20000010100 */
[----:B------:R-:W-:Y:S01]  /*5420*/  FADD.FTZ R32, -R165, R33 ;  /* 0x00000021a5207221 */ /* 0x000fe20000010100 */
[----:B------:R-:W-:Y:S01]  /*5430*/  FADD.FTZ R164, -R164, R35 ;  /* 0x00000023a4a47221 */ /* 0x000fe20000010100 */
[----:B------:R-:W-:Y:S01]  /*5440*/  FMUL.FTZ R20, R167, R20 ;  /* 0x00000014a7147220 */ /* 0x000fe20000410000 */
[----:B------:R-:W-:Y:S01]  /*5450*/  FMUL.FTZ R23, R170, R23 ;  /* 0x00000017aa177220 */ /* 0x000fe20000410000 */
[----:B------:R-:W-:Y:S01]  /*5460*/  FMUL.FTZ R24, R171, R24 ;  /* 0x00000018ab187220 */ /* 0x000fe20000410000 */
[----:B------:R-:W-:Y:S01]  /*5470*/  FMUL.FTZ R25, R172, R25 ;  /* 0x00000019ac197220 */ /* 0x000fe20000410000 */
[----:B------:R-:W-:Y:S01]  /*5480*/  FMUL.FTZ R26, R173, R26 ;  /* 0x0000001aad1a7220 */ /* 0x000fe20000410000 */
        /* <DEDUP_REMOVED lines=8> */
[----:B------:R-:W-:Y:S01]  /*5510*/  F2FP.BF16.F32.PACK_AB R28, R28, R21 ;  /* 0x000000151c1c723e */ /* 0x000fe200000010ff */
[----:B------:R-:W-:Y:S01]  /*5520*/  FMUL.FTZ R32, R179, R32 ;  /* 0x00000020b3207220 */ /* 0x000fe20000410000 */
[----:B------:R-:W-:Y:S01]  /*5530*/  FMUL.FTZ R31, R180, R31 ;  /* 0x0000001fb41f7220 */ /* 0x000fe20000410000 */
[----:B------:R-:W-:Y:S01]  /*5540*/  F2FP.BF16.F32.PACK_AB R30, R30, R27 ;  /* 0x0000001b1e1e723e */ /* 0x000fe200000010ff */
[----:B------:R-:W-:Y:S02]  /*5550*/  FMUL.FTZ R164, R181, R164 ;  /* 0x000000a4b5a47220 */ /* 0x000fe40000410000 */
[----:B------:R-:W-:Y:S03]  /*5560*/  F2FP.BF16.F32.PACK_AB R153, R32, R29 ;  /* 0x0000001d2099723e */ /* 0x000fe600000010ff */
[----:B------:R-:W-:Y:S01]  /*5570*/  F2FP.BF16.F32.PACK_AB R155, R164, R31 ;  /* 0x0000001fa49b723e */ /* 0x000fe200000010ff */
[----:B------:R-:W-:Y:S06]  /*5580*/  @!P6 BRA `(.L_x_334) ;  /* 0x00000004002ce947 */ /* 0x000fec0003800000 */
[----:B------:R-:W1:Y:S01]  /*5590*/  LDC R5, c[0x0][0x240] ;  /* 0x00009000ff057b82 */ /* 0x000e620000000800 */
[----:B------:R-:W-:Y:S02]  /*55a0*/  ISETP.GE.AND P3, PT, R212, UR6, PT ;  /* 0x00000006d4007c0c */ /* 0x000fe4000bf66270 */
[----:B------:R-:W-:Y:S02]  /*55b0*/  ISETP.GE.AND P2, PT, R216, UR6, PT ;  /* 0x00000006d8007c0c */ /* 0x000fe4000bf46270 */
[----:B------:R-:W-:Y:S02]  /*55c0*/  ISETP.GE.AND P1, PT, R215, UR6, PT ;  /* 0x00000006d7007c0c */ /* 0x000fe4000bf26270 */
[----:B------:R-:W-:Y:S01]  /*55d0*/  LOP3.LUT R6, R240, 0x1, RZ, 0xc0, !PT ;  /* 0x00000001f0067812 */ /* 0x000fe200078ec0ff */
[----:B------:R-:W2:Y:S03]  /*55e0*/  LDC R4, c[0x0][0x244] ;  /* 0x00009100ff047b82 */ /* 0x000ea60000000800 */
[----:B------:R-:W-:Y:S01]  /*55f0*/  ISETP.NE.U32.AND P4, PT, R6, 0x1, PT ;  /* 0x000000010600780c */ /* 0x000fe20003f85070 */
[----:B------:R-:W-:Y:S02]  /*5600*/  IMAD.MOV.U32 R6, RZ, RZ, -0x6000 ;  /* 0xffffa000ff067424 */ /* 0x000fe400078e00ff */
[----:B-1----:R-:W-:Y:S05]  /*5610*/  IMAD.U32 R7, R5, -0x40, RZ ;  /* 0xffffffc005077824 */ /* 0x002fea00078e00ff */
[-C--:B------:R-:W-:Y:S02]  /*5620*/  LEA R10, P0, R7, R250.reuse, 0x1 ;  /* 0x000000fa070a7211 */ /* 0x080fe400078008ff */
[----:B------:R-:W-:Y:S02]  /*5630*/  LEA R9, P5, R5, R7, 0x5 ;  /* 0x0000000705097211 */ /* 0x000fe400078a28ff */
[-C--:B------:R-:W-:Y:S02]  /*5640*/  LEA.HI.X.SX32 R11, R7, R251.reuse, 0x1, P0 ;  /* 0x000000fb070b7211 */ /* 0x080fe400000f0eff */
[CC--:B------:R-:W-:Y:S02]  /*5650*/  @!P1 LEA R14, P0, R9.reuse, R250.reuse, 0x1 ;  /* 0x000000fa090e9211 */ /* 0x0c0fe400078008ff */
[----:B------:R-:W-:Y:S02]  /*5660*/  SHF.R.S32.HI R8, RZ, 0x1f, R7 ;  /* 0x0000001fff087819 */ /* 0x000fe40000011407 */
[----:B------:R-:W-:Y:S02]  /*5670*/  SEL R7, R6, 0x6000, !P4 ;  /* 0x0000600006077807 */ /* 0x000fe40006000000 */
[----:B------:R-:W-:Y:S02]  /*5680*/  @!P2 LEA R12, P4, R9, R250, 0x1 ;  /* 0x000000fa090ca211 */ /* 0x000fe400078808ff */
[----:B--2---:R-:W-:Y:S01]  /*5690*/  LEA.HI.X R250, R5, R8, R4, 0x5, P5 ;  /* 0x0000000805fa7211 */ /* 0x004fe200028f2c04 */
[--C-:B------:R-:W-:Y:S01]  /*56a0*/  IMAD.IADD R239, R239, 0x1, R7.reuse ;  /* 0x00000001efef7824 */ /* 0x100fe200078e0207 */
[----:B------:R-:W-:Y:S01]  /*56b0*/  @!P3 LEA R8, P5, R5, R10, 0x6 ;  /* 0x0000000a0508b211 */ /* 0x000fe200078a30ff */
[--C-:B------:R-:W-:Y:S01]  /*56c0*/  IMAD.IADD R234, R234, 0x1, R7.reuse ;  /* 0x00000001eaea7824 */ /* 0x100fe200078e0207 */
[CCC-:B------:R-:W-:Y:S01]  /*56d0*/  @!P2 LEA.HI.X R13, R9.reuse, R251.reuse, R250.reuse, 0x1, P4 ;  /* 0x000000fb090da211 */ /* 0x1c0fe200020f0cfa */
[----:B------:R-:W-:Y:S01]  /*56e0*/  IMAD.IADD R196, R196, 0x1, R7 ;  /* 0x00000001c4c47824 */ /* 0x000fe200078e0207 */
[----:B------:R1:W-:Y:S01]  /*56f0*/  @P3 STS [R239], RZ ;  /* 0x000000ffef003388 */ /* 0x0003e20000000800 */
[----:B------:R-:W-:Y:S01]  /*5700*/  @!P1 LEA.HI.X R15, R9, R251, R250, 0x1, P0 ;  /* 0x000000fb090f9211 */ /* 0x000fe200000f0cfa */
[----:B------:R-:W-:Y:S01]  /*5710*/  IMAD.MOV.U32 R250, RZ, RZ, R10 ;  /* 0x000000fffffa7224 */ /* 0x000fe200078e000a */
[----:B------:R-:W-:Y:S01]  /*5720*/  @!P3 LEA.HI.X R9, R5, R11, R4, 0x6, P5 ;  /* 0x0000000b0509b211 */ /* 0x000fe200028f3404 */
        /* <DEDUP_REMOVED lines=49> */
.L_x_334:
[----:B------:R-:W-:Y:S01]  /*5a40*/  STS [R221+0x1e000], R20 ;  /* 0x01e00014dd007388 */ /* 0x000fe20000000800 */
[----:B------:R-:W-:Y:S01]  /*5a50*/  LEA R205, R203, UR5, 0x1 ;  /* 0x00000005cbcd7c11 */ /* 0x000fe2000f8e08ff */
[----:B------:R-:W2:Y:S02]  /*5a60*/  LDC R252, c[0x0][0x270] ;  /* 0x00009c00fffc7b82 */ /* 0x000ea40000000800 */
[----:B------:R-:W-:Y:S04]  /*5a70*/  STS [R221+0x1e400], R22 ;  /* 0x01e40016dd007388 */ /* 0x000fe80000000800 */
[----:B------:R-:W-:Y:S04]  /*5a80*/  STS [R224+0x1e000], R23 ;  /* 0x01e00017e0007388 */ /* 0x000fe80000000800 */
[----:B------:R-:W-:Y:S04]  /*5a90*/  STS [R224+0x1e400], R25 ;  /* 0x01e40019e0007388 */ /* 0x000fe80000000800 */
[----:B------:R-:W-:Y:S04]  /*5aa0*/  STS [R223+0x1e000], R28 ;  /* 0x01e0001cdf007388 */ /* 0x000fe80000000800 */
[----:B------:R-:W-:Y:S04]  /*5ab0*/  STS [R223+0x1e400], R30 ;  /* 0x01e4001edf007388 */ /* 0x000fe80000000800 */
[----:B------:R-:W-:Y:S01]  /*5ac0*/  STS [R228+0x1e000], R153 ;  /* 0x01e00099e4007388 */ /* 0x000fe20000000800 */
[----:B--2---:R-:W-:Y:S03]  /*5ad0*/  IMAD R252, R252, UR4, RZ ;  /* 0x00000004fcfc7c24 */ /* 0x004fe6000f8e02ff */
[----:B------:R-:W-:Y:S01]  /*5ae0*/  STS [R228+0x1e400], R155 ;  /* 0x01e4009be4007388 */ /* 0x000fe20000000800 */
[----:B------:R-:W-:Y:S06]  /*5af0*/  BAR.SYNC.DEFER_BLOCKING 0x0 ;  /* 0x0000000000007b1d */ /* 0x000fec0000010000 */
[----:B------:R-:W-:Y:S04]  /*5b00*/  LDSM.16.MT88.4 R4, [R198+0x20000] ;  /* 0x02000000c604783b */ /* 0x000fe80000004200 */
[----:B-1----:R-:W1:Y:S04]  /*5b10*/  LDSM.16.MT88.4 R8, [R205+0xc000] ;  /* 0x00c00000cd08783b */ /* 0x002e680000004200 */
[----:B------:R-:W2:Y:S04]  /*5b20*/  LDSM.16.MT88.4 R12, [R0+0x20000] ;  /* 0x02000000000c783b */ /* 0x000ea80000004200 */
[----:B------:R-:W3:Y:S04]  /*5b30*/  LDSM.16.MT88.4 R16, [R205+0xe000] ;  /* 0x00e00000cd10783b */ /* 0x000ee80000004200 */
[----:B------:R-:W4:Y:S04]  /*5b40*/  LDSM.16.MT88.4 R20, [R205+0x10000] ;  /* 0x01000000cd14783b */ /* 0x000f280000004200 */
[----:B------:R-:W-:Y:S04]  /*5b50*/  LDSM.16.MT88.4 R24, [R198+0x20800] ;  /* 0x02080000c618783b */ /* 0x000fe80000004200 */
[----:B------:R-:W5:Y:S04]  /*5b60*/  LDSM.16.MT88.4 R28, [R205+0xc800] ;  /* 0x00c80000cd1c783b */ /* 0x000f680000004200 */
[----:B------:R-:W5:Y:S04]  /*5b70*/  LDSM.16.MT88.4 R32, [R0+0x20800] ;  /* 0x020800000020783b */ /* 0x000f680000004200 */
[----:B------:R-:W5:Y:S04]  /*5b80*/  LDSM.16.MT88.4 R84, [R205+0xe800] ;  /* 0x00e80000cd54783b */ /* 0x000f680000004200 */
[----:B------:R-:W5:Y:S01]  /*5b90*/  LDSM.16.MT88.4 R88, [R205+0x10800] ;  /* 0x01080000cd58783b */ /* 0x000f620000004200 */
[-C--:B-1----:R-:W-:Y:S06]  /*5ba0*/  HMMA.16816.F32.BF16 R36, R4, R8.reuse, R36 ;  /* 0x000000080424723c */ /* 0x082fec0000041824 */
[C---:B--2---:R-:W-:Y:S06]  /*5bb0*/  HMMA.16816.F32.BF16 R40, R12.reuse, R8, R40 ;  /* 0x000000080c28723c */ /* 0x044fec0000041828 */
[-C--:B------:R-:W-:Y:S06]  /*5bc0*/  HMMA.16816.F32.BF16 R44, R12, R10.reuse, R44 ;  /* 0x0000000a0c2c723c */ /* 0x080fec000004182c */
[C---:B------:R-:W-:Y:S01]  /*5bd0*/  HMMA.16816.F32.BF16 R48, R4.reuse, R10, R48 ;  /* 0x0000000a0430723c */ /* 0x040fe20000041830 */
[----:B------:R-:W-:Y:S05]  /*5be0*/  LDSM.16.MT88.4 R8, [R205+0xd000] ;  /* 0x00d00000cd08783b */ /* 0x000fea0000004200 */
        /* <DEDUP_REMOVED lines=66> */
[----:B-1----:R-:W-:Y:S05]  /*6010*/  IMAD.U32 R7, R5, -0x40, RZ ;  /* 0xffffffc005077824 */ /* 0x002fea00078e00ff */
[-C--:B------:R-:W-:Y:S02]  /*6020*/  LEA R10, P0, R7, R248.reuse, 0x1 ;  /* 0x000000f8070a7211 */ /* 0x080fe400078008ff */
[----:B------:R-:W-:Y:S02]  /*6030*/  LEA R9, P5, R5, R7, 0x5 ;  /* 0x0000000705097211 */ /* 0x000fe400078a28ff */
[-C--:B------:R-:W-:Y:S02]  /*6040*/  LEA.HI.X.SX32 R11, R7, R249.reuse, 0x1, P0 ;  /* 0x000000f9070b7211 */ /* 0x080fe400000f0eff */
[CC--:B------:R-:W-:Y:S02]  /*6050*/  @!P2 LEA R12, P4, R9.reuse, R248.reuse, 0x1 ;  /* 0x000000f8090ca211 */ /* 0x0c0fe400078808ff */
[----:B------:R-:W-:Y:S01]  /*6060*/  @!P1 LEA R8, P0, R9, R248, 0x1 ;  /* 0x000000f809089211 */ /* 0x000fe200078008ff */
[----:B------:R-:W-:Y:S01]  /*6070*/  @!PT LDS RZ, [RZ] ;  /* 0x00000000fffff984 */ /* 0x000fe20000000800 */
[----:B------:R-:W-:Y:S01]  /*6080*/  @!PT LDS RZ, [RZ] ;  /* 0x00000000fffff984 */ /* 0x000fe20000000800 */
[----:B------:R-:W-:Y:S01]  /*6090*/  @!PT LDS RZ, [RZ] ;  /* 0x00000000fffff984 */ /* 0x000fe20000000800 */
[----:B------:R3:W-:Y:S01]  /*60a0*/  @!P3 LDGSTS.E.BYPASS.LTC128B.128 [R219+0xc000], desc[UR14][R10.64] ;  /* 0x0c0000000adbbfae */ /* 0x0007e2000b901d4e */
[----:B------:R-:W-:Y:S03]  /*60b0*/  SHF.R.S32.HI R6, RZ, 0x1f, R7 ;  /* 0x0000001fff067819 */ /* 0x000fe60000011407 */
[----:B------:R3:W-:Y:S01]  /*60c0*/  @P2 STS.128 [R219+0xe000], RZ ;  /* 0x00e000ffdb002388 */ /* 0x0007e20000000c00 */
[C---:B--2---:R-:W-:Y:S02]  /*60d0*/  LEA.HI.X R248, R5.reuse, R6, R4, 0x5, P5 ;  /* 0x0000000605f87211 */ /* 0x044fe400028f2c04 */
[----:B------:R-:W-:Y:S01]  /*60e0*/  @!P3 LEA R6, P5, R5, R10, 0x6 ;  /* 0x0000000a0506b211 */ /* 0x000fe200078a30ff */
[----:B------:R-:W-:Y:S01]  /*60f0*/  @!PT LDS RZ, [RZ] ;  /* 0x00000000fffff984 */ /* 0x000fe20000000800 */
[----:B------:R-:W-:Y:S01]  /*6100*/  @!PT LDS RZ, [RZ] ;  /* 0x00000000fffff984 */ /* 0x000fe20000000800 */
[----:B------:R-:W-:Y:S01]  /*6110*/  @!PT LDS RZ, [RZ] ;  /* 0x00000000fffff984 */ /* 0x000fe20000000800 */
[----:B------:R3:W-:Y:S01]  /*6120*/  @!P2 LDGSTS.E.BYPASS.LTC128B.128 [R219+0xe000], desc[UR14][R10.64+0x80] ;  /* 0x0e0000800adbafae */ /* 0x0007e2000b901d4e */
[----:B------:R-:W-:Y:S02]  /*6130*/  @!P2 LEA.HI.X R13, R9, R249, R248, 0x1, P4 ;  /* 0x000000f9090da211 */ /* 0x000fe400020f0cf8 */
[----:B------:R-:W-:Y:S01]  /*6140*/  @!P3 LEA.HI.X R7, R5, R11, R4, 0x6, P5 ;  /* 0x0000000b0507b211 */ /* 0x000fe200028f3404 */
[----:B------:R3:W-:Y:S01]  /*6150*/  @P1 STS.128 [R219+0x10000], RZ ;  /* 0x010000ffdb001388 */ /* 0x0007e20000000c00 */
[----:B------:R-:W-:Y:S01]  /*6160*/  @!P1 LEA.HI.X R9, R9, R249, R248, 0x1, P0 ;  /* 0x000000f909099211 */ /* 0x000fe200000f0cf8 */
[----:B------:R-:W-:Y:S02]  /*6170*/  IMAD.MOV.U32 R248, RZ, RZ, R10 ;  /* 0x000000fffff87224 */ /* 0x000fe400078e000a */
[----:B------:R-:W-:Y:S01]  /*6180*/  @!PT LDS RZ, [RZ] ;  /* 0x00000000fffff984 */ /* 0x000fe20000000800 */
[----:B------:R-:W-:Y:S01]  /*6190*/  @!PT LDS RZ, [RZ] ;  /* 0x00000000fffff984 */ /* 0x000fe20000000800 */
[----:B------:R-:W-:Y:S01]  /*61a0*/  @!PT LDS RZ, [RZ] ;  /* 0x00000000fffff984 */ /* 0x000fe20000000800 */
[----:B------:R3:W-:Y:S01]  /*61b0*/  @!P1 LDGSTS.E.BYPASS.LTC128B.128 [R219+0x10000], desc[UR14][R10.64+0x100] ;  /* 0x100001000adb9fae */ /* 0x0007e2000b901d4e */
[----:B------:R-:W-:Y:S03]  /*61c0*/  IMAD.MOV.U32 R249, RZ, RZ, R11 ;  /* 0x000000fffff97224 */ /* 0x000fe600078e000b */
        /* <DEDUP_REMOVED lines=16> */
.L_x_335:
        /* <DEDUP_REMOVED lines=56> */
[-C--:B--2---:R-:W-:Y:S06]  /*6650*/  HMMA.16816.F32.BF16 R4, R156, R160.reuse, R4 ;  /* 0x000000a09c04723c */ /* 0x084fec0000041804 */
[C---:B------:R-:W-:Y:S06]  /*6660*/  HMMA.16816.F32.BF16 R8, R164.reuse, R160, R8 ;  /* 0x000000a0a408723c */ /* 0x040fec0000041808 */
[-C--:B------:R-:W-:Y:S05]  /*6670*/  HMMA.16816.F32.BF16 R12, R164, R162.reuse, R12 ;  /* 0x000000a2a40c723c */ /* 0x080fea000004180c */
        /* <DEDUP_REMOVED lines=8> */
[CC--:B------:R-:W-:Y:S01]  /*6700*/  LEA R168, P1, R163.reuse, R246.reuse, 0x2 ;  /* 0x000000f6a3a87211 */ /* 0x0c0fe200078210ff */
[-C--:B------:R-:W-:Y:S01]  /*6710*/  HMMA.16816.F32.BF16 R28, R164, R190.reuse, R28 ;  /* 0x000000bea41c723c */ /* 0x080fe2000004181c */
[----:B------:R-:W-:Y:S04]  /*6720*/  REDG.E.ADD.F32.FTZ.RN.STRONG.GPU desc[UR14][R246.64], R4 ;  /* 0x00000004f60079a6 */ /* 0x000fe8000c10f38e */
[-C--:B------:R-:W-:Y:S01]  /*6730*/  LEA.HI.X.SX32 R169, R163, R247.reuse, 0x2, P1 ;  /* 0x000000f7a3a97211 */ /* 0x080fe200008f16ff */
[C---:B------:R-:W-:Y:S06]  /*6740*/  HMMA.16816.F32.BF16 R32, R156.reuse, R190, R32 ;  /* 0x000000be9c20723c */ /* 0x040fec0000041820 */
[-C--:B---3--:R-:W-:Y:S06]  /*6750*/  HMMA.16816.F32.BF16 R84, R156, R152.reuse, R84 ;  /* 0x000000989c54723c */ /* 0x088fec0000041854 */
[C---:B------:R-:W-:Y:S05]  /*6760*/  HMMA.16816.F32.BF16 R88, R164.reuse, R152, R88 ;  /* 0x00000098a458723c */ /* 0x040fea0000041858 */
[C---:B-1----:R-:W-:Y:S01]  /*6770*/  IMAD R161, R252.reuse, 0x38, RZ ;  /* 0x00000038fca17824 */ /* 0x042fe200078e02ff */
[-C--:B------:R-:W-:Y:S05]  /*6780*/  HMMA.16816.F32.BF16 R92, R164, R154.reuse, R92 ;  /* 0x0000009aa45c723c */ /* 0x080fea000004185c */
[C---:B------:R-:W-:Y:S01]  /*6790*/  IMAD.SHL.U32 R153, R252.reuse, 0x8, RZ ;  /* 0x00000008fc997824 */ /* 0x040fe200078e00ff */
[----:B------:R-:W-:Y:S05]  /*67a0*/  HMMA.16816.F32.BF16 R96, R156, R154, R96 ;  /* 0x0000009a9c60723c */ /* 0x000fea0000041860 */
[CC--:B------:R-:W-:Y:S02]  /*67b0*/  LEA R164, P0, R153.reuse, R246.reuse, 0x2 ;  /* 0x000000f699a47211 */ /* 0x0c0fe400078010ff */
[C---:B------:R-:W-:Y:S04]  /*67c0*/  IMAD R155, R252.reuse, 0x18, RZ ;  /* 0x00000018fc9b7824 */ /* 0x040fe800078e02ff */
[-C--:B------:R-:W-:Y:S01]  /*67d0*/  LEA.HI.X.SX32 R165, R153, R247.reuse, 0x2, P0 ;  /* 0x000000f799a57211 */ /* 0x080fe200000f16ff */
[C---:B------:R-:W-:Y:S01]  /*67e0*/  IMAD.SHL.U32 R157, R252.reuse, 0x20, RZ ;  /* 0x00000020fc9d7824 */ /* 0x040fe200078e00ff */
[-C--:B------:R-:W-:Y:S01]  /*67f0*/  LEA R166, P0, R155, R246.reuse, 0x2 ;  /* 0x000000f69ba67211 */ /* 0x080fe200078010ff */
[C---:B------:R-:W-:Y:S02]  /*6800*/  IMAD R159, R252.reuse, 0x28, RZ ;  /* 0x00000028fc9f7824 */ /* 0x040fe400078e02ff */
[----:B------:R1:W-:Y:S01]  /*6810*/  REDG.E.ADD.F32.FTZ.RN.STRONG.GPU desc[UR14][R164.64], R5 ;  /* 0x00000005a40079a6 */ /* 0x0003e2000c10f38e */
[-C--:B------:R-:W-:Y:S02]  /*6820*/  LEA R156, P1, R157, R246.reuse, 0x2 ;  /* 0x000000f69d9c7211 */ /* 0x080fe400078210ff */
[-C--:B------:R-:W-:Y:S01]  /*6830*/  LEA.HI.X.SX32 R167, R155, R247.reuse, 0x2, P0 ;  /* 0x000000f79ba77211 */ /* 0x080fe200000f16ff */
[----:B------:R-:W-:Y:S01]  /*6840*/  REDG.E.ADD.F32.FTZ.RN.STRONG.GPU desc[UR14][R168.64], R6 ;  /* 0x00000006a80079a6 */ /* 0x000fe2000c10f38e */
[----:B------:R-:W-:Y:S01]  /*6850*/  IMAD R155, R252, 0x30, RZ ;  /* 0x00000030fc9b7824 */ /* 0x000fe200078e02ff */
[-C--:B------:R-:W-:Y:S02]  /*6860*/  LEA R158, P0, R159, R246.reuse, 0x2 ;  /* 0x000000f69f9e7211 */ /* 0x080fe400078010ff */
[-C--:B------:R-:W-:Y:S01]  /*6870*/  LEA.HI.X.SX32 R157, R157, R247.reuse, 0x2, P1 ;  /* 0x000000f79d9d7211 */ /* 0x080fe200008f16ff */
[----:B------:R2:W-:Y:S01]  /*6880*/  REDG.E.ADD.F32.FTZ.RN.STRONG.GPU desc[UR14][R166.64], R7 ;  /* 0x00000007a60079a6 */ /* 0x0005e2000c10f38e */
[-C--:B------:R-:W-:Y:S02]  /*6890*/  LEA R154, P1, R155, R246.reuse, 0x2 ;  /* 0x000000f69b9a7211 */ /* 0x080fe400078210ff */
[-C--:B------:R-:W-:Y:S01]  /*68a0*/  LEA.HI.X.SX32 R159, R159, R247.reuse, 0x2, P0 ;  /* 0x000000f79f9f7211 */ /* 0x080fe200000f16ff */
[----:B------:R3:W-:Y:S01]  /*68b0*/  REDG.E.ADD.F32.FTZ.RN.STRONG.GPU desc[UR14][R156.64], R8 ;  /* 0x000000089c0079a6 */ /* 0x0007e2000c10f38e */
[-C--:B------:R-:W-:Y:S02]  /*68c0*/  LEA.HI.X.SX32 R155, R155, R247.reuse, 0x2, P1 ;  /* 0x000000f79b9b7211 */ /* 0x080fe400008f16ff */
[CC--:B------:R-:W-:Y:S01]  /*68d0*/  LEA R160, P0, R161.reuse, R246.reuse, 0x2 ;  /* 0x000000f6a1a07211 */ /* 0x0c0fe200078010ff */
[----:B------:R-:W-:Y:S03]  /*68e0*/  REDG.E.ADD.F32.FTZ.RN.STRONG.GPU desc[UR14][R158.64], R9 ;  /* 0x000000099e0079a6 */ /* 0x000fe6000c10f38e */
[-C--:B------:R-:W-:Y:S01]  /*68f0*/  LEA.HI.X.SX32 R161, R161, R247.reuse, 0x2, P0 ;  /* 0x000000f7a1a17211 */ /* 0x080fe200000f16ff */
[----:B------:R4:W-:Y:S04]  /*6900*/  REDG.E.ADD.F32.FTZ.RN.STRONG.GPU desc[UR14][R154.64], R10 ;  /* 0x0000000a9a0079a6 */ /* 0x0009e8000c10f38e */
[----:B------:R4:W-:Y:S01]  /*6910*/  REDG.E.ADD.F32.FTZ.RN.STRONG.GPU desc[UR14][R160.64], R11 ;  /* 0x0000000ba00079a6 */ /* 0x0009e2000c10f38e */
[----:B-1----:R-:W-:Y:S03]  /*6920*/  VIADD R5, R163, 0x20 ;  /* 0x00000020a3057836 */ /* 0x002fe60000000000 */
[----:B------:R1:W-:Y:S04]  /*6930*/  REDG.E.ADD.F32.FTZ.RN.STRONG.GPU desc[UR14][R246.64+0x80], R16 ;  /* 0x00008010f60079a6 */ /* 0x0003e8000c10f38e */
[----:B------:R1:W-:Y:S01]  /*6940*/  REDG.E.ADD.F32.FTZ.RN.STRONG.GPU desc[UR14][R164.64+0x80], R17 ;  /* 0x00008011a40079a6 */ /* 0x0003e2000c10f38e */
[-C--:B--2---:R-:W-:Y:S01]  /*6950*/  LEA R166, P0, R5, R246.reuse, 0x2 ;  /* 0x000000f605a67211 */ /* 0x084fe200078010ff */
[----:B------:R-:W-:Y:S03]  /*6960*/  IMAD.IADD R7, R153, 0x1, R5 ;  /* 0x0000000199077824 */ /* 0x000fe600078e0205 */
[-C--:B------:R-:W-:Y:S01]  /*6970*/  LEA.HI.X.SX32 R167, R5, R247.reuse, 0x2, P0 ;  /* 0x000000f705a77211 */ /* 0x080fe200000f16ff */
[----:B------:R-:W-:Y:S01]  /*6980*/  IMAD.IADD R5, R153, 0x1, R7 ;  /* 0x0000000199057824 */ /* 0x000fe200078e0207 */
[CC--:B---3--:R-:W-:Y:S03]  /*6990*/  LEA R156, P0, R7.reuse, R246.reuse, 0x2 ;  /* 0x000000f6079c7211 */ /* 0x0c8fe600078010ff */
[----:B------:R2:W-:Y:S01]  /*69a0*/  REDG.E.ADD.F32.FTZ.RN.STRONG.GPU desc[UR14][R166.64], R18 ;  /* 0x00000012a60079a6 */ /* 0x0005e2000c10f38e */
[-C--:B------:R-:W-:Y:S01]  /*69b0*/  LEA.HI.X.SX32 R157, R7, R247.reuse, 0x2, P0 ;  /* 0x000000f7079d7211 */ /* 0x080fe200000f16ff */
[----:B------:R-:W-:Y:S01]  /*69c0*/  IMAD.IADD R7, R153, 0x1, R5 ;  /* 0x0000000199077824 */ /* 0x000fe200078e0205 */
[-C--:B----4-:R-:W-:Y:S03]  /*69d0*/  LEA R154, P1, R5, R246.reuse, 0x2 ;  /* 0x000000f6059a7211 */ /* 0x090fe600078210ff */
[----:B------:R-:W-:Y:S01]  /*69e0*/  IMAD.IADD R9, R153, 0x1, R7 ;  /* 0x0000000199097824 */ /* 0x000fe200078e0207 */
[-C--:B------:R-:W-:Y:S01]  /*69f0*/  LEA R6, P0, R7, R246.reuse, 0x2 ;  /* 0x000000f607067211 */ /* 0x080fe200078010ff */
[----:B------:R3:W-:Y:S01]  /*6a00*/  REDG.E.ADD.F32.FTZ.RN.STRONG.GPU desc[UR14][R156.64], R19 ;  /* 0x000000139c0079a6 */ /* 0x0007e2000c10f38e */
[-C--:B------:R-:W-:Y:S01]  /*6a10*/  LEA.HI.X.SX32 R155, R5, R247.reuse, 0x2, P1 ;  /* 0x000000f7059b7211 */ /* 0x080fe200008f16ff */
[----:B------:R-:W-:Y:S01]  /*6a20*/  IMAD.IADD R5, R153, 0x1, R9 ;  /* 0x0000000199057824 */ /* 0x000fe200078e0209 */
[-C--:B------:R-:W-:Y:S02]  /*6a30*/  LEA.HI.X.SX32 R7, R7, R247.reuse, 0x2, P0 ;  /* 0x000000f707077211 */ /* 0x080fe400000f16ff */
[CC--:B------:R-:W-:Y:S01]  /*6a40*/  LEA R10, P0, R9.reuse, R246.reuse, 0x2 ;  /* 0x000000f6090a7211 */ /* 0x0c0fe200078010ff */
[----:B------:R4:W-:Y:S03]  /*6a50*/  REDG.E.ADD.F32.FTZ.RN.STRONG.GPU desc[UR14][R154.64], R12 ;  /* 0x0000000c9a0079a6 */ /* 0x0009e6000c10f38e */
[-C--:B------:R-:W-:Y:S01]  /*6a60*/  LEA.HI.X.SX32 R11, R9, R247.reuse, 0x2, P0 ;  /* 0x000000f7090b7211 */ /* 0x080fe200000f16ff */
[----:B------:R-:W-:Y:S01]  /*6a70*/  REDG.E.ADD.F32.FTZ.RN.STRONG.GPU desc[UR14][R6.64], R13 ;  /* 0x0000000d060079a6 */ /* 0x000fe2000c10f38e */
[-C--:B-1----:R-:W-:Y:S01]  /*6a80*/  LEA R16, P0, R5, R246.reuse, 0x2 ;  /* 0x000000f605107211 */ /* 0x082fe200078010ff */
[----:B------:R-:W-:Y:S02]  /*6a90*/  VIADD R9, R163, 0x40 ;  /* 0x00000040a3097836 */ /* 0x000fe40000000000 */
[----:B------:R1:W-:Y:S01]  /*6aa0*/  REDG.E.ADD.F32.FTZ.RN.STRONG.GPU desc[UR14][R10.64], R14 ;  /* 0x0000000e0a0079a6 */ /* 0x0003e2000c10f38e */
[-C--:B------:R-:W-:Y:S01]  /*6ab0*/  LEA.HI.X.SX32 R17, R5, R247.reuse, 0x2, P0 ;  /* 0x000000f705117211 */ /* 0x080fe200000f16ff */
[----:B------:R-:W-:Y:S01]  /*6ac0*/  IMAD.IADD R5, R153, 0x1, R9 ;  /* 0x0000000199057824 */ /* 0x000fe200078e0209 */
[CC--:B--2---:R-:W-:Y:S03]  /*6ad0*/  LEA R18, P0, R9.reuse, R246.reuse, 0x2 ;  /* 0x000000f609127211 */ /* 0x0c4fe600078010ff */
[----:B------:R2:W-:Y:S04]  /*6ae0*/  REDG.E.ADD.F32.FTZ.RN.STRONG.GPU desc[UR14][R16.64], R15 ;  /* 0x0000000f100079a6 */ /* 0x0005e8000c10f38e */
[----:B------:R-:W-:Y:S01]  /*6af0*/  REDG.E.ADD.F32.FTZ.RN.STRONG.GPU desc[UR14][R246.64+0x100], R20 ;  /* 0x00010014f60079a6 */ /* 0x000fe2000c10f38e */
[-C--:B---3--:R-:W-:Y:S01]  /*6b00*/  LEA.HI.X.SX32 R19, R9, R247.reuse, 0x2, P0 ;  /* 0x000000f709137211 */ /* 0x088fe200000f16ff */
[----:B------:R-:W-:Y:S02]  /*6b10*/  IMAD.IADD R9, R153, 0x1, R5 ;  /* 0x0000000199097824 */ /* 0x000fe400078e0205 */
[----:B------:R-:W-:Y:S01]  /*6b20*/  REDG.E.ADD.F32.FTZ.RN.STRONG.GPU desc[UR14][R164.64+0x100], R21 ;  /* 0x00010015a40079a6 */ /* 0x000fe2000c10f38e */
[CC--:B----4-:R-:W-:Y:S03]  /*6b30*/  LEA R154, P0, R5.reuse, R246.reuse, 0x2 ;  /* 0x000000f6059a7211 */ /* 0x0d0fe600078010ff */
[----:B------:R-:W-:Y:S01]  /*6b40*/  REDG.E.ADD.F32.FTZ.RN.STRONG.GPU desc[UR14][R18.64], R22 ;  /* 0x00000016120079a6 */ /* 0x000fe2000c10f38e */
[-C--:B------:R-:W-:Y:S01]  /*6b50*/  LEA.HI.X.SX32 R155, R5, R247.reuse, 0x2, P0 ;  /* 0x000000f7059b7211 */ /* 0x080fe200000f16ff */
[----:B------:R-:W-:Y:S01]  /*6b60*/  IMAD.IADD R5, R153, 0x1, R9 ;  /* 0x0000000199057824 */ /* 0x000fe200078e0209 */
[-C--:B-1----:R-:W-:Y:S03]  /*6b70*/  LEA R10, P1, R9, R246.reuse, 0x2 ;  /* 0x000000f6090a7211 */ /* 0x082fe600078210ff */
[----:B------:R-:W-:Y:S01]  /*6b80*/  IMAD.IADD R7, R153, 0x1, R5 ;  /* 0x0000000199077824 */ /* 0x000fe200078e0205 */
[-C--:B------:R-:W-:Y:S01]  /*6b90*/  LEA R8, P0, R5, R246.reuse, 0x2 ;  /* 0x000000f605087211 */ /* 0x080fe200078010ff */
[----:B------:R-:W-:Y:S01]  /*6ba0*/  REDG.E.ADD.F32.FTZ.RN.STRONG.GPU desc[UR14][R154.64], R23 ;  /* 0x000000179a0079a6 */ /* 0x000fe2000c10f38e */
[-C--:B------:R-:W-:Y:S02]  /*6bb0*/  LEA.HI.X.SX32 R11, R9, R247.reuse, 0x2, P1 ;  /* 0x000000f7090b7211 */ /* 0x080fe400008f16ff */
[-C--:B------:R-:W-:Y:S01]  /*6bc0*/  LEA.HI.X.SX32 R9, R5, R247.reuse, 0x2, P0 ;  /* 0x000000f705097211 */ /* 0x080fe200000f16ff */
[----:B------:R-:W-:Y:S01]  /*6bd0*/  IMAD.IADD R5, R153, 0x1, R7 ;  /* 0x0000000199057824 */ /* 0x000fe200078e0207 */
[CC--:B------:R-:W-:Y:S01]  /*6be0*/  LEA R12, P0, R7.reuse, R246.reuse, 0x2 ;  /* 0x000000f6070c7211 */ /* 0x0c0fe200078010ff */
[----:B------:R1:W-:Y:S03]  /*6bf0*/  REDG.E.ADD.F32.FTZ.RN.STRONG.GPU desc[UR14][R10.64], R24 ;  /* 0x000000180a0079a6 */ /* 0x0003e6000c10f38e */
[-C--:B------:R-:W-:Y:S01]  /*6c00*/  LEA.HI.X.SX32 R13, R7, R247.reuse, 0x2, P0 ;  /* 0x000000f7070d7211 */ /* 0x080fe200000f16ff */
[----:B------:R-:W-:Y:S01]  /*6c10*/  REDG.E.ADD.F32.FTZ.RN.STRONG.GPU desc[UR14][R8.64], R25 ;  /* 0x00000019080079a6 */ /* 0x000fe2000c10f38e */
[-C--:B------:R-:W-:Y:S01]  /*6c20*/  LEA R14, P0, R5, R246.reuse, 0x2 ;  /* 0x000000f6050e7211 */ /* 0x080fe200078010ff */
[----:B------:R-:W-:Y:S02]  /*6c30*/  VIADD R7, R163, 0x60 ;  /* 0x00000060a3077836 */ /* 0x000fe40000000000 */
[----:B------:R3:W-:Y:S01]  /*6c40*/  REDG.E.ADD.F32.FTZ.RN.STRONG.GPU desc[UR14][R12.64], R26 ;  /* 0x0000001a0c0079a6 */ /* 0x0007e2000c10f38e */
[-C--:B--2---:R-:W-:Y:S01]  /*6c50*/  LEA.HI.X.SX32 R15, R5, R247.reuse, 0x2, P0 ;  /* 0x000000f7050f7211 */ /* 0x084fe200000f16ff */
[----:B------:R-:W-:Y:S01]  /*6c60*/  IMAD.IADD R5, R153, 0x1, R7 ;  /* 0x0000000199057824 */ /* 0x000fe200078e0207 */
[CC--:B------:R-:W-:Y:S01]  /*6c70*/  LEA R16, P0, R7.reuse, R246.reuse, 0x2 ;  /* 0x000000f607107211 */ /* 0x0c0fe200078010ff */
[----:B------:R-:W-:Y:S03]  /*6c80*/  LDSM.16.MT88.4 R20, [R195+0x4000] ;  /* 0x00400000c314783b */ /* 0x000fe60000004200 */
[-C--:B------:R-:W-:Y:S01]  /*6c90*/  LEA.HI.X.SX32 R17, R7, R247.reuse, 0x2, P0 ;  /* 0x000000f707117211 */ /* 0x080fe200000f16ff */
[----:B------:R2:W-:Y:S01]  /*6ca0*/  REDG.E.ADD.F32.FTZ.RN.STRONG.GPU desc[UR14][R14.64], R27 ;  /* 0x0000001b0e0079a6 */ /* 0x0005e2000c10f38e */
[----:B------:R-:W-:Y:S03]  /*6cb0*/  IMAD.IADD R7, R153, 0x1, R5 ;  /* 0x0000000199077824 */ /* 0x000fe600078e0205 */
[----:B------:R-:W-:Y:S04]  /*6cc0*/  REDG.E.ADD.F32.FTZ.RN.STRONG.GPU desc[UR14][R246.64+0x180], R32 ;  /* 0x00018020f60079a6 */ /* 0x000fe8000c10f38e */
[----:B------:R-:W-:Y:S01]  /*6cd0*/  REDG.E.ADD.F32.FTZ.RN.STRONG.GPU desc[UR14][R164.64+0x180], R33 ;  /* 0x00018021a40079a6 */ /* 0x000fe2000c10f38e */
[CC--:B-1----:R-:W-:Y:S03]  /*6ce0*/  LEA R10, P0, R5.reuse, R246.reuse, 0x2 ;  /* 0x000000f6050a7211 */ /* 0x0c2fe600078010ff */
[----:B------:R1:W-:Y:S01]  /*6cf0*/  REDG.E.ADD.F32.FTZ.RN.STRONG.GPU desc[UR14][R16.64], R34 ;  /* 0x00000022100079a6 */ /* 0x0003e2000c10f38e */
[-C--:B------:R-:W-:Y:S01]  /*6d00*/  LEA.HI.X.SX32 R11, R5, R247.reuse, 0x2, P0 ;  /* 0x000000f7050b7211 */ /* 0x080fe200000f16ff */
[----:B------:R-:W-:Y:S02]  /*6d10*/  IMAD.IADD R5, R153, 0x1, R7 ;  /* 0x0000000199057824 */ /* 0x000fe400078e0207 */
[----:B------:R-:W-:Y:S01]  /*6d20*/  LDSM.16.MT88.4 R24, [R198+0x1e800] ;  /* 0x01e80000c618783b */ /* 0x000fe20000004200 */
[-C--:B---3--:R-:W-:Y:S01]  /*6d30*/  LEA R12, P1, R7, R246.reuse, 0x2 ;  /* 0x000000f6070c7211 */ /* 0x088fe200078210ff */
[----:B------:R-:W-:Y:S02]  /*6d40*/  IMAD.IADD R9, R153, 0x1, R5 ;  /* 0x0000000199097824 */ /* 0x000fe400078e0205 */
[----:B------:R3:W-:Y:S01]  /*6d50*/  REDG.E.ADD.F32.FTZ.RN.STRONG.GPU desc[UR14][R10.64], R35 ;  /* 0x000000230a0079a6 */ /* 0x0007e2000c10f38e */
[-C--:B------:R-:W-:Y:S02]  /*6d60*/  LEA R6, P0, R5, R246.reuse, 0x2 ;  /* 0x000000f605067211 */ /* 0x080fe400078010ff */
[-C--:B------:R-:W-:Y:S02]  /*6d70*/  LEA.HI.X.SX32 R13, R7, R247.reuse, 0x2, P1 ;  /* 0x000000f7070d7211 */ /* 0x080fe400008f16ff */
[-C--:B------:R-:W-:Y:S01]  /*6d80*/  LEA.HI.X.SX32 R7, R5, R247.reuse, 0x2, P0 ;  /* 0x000000f705077211 */ /* 0x080fe200000f16ff */
[----:B------:R-:W-:Y:S01]  /*6d90*/  IMAD.IADD R5, R153, 0x1, R9 ;  /* 0x0000000199057824 */ /* 0x000fe200078e0209 */
[CC--:B--2---:R-:W-:Y:S01]  /*6da0*/  LEA R14, P0, R9.reuse, R246.reuse, 0x2 ;  /* 0x000000f6090e7211 */ /* 0x0c4fe200078010ff */
[----:B------:R2:W-:Y:S03]  /*6db0*/  REDG.E.ADD.F32.FTZ.RN.STRONG.GPU desc[UR14][R12.64], R28 ;  /* 0x0000001c0c0079a6 */ /* 0x0005e6000c10f38e */
[-C--:B------:R-:W-:Y:S01]  /*6dc0*/  LEA.HI.X.SX32 R15, R9, R247.reuse, 0x2, P0 ;  /* 0x000000f7090f7211 */ /* 0x080fe200000f16ff */
[----:B------:R-:W-:Y:S01]  /*6dd0*/  REDG.E.ADD.F32.FTZ.RN.STRONG.GPU desc[UR14][R6.64], R29 ;  /* 0x0000001d060079a6 */ /* 0x000fe2000c10f38e */
[C---:B------:R-:W-:Y:S02]  /*6de0*/  VIADD R9, R163.reuse, 0x80 ;  /* 0x00000080a3097836 */ /* 0x040fe40000000000 */
[----:B------:R-:W-:Y:S01]  /*6df0*/  VIADD R163, R163, 0xa0 ;  /* 0x000000a0a3a37836 */ /* 0x000fe20000000000 */
[----:B------:R4:W-:Y:S01]  /*6e00*/  REDG.E.ADD.F32.FTZ.RN.STRONG.GPU desc[UR14][R14.64], R30 ;  /* 0x0000001e0e0079a6 */ /* 0x0009e2000c10f38e */
[CC--:B-1----:R-:W-:Y:S04]  /*6e10*/  LEA R16, P0, R5.reuse, R246.reuse, 0x2 ;  /* 0x000000f605107211 */ /* 0x0c2fe800078010ff */
[-C--:B------:R-:W-:Y:S01]  /*6e20*/  LEA.HI.X.SX32 R17, R5, R247.reuse, 0x2, P0 ;  /* 0x000000f705117211 */ /* 0x080fe200000f16ff */
[----:B------:R-:W-:Y:S04]  /*6e30*/  IMAD.IADD R5, R153, 0x1, R9 ;  /* 0x0000000199057824 */ /* 0x000fe800078e0209 */
[----:B------:R-:W-:Y:S01]  /*6e40*/  REDG.E.ADD.F32.FTZ.RN.STRONG.GPU desc[UR14][R16.64], R31 ;  /* 0x0000001f100079a6 */ /* 0x000fe2000c10f38e */
[CC--:B---3--:R-:W-:Y:S03]  /*6e50*/  LEA R10, P0, R9.reuse, R246.reuse, 0x2 ;  /* 0x000000f6090a7211 */ /* 0x0c8fe600078010ff */
[----:B------:R-:W-:Y:S01]  /*6e60*/  REDG.E.ADD.F32.FTZ.RN.STRONG.GPU desc[UR14][R246.64+0x200], R84 ;  /* 0x00020054f60079a6 */ /* 0x000fe2000c10f38e */
[-C--:B------:R-:W-:Y:S01]  /*6e70*/  LEA.HI.X.SX32 R11, R9, R247.reuse, 0x2, P0 ;  /* 0x000000f7090b7211 */ /* 0x080fe200000f16ff */
[----:B------:R-:W-:Y:S02]  /*6e80*/  IMAD.IADD R9, R153, 0x1, R5 ;  /* 0x0000000199097824 */ /* 0x000fe400078e0205 */
[----:B------:R-:W-:Y:S01]  /*6e90*/  REDG.E.ADD.F32.FTZ.RN.STRONG.GPU desc[UR14][R164.64+0x200], R85 ;  /* 0x00020055a40079a6 */ /* 0x000fe2000c10f38e */
[CC--:B--2---:R-:W-:Y:S03]  /*6ea0*/  LEA R12, P0, R5.reuse, R246.reuse, 0x2 ;  /* 0x000000f6050c7211 */ /* 0x0c4fe600078010ff */
[----:B------:R1:W-:Y:S01]  /*6eb0*/  REDG.E.ADD.F32.FTZ.RN.STRONG.GPU desc[UR14][R10.64], R86 ;  /* 0x000000560a0079a6 */ /* 0x0003e2000c10f38e */
[-C--:B------:R-:W-:Y:S01]  /*6ec0*/  LEA.HI.X.SX32 R13, R5, R247.reuse, 0x2, P0 ;  /* 0x000000f7050d7211 */ /* 0x080fe200000f16ff */
[----:B------:R-:W-:Y:S01]  /*6ed0*/  IMAD.IADD R5, R153, 0x1, R9 ;  /* 0x0000000199057824 */ /* 0x000fe200078e0209 */
[-C--:B----4-:R-:W-:Y:S01]  /*6ee0*/  LEA R14, P1, R9, R246.reuse, 0x2 ;  /* 0x000000f6090e7211 */ /* 0x090fe200078210ff */
[----:B------:R-:W-:Y:S02]  /*6ef0*/  LDSM.16.MT88.4 R28, [R195+0x800] ;  /* 0x00080000c31c783b */ /* 0x000fe40000004200 */
[----:B------:R-:W-:Y:S01]  /*6f00*/  IMAD.IADD R7, R153, 0x1, R5 ;  /* 0x0000000199077824 */ /* 0x000fe200078e0205 */
[-C--:B------:R-:W-:Y:S02]  /*6f10*/  LEA R8, P0, R5, R246.reuse, 0x2 ;  /* 0x000000f605087211 */ /* 0x080fe400078010ff */
[-C--:B------:R-:W-:Y:S01]  /*6f20*/  LEA.HI.X.SX32 R15, R9, R247.reuse, 0x2, P1 ;  /* 0x000000f7090f7211 */ /* 0x080fe200008f16ff */
[----:B------:R2:W-:Y:S01]  /*6f30*/  REDG.E.ADD.F32.FTZ.RN.STRONG.GPU desc[UR14][R12.64], R87 ;  /* 0x000000570c0079a6 */ /* 0x0005e2000c10f38e */
[-C--:B------:R-:W-:Y:S01]  /*6f40*/  LEA.HI.X.SX32 R9, R5, R247.reuse, 0x2, P0 ;  /* 0x000000f705097211 */ /* 0x080fe200000f16ff */
[----:B------:R-:W-:Y:S01]  /*6f50*/  IMAD.IADD R5, R153, 0x1, R7 ;  /* 0x0000000199057824 */ /* 0x000fe200078e0207 */
[CC--:B------:R-:W-:Y:S01]  /*6f60*/  LEA R6, P0, R7.reuse, R246.reuse, 0x2 ;  /* 0x000000f607067211 */ /* 0x0c0fe200078010ff */
[----:B------:R-:W-:Y:S03]  /*6f70*/  REDG.E.ADD.F32.FTZ.RN.STRONG.GPU desc[UR14][R14.64], R88 ;  /* 0x000000580e0079a6 */ /* 0x000fe6000c10f38e */
[-C--:B------:R-:W-:Y:S01]  /*6f80*/  LEA.HI.X.SX32 R7, R7, R247.reuse, 0x2, P0 ;  /* 0x000000f707077211 */ /* 0x080fe200000f16ff */
[----:B------:R3:W-:Y:S04]  /*6f90*/  REDG.E.ADD.F32.FTZ.RN.STRONG.GPU desc[UR14][R8.64], R89 ;  /* 0x00000059080079a6 */ /* 0x0007e8000c10f38e */
[----:B------:R4:W-:Y:S01]  /*6fa0*/  REDG.E.ADD.F32.FTZ.RN.STRONG.GPU desc[UR14][R6.64], R90 ;  /* 0x0000005a060079a6 */ /* 0x0009e2000c10f38e */
[CC--:B-1----:R-:W-:Y:S04]  /*6fb0*/  LEA R10, P0, R5.reuse, R246.reuse, 0x2 ;  /* 0x000000f6050a7211 */ /* 0x0c2fe800078010ff */
[-C--:B------:R-:W-:Y:S01]  /*6fc0*/  LEA.HI.X.SX32 R11, R5, R247.reuse, 0x2, P0 ;  /* 0x000000f7050b7211 */ /* 0x080fe200000f16ff */
[----:B------:R-:W-:Y:S01]  /*6fd0*/  IMAD.IADD R5, R153, 0x1, R163 ;  /* 0x0000000199057824 */ /* 0x000fe200078e02a3 */
[-C--:B------:R-:W-:Y:S03]  /*6fe0*/  LEA R16, P0, R163, R246.reuse, 0x2 ;  /* 0x000000f6a3107211 */ /* 0x080fe600078010ff */
[----:B------:R1:W-:Y:S01]  /*6ff0*/  REDG.E.ADD.F32.FTZ.RN.STRONG.GPU desc[UR14][R10.64], R91 ;  /* 0x0000005b0a0079a6 */ /* 0x0003e2000c10f38e */
[----:B--2---:R-:W-:Y:S01]  /*7000*/  IMAD.IADD R13, R153, 0x1, R5 ;  /* 0x00000001990d7824 */ /* 0x004fe200078e0205 */
[-C--:B------:R-:W-:Y:S02]  /*7010*/  LEA.HI.X.SX32 R17, R163, R247.reuse, 0x2, P0 ;  /* 0x000000f7a3117211 */ /* 0x080fe400000f16ff */
[CC--:B------:R-:W-:Y:S01]  /*7020*/  LEA R18, P0, R5.reuse, R246.reuse, 0x2 ;  /* 0x000000f605127211 */ /* 0x0c0fe200078010ff */
[----:B------:R-:W-:Y:S03]  /*7030*/  REDG.E.ADD.F32.FTZ.RN.STRONG.GPU desc[UR14][R246.64+0x280], R96 ;  /* 0x00028060f60079a6 */ /* 0x000fe6000c10f38e */
[-C--:B------:R-:W-:Y:S01]  /*7040*/  LEA.HI.X.SX32 R19, R5, R247.reuse, 0x2, P0 ;  /* 0x000000f705137211 */ /* 0x080fe200000f16ff */
[----:B---3--:R-:W-:Y:S01]  /*7050*/  IMAD.IADD R9, R153, 0x1, R13 ;  /* 0x0000000199097824 */ /* 0x008fe200078e020d */
[-C--:B------:R-:W-:Y:S01]  /*7060*/  LEA R32, P0, R13, R246.reuse, 0x2 ;  /* 0x000000f60d207211 */ /* 0x080fe200078010ff */
[----:B------:R-:W-:Y:S02]  /*7070*/  REDG.E.ADD.F32.FTZ.RN.STRONG.GPU desc[UR14][R164.64+0x280], R97 ;  /* 0x00028061a40079a6 */ /* 0x000fe4000c10f38e */
[----:B------:R-:W-:Y:S01]  /*7080*/  IMAD.IADD R5, R153, 0x1, R9 ;  /* 0x0000000199057824 */ /* 0x000fe200078e0209 */
[-C--:B------:R-:W-:Y:S01]  /*7090*/  LEA R84, P2, R9, R246.reuse, 0x2 ;  /* 0x000000f609547211 */ /* 0x080fe200078410ff */
[----:B------:R-:W-:Y:S01]  /*70a0*/  REDG.E.ADD.F32.FTZ.RN.STRONG.GPU desc[UR14][R16.64], R98 ;  /* 0x00000062100079a6 */ /* 0x000fe2000c10f38e */
[-C--:B------:R-:W-:Y:S01]  /*70b0*/  LEA.HI.X.SX32 R33, R13, R247.reuse, 0x2, P0 ;  /* 0x000000f70d217211 */ /* 0x080fe200000f16ff */
[----:B------:R-:W-:Y:S01]  /*70c0*/  IMAD.IADD R153, R153, 0x1, R5 ;  /* 0x0000000199997824 */ /* 0x000fe200078e0205 */
[-C--:B----4-:R-:W-:Y:S01]  /*70d0*/  LEA R90, P1, R5, R246.reuse, 0x2 ;  /* 0x000000f6055a7211 */ /* 0x090fe200078210ff */
[----:B------:R-:W-:Y:S01]  /*70e0*/  LDSM.16.MT88.4 R12, [R0+0x1e000] ;  /* 0x01e00000000c783b */ /* 0x000fe20000004200 */
[-C--:B------:R-:W-:Y:S02]  /*70f0*/  LEA.HI.X.SX32 R85, R9, R247.reuse, 0x2, P2 ;  /* 0x000000f709557211 */ /* 0x080fe400010f16ff */
[C---:B------:R-:W-:Y:S01]  /*7100*/  LEA R88, P0, R153.reuse, R246, 0x2 ;  /* 0x000000f699587211 */ /* 0x040fe200078010ff */
[----:B------:R-:W-:Y:S03]  /*7110*/  LDSM.16.MT88.4 R8, [R195] ;  /* 0x00000000c308783b */ /* 0x000fe60000004200 */
[-C--:B------:R-:W-:Y:S01]  /*7120*/  LEA.HI.X.SX32 R89, R153, R247.reuse, 0x2, P0 ;  /* 0x000000f799597211 */ /* 0x080fe200000f16ff */
[----:B------:R-:W-:Y:S01]  /*7130*/  REDG.E.ADD.F32.FTZ.RN.STRONG.GPU desc[UR14][R18.64], R99 ;  /* 0x00000063120079a6 */ /* 0x000fe2000c10f38e */
[----:B-1----:R-:W-:Y:S02]  /*7140*/  LEA.HI.X.SX32 R91, R5, R247, 0x2, P1 ;  /* 0x000000f7055b7211 */ /* 0x002fe400008f16ff */
[----:B------:R-:W-:Y:S01]  /*7150*/  @P6 IADD3 R230, P1, R230, -0x100, RZ ;  /* 0xffffff00e6e66810 */ /* 0x000fe20007f3e0ff */
[----:B------:R-:W1:Y:S03]  /*7160*/  LDSM.16.MT88.4 R4, [R198+0x1e000] ;  /* 0x01e00000c604783b */ /* 0x000e660000004200 */
[----:B------:R-:W-:Y:S01]  /*7170*/  @P6 IADD3.X R231, R231, -0x1, RZ, P1, !PT ;  /* 0xffffffffe7e76810 */ /* 0x000fe20000ffe4ff */
[----:B------:R-:W2:Y:S04]  /*7180*/  LDSM.16.MT88.4 R16, [R195+0x2000] ;  /* 0x00200000c310783b */ /* 0x000ea80000004200 */
[----:B------:R-:W-:Y:S04]  /*7190*/  REDG.E.ADD.F32.FTZ.RN.STRONG.GPU desc[UR14][R32.64], R92 ;  /* 0x0000005c200079a6 */ /* 0x000fe8000c10f38e */
[----:B------:R-:W-:Y:S04]  /*71a0*/  REDG.E.ADD.F32.FTZ.RN.STRONG.GPU desc[UR14][R84.64], R93 ;  /* 0x0000005d540079a6 */ /* 0x000fe8000c10f38e */
[----:B------:R-:W3:Y:S04]  /*71b0*/  LDSM.16.MT88.4 R32, [R0+0x1e800] ;  /* 0x01e800000020783b */ /* 0x000ee80000004200 */
[----:B------:R-:W4:Y:S04]  /*71c0*/  LDSM.16.MT88.4 R84, [R195+0x2800] ;  /* 0x00280000c354783b */ /* 0x000f280000004200 */
[----:B------:R-:W-:Y:S04]  /*71d0*/  REDG.E.ADD.F32.FTZ.RN.STRONG.GPU desc[UR14][R90.64], R94 ;  /* 0x0000005e5a0079a6 */ /* 0x000fe8000c10f38e */
[----:B------:R-:W-:Y:S04]  /*71e0*/  REDG.E.ADD.F32.FTZ.RN.STRONG.GPU desc[UR14][R88.64], R95 ;  /* 0x0000005f580079a6 */ /* 0x000fe8000c10f38e */
[----:B------:R-:W4:Y:S04]  /*71f0*/  LDSM.16.MT88.4 R88, [R195+0x4800] ;  /* 0x00480000c358783b */ /* 0x000f280000004200 */
[----:B------:R-:W-:Y:S01]  /*7200*/  LDSM.16.MT88.4 R92, [R195+0x3800] ;  /* 0x00380000c35c783b */ /* 0x000fe20000004200 */
[-C--:B-1----:R-:W-:Y:S06]  /*7210*/  HMMA.16816.F32.BF16 R100, R4, R8.reuse, R100 ;  /* 0x000000080464723c */ /* 0x082fec0000041864 */
[C---:B------:R-:W-:Y:S06]  /*7220*/  HMMA.16816.F32.BF16 R104, R12.reuse, R8, R104 ;  /* 0x000000080c68723c */ /* 0x040fec0000041868 */
[-C--:B------:R-:W-:Y:S06]  /*7230*/  HMMA.16816.F32.BF16 R108, R12, R10.reuse, R108 ;  /* 0x0000000a0c6c723c */ /* 0x080fec000004186c */
[C---:B------:R-:W-:Y:S01]  /*7240*/  HMMA.16816.F32.BF16 R112, R4.reuse, R10, R112 ;  /* 0x0000000a0470723c */ /* 0x040fe20000041870 */
[----:B------:R-:W-:Y:S05]  /*7250*/  LDSM.16.MT88.4 R8, [R195+0x1000] ;  /* 0x00100000c308783b */ /* 0x000fea0000004200 */
[-C--:B--2---:R-:W-:Y:S06]  /*7260*/  HMMA.16816.F32.BF16 R116, R4, R16.reuse, R116 ;  /* 0x000000100474723c */ /* 0x084fec0000041874 */
        /* <DEDUP_REMOVED lines=40> */
[----:B------:R-:W-:Y:S01]  /*74f0*/  VIADD R5, R195, 0xffffa000 ;  /* 0xffffa000c3057836 */ /* 0x000fe20000000000 */
[C---:B------:R-:W-:Y:S05]  /*7500*/  HMMA.16816.F32.BF16 R104, R84.reuse, R32, R104 ;  /* 0x000000205468723c */ /* 0x040fea0000041868 */
[----:B------:R-:W-:Y:S01]  /*7510*/  LOP3.LUT R4, R240, 0x1, RZ, 0xc0, !PT ;  /* 0x00000001f0047812 */ /* 0x000fe200078ec0ff */
[-C--:B------:R-:W-:Y:S03]  /*7520*/  HMMA.16816.F32.BF16 R108, R84, R34.reuse, R108 ;  /* 0x00000022546c723c */ /* 0x080fe6000004186c */
[----:B------:R-:W-:Y:S02]  /*7530*/  ISETP.NE.U32.AND P0, PT, R4, 0x1, PT ;  /* 0x000000010400780c */ /* 0x000fe40003f05070 */
[----:B------:R-:W-:Y:S01]  /*7540*/  @P6 IADD3 R4, P2, R232, -0x100, RZ ;  /* 0xffffff00e8046810 */ /* 0x000fe20007f5e0ff */
[C---:B------:R-:W-:Y:S05]  /*7550*/  HMMA.16816.F32.BF16 R112, R28.reuse, R34, R112 ;  /* 0x000000221c70723c */ /* 0x040fea0000041870 */
[----:B------:R-:W-:Y:S01]  /*7560*/  @P6 IMAD.MOV.U32 R232, RZ, RZ, R4 ;  /* 0x000000ffffe86224 */ /* 0x000fe200078e0004 */
[-C--:B------:R-:W-:Y:S05]  /*7570*/  HMMA.16816.F32.BF16 R116, R28, R92.reuse, R116 ;  /* 0x0000005c1c74723c */ /* 0x080fea0000041874 */
[----:B------:R-:W-:Y:S01]  /*7580*/  @P6 IADD3.X R4, R233, -0x1, RZ, P2, !PT ;  /* 0xffffffffe9046810 */ /* 0x000fe200017fe4ff */
[C---:B------:R-:W-:Y:S04]  /*7590*/  HMMA.16816.F32.BF16 R120, R84.reuse, R92, R120 ;  /* 0x0000005c5478723c */ /* 0x040fe80000041878 */
[C---:B------:R-:W-:Y:S01]  /*75a0*/  ISETP.GT.AND P2, PT, R240.reuse, R227, PT ;  /* 0x000000e3f000720c */ /* 0x040fe20003f44270 */
        /* <DEDUP_REMOVED lines=134> */
[----:B-1----:R-:W-:Y:S01]  /*7e10*/  @P0 IMAD R44, R46, R3, RZ ;  /* 0x000000032e2c0224 */ /* 0x002fe200078e02ff */
[----:B------:R-:W-:Y:S01]  /*7e20*/  F2FP.BF16.F32.PACK_AB R79, R79, R78 ;  /* 0x0000004e4f4f723e */ /* 0x000fe200000010ff */
[----:B------:R-:W-:Y:S01]  /*7e30*/  STS [R222+0x4400], R147 ;  /* 0x00440093de007388 */ /* 0x000fe20000000800 */
[----:B--2---:R-:W-:Y:S01]  /*7e40*/  @P0 IMAD R6, R56, R5, RZ ;  /* 0x0000000538060224 */ /* 0x004fe200078e02ff */
[----:B------:R-:W-:-:S02]  /*7e50*/  SHF.R.S32.HI R11, RZ, 0x1f, R214 ;  /* 0x0000001fff0b7819 */ /* 0x000fc400000114d6 */
        /* <DEDUP_REMOVED lines=14> */
[----:B------:R-:W-:Y:S04]  /*7f40*/  STS [R222+0x8000], R65 ;  /* 0x00800041de007388 */ /* 0x000fe80000000800 */
[----:B------:R-:W-:Y:S04]  /*7f50*/  STS [R222+0x8400], R67 ;  /* 0x00840043de007388 */ /* 0x000fe80000000800 */
[----:B------:R2:W-:Y:S04]  /*7f60*/  STS [R220+0x9000], R57 ;  /* 0x00900039dc007388 */ /* 0x0005e80000000800 */
[----:B------:R3:W-:Y:S01]  /*7f70*/  STS [R220+0x9400], R59 ;  /* 0x0094003bdc007388 */ /* 0x0007e20000000800 */
[----:B-1----:R-:W-:-:S03]  /*7f80*/  @P0 IMAD.WIDE.U32 R46, R46, R2, RZ ;  /* 0x000000022e2e0225 */ /* 0x002fc600078e00ff */
[----:B------:R3:W-:Y:S02]  /*7f90*/  STS [R222+0x9000], R61 ;  /* 0x0090003dde007388 */ /* 0x0007e40000000800 */
[----:B------:R-:W-:Y:S02]  /*7fa0*/  @P0 IADD3 R44, R47, R44, RZ ;  /* 0x0000002c2f2c0210 */ /* 0x000fe40007ffe0ff */
[----:B------:R3:W-:Y:S04]  /*7fb0*/  STS [R222+0x9400], R63 ;  /* 0x0094003fde007388 */ /* 0x0007e80000000800 */
[----:B------:R3:W-:Y:S04]  /*7fc0*/  STS [R220+0xa000], R69 ;  /* 0x00a00045dc007388 */ /* 0x0007e80000000800 */
[----:B------:R3:W-:Y:S04]  /*7fd0*/  STS [R220+0xa400], R71 ;  /* 0x00a40047dc007388 */ /* 0x0007e80000000800 */
[----:B------:R3:W-:Y:S01]  /*7fe0*/  STS [R222+0xa000], R81 ;  /* 0x00a00051de007388 */ /* 0x0007e20000000800 */
[----:B--2---:R-:W-:-:S03]  /*7ff0*/  @P0 IMAD.WIDE.U32 R56, R56, R4, RZ ;  /* 0x0000000438380225 */ /* 0x004fc600078e00ff */
[----:B------:R3:W-:Y:S02]  /*8000*/  STS [R222+0xa400], R83 ;  /* 0x00a40053de007388 */ /* 0x0007e40000000800 */
[----:B------:R-:W-:Y:S02]  /*8010*/  @P0 IADD3 R6, R57, R6, RZ ;  /* 0x0000000639060210 */ /* 0x000fe40007ffe0ff */
[----:B------:R3:W-:Y:S04]  /*8020*/  STS [R220+0xb000], R73 ;  /* 0x00b00049dc007388 */ /* 0x0007e80000000800 */
[----:B------:R3:W-:Y:S01]  /*8030*/  STS [R220+0xb400], R75 ;  /* 0x00b4004bdc007388 */ /* 0x0007e20000000800 */
        /* <DEDUP_REMOVED lines=12> */
.L_x_337:
        /* <DEDUP_REMOVED lines=12> */
.L_x_338:
[----:B------:R1:W-:Y:S01]  /*81c0*/  STS [R222+0xb000], R77 ;  /* 0x00b0004dde007388 */ /* 0x0003e20000000800 */
[--C-:B---3--:R-:W-:Y:S01]  /*81d0*/  SHF.R.S32.HI R63, RZ, 0x1f, R212.reuse ;  /* 0x0000001fff3f7819 */ /* 0x108fe200000114d4 */
[----:B------:R-:W-:Y:S01]  /*81e0*/  IMAD.MOV.U32 R62, RZ, RZ, R212 ;  /* 0x000000ffff3e7224 */ /* 0x000fe200078e00d4 */
[----:B------:R-:W-:Y:S01]  /*81f0*/  SHF.R.S32.HI R7, RZ, 0x1f, R229 ;  /* 0x0000001fff077819 */ /* 0x000fe200000114e5 */
[----:B------:R1:W-:Y:S01]  /*8200*/  STS [R222+0xb400], R79 ;  /* 0x00b4004fde007388 */ /* 0x0003e20000000800 */
[----:B------:R-:W-:Y:S01]  /*8210*/  IMAD R47, R217, -0x40, R242 ;  /* 0xffffffc0d92f7824 */ /* 0x000fe200078e02f2 */
[----:B------:R-:W-:Y:S01]  /*8220*/  SHF.R.S32.HI R57, RZ, 0x1f, R211 ;  /* 0x0000001fff397819 */ /* 0x000fe200000114d3 */
[-C--:B------:R-:W-:Y:S01]  /*8230*/  IMAD.WIDE.U32 R50, R229, R2.reuse, R62 ;  /* 0x00000002e5327225 */ /* 0x080fe200078e003e */
[----:B------:R-:W-:Y:S01]  /*8240*/  BAR.SYNC.DEFER_BLOCKING 0x0 ;  /* 0x0000000000007b1d */ /* 0x000fe20000010000 */
[----:B------:R-:W-:Y:S02]  /*8250*/  SHF.R.S32.HI R59, RZ, 0x1f, R210 ;  /* 0x0000001fff3b7819 */ /* 0x000fe400000114d2 */
[----:B------:R-:W-:Y:S01]  /*8260*/  IMAD R48, R7, R2, RZ ;  /* 0x0000000207307224 */ /* 0x000fe200078e02ff */
[----:B------:R-:W-:-:S02]  /*8270*/  ISETP.GE.AND P4, PT, R210, R47, PT ;  /* 0x0000002fd200720c */ /* 0x000fc40003f86270 */
[----:B------:R-:W-:Y:S01]  /*8280*/  IADD3 R64, P0, R46, R50, RZ ;  /* 0x000000322e407210 */ /* 0x000fe20007f1e0ff */
[----:B------:R-:W-:Y:S01]  /*8290*/  IMAD R45, R229, R3, R48 ;  /* 0x00000003e52d7224 */ /* 0x000fe200078e0230 */
[----:B------:R-:W-:Y:S01]  /*82a0*/  ULDC.64 UR6, c[0x0][0x468] ;  /* 0x00011a0000067ab9 */ /* 0x000fe20000000a00 */
[----:B------:R-:W-:Y:S01]  /*82b0*/  IADD3 R46, R210, 0x20, RZ ;  /* 0x00000020d22e7810 */ /* 0x000fe20007ffe0ff */
[----:B------:R-:W-:Y:S02]  /*82c0*/  BSSY B0, `(.L_x_339) ;  /* 0x0000023000007945 */ /* 0x000fe40003800000 */
[----:B------:R-:W-:Y:S01]  /*82d0*/  IADD3.X R65, R44, R51, R45, P0, !PT ;  /* 0x000000332c417210 */ /* 0x000fe200007fe42d */
[----:B------:R-:W-:Y:S01]  /*82e0*/  IMAD R44, R57, UR6, RZ ;  /* 0x00000006392c7c24 */ /* 0x000fe2000f8e02ff */
[----:B------:R-:W-:-:S03]  /*82f0*/  ISETP.GE.AND P3, PT, R46, R47, PT ;  /* 0x0000002f2e00720c */ /* 0x000fc60003f66270 */
[C---:B------:R-:W-:Y:S02]  /*8300*/  IMAD R44, R211.reuse, UR7, R44 ;  /* 0x00000007d32c7c24 */ /* 0x040fe4000f8e022c */
[----:B------:R-:W-:-:S04]  /*8310*/  IMAD.WIDE.U32 R64, R211, UR6, R64 ;  /* 0x00000006d3407c25 */ /* 0x000fc8000f8e0040 */
[----:B------:R-:W-:Y:S01]  /*8320*/  IMAD.IADD R61, R44, 0x1, R65 ;  /* 0x000000012c3d7824 */ /* 0x000fe200078e0241 */
[----:B------:R1:W2:Y:S04]  /*8330*/  LDS.128 R40, [R219+0x13000] ;  /* 0x01300000db287984 */ /* 0x0002a80000000c00 */
[----:B------:R1:W3:Y:S04]  /*8340*/  LDS.128 R36, [R219+0x15000] ;  /* 0x01500000db247984 */ /* 0x0002e80000000c00 */
[----:B------:R1:W4:Y:S04]  /*8350*/  LDS.128 R32, [R219+0x17000] ;  /* 0x01700000db207984 */ /* 0x0003280000000c00 */
[----:B------:R1:W1:Y:S04]  /*8360*/  LDS.128 R28, [R219+0x18000] ;  /* 0x01800000db1c7984 */ /* 0x0002680000000c00 */
[----:B------:R1:W1:Y:S04]  /*8370*/  LDS.128 R24, [R219+0x19000] ;  /* 0x01900000db187984 */ /* 0x0002680000000c00 */
[----:B------:R1:W1:Y:S04]  /*8380*/  LDS.128 R20, [R219+0x1a000] ;  /* 0x01a00000db147984 */ /* 0x0002680000000c00 */
[----:B------:R1:W1:Y:S04]  /*8390*/  LDS.128 R16, [R219+0x1b000] ;  /* 0x01b00000db107984 */ /* 0x0002680000000c00 */
[----:B------:R1:W1:Y:S04]  /*83a0*/  LDS.128 R12, [R219+0x1c000] ;  /* 0x01c00000db0c7984 */ /* 0x0002680000000c00 */
[----:B------:R1:W1:Y:S01]  /*83b0*/  LDS.128 R8, [R219+0x1d000] ;  /* 0x01d00000db087984 */ /* 0x0002620000000c00 */
[----:B------:R-:W-:Y:S05]  /*83c0*/  @P4 BRA `(.L_x_340) ;  /* 0x0000000000484947 */ /* 0x000fea0003800000 */
[----:B------:R-:W-:Y:S01]  /*83d0*/  ULDC UR4, c[0x0][0x2d0] ;  /* 0x0000b40000047ab9 */ /* 0x000fe20000000800 */
[----:B------:R-:W2:Y:S01]  /*83e0*/  LDS.128 R52, [R219+0x14000] ;  /* 0x01400000db347984 */ /* 0x000ea20000000c00 */
[----:B------:R-:W-:Y:S01]  /*83f0*/  ISETP.GE.AND P2, PT, R212, UR4, PT ;  /* 0x00000004d4007c0c */ /* 0x000fe2000bf46270 */
[-C--:B------:R-:W-:Y:S01]  /*8400*/  IMAD R58, R59, R2.reuse, RZ ;  /* 0x000000023b3a7224 */ /* 0x080fe200078e02ff */
[----:B------:R-:W-:Y:S01]  /*8410*/  ISETP.GE.AND P1, PT, R216, UR4, PT ;  /* 0x00000004d8007c0c */ /* 0x000fe2000bf26270 */
[----:B------:R-:W3:Y:S01]  /*8420*/  LDS.128 R48, [R219+0x16000] ;  /* 0x01600000db307984 */ /* 0x000ee20000000c00 */
[----:B------:R-:W-:Y:S01]  /*8430*/  IMAD.MOV.U32 R60, RZ, RZ, R64 ;  /* 0x000000ffff3c7224 */ /* 0x000fe200078e0040 */
[----:B------:R-:W-:Y:S01]  /*8440*/  ISETP.GE.AND P0, PT, R215, UR4, PT ;  /* 0x00000004d7007c0c */ /* 0x000fe2000bf06270 */
[C---:B------:R-:W-:Y:S01]  /*8450*/  IMAD R58, R210.reuse, R3, R58 ;  /* 0x00000003d23a7224 */ /* 0x040fe200078e023a */
[----:B------:R-:W-:Y:S01]  /*8460*/  ULDC.64 UR6, c[0x0][0x3f0] ;  /* 0x0000fc0000067ab9 */ /* 0x000fe20000000a00 */
[----:B------:R-:W-:-:S04]  /*8470*/  IMAD.WIDE.U32 R66, R210, R2, R60 ;  /* 0x00000002d2427225 */ /* 0x000fc800078e003c */
[----:B------:R-:W-:Y:S01]  /*8480*/  IMAD.IADD R58, R58, 0x1, R67 ;  /* 0x000000013a3a7824 */ /* 0x000fe200078e0243 */
[----:B------:R-:W4:Y:S01]  /*8490*/  @!P2 LDS.128 R44, [R219+0x12000] ;  /* 0x01200000db2ca984 */ /* 0x000f220000000c00 */
[----:B------:R-:W-:-:S04]  /*84a0*/  LEA R68, P5, R66, UR6, 0x1 ;  /* 0x0000000642447c11 */ /* 0x000fc8000f8a08ff */
[----:B------:R-:W-:-:S05]  /*84b0*/  LEA.HI.X R69, R66, UR7, R58, 0x1, P5 ;  /* 0x0000000742457c11 */ /* 0x000fca000a8f0c3a */
[----:B--2---:R2:W-:Y:S04]  /*84c0*/  @!P1 STG.E.128 desc[UR14][R68.64+0x80], R52 ;  /* 0x0000803444009986 */ /* 0x0045e8000c101d0e */
[----:B---3--:R2:W-:Y:S04]  /*84d0*/  @!P0 STG.E.128 desc[UR14][R68.64+0x100], R48 ;  /* 0x0001003044008986 */ /* 0x0085e8000c101d0e */
[----:B----4-:R2:W-:Y:S02]  /*84e0*/  @!P2 STG.E.128 desc[UR14][R68.64], R44 ;  /* 0x0000002c4400a986 */ /* 0x0105e4000c101d0e */
.L_x_340:
[----:B------:R-:W-:Y:S05]  /*84f0*/  BSYNC B0 ;  /* 0x0000000000007941 */ /* 0x000fea0003800000 */
.L_x_339:
[----:B------:R-:W-:Y:S04]  /*8500*/  BSSY B0, `(.L_x_341) ;  /* 0x0000013000007945 */ /* 0x000fe80003800000 */
[----:B------:R-:W-:Y:S05]  /*8510*/  @P3 BRA `(.L_x_342) ;  /* 0x0000000000443947 */ /* 0x000fea0003800000 */
[----:B--2---:R-:W-:Y:S01]  /*8520*/  IADD3 R45, P0, R210, 0x20, RZ ;  /* 0x00000020d22d7810 */ /* 0x004fe20007f1e0ff */
[----:B------:R-:W-:Y:S01]  /*8530*/  IMAD.MOV.U32 R60, RZ, RZ, R64 ;  /* 0x000000ffff3c7224 */ /* 0x000fe200078e0040 */
[----:B------:R-:W-:Y:S01]  /*8540*/  ULDC UR4, c[0x0][0x2d0] ;  /* 0x0000b40000047ab9 */ /* 0x000fe20000000800 */
[----:B------:R-:W-:Y:S01]  /*8550*/  ULDC.64 UR6, c[0x0][0x3f0] ;  /* 0x0000fc0000067ab9 */ /* 0x000fe20000000a00 */
[----:B------:R-:W-:Y:S01]  /*8560*/  ISETP.GE.AND P2, PT, R212, UR4, PT ;  /* 0x00000004d4007c0c */ /* 0x000fe2000bf46270 */
[----:B------:R-:W-:Y:S01]  /*8570*/  IMAD.X R47, RZ, RZ, R59, P0 ;  /* 0x000000ffff2f7224 */ /* 0x000fe200000e063b */
[----:B------:R-:W-:Y:S02]  /*8580*/  ISETP.GE.AND P1, PT, R216, UR4, PT ;  /* 0x00000004d8007c0c */ /* 0x000fe4000bf26270 */
[----:B------:R-:W-:Y:S01]  /*8590*/  ISETP.GE.AND P0, PT, R215, UR4, PT ;  /* 0x00000004d7007c0c */ /* 0x000fe2000bf06270 */
[-C--:B------:R-:W-:Y:S02]  /*85a0*/  IMAD R44, R47, R2.reuse, RZ ;  /* 0x000000022f2c7224 */ /* 0x080fe400078e02ff */
[----:B------:R-:W-:-:S04]  /*85b0*/  IMAD.WIDE.U32 R46, R45, R2, R60 ;  /* 0x000000022d2e7225 */ /* 0x000fc800078e003c */
[----:B------:R-:W-:Y:S01]  /*85c0*/  IMAD R44, R45, R3, R44 ;  /* 0x000000032d2c7224 */ /* 0x000fe200078e022c */
[----:B------:R-:W-:-:S03]  /*85d0*/  LEA R2, P5, R46, UR6, 0x1 ;  /* 0x000000062e027c11 */ /* 0x000fc6000f8a08ff */
[----:B------:R-:W-:-:S05]  /*85e0*/  IMAD.IADD R44, R44, 0x1, R47 ;  /* 0x000000012c2c7824 */ /* 0x000fca00078e022f */
[----:B------:R-:W-:-:S05]  /*85f0*/  LEA.HI.X R3, R46, UR7, R44, 0x1, P5 ;  /* 0x000000072e037c11 */ /* 0x000fca000a8f0c2c */
[----:B------:R2:W-:Y:S04]  /*8600*/  @!P2 STG.E.128 desc[UR14][R2.64], R40 ;  /* 0x000000280200a986 */ /* 0x0005e8000c101d0e */
[----:B---3--:R2:W-:Y:S04]  /*8610*/  @!P1 STG.E.128 desc[UR14][R2.64+0x80], R36 ;  /* 0x0000802402009986 */ /* 0x0085e8000c101d0e */
[----:B----4-:R2:W-:Y:S02]  /*8620*/  @!P0 STG.E.128 desc[UR14][R2.64+0x100], R32 ;  /* 0x0001002002008986 */ /* 0x0105e4000c101d0e */
.L_x_342:
[----:B------:R-:W-:Y:S05]  /*8630*/  BSYNC B0 ;  /* 0x0000000000007941 */ /* 0x000fea0003800000 */
.L_x_341:
[-C--:B------:R-:W-:Y:S01]  /*8640*/  IMAD.WIDE.U32 R62, R229, R4.reuse, R62 ;  /* 0x00000004e53e7225 */ /* 0x080fe200078e003e */
[----:B------:R-:W-:Y:S01]  /*8650*/  ULDC.64 UR6, c[0x0][0x470] ;  /* 0x00011c0000067ab9 */ /* 0x000fe20000000a00 */
[----:B------:R-:W-:Y:S02]  /*8660*/  BSSY B0, `(.L_x_343) ;  /* 0x000001a000007945 */ /* 0x000fe40003800000 */
[----:B--2---:R-:W-:Y:S01]  /*8670*/  IMAD R2, R7, R4, RZ ;  /* 0x0000000407027224 */ /* 0x004fe200078e02ff */
[----:B----4-:R-:W-:-:S03]  /*8680*/  IADD3 R32, P0, R56, R62, RZ ;  /* 0x0000003e38207210 */ /* 0x010fc60007f1e0ff */
[----:B------:R-:W-:Y:S02]  /*8690*/  IMAD R229, R229, R5, R2 ;  /* 0x00000005e5e57224 */ /* 0x000fe400078e0202 */
[----:B------:R-:W-:-:S03]  /*86a0*/  IMAD R2, R57, UR6, RZ ;  /* 0x0000000639027c24 */ /* 0x000fc6000f8e02ff */
[----:B------:R-:W-:Y:S01]  /*86b0*/  IADD3.X R33, R6, R63, R229, P0, !PT ;  /* 0x0000003f06217210 */ /* 0x000fe200007fe4e5 */
        /* <DEDUP_REMOVED lines=20> */
.L_x_344:
[----:B------:R-:W-:Y:S05]  /*8800*/  BSYNC B0 ;  /* 0x0000000000007941 */ /* 0x000fea0003800000 */
.L_x_343:
[----:B------:R-:W-:Y:S05]  /*8810*/  @P3 BRA `(.L_x_313) ;  /* 0x0000000000483947 */ /* 0x000fea0003800000 */
[----:B------:R-:W-:Y:S01]  /*8820*/  IADD3 R2, P0, R210, 0x20, RZ ;  /* 0x00000020d2027810 */ /* 0x000fe20007f1e0ff */
[----:B-12---:R-:W-:Y:S01]  /*8830*/  IMAD.MOV.U32 R12, RZ, RZ, R6 ;  /* 0x000000ffff0c7224 */ /* 0x006fe200078e0006 */
        /* <DEDUP_REMOVED lines=8> */
[----:B------:R-:W-:-:S04]  /*88c0*/  IMAD R7, R7, R4, RZ ;  /* 0x0000000407077224 */ /* 0x000fc800078e02ff */
[----:B------:R-:W-:Y:S01]  /*88d0*/  IMAD R7, R2, R5, R7 ;  /* 0x0000000502077224 */ /* 0x000fe200078e0207 */
[----:B------:R-:W-:-:S03]  /*88e0*/  LEA R2, P3, R12, UR6, 0x1 ;  /* 0x000000060c027c11 */ /* 0x000fc6000f8608ff */
[----:B------:R-:W-:-:S05]  /*88f0*/  IMAD.IADD R7, R7, 0x1, R13 ;  /* 0x0000000107077824 */ /* 0x000fca00078e020d */
[----:B------:R-:W-:-:S05]  /*8900*/  LEA.HI.X R3, R12, UR7, R7, 0x1, P3 ;  /* 0x000000070c037c11 */ /* 0x000fca00098f0c07 */
[----:B------:R4:W-:Y:S04]  /*8910*/  @!P2 STG.E.128 desc[UR14][R2.64], R24 ;  /* 0x000000180200a986 */ /* 0x0009e8000c101d0e */
[----:B------:R4:W-:Y:S04]  /*8920*/  @!P1 STG.E.128 desc[UR14][R2.64+0x80], R16 ;  /* 0x0000801002009986 */ /* 0x0009e8000c101d0e */
[----:B------:R4:W-:Y:S02]  /*8930*/  @!P0 STG.E.128 desc[UR14][R2.64+0x100], R8 ;  /* 0x0001000802008986 */ /* 0x0009e4000c101d0e */
.L_x_313:
[----:B------:R-:W-:Y:S05]  /*8940*/  BSYNC B1 ;  /* 0x0000000000017941 */ /* 0x000fea0003800000 */
.L_x_299:
[----:B---34-:R-:W3:Y:S02]  /*8950*/  LDC R2, c[0x0][0xc] ;  /* 0x00000300ff027b82 */ /* 0x018ee40000000800 */
[----:B---3--:R-:W-:-:S04]  /*8960*/  IADD3 R217, R2, R217, RZ ;  /* 0x000000d902d97210 */ /* 0x008fc80007ffe0ff */
[----:B------:R-:W-:-:S13]  /*8970*/  ISETP.GE.AND P0, PT, R217, UR12, PT ;  /* 0x0000000cd9007c0c */ /* 0x000fda000bf06270 */
[----:B------:R-:W-:Y:S05]  /*8980*/  @P0 BRA `(.L_x_345) ;  /* 0x0000000000040947 */ /* 0x000fea0003800000 */
[----:B------:R-:W-:Y:S05]  /*8990*/  BRA `(.L_x_346) ;  /* 0xffffff7c00dc7947 */ /* 0x000fea000383ffff */
.L_x_345:
[----:B------:R-:W-:Y:S05]  /*89a0*/  EXIT ;  /* 0x000000000000794d */ /* 0x000fea0003800000 */
.L_x_347:
        /* <DEDUP_REMOVED lines=13> */
.L_x_1589:


//--------------------- .text._ZN5flash44flash_bwd_dq_dk_dv_loop_seqk_parallel_kernelI23Flash_bwd_kernel_traitsILi192ELi64ELi64ELi8ELi4ELi2ELi2ELb0ELb0EN7cutlass10bfloat16_tE19Flash_kernel_traitsILi192ELi64ELi64ELi8ES3_EELb0ELb0ELb0ELb0ELb0ELb1ELb0EEEvNS_16Flash_bwd_paramsE --------------------------
	.section	.text._ZN5flash44flash_bwd_dq_dk_dv_loop_seqk_parallel_kernelI23Flash_bwd_kernel_traitsILi192ELi64ELi64ELi8ELi4ELi2ELi2ELb0ELb0EN7cutlass10bfloat16_tE19Flash_kernel_traitsILi192ELi64ELi64ELi8ES3_EELb0ELb0ELb0ELb0ELb0ELb1ELb0EEEvNS_16Flash_bwd_paramsE,"ax",@progbits
	.align	128
        .global         _ZN5flash44flash_bwd_dq_dk_dv_loop_seqk_parallel_kernelI23Flash_bwd_kernel_traitsILi192ELi64ELi64ELi8ELi4ELi2ELi2ELb0ELb0EN7cutlass10bfloat16_tE19Flash_kernel_traitsILi192ELi64ELi64ELi8ES3_EELb0ELb0ELb0ELb0ELb0ELb1ELb0EEEvNS_16Flash_bwd_paramsE
        .type           _ZN5flash44flash_bwd_dq_dk_dv_loop_seqk_parallel_kernelI23Flash_bwd_kernel_traitsILi192ELi64ELi64ELi8ELi4ELi2ELi2ELb0ELb0EN7cutlass10bfloat16_tE19Flash_kernel_traitsILi192ELi64ELi64ELi8ES3_EELb0ELb0ELb0ELb0ELb0ELb1ELb0EEEvNS_16Flash_bwd_paramsE,@function
        .size           _ZN5flash44flash_bwd_dq_dk_dv_loop_seqk_parallel_kernelI23Flash_bwd_kernel_traitsILi192ELi64ELi64ELi8ELi4ELi2ELi2ELb0ELb0EN7cutlass10bfloat16_tE19Flash_kernel_traitsILi192ELi64ELi64ELi8ES3_EELb0ELb0ELb0ELb0ELb0ELb1ELb0EEEvNS_16Flash_bwd_paramsE,(.L_x_1590 - _ZN5flash44flash_bwd_dq_dk_dv_loop_seqk_parallel_kernelI23Flash_bwd_kernel_traitsILi192ELi64ELi64ELi8ELi4ELi2ELi2ELb0ELb0EN7cutlass10bfloat16_tE19Flash_kernel_traitsILi192ELi64ELi64ELi8ES3_EELb0ELb0ELb0ELb0ELb0ELb1ELb0EEEvNS_16Flash_bwd_paramsE)
        .other          _ZN5flash44flash_bwd_dq_dk_dv_loop_seqk_parallel_kernelI23Flash_bwd_kernel_traitsILi192ELi64ELi64ELi8ELi4ELi2ELi2ELb0ELb0EN7cutlass10bfloat16_tE19Flash_kernel_traitsILi192ELi64ELi64ELi8ES3_EELb0ELb0ELb0ELb0ELb0ELb1ELb0EEEvNS_16Flash_bwd_paramsE,@"STO_CUDA_ENTRY STV_DEFAULT"
_ZN5flash44flash_bwd_dq_dk_dv_loop_seqk_parallel_kernelI23Flash_bwd_kernel_traitsILi192ELi64ELi64ELi8ELi4ELi2ELi2ELb0ELb0EN7cutlass10bfloat16_tE19Flash_kernel_traitsILi192ELi64ELi64ELi8ES3_EELb0ELb0ELb0ELb0ELb0ELb1ELb0EEEvNS_16Flash_bwd_paramsE:
.text._ZN5flash44flash_bwd_dq_dk_dv_loop_seqk_parallel_kernelI23Flash_bwd_kernel_traitsILi192ELi64ELi64ELi8ELi4ELi2ELi2ELb0ELb0EN7cutlass10bfloat16_tE19Flash_kernel_traitsILi192ELi64ELi64ELi8ES3_EELb0ELb0ELb0ELb0ELb0ELb1ELb0EEEvNS_16Flash_bwd_paramsE:
        /* <DEDUP_REMOVED lines=16> */
[----:B------:R-:W-:Y:S01]  /*0100*/  ULDC.64 UR12, c[0x0][0x300] ;  /* 0x0000c000000c7ab9 */ /* 0x000fe20000000a00 */
[----:B------:R-:W4:Y:S01]  /*0110*/  S2R R221, SR_CTAID.Z ;  /* 0x0000000000dd7919 */ /* 0x000f220000002700 */
[----:B--2---:R-:W-:-:S04]  /*0120*/  ULEA UR5, UR5, UR4, 0x18 ;  /* 0x0000000405057291 */ /* 0x004fc8000f8ec03f */
[----:B------:R-:W-:Y:S02]  /*0130*/  UIADD3 UR6, UR5, 0x12000, URZ ;  /* 0x0001200005067890 */ /* 0x000fe4000fffe03f */
[----:B------:R-:W-:Y:S01]  /*0140*/  UIADD3 UR4, UR5, 0x1e000, URZ ;  /* 0x0001e00005047890 */ /* 0x000fe2000fffe03f */
[----:B-1----:R-:W-:Y:S01]  /*0150*/  SHF.R.S32.HI R10, RZ, 0x1f, R5 ;  /* 0x0000001fff0a7819 */ /* 0x002fe20000011405 */
[----:B------:R-:W-:-:S03]  /*0160*/  IMAD.SHL.U32 R207, R5, 0x2, RZ ;  /* 0x0000000205cf7824 */ /* 0x000fc600078e00ff */
[CC--:B------:R-:W-:Y:S02]  /*0170*/  LEA.HI R16, R10.reuse, R5.reuse, RZ, 0x4 ;  /* 0x000000050a107211 */ /* 0x0c0fe400078f20ff */
[-C--:B------:R-:W-:Y:S02]  /*0180*/  LEA.HI R14, R10, R5.reuse, RZ, 0x3 ;  /* 0x000000050a0e7211 */ /* 0x080fe400078f18ff */
[----:B------:R-:W-:Y:S02]  /*0190*/  SHF.R.S32.HI R9, RZ, 0x4, R16 ;  /* 0x00000004ff097819 */ /* 0x000fe40000011410 */
[----:B------:R-:W-:Y:S02]  /*01a0*/  LOP3.LUT R0, R14, 0xfffffff8, RZ, 0xc0, !PT ;  /* 0xfffffff80e007812 */ /* 0x000fe400078ec0ff */
[----:B------:R-:W-:Y:S02]  /*01b0*/  SHF.R.S32.HI R213, RZ, 0x3, R14 ;  /* 0x00000003ffd57819 */ /* 0x000fe4000001140e */
[----:B------:R-:W-:Y:S01]  /*01c0*/  LEA.HI R8, R10, R5, RZ, 0x5 ;  /* 0x000000050a087211 */ /* 0x000fe200078f28ff */
[----:B------:R-:W-:Y:S01]  /*01d0*/  IMAD.IADD R3, R5, 0x1, -R0 ;  /* 0x0000000105037824 */ /* 0x000fe200078e0a00 */
[----:B------:R-:W-:Y:S01]  /*01e0*/  LEA.HI R2, R16, R9, RZ, 0x1 ;  /* 0x0000000910027211 */ /* 0x000fe200078f08ff */
[----:B------:R-:W-:Y:S01]  /*01f0*/  IMAD.SHL.U32 R13, R213, 0x40, RZ ;  /* 0x00000040d50d7824 */ /* 0x000fe200078e00ff */
[----:B------:R-:W-:Y:S01]  /*0200*/  LEA.HI R7, R10, R5, RZ, 0x2 ;  /* 0x000000050a077211 */ /* 0x000fe200078f10ff */
[----:B------:R-:W-:Y:S01]  /*0210*/  IMAD.SHL.U32 R214, R3, 0x8, RZ ;  /* 0x0000000803d67824 */ /* 0x000fe200078e00ff */
[----:B------:R-:W-:-:S02]  /*0220*/  SHF.R.S32.HI R211, RZ, 0x5, R8 ;  /* 0x00000005ffd37819 */ /* 0x000fc40000011408 */
[----:B------:R-:W-:Y:S02]  /*0230*/  LOP3.LUT R2, R2, 0xfffffffe, RZ, 0xc0, !PT ;  /* 0xfffffffe02027812 */ /* 0x000fe400078ec0ff */
[--C-:B------:R-:W-:Y:S02]  /*0240*/  SHF.R.S32.HI R11, RZ, 0x2, R7.reuse ;  /* 0x00000002ff0b7819 */ /* 0x100fe40000011407 */
[----:B------:R-:W-:Y:S01]  /*0250*/  SHF.R.S32.HI R6, RZ, 0x1f, R7 ;  /* 0x0000001fff067819 */ /* 0x000fe20000011407 */
[----:B------:R-:W-:Y:S01]  /*0260*/  IMAD.IADD R2, R9, 0x1, -R2 ;  /* 0x0000000109027824 */ /* 0x000fe200078e0a02 */
[----:B------:R-:W-:Y:S02]  /*0270*/  LOP3.LUT R13, R13, 0x1c0, RZ, 0xc0, !PT ;  /* 0x000001c00d0d7812 */ /* 0x000fe400078ec0ff */
[----:B------:R-:W-:Y:S02]  /*0280*/  LEA.HI R0, R8, R211, RZ, 0x1 ;  /* 0x000000d308007211 */ /* 0x000fe400078f08ff */
[----:B------:R-:W-:-:S02]  /*0290*/  LEA.HI R6, R6, R11, RZ, 0x3 ;  /* 0x0000000b06067211 */ /* 0x000fc400078f18ff */
[----:B------:R-:W-:Y:S02]  /*02a0*/  LOP3.LUT R9, R13, 0x38, R214, 0xf8, !PT ;  /* 0x000000380d097812 */ /* 0x000fe400078ef8d6 */
[----:B------:R-:W-:Y:S02]  /*02b0*/  SHF.R.U32.HI R212, RZ, 0x3, R13 ;  /* 0x00000003ffd47819 */ /* 0x000fe4000001160d */
[----:B------:R-:W-:Y:S02]  /*02c0*/  LOP3.LUT R16, R16, 0xfffffff0, RZ, 0xc0, !PT ;  /* 0xfffffff010107812 */ /* 0x000fe400078ec0ff */
[----:B------:R-:W-:Y:S02]  /*02d0*/  LOP3.LUT R0, R0, 0xfffffffe, RZ, 0xc0, !PT ;  /* 0xfffffffe00007812 */ /* 0x000fe400078ec0ff */
[----:B------:R-:W-:Y:S01]  /*02e0*/  LOP3.LUT R6, R6, 0xfffffff8, RZ, 0xc0, !PT ;  /* 0xfffffff806067812 */ /* 0x000fe200078ec0ff */
[----:B------:R-:W-:Y:S01]  /*02f0*/  IMAD.IADD R16, R5, 0x1, -R16 ;  /* 0x0000000105107824 */ /* 0x000fe200078e0a10 */
[----:B------:R-:W-:Y:S01]  /*0300*/  LOP3.LUT R212, R9, R212, RZ, 0x3c, !PT ;  /* 0x000000d409d47212 */ /* 0x000fe200078e3cff */
[C---:B------:R-:W-:Y:S01]  /*0310*/  IMAD.SHL.U32 R9, R3.reuse, 0x40, RZ ;  /* 0x0000004003097824 */ /* 0x040fe200078e00ff */
[----:B------:R-:W-:Y:S01]  /*0320*/  LOP3.LUT P4, RZ, R3, 0x2, RZ, 0xc0, !PT ;  /* 0x0000000203ff7812 */ /* 0x000fe2000788c0ff */
[----:B------:R-:W-:Y:S01]  /*0330*/  IMAD.IADD R6, R11, 0x1, -R6 ;  /* 0x000000010b067824 */ /* 0x000fe200078e0a06 */
[----:B------:R-:W-:Y:S01]  /*0340*/  LOP3.LUT P3, RZ, R3, 0x4, RZ, 0xc0, !PT ;  /* 0x0000000403ff7812 */ /* 0x000fe2000786c0ff */
[----:B------:R-:W-:Y:S01]  /*0350*/  IMAD.IADD R3, R211, 0x1, -R0 ;  /* 0x00000001d3037824 */ /* 0x000fe200078e0a00 */
[----:B------:R-:W-:-:S02]  /*0360*/  SHF.R.S32.HI R11, RZ, 0x1f, R16 ;  /* 0x0000001fff0b7819 */ /* 0x000fc40000011410 */
[----:B------:R-:W-:Y:S01]  /*0370*/  LOP3.LUT R9, R9, 0x1c0, RZ, 0xc0, !PT ;  /* 0x000001c009097812 */ /* 0x000fe200078ec0ff */
[----:B------:R-:W-:Y:S01]  /*0380*/  IMAD.SHL.U32 R12, R3, 0x10, RZ ;  /* 0x00000010030c7824 */ /* 0x000fe200078e00ff */
[----:B------:R-:W-:Y:S02]  /*0390*/  LEA.HI R0, R11, R16, RZ, 0x3 ;  /* 0x000000100b007211 */ /* 0x000fe400078f18ff */
[-C--:B------:R-:W-:Y:S02]  /*03a0*/  LEA.HI R223, R10, R5.reuse, RZ, 0x6 ;  /* 0x000000050adf7211 */ /* 0x080fe400078f30ff */
[----:B------:R-:W-:Y:S02]  /*03b0*/  LOP3.LUT R11, R9, 0x10, R12, 0xf8, !PT ;  /* 0x00000010090b7812 */ /* 0x000fe400078ef80c */
[----:B------:R-:W-:Y:S02]  /*03c0*/  LOP3.LUT R12, R6, 0x1, RZ, 0xc0, !PT ;  /* 0x00000001060c7812 */ /* 0x000fe400078ec0ff */
[----:B------:R-:W-:-:S02]  /*03d0*/  LEA.HI R4, R10, R5, RZ, 0x7 ;  /* 0x000000050a047211 */ /* 0x000fc400078f38ff */
[----:B------:R-:W-:Y:S02]  /*03e0*/  ISETP.NE.U32.AND P0, PT, R12, 0x1, PT ;  /* 0x000000010c00780c */ /* 0x000fe40003f05070 */
[----:B------:R-:W-:Y:S02]  /*03f0*/  LOP3.LUT R13, R9, 0x8, R14, 0xf8, !PT ;  /* 0x00000008090d7812 */ /* 0x000fe400078ef80e */
[----:B------:R-:W-:Y:S01]  /*0400*/  SHF.R.U32.HI R198, RZ, 0x3, R9 ;  /* 0x00000003ffc67819 */ /* 0x000fe20000011609 */
[----:B------:R-:W-:Y:S01]  /*0410*/  IMAD.SHL.U32 R9, R2, 0x200, RZ ;  /* 0x0000020002097824 */ /* 0x000fe200078e00ff */
[----:B------:R-:W-:Y:S02]  /*0420*/  SHF.R.S32.HI R223, RZ, 0x6, R223 ;  /* 0x00000006ffdf7819 */ /* 0x000fe400000114df */
[----:B------:R-:W-:Y:S02]  /*0430*/  SHF.R.S32.HI R4, RZ, 0x7, R4 ;  /* 0x00000007ff047819 */ /* 0x000fe40000011404 */
[----:B------:R-:W-:Y:S01]  /*0440*/  LOP3.LUT R11, R11, 0x8, R14, 0xf8, !PT ;  /* 0x000000080b0b7812 */ /* 0x000fe200078ef80e */
[C---:B------:R-:W-:Y:S01]  /*0450*/  IMAD R212, R223.reuse, 0x200, R212 ;  /* 0x00000200dfd47824 */ /* 0x040fe200078e02d4 */
[C---:B------:R-:W-:Y:S01]  /*0460*/  R2P PR, R6.reuse, 0x6 ;  /* 0x0000000606007804 */ /* 0x040fe20000000000 */
[----:B------:R-:W-:Y:S01]  /*0470*/  IMAD.SHL.U32 R6, R6, 0x40, RZ ;  /* 0x0000004006067824 */ /* 0x000fe200078e00ff */
[----:B------:R-:W-:Y:S01]  /*0480*/  LOP3.LUT R210, R8, 0xffffffe0, RZ, 0xc0, !PT ;  /* 0xffffffe008d27812 */ /* 0x000fe200078ec0ff */
[----:B------:R-:W-:Y:S01]  /*0490*/  IMAD.SHL.U32 R223, R223, 0x8, RZ ;  /* 0x00000008dfdf7824 */ /* 0x000fe200078e00ff */
[----:B------:R-:W-:-:S02]  /*04a0*/  SHF.R.S32.HI R8, RZ, 0x1f, R8 ;  /* 0x0000001fff087819 */ /* 0x000fc40000011408 */
[----:B------:R-:W-:Y:S01]  /*04b0*/  LOP3.LUT R209, R0, 0xfffffff8, RZ, 0xc0, !PT ;  /* 0xfffffff800d17812 */ /* 0x000fe200078ec0ff */
[----:B------:R-:W-:Y:S01]  /*04c0*/  IMAD.IADD R210, R5, 0x1, -R210 ;  /* 0x0000000105d27824 */ /* 0x000fe200078e0ad2 */
[----:B------:R-:W-:Y:S01]  /*04d0*/  LOP3.LUT R202, R13, R198, RZ, 0x3c, !PT ;  /* 0x000000c60dca7212 */ /* 0x000fe200078e3cff */
[C---:B------:R-:W-:Y:S01]  /*04e0*/  IMAD R13, R4.reuse, 0x800, R9 ;  /* 0x00000800040d7824 */ /* 0x040fe200078e0209 */
[----:B------:R-:W-:Y:S01]  /*04f0*/  LOP3.LUT R198, R9, R11, R198, 0xf6, !PT ;  /* 0x0000000b09c67212 */ /* 0x000fe200078ef6c6 */
[----:B------:R-:W-:Y:S01]  /*0500*/  IMAD.SHL.U32 R9, R4, 0x20, RZ ;  /* 0x0000002004097824 */ /* 0x000fe200078e00ff */
[----:B------:R-:W-:Y:S01]  /*0510*/  LOP3.LUT R12, R7, 0x7ffffffc, RZ, 0xc0, !PT ;  /* 0x7ffffffc070c7812 */ /* 0x000fe200078ec0ff */
[----:B------:R-:W-:Y:S01]  /*0520*/  IMAD.IADD R209, R16, 0x1, -R209 ;  /* 0x0000000110d17824 */ /* 0x000fe200078e0ad1 */
[----:B------:R-:W-:Y:S01]  /*0530*/  LEA.HI R8, R8, R211, RZ, 0x2 ;  /* 0x000000d308087211 */ /* 0x000fe200078f10ff */
[----:B------:R-:W-:Y:S01]  /*0540*/  IMAD.SHL.U32 R0, R0, 0x40, RZ ;  /* 0x0000004000007824 */ /* 0x000fe200078e00ff */
[----:B------:R-:W-:Y:S01]  /*0550*/  LOP3.LUT R4, R6, 0x1c0, RZ, 0xc0, !PT ;  /* 0x000001c006047812 */ /* 0x000fe200078ec0ff */
[----:B------:R-:W-:Y:S01]  /*0560*/  IMAD.SHL.U32 R6, R2, 0x20, RZ ;  /* 0x0000002002067824 */ /* 0x000fe200078e00ff */
[----:B------:R-:W-:Y:S01]  /*0570*/  LOP3.LUT R223, R223, 0x18, RZ, 0xc0, !PT ;  /* 0x00000018dfdf7812 */ /* 0x000fe200078ec0ff */
[----:B------:R-:W-:Y:S01]  /*0580*/  IMAD.IADD R7, R5, 0x1, -R12 ;  /* 0x0000000105077824 */ /* 0x000fe200078e0a0c */
[----:B------:R-:W-:Y:S01]  /*0590*/  LOP3.LUT R8, R8, 0xfffffffc, RZ, 0xc0, !PT ;  /* 0xfffffffc08087812 */ /* 0x000fe200078ec0ff */
[----:B------:R-:W-:Y:S01]  /*05a0*/  IMAD.SHL.U32 R203, R209, 0x40, RZ ;  /* 0x00000040d1cb7824 */ /* 0x000fe200078e00ff */
[----:B------:R-:W-:Y:S01]  /*05b0*/  SHF.R.U32.HI R224, RZ, 0x3, R4 ;  /* 0x00000003ffe07819 */ /* 0x000fe20000011604 */
[----:B------:R-:W-:Y:S01]  /*05c0*/  IMAD.SHL.U32 R2, R2, 0x8, RZ ;  /* 0x0000000802027824 */ /* 0x000fe200078e00ff */
[----:B------:R-:W-:Y:S01]  /*05d0*/  LOP3.LUT R207, R9, 0x6, R207, 0xf8, !PT ;  /* 0x0000000609cf7812 */ /* 0x000fe200078ef8cf */
[----:B------:R-:W-:Y:S01]  /*05e0*/  IMAD.IADD R5, R211, 0x1, -R8 ;  /* 0x00000001d3057824 */ /* 0x000fe200078e0a08 */
[----:B------:R-:W-:Y:S01]  /*05f0*/  LOP3.LUT R6, R223, 0x20, R6, 0xf8, !PT ;  /* 0x00000020df067812 */ /* 0x000fe200078ef806 */
[----:B------:R-:W-:Y:S01]  /*0600*/  IMAD.IADD R202, R13, 0x1, R202 ;  /* 0x000000010dca7824 */ /* 0x000fe200078e02ca */
[----:B------:R-:W-:-:S02]  /*0610*/  LOP3.LUT R9, R4, 0x20, R9, 0xf8, !PT ;  /* 0x0000002004097812 */ /* 0x000fc400078ef809 */
[----:B------:R-:W-:Y:S01]  /*0620*/  LOP3.LUT R223, R224, R4, R223, 0x1e, !PT ;  /* 0x00000004e0df7212 */ /* 0x000fe200078e1edf */
[----:B------:R-:W-:Y:S01]  /*0630*/  IMAD.SHL.U32 R4, R7, 0x2, RZ ;  /* 0x0000000207047824 */ /* 0x000fe200078e00ff */
[----:B------:R-:W-:Y:S01]  /*0640*/  SHF.R.S32.HI R7, RZ, 0x1f, R210 ;  /* 0x0000001fff077819 */ /* 0x000fe200000114d2 */
[----:B------:R-:W-:Y:S01]  /*0650*/  IMAD.SHL.U32 R202, R202, 0x2, RZ ;  /* 0x00000002caca7824 */ /* 0x000fe200078e00ff */
[----:B------:R-:W-:Y:S02]  /*0660*/  LOP3.LUT R203, R203, 0x1c0, RZ, 0xc0, !PT ;  /* 0x000001c0cbcb7812 */ /* 0x000fe400078ec0ff */
[----:B------:R-:W-:Y:S01]  /*0670*/  LOP3.LUT R224, R9, R224, RZ, 0x3c, !PT ;  /* 0x000000e009e07212 */ /* 0x000fe200078e3cff */
[--C-:B------:R-:W-:Y:S01]  /*0680*/  IMAD R9, R5, 0x400, R4.reuse ;  /* 0x0000040005097824 */ /* 0x100fe200078e0204 */
[----:B------:R-:W-:Y:S01]  /*0690*/  LEA.HI R208, R7, R210, RZ, 0x2 ;  /* 0x000000d207d07211 */ /* 0x000fe200078f10ff */
[----:B------:R-:W-:Y:S01]  /*06a0*/  IMAD R4, R3, 0x400, R4 ;  /* 0x0000040003047824 */ /* 0x000fe200078e0204 */
[----:B------:R-:W-:Y:S01]  /*06b0*/  SHF.R.U32.HI R197, RZ, 0x3, R203 ;  /* 0x00000003ffc57819 */ /* 0x000fe200000116cb */
[----:B------:R-:W-:Y:S01]  /*06c0*/  IMAD.IADD R224, R9, 0x1, R224 ;  /* 0x0000000109e07824 */ /* 0x000fe200078e02e0 */
[----:B------:R-:W-:Y:S01]  /*06d0*/  LOP3.LUT R2, R203, 0x8, R2, 0xf8, !PT ;  /* 0x00000008cb027812 */ /* 0x000fe200078ef802 */
[----:B------:R-:W-:Y:S01]  /*06e0*/  IMAD.IADD R223, R4, 0x1, R223 ;  /* 0x0000000104df7824 */ /* 0x000fe200078e02df */
[----:B------:R-:W-:Y:S01]  /*06f0*/  LOP3.LUT R0, R0, 0xfffffe00, RZ, 0xc0, !PT ;  /* 0xfffffe0000007812 */ /* 0x000fe200078ec0ff */
[----:B------:R-:W-:Y:S01]  /*0700*/  VIADD R200, R202, UR6 ;  /* 0x00000006cac87c36 */ /* 0x000fe20008000000 */
[----:B------:R-:W-:-:S02]  /*0710*/  SHF.R.S32.HI R208, RZ, 0x2, R208 ;  /* 0x00000002ffd07819 */ /* 0x000fc400000114d0 */
[----:B------:R-:W-:Y:S01]  /*0720*/  LOP3.LUT R203, R197, R6, R203, 0x1e, !PT ;  /* 0x00000006c5cb7212 */ /* 0x000fe200078e1ecb */
[--C-:B------:R-:W-:Y:S01]  /*0730*/  IMAD R204, R5, 0x400, R0.reuse ;  /* 0x0000040005cc7824 */ /* 0x100fe200078e0200 */
[----:B------:R-:W-:Y:S01]  /*0740*/  LOP3.LUT R197, R2, R197, RZ, 0x3c, !PT ;  /* 0x000000c502c57212 */ /* 0x000fe200078e3cff */
[----:B------:R-:W-:Y:S01]  /*0750*/  IMAD R2, R3, 0x400, R0 ;  /* 0x0000040003027824 */ /* 0x000fe200078e0200 */
[----:B------:R-:W-:Y:S01]  /*0760*/  LEA R224, R224, UR5, 0x1 ;  /* 0x00000005e0e07c11 */ /* 0x000fe2000f8e08ff */
[----:B------:R-:W-:Y:S01]  /*0770*/  IMAD.MOV.U32 R3, RZ, RZ, -0x10 ;  /* 0xfffffff0ff037424 */ /* 0x000fe200078e00ff */
[----:B------:R-:W-:Y:S01]  /*0780*/  SEL R201, R201, 0xffffffe0, !P4 ;  /* 0xffffffe0c9c97807 */ /* 0x000fe20006000000 */
[----:B------:R-:W-:Y:S01]  /*0790*/  IMAD R208, R5, 0x10, R208 ;  /* 0x0000001005d07824 */ /* 0x000fe200078e02d0 */
[----:B------:R-:W-:Y:S01]  /*07a0*/  SEL R199, R199, 0xffffffc0, !P3 ;  /* 0xffffffc0c7c77807 */ /* 0x000fe20005800000 */
[----:B------:R-:W-:Y:S01]  /*07b0*/  IMAD.IADD R204, R204, 0x1, R197 ;  /* 0x00000001cccc7824 */ /* 0x000fe200078e02c5 */
[----:B------:R-:W-:Y:S01]  /*07c0*/  LEA R198, R198, UR5, 0x1 ;  /* 0x00000005c6c67c11 */ /* 0x000fe2000f8e08ff */
[----:B------:R-:W-:Y:S01]  /*07d0*/  IMAD.IADD R197, R197, 0x1, R2 ;  /* 0x00000001c5c57824 */ /* 0x000fe200078e0202 */
[----:B------:R-:W-:Y:S01]  /*07e0*/  LEA R223, R223, UR6, 0x1 ;  /* 0x00000006dfdf7c11 */ /* 0x000fe2000f8e08ff */
[----:B------:R-:W-:Y:S01]  /*07f0*/  VIADD R226, R224, 0x20 ;  /* 0x00000020e0e27836 */ /* 0x000fe20000000000 */
[----:B------:R-:W-:Y:S01]  /*0800*/  SEL R3, R3, 0x10, !P0 ;  /* 0x0000001003037807 */ /* 0x000fe20004000000 */
[----:B------:R-:W-:Y:S01]  /*0810*/  IMAD.IADD R201, R200, 0x1, R201 ;  /* 0x00000001c8c97824 */ /* 0x000fe200078e02c9 */
[----:B------:R-:W-:Y:S01]  /*0820*/  SHF.R.S32.HI R5, RZ, 0x1f, R208 ;  /* 0x0000001fff057819 */ /* 0x000fe200000114d0 */
[----:B------:R-:W-:Y:S01]  /*0830*/  @P1 VIADD R226, R224, 0xffffffe0 ;  /* 0xffffffe0e0e21836 */ /* 0x000fe20000000000 */
[----:B------:R-:W-:Y:S01]  /*0840*/  LOP3.LUT R203, R203, R0, RZ, 0xfc, !PT ;  /* 0x00000000cbcb7212 */ /* 0x000fe200078efcff */
[----:B------:R-:W-:Y:S01]  /*0850*/  IMAD.IADD R200, R200, 0x1, R199 ;  /* 0x00000001c8c87824 */ /* 0x000fe200078e02c7 */
[----:B---3--:R-:W-:Y:S01]  /*0860*/  SHF.R.S32.HI R219, RZ, 0x1f, R206 ;  /* 0x0000001fffdb7819 */ /* 0x008fe200000114ce */
[----:B------:R-:W-:Y:S01]  /*0870*/  IMAD.IADD R0, R199, 0x1, R198 ;  /* 0x00000001c7007824 */ /* 0x000fe200078e02c6 */
[----:B------:R-:W-:Y:S01]  /*0880*/  SHF.R.S32.HI R217, RZ, 0x1f, R213 ;  /* 0x0000001fffd97819 */ /* 0x000fe200000114d5 */
[----:B------:R-:W-:Y:S01]  /*0890*/  VIADD R225, R223, 0x40 ;  /* 0x00000040dfe17836 */ /* 0x000fe20000000000 */
[----:B------:R-:W-:Y:S01]  /*08a0*/  SHF.R.S32.HI R215, RZ, 0x1f, R214 ;  /* 0x0000001fffd77819 */ /* 0x000fe200000114d6 */
[----:B------:R-:W-:Y:S01]  /*08b0*/  VIADD R220, R208, 0x8 ;  /* 0x00000008d0dc7836 */ /* 0x000fe20000000000 */
[----:B------:R-:W-:Y:S01]  /*08c0*/  LEA R222, R212, UR5, 0x1 ;  /* 0x00000005d4de7c11 */ /* 0x000fe2000f8e08ff */
[----:B------:R-:W-:Y:S01]  /*08d0*/  IMAD.IADD R199, R201, 0x1, R199 ;  /* 0x00000001c9c77824 */ /* 0x000fe200078e02c7 */
[----:B------:R-:W-:Y:S01]  /*08e0*/  SHF.L.U64.HI R218, R208, 0x2, R5 ;  /* 0x00000002d0da7819 */ /* 0x000fe20000010205 */
[----:B------:R-:W-:Y:S01]  /*08f0*/  IMAD.IADD R227, R224, 0x1, R3 ;  /* 0x00000001e0e37824 */ /* 0x000fe200078e0203 */
[----:B------:R-:W-:Y:S01]  /*0900*/  LEA R197, R197, UR4, 0x1 ;  /* 0x00000004c5c57c11 */ /* 0x000fe2000f8e08ff */
[----:B------:R-:W-:-:S02]  /*0910*/  @P2 VIADD R225, R223, 0xffffffc0 ;  /* 0xffffffc0dfe12836 */ /* 0x000fc40000000000 */
[----:B----4-:R-:W-:-:S07]  /*0920*/  IMAD.IADD R230, R3, 0x1, R226 ;  /* 0x0000000103e67824 */ /* 0x010fce00078e02e2 */
.L_x_376:
        /* <DEDUP_REMOVED lines=21> */
[----:B----4-:R-:W4:Y:S04]  /*0a80*/  @P3 LDG.E R242, desc[UR16][R12.64] ;  /* 0x000000100cf23981 */ /* 0x010f28000c1e1900 */
[----:B------:R-:W-:Y:S02]  /*0a90*/  @P2 IMAD.X R19, R8, 0x1, R3, P0 ;  /* 0x0000000108132824 */ /* 0x000fe400000e0603 */
[----:B------:R-:W3:Y:S03]  /*0aa0*/  @!P2 LDC.64 R2, c[0x0][0x318] ;  /* 0x0000c600ff02ab82 */ /* 0x000ee60000000a00 */
[----:B------:R-:W4:Y:S01]  /*0ab0*/  @P2 LDG.E R243, desc[UR16][R18.64] ;  /* 0x0000001012f32981 */ /* 0x000f22000c1e1900 */
[----:B-1----:R-:W-:Y:S01]  /*0ac0*/  ISETP.NE.AND P3, PT, R7, RZ, PT ;  /* 0x000000ff0700720c */ /* 0x002fe20003f65270 */
[----:B------:R-:W-:-:S03]  /*0ad0*/  IMAD.MOV.U32 R245, RZ, RZ, -0x1 ;  /* 0xfffffffffff57424 */ /* 0x000fc600078e00ff */
[----:B------:R-:W1:Y:S01]  /*0ae0*/  @!P2 LDC R7, c[0x0][0x2cc] ;  /* 0x0000b300ff07ab82 */ /* 0x000e620000000800 */
[----:B---3--:R-:W-:-:S04]  /*0af0*/  ISETP.EQ.U32.AND P1, PT, R4, RZ, PT ;  /* 0x000000ff0400720c */ /* 0x008fc80003f22070 */
[----:B------:R-:W-:Y:S02]  /*0b00*/  ISETP.EQ.OR.EX P1, PT, R5, RZ, !P3, P1 ;  /* 0x000000ff0500720c */ /* 0x000fe40005f22710 */
[----:B------:R-:W-:-:S05]  /*0b10*/  IADD3 R10, P0, R11, R4, RZ ;  /* 0x000000040b0a7210 */ /* 0x000fca0007f1e0ff */
[----:B------:R-:W-:Y:S01]  /*0b20*/  IMAD.X R11, R8, 0x1, R5, P0 ;  /* 0x00000001080b7824 */ /* 0x000fe200000e0605 */
[----:B------:R-:W-:Y:S02]  /*0b30*/  @!P2 ISETP.NE.U32.AND P0, PT, R2, RZ, PT ;  /* 0x000000ff0200a20c */ /* 0x000fe40003f05070 */
[----:B------:R-:W3:Y:S03]  /*0b40*/  LDC R2, c[0x0][0x2c8] ;  /* 0x0000b200ff027b82 */ /* 0x000ee60000000800 */
[----:B-----5:R1:W5:Y:S01]  /*0b50*/  @!P1 LDG.E R245, desc[UR16][R10.64] ;  /* 0x000000100af59981 */ /* 0x020362000c1e1900 */
[----:B------:R-:W-:-:S04]  /*0b60*/  ISETP.NE.U32.AND P1, PT, R4, RZ, PT ;  /* 0x000000ff0400720c */ /* 0x000fc80003f25070 */
        /* <DEDUP_REMOVED lines=10> */
.L_x_348:
[----:B------:R-:W-:Y:S01]  /*0c10*/  IMAD.SHL.U32 R241, R216, 0x40, RZ ;  /* 0x00000040d8f17824 */ /* 0x000fe200078e00ff */
[----:B-----5:R-:W-:-:S04]  /*0c20*/  @!P2 IADD3 R243, R7, R2, -R242 ;  /* 0x0000000207f3a210 */ /* 0x020fc80007ffe8f2 */
[----:B------:R-:W-:-:S13]  /*0c30*/  ISETP.GT.AND P0, PT, R243, R241, PT ;  /* 0x000000f1f300720c */ /* 0x000fda0003f04270 */
[----:B------:R-:W-:Y:S05]  /*0c40*/  @!P0 BRA `(.L_x_349) ;  /* 0x0000006400208947 */ /* 0x000fea0003800000 */
[----:B------:R-:W3:Y:S01]  /*0c50*/  LDC R6, c[0x0][0x278] ;  /* 0x00009e00ff067b82 */ /* 0x000ee20000000800 */
[----:B------:R-:W-:Y:S01]  /*0c60*/  IMAD.MOV.U32 R8, RZ, RZ, RZ ;  /* 0x000000ffff087224 */ /* 0x000fe200078e00ff */
[----:B------:R-:W-:Y:S01]  /*0c70*/  ISETP.NE.AND P0, PT, R245, -0x1, PT ;  /* 0xfffffffff500780c */ /* 0x000fe20003f05270 */
[----:B-1----:R-:W-:Y:S01]  /*0c80*/  VIADD R12, R15, 0x3f ;  /* 0x0000003f0f0c7836 */ /* 0x002fe20000000000 */
[----:B------:R-:W-:Y:S01]  /*0c90*/  ISETP.NE.AND P1, PT, R17, -0x1, PT ;  /* 0xffffffff1100780c */ /* 0x000fe20003f25270 */
[----:B------:R-:W1:Y:S01]  /*0ca0*/  S2R R28, SR_CTAID.X ;  /* 0x00000000001c7919 */ /* 0x000e620000002500 */
[----:B------:R-:W-:Y:S02]  /*0cb0*/  SHF.R.S32.HI R229, RZ, 0x1f, R241 ;  /* 0x0000001fffe57819 */ /* 0x000fe400000114f1 */
[----:B------:R-:W4:Y:S01]  /*0cc0*/  LDC.64 R4, c[0x0][0x228] ;  /* 0x00008a00ff047b82 */ /* 0x000f220000000a00 */
[----:B------:R-:W-:Y:S02]  /*0cd0*/  SHF.R.S32.HI R19, RZ, 0x1f, R12 ;  /* 0x0000001fff137819 */ /* 0x000fe4000001140c */
[----:B------:R-:W-:-:S02]  /*0ce0*/  SHF.R.S32.HI R236, RZ, 0x1f, R221 ;  /* 0x0000001fffec7819 */ /* 0x000fc400000114dd */
[----:B------:R-:W-:-:S03]  /*0cf0*/  LEA.HI R19, R19, R12, RZ, 0x6 ;  /* 0x0000000c13137211 */ /* 0x000fc600078f30ff */
[----:B------:R-:W5:Y:S01]  /*0d00*/  LDC R27, c[0x0][0x2d4] ;  /* 0x0000b500ff1b7b82 */ /* 0x000f620000000800 */
[----:B------:R-:W-:-:S04]  /*0d10*/  LOP3.LUT R24, R19, 0xffffffc0, RZ, 0xc0, !PT ;  /* 0xffffffc013187812 */ /* 0x000fc800078ec0ff */
[----:B------:R-:W-:Y:S02]  /*0d20*/  IADD3 R24, R24, -0x40, RZ ;  /* 0xffffffc018187810 */ /* 0x000fe40007ffe0ff */
[----:B---3--:R-:W-:Y:S01]  /*0d30*/  IABS R7, R6 ;  /* 0x0000000600077213 */ /* 0x008fe20000000000 */
[----:B------:R-:W3:Y:S03]  /*0d40*/  LDC R21, c[0x0][0x2dc] ;  /* 0x0000b700ff157b82 */ /* 0x000ee60000000800 */
[----:B--2---:R-:W2:Y:S01]  /*0d50*/  I2F.RP R11, R7 ;  /* 0x00000007000b7306 */ /* 0x004ea20000209400 */
[----:B----4-:R-:W-:-:S04]  /*0d60*/  IMAD.WIDE.U32 R12, R206, R4, RZ ;  /* 0x00000004ce0c7225 */ /* 0x010fc800078e00ff */
[----:B------:R-:W3:Y:S01]  /*0d70*/  LDC R20, c[0x0][0x270] ;  /* 0x00009c00ff147b82 */ /* 0x000ee20000000800 */
[----:B-----5:R-:W-:-:S07]  /*0d80*/  IMAD.WIDE.U32 R34, R206, R27, RZ ;  /* 0x0000001bce227225 */ /* 0x020fce00078e00ff */
[----:B------:R-:W4:Y:S01]  /*0d90*/  LDC R33, c[0x0][0x2c4] ;  /* 0x0000b100ff217b82 */ /* 0x000f220000000800 */
[----:B--2---:R-:W2:Y:S07]  /*0da0*/  MUFU.RCP R10, R11 ;  /* 0x0000000b000a7308 */ /* 0x004eae0000001000 */
[----:B------:R-:W5:Y:S01]  /*0db0*/  LDC.U8 R32, c[0x0][0x480] ;  /* 0x00012000ff207b82 */ /* 0x000f620000000000 */
[----:B---3--:R-:W-:Y:S01]  /*0dc0*/  IMAD.WIDE R40, R21, R20, RZ ;  /* 0x0000001415287225 */ /* 0x008fe200078e02ff */
[----:B--2---:R-:W-:-:S03]  /*0dd0*/  IADD3 R10, R10, 0xffffffe, RZ ;  /* 0x0ffffffe0a0a7810 */ /* 0x004fc60007ffe0ff */
[----:B------:R-:W-:-:S03]  /*0de0*/  IMAD R11, R219, R4, RZ ;  /* 0x00000004db0b7224 */ /* 0x000fc600078e02ff */
[----:B------:R-:W2:Y:S01]  /*0df0*/  LDC.U8 R4, c[0x0][0x3d8] ;  /* 0x0000f600ff047b82 */ /* 0x000ea20000000000 */
[----:B------:R-:W3:Y:S01]  /*0e00*/  F2I.FTZ.U32.TRUNC.NTZ R9, R10 ;  /* 0x0000000a00097305 */ /* 0x000ee2000021f000 */
[----:B------:R-:W-:Y:S01]  /*0e10*/  IMAD R5, R206, R5, R11 ;  /* 0x00000005ce057224 */ /* 0x000fe200078e020b */
[----:B------:R-:W-:Y:S01]  /*0e20*/  SHF.R.S32.HI R11, RZ, 0x1f, R27 ;  /* 0x0000001fff0b7819 */ /* 0x000fe2000001141b */
[----:B------:R-:W-:-:S03]  /*0e30*/  IMAD.WIDE.U32 R30, R40, R17, RZ ;  /* 0x00000011281e7225 */ /* 0x000fc600078e00ff */
[----:B------:R-:W-:Y:S01]  /*0e40*/  IADD3 R25, R13, R5, RZ ;  /* 0x000000050d197210 */ /* 0x000fe20007ffe0ff */
[----:B------:R-:W-:Y:S01]  /*0e50*/  @P0 IMAD.IADD R5, R242, 0x1, R245 ;  /* 0x00000001f2050824 */ /* 0x000fe200078e02f5 */
[----:B-----5:R-:W-:Y:S02]  /*0e60*/  ISETP.NE.AND P6, PT, R32, RZ, PT ;  /* 0x000000ff2000720c */ /* 0x020fe40003fc5270 */
[----:B---3--:R-:W-:-:S05]  /*0e70*/  IADD3 R2, RZ, -R9, RZ ;  /* 0x80000009ff027210 */ /* 0x008fca0007ffe0ff */
[----:B------:R-:W-:Y:S01]  /*0e80*/  IMAD R3, R2, R7, RZ ;  /* 0x0000000702037224 */ /* 0x000fe200078e02ff */
[----:B------:R-:W-:-:S03]  /*0e90*/  IABS R2, R221 ;  /* 0x000000dd00027213 */ /* 0x000fc60000000000 */
[----:B------:R-:W-:Y:S02]  /*0ea0*/  IMAD.HI.U32 R3, R9, R3, R8 ;  /* 0x0000000309037227 */ /* 0x000fe400078e0008 */
[----:B------:R-:W3:Y:S04]  /*0eb0*/  LDC.64 R8, c[0x0][0x240] ;  /* 0x00009000ff087b82 */ /* 0x000ee80000000a00 */
[----:B------:R-:W-:-:S05]  /*0ec0*/  IMAD.HI.U32 R14, R3, R2, RZ ;  /* 0x00000002030e7227 */ /* 0x000fca00078e00ff */
[----:B------:R-:W-:-:S05]  /*0ed0*/  IADD3 R10, -R14, RZ, RZ ;  /* 0x000000ff0e0a7210 */ /* 0x000fca0007ffe1ff */
[C---:B------:R-:W-:Y:S02]  /*0ee0*/  IMAD R10, R7.reuse, R10, R2 ;  /* 0x0000000a070a7224 */ /* 0x040fe400078e0202 */
[----:B------:R-:W5:Y:S03]  /*0ef0*/  @P0 LDC.64 R2, c[0x0][0x250] ;  /* 0x00009400ff020b82 */ /* 0x000f660000000a00 */
[----:B------:R-:W-:Y:S01]  /*0f00*/  ISETP.GT.U32.AND P5, PT, R7, R10, PT ;  /* 0x0000000a0700720c */ /* 0x000fe20003fa4070 */
[----:B---3--:R-:W-:-:S03]  /*0f10*/  IMAD.WIDE.U32 R22, R17, R8, RZ ;  /* 0x0000000811167225 */ /* 0x008fc600078e00ff */
[----:B------:R-:W-:Y:S01]  /*0f20*/  SEL R26, R12, R22, !P1 ;  /* 0x000000160c1a7207 */ /* 0x000fe20004800000 */
[----:B------:R-:W-:Y:S01]  /*0f30*/  IMAD R12, R11, R206, RZ ;  /* 0x000000ce0b0c7224 */ /* 0x000fe200078e02ff */
[----:B------:R-:W-:-:S07]  /*0f40*/  LOP3.LUT R11, R221, R6, RZ, 0x3c, !PT ;  /* 0x00000006dd0b7212 */ /* 0x000fce00078e3cff */
[-C--:B------:R-:W-:Y:S02]  /*0f50*/  @!P5 IADD3 R10, R10, -R7.reuse, RZ ;  /* 0x800000070a0ad210 */ /* 0x080fe40007ffe0ff */
[----:B------:R-:W-:Y:S02]  /*0f60*/  @!P5 IADD3 R14, R14, 0x1, RZ ;  /* 0x000000010e0ed810 */ /* 0x000fe40007ffe0ff */
[----:B------:R-:W-:Y:S01]  /*0f70*/  ISETP.GE.U32.AND P2, PT, R10, R7, PT ;  /* 0x000000070a00720c */ /* 0x000fe20003f46070 */
[----:B------:R-:W-:Y:S01]  /*0f80*/  IMAD R10, R17, R9, RZ ;  /* 0x00000009110a7224 */ /* 0x000fe200078e02ff */
[----:B------:R-:W-:Y:S01]  /*0f90*/  ISETP.GE.AND P3, PT, R11, RZ, PT ;  /* 0x000000ff0b00720c */ /* 0x000fe20003f66270 */
[----:B------:R-:W-:Y:S01]  /*0fa0*/  IMAD R7, R219, R27, R12 ;  /* 0x0000001bdb077224 */ /* 0x000fe200078e020c */
[----:B------:R-:W-:Y:S01]  /*0fb0*/  ISETP.NE.AND P5, PT, R6, RZ, PT ;  /* 0x000000ff0600720c */ /* 0x000fe20003fa5270 */
[----:B-----5:R-:W-:Y:S01]  /*0fc0*/  @P0 IMAD.WIDE.U32 R12, R5, R2, RZ ;  /* 0x00000002050c0225 */ /* 0x020fe200078e00ff */
[----:B------:R-:W-:-:S02]  /*0fd0*/  @P1 IADD3 R25, R23, R10, RZ ;  /* 0x0000000a17191210 */ /* 0x000fc40007ffe0ff */
[----:B------:R-:W3:Y:S01]  /*0fe0*/  @!P1 LDC.64 R10, c[0x0][0x418] ;  /* 0x00010600ff0a9b82 */ /* 0x000ee20000000a00 */
[----:B------:R-:W-:Y:S01]  /*0ff0*/  @P0 IMAD R16, R5, R3, RZ ;  /* 0x0000000305100224 */ /* 0x000fe200078e02ff */
[----:B------:R-:W-:Y:S01]  /*1000*/  IADD3 R22, R35, R7, RZ ;  /* 0x0000000723167210 */ /* 0x000fe20007ffe0ff */
[----:B------:R-:W-:Y:S01]  /*1010*/  IMAD R5, R41, R34, RZ ;  /* 0x0000002229057224 */ /* 0x000fe200078e02ff */
[----:B------:R-:W-:Y:S01]  /*1020*/  @P0 MOV R18, R12 ;  /* 0x0000000c00120202 */ /* 0x000fe20000000f00 */
[----:B------:R-:W-:Y:S01]  /*1030*/  @P2 VIADD R14, R14, 0x1 ;  /* 0x000000010e0e2836 */ /* 0x000fe20000000000 */
[----:B--2---:R-:W-:Y:S01]  /*1040*/  ISETP.NE.AND P2, PT, R4, RZ, PT ;  /* 0x000000ff0400720c */ /* 0x004fe20003f45270 */
[----:B------:R-:W-:Y:S02]  /*1050*/  @P0 IMAD.IADD R16, R13, 0x1, R16 ;  /* 0x000000010d100824 */ /* 0x000fe400078e0210 */
[----:B------:R-:W2:Y:S01]  /*1060*/  @P1 LDC.64 R12, c[0x0][0x420] ;  /* 0x00010800ff0c1b82 */ /* 0x000ea20000000a00 */
[----:B------:R-:W-:Y:S01]  /*1070*/  IMAD.WIDE.U32 R34, R40, R34, RZ ;  /* 0x0000002228227225 */ /* 0x000fe200078e00ff */
[----:B------:R-:W-:-:S02]  /*1080*/  @!P3 IADD3 R14, -R14, RZ, RZ ;  /* 0x000000ff0e0eb210 */ /* 0x000fc40007ffe1ff */
[----:B------:R-:W-:Y:S01]  /*1090*/  @!P5 LOP3.LUT R14, RZ, R6, RZ, 0x33, !PT ;  /* 0x00000006ff0ed212 */ /* 0x000fe200078e33ff */
[----:B------:R-:W-:Y:S01]  /*10a0*/  IMAD R22, R40, R22, R5 ;  /* 0x0000001628167224 */ /* 0x000fe200078e0205 */
[----:B------:R-:W-:Y:S01]  /*10b0*/  SEL R23, R34, R30, !P1 ;  /* 0x0000001e22177207 */ /* 0x000fe20004800000 */
[----:B------:R-:W-:Y:S01]  /*10c0*/  IMAD R4, R41, R17, RZ ;  /* 0x0000001129047224 */ /* 0x000fe200078e02ff */
[----:B------:R-:W1:Y:S02]  /*10d0*/  LDC.64 R6, c[0x0][0x488] ;  /* 0x00012200ff067b82 */ /* 0x000e640000000a00 */
[----:B------:R-:W-:Y:S01]  /*10e0*/  IADD3 R22, R35, R22, RZ ;  /* 0x0000001623167210 */ /* 0x000fe20007ffe0ff */
[----:B------:R-:W-:Y:S01]  /*10f0*/  @P1 IMAD.IADD R22, R31, 0x1, R4 ;  /* 0x000000011f161824 */ /* 0x000fe200078e0204 */
[C---:B------:R-:W-:Y:S01]  /*1100*/  SHF.L.U32 R35, R206.reuse, 0x7, RZ ;  /* 0x00000007ce237819 */ /* 0x040fe200000006ff */
[C---:B----4-:R-:W-:Y:S01]  /*1110*/  @P2 IMAD R42, R206.reuse, R33, RZ ;  /* 0x00000021ce2a2224 */ /* 0x050fe200078e02ff */
[C---:B------:R-:W-:Y:S01]  /*1120*/  SHF.L.U64.HI R31, R206.reuse, 0x7, R219 ;  /* 0x00000007ce1f7819 */ /* 0x040fe200000102db */
[-C--:B---3--:R-:W-:Y:S01]  /*1130*/  @!P1 IMAD R29, R219, R10.reuse, RZ ;  /* 0x0000000adb1d9224 */ /* 0x088fe200078e02ff */
[----:B------:R-:W3:Y:S01]  /*1140*/  @P2 LDC R34, c[0x0][0x2e4] ;  /* 0x0000b900ff222b82 */ /* 0x000ee20000000800 */
[----:B------:R-:W-:Y:S01]  /*1150*/  @!P1 IMAD.WIDE.U32 R44, R206, R10, RZ ;  /* 0x0000000ace2c9225 */ /* 0x000fe200078e00ff */
[----:B------:R-:W-:-:S02]  /*1160*/  @P2 SEL R10, R42, R17, !P1 ;  /* 0x000000112a0a2207 */ /* 0x000fc40004800000 */
[----:B------:R-:W-:Y:S01]  /*1170*/  SEL R35, R35, RZ, P4 ;  /* 0x000000ff23237207 */ /* 0x000fe20002000000 */
[----:B------:R-:W-:Y:S01]  /*1180*/  @!P1 IMAD R29, R206, R11, R29 ;  /* 0x0000000bce1d9224 */ /* 0x000fe200078e021d */
[----:B------:R-:W-:Y:S02]  /*1190*/  SEL R31, R31, RZ, P4 ;  /* 0x000000ff1f1f7207 */ /* 0x000fe40002000000 */
[----:B------:R-:W4:Y:S01]  /*11a0*/  @P0 LDC.64 R4, c[0x0][0x248] ;  /* 0x00009200ff040b82 */ /* 0x000f220000000a00 */
[C---:B--2---:R-:W-:Y:S01]  /*11b0*/  @P1 IMAD.WIDE.U32 R36, R17.reuse, R12, RZ ;  /* 0x0000000c11241225 */ /* 0x044fe200078e00ff */
[----:B------:R-:W-:Y:S02]  /*11c0*/  IADD3 R30, P3, R24, R35, RZ ;  /* 0x00000023181e7210 */ /* 0x000fe40007f7e0ff */
[----:B------:R-:W-:Y:S01]  /*11d0*/  SHF.R.S32.HI R12, RZ, 0x1f, R24 ;  /* 0x0000001fff0c7819 */ /* 0x000fe20000011418 */
[----:B------:R-:W-:Y:S01]  /*11e0*/  @P1 IMAD R13, R17, R13, R37 ;  /* 0x0000000d110d1224 */ /* 0x000fe200078e0225 */
[----:B------:R-:W-:Y:S01]  /*11f0*/  @!P1 IADD3 R13, R45, R29, RZ ;  /* 0x0000001d2d0d9210 */ /* 0x000fe20007ffe0ff */
[----:B------:R-:W-:Y:S01]  /*1200*/  IMAD R37, R221, R21, RZ ;  /* 0x00000015dd257224 */ /* 0x000fe200078e02ff */
[----:B------:R-:W-:Y:S01]  /*1210*/  @P1 MOV R11, R36 ;  /* 0x00000024000b1202 */ /* 0x000fe20000000f00 */
[----:B------:R-:W-:-:S02]  /*1220*/  IMAD.X R38, R12, 0x1, R31, P3 ;  /* 0x000000010c267824 */ /* 0x000fc400018e061f */
[-C--:B------:R-:W-:Y:S02]  /*1230*/  IMAD R39, R41, R30.reuse, RZ ;  /* 0x0000001e29277224 */ /* 0x080fe400078e02ff */
[----:B------:R-:W-:-:S04]  /*1240*/  IMAD.WIDE.U32 R30, R40, R30, RZ ;  /* 0x0000001e281e7225 */ /* 0x000fc800078e00ff */
[----:B---3--:R-:W-:Y:S02]  /*1250*/  @P2 IMAD R29, R221, R34, R10 ;  /* 0x00000022dd1d2224 */ /* 0x008fe400078e020a */
[----:B-1----:R-:W-:Y:S01]  /*1260*/  IMAD.WIDE.U32 R34, R28, R6, RZ ;  /* 0x000000061c227225 */ /* 0x002fe200078e00ff */
[----:B------:R-:W-:-:S03]  /*1270*/  @P0 IADD3 R6, R242, R245, RZ ;  /* 0x000000f5f2060210 */ /* 0x000fc60007ffe0ff */
[----:B------:R-:W-:Y:S01]  /*1280*/  @!P2 IMAD R10, R206, R20, R221 ;  /* 0x00000014ce0aa224 */ /* 0x000fe200078e02dd */
[----:B------:R-:W-:Y:S01]  /*1290*/  SEL R34, R34, RZ, P6 ;  /* 0x000000ff22227207 */ /* 0x000fe20003000000 */
[----:B------:R-:W-:Y:S01]  /*12a0*/  IMAD R7, R28, R7, R35 ;  /* 0x000000071c077224 */ /* 0x000fe200078e0223 */
[----:B------:R-:W-:Y:S01]  /*12b0*/  SHF.R.S32.HI R35, RZ, 0x1f, R37 ;  /* 0x0000001fff237819 */ /* 0x000fe20000011425 */
[----:B------:R-:W-:Y:S02]  /*12c0*/  @!P2 IMAD R29, R10, R33, RZ ;  /* 0x000000210a1da224 */ /* 0x000fe400078e02ff */
[C---:B----4-:R-:W-:Y:S02]  /*12d0*/  @P0 IMAD R28, R6.reuse, R5, RZ ;  /* 0x00000005061c0224 */ /* 0x050fe400078e02ff */
[----:B------:R-:W-:-:S04]  /*12e0*/  @P0 IMAD.WIDE.U32 R32, R6, R4, RZ ;  /* 0x0000000406200225 */ /* 0x000fc800078e00ff */
[----:B------:R-:W-:Y:S01]  /*12f0*/  IMAD R39, R40, R38, R39 ;  /* 0x0000002628277224 */ /* 0x000fe200078e0227 */
[----:B------:R-:W-:Y:S01]  /*1300*/  @P0 IADD3 R28, R33, R28, RZ ;  /* 0x0000001c211c0210 */ /* 0x000fe20007ffe0ff */
[----:B------:R-:W-:Y:S01]  /*1310*/  @!P1 IMAD.MOV.U32 R11, RZ, RZ, R44 ;  /* 0x000000ffff0b9224 */ /* 0x000fe200078e002c */
[----:B------:R-:W-:Y:S01]  /*1320*/  SEL R33, R7, RZ, P6 ;  /* 0x000000ff07217207 */ /* 0x000fe20003000000 */
        /* <DEDUP_REMOVED lines=13> */
.L_x_350:
        /* <DEDUP_REMOVED lines=13> */
.L_x_351:
        /* <DEDUP_REMOVED lines=10> */
.L_x_352:
[----:B------:R-:W-:-:S04]  /*1570*/  IMAD R6, R206, R20, R221 ;  /* 0x00000014ce067224 */ /* 0x000fc800078e02dd */
[----:B------:R-:W-:-:S07]  /*1580*/  IMAD R27, R6, R27, RZ ;  /* 0x0000001b061b7224 */ /* 0x000fce00078e02ff */
.L_x_353:
[----:B------:R-:W1:Y:S01]  /*1590*/  LDC.64 R6, c[0x0][0x420] ;  /* 0x00010800ff067b82 */ /* 0x000e620000000a00 */
[----:B------:R-:W-:Y:S01]  /*15a0*/  IMAD R20, R21, R20, RZ ;  /* 0x0000001415147224 */ /* 0x000fe200078e02ff */
[----:B------:R-:W-:Y:S01]  /*15b0*/  IADD3 R38, P0, R214, R11, RZ ;  /* 0x0000000bd6267210 */ /* 0x000fe20007f1e0ff */
[----:B------:R-:W-:Y:S01]  /*15c0*/  ULDC.64 UR6, c[0x0][0x428] ;  /* 0x00010a0000067ab9 */ /* 0x000fe20000000a00 */
[----:B------:R-:W-:Y:S01]  /*15d0*/  IADD3 R29, R24, R29, RZ ;  /* 0x0000001d181d7210 */ /* 0x000fe20007ffe0ff */
[----:B------:R-:W-:Y:S01]  /*15e0*/  ULDC.64 UR10, c[0x0][0x210] ;  /* 0x00008400000a7ab9 */ /* 0x000fe20000000a00 */
[----:B------:R-:W-:Y:S01]  /*15f0*/  SHF.L.U32 R11, R20, 0x6, RZ ;  /* 0x00000006140b7819 */ /* 0x000fe200000006ff */
[----:B------:R-:W-:Y:S01]  /*1600*/  ULDC.64 UR8, c[0x0][0x3e0] ;  /* 0x0000f80000087ab9 */ /* 0x000fe20000000a00 */
[----:B------:R-:W-:Y:S01]  /*1610*/  IADD3.X R39, R215, R13, RZ, P0, !PT ;  /* 0x0000000dd7277210 */ /* 0x000fe200007fe4ff */
[----:B------:R-:W-:Y:S01]  /*1620*/  BSSY B1, `(.L_x_349) ;  /* 0x00005aa000017945 */ /* 0x000fe20003800000 */
[----:B------:R-:W-:-:S02]  /*1630*/  IADD3 R30, P1, P0, R30, R11, R37 ;  /* 0x0000000b1e1e7210 */ /* 0x000fc4000783e025 */
[----:B------:R-:W-:Y:S02]  /*1640*/  SHF.R.S32.HI R11, RZ, 0x1f, R11 ;  /* 0x0000001fff0b7819 */ /* 0x000fe4000001140b */
[----:B------:R-:W-:Y:S02]  /*1650*/  LEA.HI.SX32 R240, R19, 0xffffffff, 0x1a ;  /* 0xffffffff13f07811 */ /* 0x000fe400078fd2ff */
[----:B------:R-:W-:Y:S02]  /*1660*/  IADD3.X R35, R36, R11, R35, P1, P0 ;  /* 0x0000000b24237210 */ /* 0x000fe40000fe0423 */
[----:B------:R-:W-:Y:S02]  /*1670*/  IADD3 R11, P2, R213, R24, RZ ;  /* 0x00000018d50b7210 */ /* 0x000fe40007f5e0ff */
[----:B------:R-:W-:-:S03]  /*1680*/  IADD3 R23, P1, P0, R34, R30, R23 ;  /* 0x0000001e22177210 */ /* 0x000fc6000783e017 */
[----:B------:R-:W-:Y:S01]  /*1690*/  IMAD.WIDE.U32 R36, R11, R8, R214 ;  /* 0x000000080b247225 */ /* 0x000fe200078e00d6 */
[----:B------:R-:W-:Y:S02]  /*16a0*/  IADD3.X R22, R33, R35, R22, P1, P0 ;  /* 0x0000002321167210 */ /* 0x000fe40000fe0416 */
[----:B------:R-:W2:Y:S01]  /*16b0*/  LDC.64 R34, c[0x0][0x478] ;  /* 0x00011e00ff227b82 */ /* 0x000ea20000000a00 */
[----:B-1----:R-:W-:Y:S01]  /*16c0*/  IMAD R13, R12, R6, RZ ;  /* 0x000000060c0d7224 */ /* 0x002fe200078e02ff */
[----:B------:R-:W-:Y:S01]  /*16d0*/  IADD3 R26, P1, R26, R36, RZ ;  /* 0x000000241a1a7210 */ /* 0x000fe20007f3e0ff */
[----:B------:R-:W-:-:S04]  /*16e0*/  IMAD.WIDE.U32 R38, R24, R6, R38 ;  /* 0x0000000618267225 */ /* 0x000fc800078e0026 */
[----:B------:R-:W-:-:S04]  /*16f0*/  IMAD R13, R24, R7, R13 ;  /* 0x00000007180d7224 */ /* 0x000fc800078e020d */
[----:B------:R-:W-:Y:S02]  /*1700*/  IMAD.IADD R39, R39, 0x1, R13 ;  /* 0x0000000127277824 */ /* 0x000fe400078e020d */
[----:B------:R-:W-:Y:S01]  /*1710*/  IMAD.X R13, R217, 0x1, R12, P2 ;  /* 0x00000001d90d7824 */ /* 0x000fe200010e060c */
[----:B------:R-:W-:Y:S01]  /*1720*/  IADD3 R12, R24, R27, RZ ;  /* 0x0000001b180c7210 */ /* 0x000fe20007ffe0ff */
[----:B------:R-:W-:Y:S02]  /*1730*/  IMAD R24, R236, UR6, RZ ;  /* 0x00000006ec187c24 */ /* 0x000fe4000f8e02ff */
[----:B------:R-:W-:Y:S02]  /*1740*/  IMAD R30, R13, R8, RZ ;  /* 0x000000080d1e7224 */ /* 0x000fe400078e02ff */
[----:B------:R-:W-:Y:S02]  /*1750*/  IMAD R13, R211, R20, R210 ;  /* 0x00000014d30d7224 */ /* 0x000fe400078e02d2 */
[----:B------:R-:W-:-:S02]  /*1760*/  IMAD R20, R11, R9, R30 ;  /* 0x000000090b147224 */ /* 0x000fc400078e021e */
[----:B------:R-:W-:Y:S01]  /*1770*/  IMAD R11, R221, UR7, R24 ;  /* 0x00000007dd0b7c24 */ /* 0x000fe2000f8e0218 */
[----:B------:R-:W-:Y:S01]  /*1780*/  IADD3 R23, P0, R13, R23, RZ ;  /* 0x000000170d177210 */ /* 0x000fe20007f1e0ff */
[----:B------:R-:W-:Y:S01]  /*1790*/  IMAD.WIDE.U32 R38, R221, UR6, R38 ;  /* 0x00000006dd267c25 */ /* 0x000fe2000f8e0026 */
[----:B------:R-:W-:Y:S01]  /*17a0*/  ULDC.64 UR6, c[0x0][0x258] ;  /* 0x0000960000067ab9 */ /* 0x000fe20000000a00 */
[----:B------:R-:W-:Y:S01]  /*17b0*/  IADD3.X R27, R25, R37, R20, P1, !PT ;  /* 0x00000025191b7210 */ /* 0x000fe20000ffe414 */
[----:B------:R-:W1:Y:S01]  /*17c0*/  LDC.64 R30, c[0x0][0x2b0] ;  /* 0x0000ac00ff1e7b82 */ /* 0x000e620000000a00 */
[----:B------:R-:W-:Y:S01]  /*17d0*/  IMAD R20, R236, UR6, RZ ;  /* 0x00000006ec147c24 */ /* 0x000fe2000f8e02ff */
[----:B------:R-:W-:Y:S01]  /*17e0*/  LEA.HI.X.SX32 R22, R13, R22, 0x1, P0 ;  /* 0x000000160d167211 */ /* 0x000fe200000f0eff */
[----:B------:R-:W-:Y:S02]  /*17f0*/  IMAD.IADD R39, R39, 0x1, R11 ;  /* 0x0000000127277824 */ /* 0x000fe400078e020b */
[----:B------:R-:W-:-:S02]  /*1800*/  IMAD R20, R221, UR7, R20 ;  /* 0x00000007dd147c24 */ /* 0x000fc4000f8e0214 */
[----:B------:R-:W-:Y:S01]  /*1810*/  IMAD.WIDE.U32 R26, R221, UR6, R26 ;  /* 0x00000006dd1a7c25 */ /* 0x000fe2000f8e001a */
[----:B------:R-:W-:Y:S02]  /*1820*/  ULDC.64 UR6, c[0x0][0x400] ;  /* 0x0001000000067ab9 */ /* 0x000fe40000000a00 */
[----:B------:R-:W-:Y:S01]  /*1830*/  LEA R246, P0, R23, UR6, 0x2 ;  /* 0x0000000617f67c11 */ /* 0x000fe2000f8010ff */
[----:B------:R-:W-:Y:S01]  /*1840*/  IMAD R24, R217, R6, RZ ;  /* 0x00000006d9187224 */ /* 0x000fe200078e02ff */
[----:B------:R-:W-:Y:S01]  /*1850*/  IADD3 R20, R27, R20, RZ ;  /* 0x000000141b147210 */ /* 0x000fe20007ffe0ff */
[----:B------:R-:W-:Y:S01]  /*1860*/  IMAD.WIDE.U32 R38, R213, R6, R38 ;  /* 0x00000006d5267225 */ /* 0x000fe200078e0026 */
[----:B------:R-:W-:Y:S02]  /*1870*/  LEA.HI.X R247, R23, UR7, R22, 0x2, P0 ;  /* 0x0000000717f77c11 */ /* 0x000fe400080f1416 */
[----:B------:R-:W-:Y:S01]  /*1880*/  ISETP.GE.AND P0, PT, R15, 0x1, PT ;  /* 0x000000010f00780c */ /* 0x000fe20003f06270 */
[----:B------:R-:W-:Y:S01]  /*1890*/  IMAD R24, R213, R7, R24 ;  /* 0x00000007d5187224 */ /* 0x000fe200078e0218 */
[----:B------:R-:W-:Y:S01]  /*18a0*/  LEA R250, P2, R26, UR10, 0x1 ;  /* 0x0000000a1afa7c11 */ /* 0x000fe2000f8408ff */
[----:B--2---:R-:W-:Y:S01]  /*18b0*/  IMAD.WIDE R12, R12, 0x4, R34 ;  /* 0x000000040c0c7825 */ /* 0x004fe200078e0222 */
[----:B------:R-:W-:-:S02]  /*18c0*/  LEA R248, P1, R38, UR8, 0x1 ;  /* 0x0000000826f87c11 */ /* 0x000fc4000f8208ff */
[----:B------:R-:W-:Y:S01]  /*18d0*/  LEA.HI.X R251, R26, UR11, R20, 0x1, P2 ;  /* 0x0000000b1afb7c11 */ /* 0x000fe200090f0c14 */
[----:B------:R-:W-:Y:S02]  /*18e0*/  IMAD.IADD R24, R39, 0x1, R24 ;  /* 0x0000000127187824 */ /* 0x000fe400078e0218 */
[----:B-1----:R-:W-:-:S03]  /*18f0*/  IMAD.WIDE R232, R29, 0x4, R30 ;  /* 0x000000041de87825 */ /* 0x002fc600078e021e */
[----:B------:R-:W-:Y:S01]  /*1900*/  LEA.HI.X R249, R38, UR9, R24, 0x1, P1 ;  /* 0x0000000926f97c11 */ /* 0x000fe200088f0c18 */
[----:B------:R-:W-:Y:S06]  /*1910*/  @!P0 BRA `(.L_x_354) ;  /* 0x0000005000148947 */ /* 0x000fec0003800000 */
[----:B------:R-:W-:Y:S01]  /*1920*/  VIADD R11, R213, 0x20 ;  /* 0x00000020d50b7836 */ /* 0x000fe20000000000 */
[----:B------:R-:W-:Y:S01]  /*1930*/  @P6 BAR.SYNC.DEFER_BLOCKING 0x0 ;  /* 0x0000000000006b1d */ /* 0x000fe20000010000 */
[----:B------:R-:W-:Y:S02]  /*1940*/  IMAD R15, R240, -0x40, R15 ;  /* 0xffffffc0f00f7824 */ /* 0x000fe400078e020f */
[-C--:B------:R-:W-:Y:S02]  /*1950*/  IMAD R22, R229, R4.reuse, RZ ;  /* 0x00000004e5167224 */ /* 0x080fe400078e02ff */
[----:B------:R-:W-:Y:S01]  /*1960*/  IMAD.WIDE.U32 R24, R241, R4, R214 ;  /* 0x00000004f1187225 */ /* 0x000fe200078e00d6 */
[----:B------:R-:W-:Y:S01]  /*1970*/  ISETP.GE.AND P3, PT, R11, R15, PT ;  /* 0x0000000f0b00720c */ /* 0x000fe20003f66270 */
[----:B------:R-:W-:Y:S01]  /*1980*/  ULDC.64 UR8, c[0x0][0x260] ;  /* 0x0000980000087ab9 */ /* 0x000fe20000000a00 */
[----:B------:R-:W-:Y:S01]  /*1990*/  ULDC.64 UR6, c[0x0][0x268] ;  /* 0x00009a0000067ab9 */ /* 0x000fe20000000a00 */
[----:B------:R-:W-:Y:S01]  /*19a0*/  IMAD R17, R241, R5, R22 ;  /* 0x00000005f1117224 */ /* 0x000fe200078e0216 */
[----:B------:R-:W-:Y:S01]  /*19b0*/  IADD3 R32, P0, R32, R24, RZ ;  /* 0x0000001820207210 */ /* 0x000fe20007f1e0ff */
[----:B------:R-:W-:Y:S01]  /*19c0*/  IMAD R20, R216, -0x40, R243 ;  /* 0xffffffc0d8147824 */ /* 0x000fe200078e02f3 */
[----:B------:R-:W-:Y:S01]  /*19d0*/  ISETP.GE.AND P6, PT, R208, R15, PT ;  /* 0x0000000fd000720c */ /* 0x000fe20003fc6270 */
[----:B------:R-:W-:Y:S01]  /*19e0*/  IMAD.WIDE.U32 R26, R8, 0x40, RZ ;  /* 0x00000040081a7825 */ /* 0x000fe200078e00ff */
[----:B------:R-:W-:Y:S01]  /*19f0*/  IADD3.X R33, R28, R25, R17, P0, !PT ;  /* 0x000000191c217210 */ /* 0x000fe200007fe411 */
[----:B------:R-:W1:Y:S01]  /*1a00*/  LDC R228, c[0x0][0x270] ;  /* 0x00009c00ffe47b82 */ /* 0x000e620000000800 */
[----:B------:R-:W-:Y:S01]  /*1a10*/  ISETP.GE.AND P1, PT, R11, R20, PT ;  /* 0x000000140b00720c */ /* 0x000fe20003f26270 */
[----:B------:R-:W-:Y:S01]  /*1a20*/  IMAD.WIDE.U32 R24, R241, R2, R214 ;  /* 0x00000002f1187225 */ /* 0x000fe200078e00d6 */
[----:B------:R-:W-:-:S03]  /*1a30*/  ISETP.GE.AND P2, PT, R213, R20, PT ;  /* 0x00000014d500720c */ /* 0x000fc60003f46270 */
[----:B------:R-:W-:Y:S01]  /*1a40*/  IMAD.SHL.U32 R9, R9, 0x40, RZ ;  /* 0x0000004009097824 */ /* 0x000fe200078e00ff */
[----:B------:R-:W-:Y:S01]  /*1a50*/  IADD3 R24, P0, R18, R24, RZ ;  /* 0x0000001812187210 */ /* 0x000fe20007f1e0ff */
[----:B------:R-:W-:Y:S01]  /*1a60*/  IMAD.WIDE.U32 R22, R6, 0x40, RZ ;  /* 0x0000004006167825 */ /* 0x000fe200078e00ff */
[----:B------:R-:W-:-:S03]  /*1a70*/  @!P3 IADD3 R18, P4, R250, R26, RZ ;  /* 0x0000001afa12b210 */ /* 0x000fc60007f9e0ff */
[----:B------:R-:W-:Y:S01]  /*1a80*/  IMAD.SHL.U32 R7, R7, 0x40, RZ ;  /* 0x0000004007077824 */ /* 0x000fe200078e00ff */
[----:B------:R-:W-:Y:S01]  /*1a90*/  @!P3 IADD3.X R19, R251, R27, R9, P4, !PT ;  /* 0x0000001bfb13b210 */ /* 0x000fe200027fe409 */
[----:B------:R-:W-:Y:S01]  /*1aa0*/  IMAD R6, R229, R2, RZ ;  /* 0x00000002e5067224 */ /* 0x000fe200078e02ff */
[----:B------:R-:W-:Y:S01]  /*1ab0*/  LEA.HI R9, R240, R240, RZ, 0x1 ;  /* 0x000000f0f0097211 */ /* 0x000fe200078f08ff */
[----:B------:R-:W-:Y:S01]  /*1ac0*/  IMAD R17, R10, UR8, RZ ;  /* 0x000000080a117c24 */ /* 0x000fe2000f8e02ff */
[----:B------:R-:W-:Y:S01]  /*1ad0*/  @!P3 IADD3 R22, P5, R248, R22, RZ ;  /* 0x00000016f816b210 */ /* 0x000fe20007fbe0ff */
[----:B------:R-:W-:Y:S01]  /*1ae0*/  IMAD R11, R241, R3, R6 ;  /* 0x00000003f10b7224 */ /* 0x000fe200078e0206 */
[----:B------:R-:W-:Y:S01]  /*1af0*/  LOP3.LUT R9, R9, 0xfffffffe, RZ, 0xc0, !PT ;  /* 0xfffffffe09097812 */ /* 0x000fe200078ec0ff */
[----:B------:R-:W-:Y:S01]  /*1b00*/  IMAD.WIDE.U32 R32, R14, UR8, R32 ;  /* 0x000000080e207c25 */ /* 0x000fe2000f8e0020 */
[----:B------:R-:W-:-:S03]  /*1b10*/  @!P3 IADD3.X R23, R249, R23, R7, P5, !PT ;  /* 0x00000017f917b210 */ /* 0x000fc60002ffe407 */
[----:B------:R-:W-:Y:S01]  /*1b20*/  VIADD R239, R212, 0x3000 ;  /* 0x00003000d4ef7836 */ /* 0x000fe20000000000 */
[----:B------:R-:W-:Y:S01]  /*1b30*/  IADD3.X R25, R16, R25, R11, P0, !PT ;  /* 0x0000001910197210 */ /* 0x000fe200007fe40b */
[----:B------:R-:W-:Y:S01]  /*1b40*/  IMAD.IADD R8, R240, 0x1, -R9 ;  /* 0x00000001f0087824 */ /* 0x000fe200078e0a09 */
[C---:B------:R-:W-:Y:S01]  /*1b50*/  @!P1 IADD3 R6, P0, R213.reuse, 0x20, RZ ;  /* 0x00000020d5069810 */ /* 0x040fe20007f1e0ff */
[----:B------:R-:W-:Y:S01]  /*1b60*/  IMAD.SHL.U32 R235, R208, 0x4, RZ ;  /* 0x00000004d0eb7824 */ /* 0x000fe200078e00ff */
[-C--:B------:R-:W-:Y:S01]  /*1b70*/  ISETP.GE.AND P4, PT, R213, R15.reuse, PT ;  /* 0x0000000fd500720c */ /* 0x080fe20003f86270 */
[----:B------:R-:W-:Y:S01]  /*1b80*/  IMAD.WIDE.U32 R24, R14, UR6, R24 ;  /* 0x000000060e187c25 */ /* 0x000fe2000f8e0018 */
[----:B------:R-:W-:-:S03]  /*1b90*/  ISETP.GE.AND P5, PT, R220, R15, PT ;  /* 0x0000000fdc00720c */ /* 0x000fc60003fa6270 */
[----:B------:R-:W-:Y:S02]  /*1ba0*/  IMAD.MOV.U32 R231, RZ, RZ, R233 ;  /* 0x000000ffffe77224 */ /* 0x000fe400078e00e9 */
[----:B------:R-:W-:Y:S02]  /*1bb0*/  IMAD.MOV.U32 R237, RZ, RZ, 0x7f800000 ;  /* 0x7f800000ffed7424 */ /* 0x000fe400078e00ff */
[----:B------:R-:W-:Y:S02]  /*1bc0*/  IMAD.MOV.U32 R238, RZ, RZ, 0x7f800000 ;  /* 0x7f800000ffee7424 */ /* 0x000fe400078e00ff */
[----:B------:R-:W-:Y:S02]  /*1bd0*/  IMAD.MOV.U32 R194, RZ, RZ, 0x20 ;  /* 0x00000020ffc27424 */ /* 0x000fe400078e00ff */
[----:B------:R-:W-:Y:S01]  /*1be0*/  IMAD.MOV.U32 R193, RZ, RZ, 0x40 ;  /* 0x00000040ffc17424 */ /* 0x000fe200078e00ff */
[----:B------:R2:W-:Y:S01]  /*1bf0*/  @P4 STS.128 [R222+0xc000], RZ ;  /* 0x00c000ffde004388 */ /* 0x0005e20000000c00 */
[--C-:B------:R-:W-:Y:S01]  /*1c00*/  @!P1 IMAD.X R11, RZ, RZ, R217.reuse, P0 ;  /* 0x000000ffff0b9224 */ /* 0x100fe200000e06d9 */
[----:B------:R-:W-:Y:S01]  /*1c10*/  @!P1 IADD3 R7, P0, R213, 0x20, RZ ;  /* 0x00000020d5079810 */ /* 0x000fe20007f1e0ff */
[----:B------:R-:W-:Y:S01]  /*1c20*/  IMAD R15, R10, UR6, RZ ;  /* 0x000000060a0f7c24 */ /* 0x000fe2000f8e02ff */
[----:B------:R2:W-:Y:S01]  /*1c30*/  @P4 STS.128 [R222+0xe000], RZ ;  /* 0x00e000ffde004388 */ /* 0x0005e20000000c00 */
[----:B------:R-:W-:Y:S01]  /*1c40*/  @!P1 IMAD R11, R11, R4, RZ ;  /* 0x000000040b0b9224 */ /* 0x000fe200078e02ff */
[----:B------:R-:W-:Y:S01]  /*1c50*/  CS2R R142, SRZ ;  /* 0x00000000008e7805 */ /* 0x000fe2000001ff00 */
[----:B------:R-:W-:Y:S01]  /*1c60*/  @!P1 IMAD.X R9, RZ, RZ, R217, P0 ;  /* 0x000000ffff099224 */ /* 0x000fe200000e06d9 */
[----:B------:R-:W-:Y:S01]  /*1c70*/  ISETP.NE.AND P0, PT, R8, 0x1, PT ;  /* 0x000000010800780c */ /* 0x000fe20003f05270 */
[C---:B------:R-:W-:Y:S01]  /*1c80*/  IMAD R8, R14.reuse, UR9, R17 ;  /* 0x000000090e087c24 */ /* 0x040fe2000f8e0211 */
[----:B------:R2:W-:Y:S01]  /*1c90*/  @P4 STS.128 [R222+0x10000], RZ ;  /* 0x010000ffde004388 */ /* 0x0005e20000000c00 */
[----:B------:R-:W-:Y:S01]  /*1ca0*/  IMAD R16, R14, UR7, R15 ;  /* 0x000000070e107c24 */ /* 0x000fe2000f8e020f */
[----:B------:R-:W-:Y:S01]  /*1cb0*/  SEL R239, R239, R212, !P0 ;  /* 0x000000d4efef7207 */ /* 0x000fe20004000000 */
[----:B------:R-:W-:Y:S01]  /*1cc0*/  @!P1 IMAD R20, R9, R2, RZ ;  /* 0x0000000209149224 */ /* 0x000fe200078e02ff */
[----:B------:R-:W-:Y:S01]  /*1cd0*/  @!PT LDS RZ, [RZ] ;  /* 0x00000000fffff984 */ /* 0x000fe20000000800 */
[----:B------:R-:W-:Y:S01]  /*1ce0*/  @!PT LDS RZ, [RZ] ;  /* 0x00000000fffff984 */ /* 0x000fe20000000800 */
[----:B------:R-:W-:Y:S01]  /*1cf0*/  @!PT LDS RZ, [RZ] ;  /* 0x00000000fffff984 */ /* 0x000fe20000000800 */
[----:B------:R-:W-:Y:S01]  /*1d00*/  @!P4 LDGSTS.E.BYPASS.LTC128B.128 [R222+0xc000], desc[UR16][R248.64] ;  /* 0x0c000000f8decfae */ /* 0x000fe2000b901d50 */
[----:B------:R-:W-:Y:S01]  /*1d10*/  IMAD.IADD R33, R33, 0x1, R8 ;  /* 0x0000000121217824 */ /* 0x000fe200078e0208 */
[----:B------:R-:W-:Y:S01]  /*1d20*/  LEA R239, R239, UR5, 0x1 ;  /* 0x00000005efef7c11 */ /* 0x000fe2000f8e08ff */
[----:B------:R-:W-:Y:S01]  /*1d30*/  IMAD.IADD R27, R25, 0x1, R16 ;  /* 0x00000001191b7824 */ /* 0x000fe200078e0210 */
[----:B------:R-:W3:Y:S01]  /*1d40*/  @!P2 LDC.64 R8, c[0x0][0x218] ;  /* 0x00008600ff08ab82 */ /* 0x000ee20000000a00 */
[C---:B------:R-:W-:Y:S01]  /*1d50*/  @!P1 IMAD R15, R6.reuse, R5, R11 ;  /* 0x00000005060f9224 */ /* 0x040fe200078e020b */
[----:B------:R-:W-:Y:S01]  /*1d60*/  @!P4 LDGSTS.E.BYPASS.LTC128B.128 [R222+0xe000], desc[UR16][R248.64+0x80] ;  /* 0x0e000080f8decfae */ /* 0x000fe2000b901d50 */
[----:B------:R-:W-:Y:S01]  /*1d70*/  @!P1 IMAD R11, R7, R3, R20 ;  /* 0x00000003070b9224 */ /* 0x000fe200078e0214 */
[----:B------:R-:W-:Y:S01]  /*1d80*/  CS2R R140, SRZ ;  /* 0x00000000008c7805 */ /* 0x000fe2000001ff00 */
[----:B------:R-:W-:Y:S01]  /*1d90*/  @!P1 IMAD.MOV.U32 R16, RZ, RZ, R32 ;  /* 0x000000ffff109224 */ /* 0x000fe200078e0020 */
[----:B------:R-:W-:Y:S01]  /*1da0*/  @!P4 LDGSTS.E.BYPASS.LTC128B.128 [R222+0x10000], desc[UR16][R248.64+0x100] ;  /* 0x10000100f8decfae */ /* 0x000fe2000b901d50 */
[----:B------:R-:W-:Y:S01]  /*1db0*/  @!P1 IMAD.MOV.U32 R17, RZ, RZ, R33 ;  /* 0x000000ffff119224 */ /* 0x000fe200078e0021 */
[----:B------:R-:W-:Y:S01]  /*1dc0*/  CS2R R146, SRZ ;  /* 0x0000000000927805 */ /* 0x000fe2000001ff00 */
[----:B------:R-:W-:Y:S01]  /*1dd0*/  @!P1 IMAD.MOV.U32 R20, RZ, RZ, R24 ;  /* 0x000000ffff149224 */ /* 0x000fe200078e0018 */
[----:B------:R2:W-:Y:S01]  /*1de0*/  @P3 STS.128 [R222+0xd000], RZ ;  /* 0x00d000ffde003388 */ /* 0x0005e20000000c00 */
[----:B------:R-:W-:Y:S01]  /*1df0*/  @!P1 IMAD.MOV.U32 R21, RZ, RZ, R27 ;  /* 0x000000ffff159224 */ /* 0x000fe200078e001b */
[----:B------:R-:W-:Y:S01]  /*1e00*/  CS2R R144, SRZ ;  /* 0x0000000000907805 */ /* 0x000fe2000001ff00 */
[----:B------:R-:W-:Y:S01]  /*1e10*/  @!P1 IMAD.WIDE.U32 R16, R6, R4, R16 ;  /* 0x0000000406109225 */ /* 0x000fe200078e0010 */
[----:B------:R2:W-:Y:S01]  /*1e20*/  @P3 STS.128 [R222+0xf000], RZ ;  /* 0x00f000ffde003388 */ /* 0x0005e20000000c00 */
[----:B------:R-:W-:-:S02]  /*1e30*/  CS2R R138, SRZ ;  /* 0x00000000008a7805 */ /* 0x000fc4000001ff00 */
[----:B------:R-:W-:Y:S01]  /*1e40*/  CS2R R136, SRZ ;  /* 0x0000000000887805 */ /* 0x000fe2000001ff00 */
[-C--:B------:R-:W-:Y:S01]  /*1e50*/  @!P1 IMAD.WIDE.U32 R20, R7, R2.reuse, R20 ;  /* 0x0000000207149225 */ /* 0x080fe200078e0014 */
[----:B------:R2:W-:Y:S01]  /*1e60*/  @P3 STS.128 [R222+0x11000], RZ ;  /* 0x011000ffde003388 */ /* 0x0005e20000000c00 */
[----:B------:R-:W4:Y:S01]  /*1e70*/  @!P2 LDC.64 R6, c[0x0][0x220] ;  /* 0x00008800ff06ab82 */ /* 0x000f220000000a00 */
[----:B------:R-:W-:Y:S01]  /*1e80*/  CS2R R134, SRZ ;  /* 0x0000000000867805 */ /* 0x000fe2000001ff00 */
[-C--:B------:R-:W-:Y:S01]  /*1e90*/  @!P2 IMAD R14, R217, R2.reuse, RZ ;  /* 0x00000002d90ea224 */ /* 0x080fe200078e02ff */
[----:B------:R-:W-:Y:S01]  /*1ea0*/  @!PT LDS RZ, [RZ] ;  /* 0x00000000fffff984 */ /* 0x000fe20000000800 */
[----:B------:R-:W-:Y:S01]  /*1eb0*/  @!PT LDS RZ, [RZ] ;  /* 0x00000000fffff984 */ /* 0x000fe20000000800 */
[----:B------:R-:W-:Y:S01]  /*1ec0*/  @!PT LDS RZ, [RZ] ;  /* 0x00000000fffff984 */ /* 0x000fe20000000800 */
[----:B------:R-:W-:Y:S01]  /*1ed0*/  @!P3 LDGSTS.E.BYPASS.LTC128B.128 [R222+0xd000], desc[UR16][R22.64] ;  /* 0x0d00000016debfae */ /* 0x000fe2000b901d50 */
[----:B------:R-:W-:Y:S01]  /*1ee0*/  @!P2 IMAD.MOV.U32 R26, RZ, RZ, R24 ;  /* 0x000000ffff1aa224 */ /* 0x000fe200078e0018 */
[----:B------:R-:W-:Y:S01]  /*1ef0*/  CS2R R132, SRZ ;  /* 0x0000000000847805 */ /* 0x000fe2000001ff00 */
[C---:B------:R-:W-:Y:S01]  /*1f00*/  @!P2 IMAD R14, R213.reuse, R3, R14 ;  /* 0x00000003d50ea224 */ /* 0x040fe200078e020e */
[----:B------:R-:W-:Y:S01]  /*1f10*/  @!P3 LDGSTS.E.BYPASS.LTC128B.128 [R222+0xf000], desc[UR16][R22.64+0x80] ;  /* 0x0f00008016debfae */ /* 0x000fe2000b901d50 */
[----:B------:R-:W-:Y:S01]  /*1f20*/  @!P2 IMAD.WIDE.U32 R26, R213, R2, R26 ;  /* 0x00000002d51aa225 */ /* 0x000fe200078e001a */
[----:B------:R-:W-:Y:S01]  /*1f30*/  CS2R R126, SRZ ;  /* 0x00000000007e7805 */ /* 0x000fe2000001ff00 */
[----:B------:R-:W1:Y:S01]  /*1f40*/  @!P1 LDC.64 R2, c[0x0][0x220] ;  /* 0x00008800ff029b82 */ /* 0x000e620000000a00 */
[----:B------:R-:W-:Y:S01]  /*1f50*/  @!P3 LDGSTS.E.BYPASS.LTC128B.128 [R222+0x11000], desc[UR16][R22.64+0x100] ;  /* 0x1100010016debfae */ /* 0x000fe2000b901d50 */
[-C--:B------:R-:W-:Y:S01]  /*1f60*/  @!P2 IMAD R10, R217, R4.reuse, RZ ;  /* 0x00000004d90aa224 */ /* 0x080fe200078e02ff */
[----:B------:R-:W-:Y:S01]  /*1f70*/  CS2R R124, SRZ ;  /* 0x00000000007c7805 */ /* 0x000fe2000001ff00 */
[----:B------:R-:W-:Y:S01]  /*1f80*/  @!P2 IMAD.WIDE.U32 R24, R213, R4, R32 ;  /* 0x00000004d518a225 */ /* 0x000fe200078e0020 */
[----:B------:R2:W-:Y:S01]  /*1f90*/  @P4 STS [R239], RZ ;  /* 0x000000ffef004388 */ /* 0x0005e20000000800 */
[----:B------:R-:W-:-:S02]  /*1fa0*/  CS2R R130, SRZ ;  /* 0x0000000000827805 */ /* 0x000fc4000001ff00 */
[----:B------:R-:W-:Y:S01]  /*1fb0*/  CS2R R128, SRZ ;  /* 0x0000000000807805 */ /* 0x000fe2000001ff00 */
[----:B------:R-:W-:Y:S01]  /*1fc0*/  @!P2 IMAD R10, R213, R5, R10 ;  /* 0x00000005d50aa224 */ /* 0x000fe200078e020a */
[----:B------:R2:W-:Y:S01]  /*1fd0*/  @P4 STS [R239+0x4], RZ ;  /* 0x000004ffef004388 */ /* 0x0005e20000000800 */
[----:B------:R-:W-:Y:S01]  /*1fe0*/  @!P2 IMAD.IADD R14, R27, 0x1, R14 ;  /* 0x000000011b0ea824 */ /* 0x000fe200078e020e */
[----:B------:R-:W2:Y:S01]  /*1ff0*/  @!P1 LDC.64 R4, c[0x0][0x218] ;  /* 0x00008600ff049b82 */ /* 0x000ea20000000a00 */
[----:B------:R-:W-:Y:S01]  /*2000*/  @!P2 IMAD.IADD R10, R25, 0x1, R10 ;  /* 0x00000001190aa824 */ /* 0x000fe200078e020a */
[----:B------:R1:W-:Y:S01]  /*2010*/  @P4 STS [R239+0x8], RZ ;  /* 0x000008ffef004388 */ /* 0x0003e20000000800 */
[----:B------:R-:W-:Y:S01]  /*2020*/  @!P1 IMAD.IADD R11, R21, 0x1, R11 ;  /* 0x00000001150b9824 */ /* 0x000fe200078e020b */
[----:B------:R-:W-:Y:S01]  /*2030*/  CS2R R122, SRZ ;  /* 0x00000000007a7805 */ /* 0x000fe2000001ff00 */
[----:B------:R-:W-:Y:S01]  /*2040*/  @!P1 IMAD.IADD R15, R17, 0x1, R15 ;  /* 0x00000001110f9824 */ /* 0x000fe200078e020f */
[----:B------:R1:W-:Y:S01]  /*2050*/  @P4 STS [R239+0xc], RZ ;  /* 0x00000cffef004388 */ /* 0x0003e20000000800 */
[----:B------:R-:W-:Y:S01]  /*2060*/  IMAD.MOV.U32 R234, RZ, RZ, R12 ;  /* 0x000000ffffea7224 */ /* 0x000fe200078e000c */
[----:B------:R-:W-:Y:S01]  /*2070*/  CS2R R120, SRZ ;  /* 0x0000000000787805 */ /* 0x000fe2000001ff00 */
[----:B------:R-:W-:Y:S01]  /*2080*/  IMAD.MOV.U32 R233, RZ, RZ, R13 ;  /* 0x000000ffffe97224 */ /* 0x000fe200078e000d */
[----:B------:R1:W-:Y:S01]  /*2090*/  @P4 STS [R239+0x2000], RZ ;  /* 0x002000ffef004388 */ /* 0x0003e20000000800 */
[----:B------:R-:W-:-:S02]  /*20a0*/  CS2R R118, SRZ ;  /* 0x0000000000767805 */ /* 0x000fc4000001ff00 */
[----:B------:R-:W-:Y:S02]  /*20b0*/  CS2R R116, SRZ ;  /* 0x0000000000747805 */ /* 0x000fe4000001ff00 */
[----:B------:R-:W-:Y:S01]  /*20c0*/  CS2R R110, SRZ ;  /* 0x00000000006e7805 */ /* 0x000fe2000001ff00 */
[----:B------:R1:W-:Y:S01]  /*20d0*/  @P4 STS [R239+0x2004], RZ ;  /* 0x002004ffef004388 */ /* 0x0003e20000000800 */
[----:B------:R-:W-:Y:S02]  /*20e0*/  CS2R R108, SRZ ;  /* 0x00000000006c7805 */ /* 0x000fe4000001ff00 */
[----:B------:R-:W-:Y:S02]  /*20f0*/  CS2R R114, SRZ ;  /* 0x0000000000727805 */ /* 0x000fe4000001ff00 */
[----:B------:R-:W-:Y:S01]  /*2100*/  CS2R R112, SRZ ;  /* 0x0000000000707805 */ /* 0x000fe2000001ff00 */
        /* <DEDUP_REMOVED lines=24> */
[----:B------:R-:W-:Y:S01]  /*2290*/  @!PT LDS RZ, [RZ] ;  /* 0x00000000fffff984 */ /* 0x000fe20000000800 */
[----:B------:R-:W-:Y:S01]  /*22a0*/  @!PT LDS RZ, [RZ] ;  /* 0x00000000fffff984 */ /* 0x000fe20000000800 */
[----:B------:R-:W-:Y:S01]  /*22b0*/  @!PT LDS RZ, [RZ] ;  /* 0x00000000fffff984 */ /* 0x000fe20000000800 */
[----:B------:R-:W-:Y:S01]  /*22c0*/  @!P4 LDGSTS.E.BYPASS.LTC128B.128 [R239], desc[UR16][R250.64] ;  /* 0x00000000faefcfae */ /* 0x000fe2000b901d50 */
[----:B------:R-:W-:-:S02]  /*22d0*/  CS2R R38, SRZ ;  /* 0x0000000000267805 */ /* 0x000fc4000001ff00 */
[----:B------:R-:W-:Y:S02]  /*22e0*/  CS2R R36, SRZ ;  /* 0x0000000000247805 */ /* 0x000fe4000001ff00 */
[----:B------:R-:W-:Y:S01]  /*22f0*/  CS2R R30, SRZ ;  /* 0x00000000001e7805 */ /* 0x000fe2000001ff00 */
[----:B------:R-:W-:Y:S01]  /*2300*/  @!P4 LDGSTS.E.BYPASS.LTC128B.128 [R239+0x2000], desc[UR16][R250.64+0x80] ;  /* 0x02000080faefcfae */ /* 0x000fe2000b901d50 */
[----:B------:R-:W-:Y:S02]  /*2310*/  CS2R R28, SRZ ;  /* 0x00000000001c7805 */ /* 0x000fe4000001ff00 */
[----:B------:R-:W-:Y:S01]  /*2320*/  CS2R R34, SRZ ;  /* 0x0000000000227805 */ /* 0x000fe2000001ff00 */
[----:B------:R-:W-:Y:S01]  /*2330*/  ULDC UR4, c[0x0][0x2dc] ;  /* 0x0000b70000047ab9 */ /* 0x000fe20000000800 */
[----:B------:R-:W-:Y:S01]  /*2340*/  @!P4 LDGSTS.E.BYPASS.LTC128B.128 [R239+0x4000], desc[UR16][R250.64+0x100] ;  /* 0x04000100faefcfae */ /* 0x000fe2000b901d50 */
[----:B---3--:R-:W-:Y:S01]  /*2350*/  @!P2 LEA R8, P4, R24, R8, 0x1 ;  /* 0x000000081808a211 */ /* 0x008fe200078808ff */
[----:B------:R-:W-:-:S02]  /*2360*/  ULDC UR6, c[0x0][0x2ec] ;  /* 0x0000bb0000067ab9 */ /* 0x000fc40000000800 */
[----:B------:R3:W-:Y:S01]  /*2370*/  @P3 STS [R239+0x1000], RZ ;  /* 0x001000ffef003388 */ /* 0x0007e20000000800 */
[----:B------:R-:W-:Y:S02]  /*2380*/  @!P2 LEA.HI.X R9, R24, R9, R10, 0x1, P4 ;  /* 0x000000091809a211 */ /* 0x000fe400020f0c0a */
[C---:B--2---:R-:W-:Y:S01]  /*2390*/  @!P1 LEA R4, P4, R16.reuse, R4, 0x1 ;  /* 0x0000000410049211 */ /* 0x044fe200078808ff */
[----:B------:R3:W-:Y:S03]  /*23a0*/  @P3 STS [R239+0x1004], RZ ;  /* 0x001004ffef003388 */ /* 0x0007e60000000800 */
[----:B------:R-:W-:Y:S01]  /*23b0*/  @!P1 LEA.HI.X R5, R16, R5, R15, 0x1, P4 ;  /* 0x0000000510059211 */ /* 0x000fe200020f0c0f */
[----:B------:R3:W-:Y:S04]  /*23c0*/  @P3 STS [R239+0x1008], RZ ;  /* 0x001008ffef003388 */ /* 0x0007e80000000800 */
        /* <DEDUP_REMOVED lines=9> */
[----:B------:R-:W-:Y:S01]  /*2460*/  @!PT LDS RZ, [RZ] ;  /* 0x00000000fffff984 */ /* 0x000fe20000000800 */
[----:B------:R-:W-:Y:S01]  /*2470*/  @!PT LDS RZ, [RZ] ;  /* 0x00000000fffff984 */ /* 0x000fe20000000800 */
[----:B------:R-:W-:Y:S01]  /*2480*/  @!PT LDS RZ, [RZ] ;  /* 0x00000000fffff984 */ /* 0x000fe20000000800 */
[----:B------:R-:W-:Y:S04]  /*2490*/  @!P3 LDGSTS.E.BYPASS.LTC128B.128 [R239+0x1000], desc[UR16][R18.64] ;  /* 0x0100000012efbfae */ /* 0x000fe8000b901d50 */
[----:B------:R-:W-:Y:S04]  /*24a0*/  @!P3 LDGSTS.E.BYPASS.LTC128B.128 [R239+0x3000], desc[UR16][R18.64+0x80] ;  /* 0x0300008012efbfae */ /* 0x000fe8000b901d50 */
[----:B------:R-:W-:Y:S01]  /*24b0*/  @!P3 LDGSTS.E.BYPASS.LTC128B.128 [R239+0x5000], desc[UR16][R18.64+0x100] ;  /* 0x0500010012efbfae */ /* 0x000fe2000b901d50 */
[----:B----4-:R-:W-:-:S03]  /*24c0*/  @!P2 LEA R6, P3, R26, R6, 0x1 ;  /* 0x000000061a06a211 */ /* 0x010fc600078608ff */
[----:B------:R3:W-:Y:S01]  /*24d0*/  @P2 STS.128 [R222+0x12000], RZ ;  /* 0x012000ffde002388 */ /* 0x0007e20000000c00 */
[----:B------:R-:W-:Y:S02]  /*24e0*/  @!P2 LEA.HI.X R7, R26, R7, R14, 0x1, P3 ;  /* 0x000000071a07a211 */ /* 0x000fe400018f0c0e */
[C---:B-1----:R-:W-:Y:S01]  /*24f0*/  @!P1 LEA R10, P3, R20.reuse, R2, 0x1 ;  /* 0x00000002140a9211 */ /* 0x042fe200078608ff */
[----:B------:R3:W-:Y:S03]  /*2500*/  @P2 STS.128 [R222+0x14000], RZ ;  /* 0x014000ffde002388 */ /* 0x0007e60000000c00 */
[----:B------:R-:W-:Y:S01]  /*2510*/  @!P1 LEA.HI.X R11, R20, R3, R11, 0x1, P3 ;  /* 0x00000003140b9211 */ /* 0x000fe200018f0c0b */
[----:B------:R3:W-:Y:S04]  /*2520*/  @P2 STS.128 [R222+0x16000], RZ ;  /* 0x016000ffde002388 */ /* 0x0007e80000000c00 */
[----:B------:R-:W-:Y:S01]  /*2530*/  @!PT LDS RZ, [RZ] ;  /* 0x00000000fffff984 */ /* 0x000fe20000000800 */
[----:B------:R-:W-:Y:S01]  /*2540*/  @!PT LDS RZ, [RZ] ;  /* 0x00000000fffff984 */ /* 0x000fe20000000800 */
[----:B------:R-:W-:Y:S01]  /*2550*/  @!PT LDS RZ, [RZ] ;  /* 0x00000000fffff984 */ /* 0x000fe20000000800 */
[----:B------:R-:W-:Y:S04]  /*2560*/  @!P2 LDGSTS.E.BYPASS.LTC128B.128 [R222+0x12000], desc[UR16][R8.64] ;  /* 0x1200000008deafae */ /* 0x000fe8000b901d50 */
[----:B------:R-:W-:Y:S04]  /*2570*/  @!P2 LDGSTS.E.BYPASS.LTC128B.128 [R222+0x14000], desc[UR16][R8.64+0x80] ;  /* 0x1400008008deafae */ /* 0x000fe8000b901d50 */
[----:B------:R1:W-:Y:S04]  /*2580*/  @!P2 LDGSTS.E.BYPASS.LTC128B.128 [R222+0x16000], desc[UR16][R8.64+0x100] ;  /* 0x1600010008deafae */ /* 0x0003e8000b901d50 */
[----:B------:R3:W-:Y:S04]  /*2590*/  @P1 STS.128 [R222+0x13000], RZ ;  /* 0x013000ffde001388 */ /* 0x0007e80000000c00 */
[----:B------:R3:W-:Y:S04]  /*25a0*/  @P1 STS.128 [R222+0x15000], RZ ;  /* 0x015000ffde001388 */ /* 0x0007e80000000c00 */
[----:B------:R3:W-:Y:S04]  /*25b0*/  @P1 STS.128 [R222+0x17000], RZ ;  /* 0x017000ffde001388 */ /* 0x0007e80000000c00 */
[----:B------:R-:W-:Y:S01]  /*25c0*/  @!PT LDS RZ, [RZ] ;  /* 0x00000000fffff984 */ /* 0x000fe20000000800 */
[----:B------:R-:W-:Y:S01]  /*25d0*/  @!PT LDS RZ, [RZ] ;  /* 0x00000000fffff984 */ /* 0x000fe20000000800 */
[----:B------:R-:W-:Y:S01]  /*25e0*/  @!PT LDS RZ, [RZ] ;  /* 0x00000000fffff984 */ /* 0x000fe20000000800 */
[----:B------:R-:W-:Y:S04]  /*25f0*/  @!P1 LDGSTS.E.BYPASS.LTC128B.128 [R222+0x13000], desc[UR16][R4.64] ;  /* 0x1300000004de9fae */ /* 0x000fe8000b901d50 */
[----:B------:R-:W-:Y:S04]  /*2600*/  @!P1 LDGSTS.E.BYPASS.LTC128B.128 [R222+0x15000], desc[UR16][R4.64+0x80] ;  /* 0x1500008004de9fae */ /* 0x000fe8000b901d50 */
[----:B------:R2:W-:Y:S01]  /*2610*/  @!P1 LDGSTS.E.BYPASS.LTC128B.128 [R222+0x17000], desc[UR16][R4.64+0x100] ;  /* 0x1700010004de9fae */ /* 0x0005e2000b901d50 */
[----:B-1----:R-:W-:-:S03]  /*2620*/  IADD3 R8, P3, R235, R232, RZ ;  /* 0x000000e8eb087210 */ /* 0x002fc60007f7e0ff */
[----:B------:R3:W-:Y:S02]  /*2630*/  @P2 STS.128 [R222+0x18000], RZ ;  /* 0x018000ffde002388 */ /* 0x0007e40000000c00 */
[----:B------:R-:W-:Y:S02]  /*2640*/  IMAD.X R9, R218, 0x1, R231, P3 ;  /* 0x00000001da097824 */ /* 0x000fe400018e06e7 */
[----:B------:R3:W-:Y:S04]  /*2650*/  @P2 STS.128 [R222+0x1a000], RZ ;  /* 0x01a000ffde002388 */ /* 0x0007e80000000c00 */
[----:B------:R3:W5:Y:S04]  /*2660*/  @!P6 LDG.E R237, desc[UR16][R8.64] ;  /* 0x0000001008ede981 */ /* 0x000768000c1e1900 */
[----:B------:R3:W5:Y:S04]  /*2670*/  @!P5 LDG.E R238, desc[UR16][R8.64+0x20] ;  /* 0x0000201008eed981 */ /* 0x000768000c1e1900 */
[----:B------:R3:W-:Y:S04]  /*2680*/  @P2 STS.128 [R222+0x1c000], RZ ;  /* 0x01c000ffde002388 */ /* 0x0007e80000000c00 */
[----:B------:R-:W-:Y:S01]  /*2690*/  @!PT LDS RZ, [RZ] ;  /* 0x00000000fffff984 */ /* 0x000fe20000000800 */
[----:B------:R-:W-:Y:S01]  /*26a0*/  @!PT LDS RZ, [RZ] ;  /* 0x00000000fffff984 */ /* 0x000fe20000000800 */
[----:B------:R-:W-:Y:S01]  /*26b0*/  @!PT LDS RZ, [RZ] ;  /* 0x00000000fffff984 */ /* 0x000fe20000000800 */
[----:B------:R3:W-:Y:S01]  /*26c0*/  @!P2 LDGSTS.E.BYPASS.LTC128B.128 [R222+0x18000], desc[UR16][R6.64] ;  /* 0x1800000006deafae */ /* 0x0007e2000b901d50 */
[----:B------:R-:W-:-:S03]  /*26d0*/  VIADD R2, R241, 0x40 ;  /* 0x00000040f1027836 */ /* 0x000fc60000000000 */
[----:B------:R3:W-:Y:S04]  /*26e0*/  @!P2 LDGSTS.E.BYPASS.LTC128B.128 [R222+0x1a000], desc[UR16][R6.64+0x80] ;  /* 0x1a00008006deafae */ /* 0x0007e8000b901d50 */
[----:B------:R3:W-:Y:S04]  /*26f0*/  @!P2 LDGSTS.E.BYPASS.LTC128B.128 [R222+0x1c000], desc[UR16][R6.64+0x100] ;  /* 0x1c00010006deafae */ /* 0x0007e8000b901d50 */
[----:B------:R3:W-:Y:S04]  /*2700*/  @P1 STS.128 [R222+0x19000], RZ ;  /* 0x019000ffde001388 */ /* 0x0007e80000000c00 */
[----:B------:R3:W-:Y:S04]  /*2710*/  @P1 STS.128 [R222+0x1b000], RZ ;  /* 0x01b000ffde001388 */ /* 0x0007e80000000c00 */
[----:B------:R3:W-:Y:S04]  /*2720*/  @P1 STS.128 [R222+0x1d000], RZ ;  /* 0x01d000ffde001388 */ /* 0x0007e80000000c00 */
[----:B------:R-:W-:Y:S01]  /*2730*/  @!PT LDS RZ, [RZ] ;  /* 0x00000000fffff984 */ /* 0x000fe20000000800 */
[----:B------:R-:W-:Y:S01]  /*2740*/  @!PT LDS RZ, [RZ] ;  /* 0x00000000fffff984 */ /* 0x000fe20000000800 */
[----:B------:R-:W-:Y:S01]  /*2750*/  @!PT LDS RZ, [RZ] ;  /* 0x00000000fffff984 */ /* 0x000fe20000000800 */
[----:B------:R3:W-:Y:S04]  /*2760*/  @!P1 LDGSTS.E.BYPASS.LTC128B.128 [R222+0x19000], desc[UR16][R10.64] ;  /* 0x190000000ade9fae */ /* 0x0007e8000b901d50 */
[----:B------:R3:W-:Y:S01]  /*2770*/  @!P1 LDGSTS.E.BYPASS.LTC128B.128 [R222+0x1b000], desc[UR16][R10.64+0x80] ;  /* 0x1b0000800ade9fae */ /* 0x0007e2000b901d50 */
[----:B------:R-:W-:-:S03]  /*2780*/  ISETP.GE.AND P3, PT, R2, R243, PT ;  /* 0x000000f30200720c */ /* 0x000fc60003f66270 */
[----:B------:R3:W-:Y:S04]  /*2790*/  @!P1 LDGSTS.E.BYPASS.LTC128B.128 [R222+0x1d000], desc[UR16][R10.64+0x100] ;  /* 0x1d0001000ade9fae */ /* 0x0007e8000b901d50 */
[----:B------:R-:W0:Y:S01]  /*27a0*/  LDGDEPBAR ;  /* 0x00000000000079af */ /* 0x000e220000000000 */
[----:B------:R-:W-:Y:S01]  /*27b0*/  R2P PR, R209, 0x6 ;  /* 0x00000006d1007804 */ /* 0x000fe20000000000 */
[----:B------:R-:W-:Y:S02]  /*27c0*/  VIADD R3, R204, 0x3000 ;  /* 0x00003000cc037836 */ /* 0x000fe40000000000 */
[----:B--2---:R-:W-:Y:S02]  /*27d0*/  VIADD R4, R203, 0x3000 ;  /* 0x00003000cb047836 */ /* 0x004fe40000000000 */
[----:B------:R-:W-:-:S02]  /*27e0*/  SEL R194, R194, 0xffffffe0, !P1 ;  /* 0xffffffe0c2c27807 */ /* 0x000fc40004800000 */
[----:B------:R-:W-:Y:S02]  /*27f0*/  SEL R193, R193, 0xffffffc0, !P2 ;  /* 0xffffffc0c1c17807 */ /* 0x000fe40005000000 */
[----:B------:R-:W-:Y:S01]  /*2800*/  SEL R196, R3, R204, !P0 ;  /* 0x000000cc03c47207 */ /* 0x000fe20004000000 */
[----:B------:R-:W-:Y:S01]  /*2810*/  IMAD.IADD R192, R197, 0x1, R194 ;  /* 0x00000001c5c07824 */ /* 0x000fe200078e02c2 */
[----:B------:R-:W-:Y:S02]  /*2820*/  SEL R4, R4, R203, !P0 ;  /* 0x000000cb04047207 */ /* 0x000fe40004000000 */
[----:B------:R-:W-:Y:S02]  /*2830*/  CS2R R32, SRZ ;  /* 0x0000000000207805 */ /* 0x000fe4000001ff00 */
[----:B------:R-:W-:Y:S02]  /*2840*/  CS2R R26, SRZ ;  /* 0x00000000001a7805 */ /* 0x000fe4000001ff00 */
[----:B------:R-:W-:-:S02]  /*2850*/  CS2R R24, SRZ ;  /* 0x0000000000187805 */ /* 0x000fc4000001ff00 */
[----:B------:R-:W-:Y:S02]  /*2860*/  CS2R R22, SRZ ;  /* 0x0000000000167805 */ /* 0x000fe4000001ff00 */
[----:B------:R-:W-:Y:S01]  /*2870*/  CS2R R20, SRZ ;  /* 0x0000000000147805 */ /* 0x000fe2000001ff00 */
[----:B------:R-:W-:Y:S01]  /*2880*/  IMAD.IADD R2, R197, 0x1, R193 ;  /* 0x00000001c5027824 */ /* 0x000fe200078e02c1 */
[----:B------:R-:W-:Y:S01]  /*2890*/  LEA R196, R196, UR5, 0x1 ;  /* 0x00000005c4c47c11 */ /* 0x000fe2000f8e08ff */
[----:B------:R-:W-:Y:S01]  /*28a0*/  IMAD.IADD R3, R193, 0x1, R192 ;  /* 0x00000001c1037824 */ /* 0x000fe200078e02c0 */
[----:B---3--:R-:W-:-:S07]  /*28b0*/  LEA R195, R4, UR5, 0x1 ;  /* 0x0000000504c37c11 */ /* 0x008fce000f8e08ff */
.L_x_357:
[----:B------:R-:W0:Y:S01]  /*28c0*/  LDGDEPBAR ;  /* 0x00000000000079af */ /* 0x000e220000000000 */
[----:B------:R-:W-:Y:S01]  /*28d0*/  IADD3 R150, R196, R194, RZ ;  /* 0x000000c2c4967210 */ /* 0x000fe20007ffe0ff */
[----:B-----5:R-:W-:Y:S01]  /*28e0*/  FMUL.FTZ R166, R238, 1.4426950216293334961 ;  /* 0x3fb8aa3beea67820 */ /* 0x020fe20000410000 */
[----:B------:R-:W-:Y:S01]  /*28f0*/  IADD3 R149, R196, R193, RZ ;  /* 0x000000c1c4957210 */ /* 0x000fe20007ffe0ff */
[C---:B------:R-:W-:Y:S01]  /*2900*/  FMUL.FTZ R164, R237.reuse, 1.4426950216293334961 ;  /* 0x3fb8aa3beda47820 */ /* 0x040fe20000410000 */
[----:B------:R-:W-:Y:S01]  /*2910*/  @P3 LEA R162, R216, R207, 0x6 ;  /* 0x000000cfd8a23211 */ /* 0x000fe200078e30ff */
[----:B------:R-:W-:Y:S01]  /*2920*/  IMAD.IADD R148, R150, 0x1, R193 ;  /* 0x0000000196947824 */ /* 0x000fe200078e02c1 */
[----:B------:R-:W-:Y:S02]  /*2930*/  FSETP.NEU.FTZ.AND P0, PT, R237, -INF , PT ;  /* 0xff800000ed00780b */ /* 0x000fe40003f1d000 */
[C---:B------:R-:W-:Y:S01]  /*2940*/  @P3 IADD3 R168, R162.reuse, 0x18, RZ ;  /* 0x00000018a2a83810 */ /* 0x040fe20007ffe0ff */
[----:B------:R-:W-:Y:S01]  /*2950*/  @P3 VIADD R156, R162, 0x8 ;  /* 0x00000008a29c3836 */ /* 0x000fe20000000000 */
[----:B------:R-:W-:Y:S02]  /*2960*/  FSEL R164, R164, RZ, P0 ;  /* 0x000000ffa4a47208 */ /* 0x000fe40000000000 */
[----:B------:R-:W-:Y:S02]  /*2970*/  FSETP.NEU.FTZ.AND P0, PT, R238, -INF , PT ;  /* 0xff800000ee00780b */ /* 0x000fe40003f1d000 */
[-C--:B------:R-:W-:Y:S02]  /*2980*/  @P3 ISETP.GE.AND P1, PT, R162, R243.reuse, PT ;  /* 0x000000f3a200320c */ /* 0x080fe40003f26270 */
[----:B------:R-:W-:Y:S02]  /*2990*/  FSEL R166, R166, RZ, P0 ;  /* 0x000000ffa6a67208 */ /* 0x000fe40000000000 */
[-C--:B------:R-:W-:Y:S02]  /*29a0*/  @P3 ISETP.GE.AND P0, PT, R156, R243.reuse, PT ;  /* 0x000000f39c00320c */ /* 0x080fe40003f06270 */
[C---:B------:R-:W-:Y:S02]  /*29b0*/  @P3 IADD3 R158, R162.reuse, 0x9, RZ ;  /* 0x00000009a29e3810 */ /* 0x040fe40007ffe0ff */
[----:B------:R-:W-:Y:S01]  /*29c0*/  @P3 IADD3 R152, R162, 0x1, RZ ;  /* 0x00000001a2983810 */ /* 0x000fe20007ffe0ff */
[----:B------:R-:W-:Y:S04]  /*29d0*/  DEPBAR.LE SB0, 0x0 ;  /* 0x000080000000791a */ /* 0x000fe80000000000 */
[----:B------:R-:W-:Y:S01]  /*29e0*/  BAR.SYNC.DEFER_BLOCKING 0x0 ;  /* 0x0000000000007b1d */ /* 0x000fe20000010000 */
[----:B------:R-:W-:Y:S02]  /*29f0*/  @P3 ISETP.GE.AND P2, PT, R152, R243, PT ;  /* 0x000000f39800320c */ /* 0x000fe40003f46270 */
[----:B------:R-:W-:Y:S02]  /*2a00*/  @P3 IADD3 R160, R162, 0x10, RZ ;  /* 0x00000010a2a03810 */ /* 0x000fe40007ffe0ff */
[----:B------:R-:W-:Y:S01]  /*2a10*/  ISETP.GE.AND P4, PT, R240, 0x1, PT ;  /* 0x00000001f000780c */ /* 0x000fe20003f86270 */
[----:B------:R-:W-:Y:S04]  /*2a20*/  LDSM.16.M88.4 R68, [R196] ;  /* 0x00000000c444783b */ /* 0x000fe80000000200 */
[----:B------:R-:W1:Y:S04]  /*2a30*/  LDSM.16.M88.4 R72, [R202+UR5+0x12000] ;  /* 0x01200005ca48783b */ /* 0x000e680008000200 */
[----:B------:R-:W2:Y:S04]  /*2a40*/  LDSM.16.M88.4 R76, [R202+UR5+0x12800] ;  /* 0x01280005ca4c783b */ /* 0x000ea80008000200 */
[----:B------:R-:W-:Y:S04]  /*2a50*/  LDSM.16.M88.4 R80, [R150] ;  /* 0x000000009650783b */ /* 0x000fe80000000200 */
[----:B------:R-:W3:Y:S04]  /*2a60*/  LDSM.16.M88.4 R84, [R201] ;  /* 0x00000000c954783b */ /* 0x000ee80000000200 */
[----:B------:R-:W4:Y:S04]  /*2a70*/  LDSM.16.M88.4 R88, [R201+0x800] ;  /* 0x00080000c958783b */ /* 0x000f280000000200 */
[----:B------:R-:W-:Y:S04]  /*2a80*/  LDSM.16.M88.4 R92, [R149] ;  /* 0x00000000955c783b */ /* 0x000fe80000000200 */
[----:B------:R-:W4:Y:S01]  /*2a90*/  LDSM.16.M88.4 R96, [R200] ;  /* 0x00000000c860783b */ /* 0x000f220000000200 */
[C---:B-1----:R-:W-:Y:S06]  /*2aa0*/  HMMA.16816.F32.BF16 R4, R68.reuse, R72, RZ ;  /* 0x000000484404723c */ /* 0x042fec00000418ff */
[C---:B------:R-:W-:Y:S01]  /*2ab0*/  HMMA.16816.F32.BF16 R8, R68.reuse, R74, RZ ;  /* 0x0000004a4408723c */ /* 0x040fe200000418ff */
[----:B------:R-:W-:Y:S05]  /*2ac0*/  LDSM.16.M88.4 R72, [R148] ;  /* 0x000000009448783b */ /* 0x000fea0000000200 */
[C---:B--2---:R-:W-:Y:S06]  /*2ad0*/  HMMA.16816.F32.BF16 R12, R68.reuse, R76, RZ ;  /* 0x0000004c440c723c */ /* 0x044fec00000418ff */
[----:B------:R-:W-:Y:S01]  /*2ae0*/  HMMA.16816.F32.BF16 R16, R68, R78, RZ ;  /* 0x0000004e4410723c */ /* 0x000fe200000418ff */
[----:B------:R-:W1:Y:S04]  /*2af0*/  LDSM.16.M88.4 R68, [R200+0x800] ;  /* 0x00080000c844783b */ /* 0x000e680000000200 */
[----:B------:R-:W2:Y:S01]  /*2b00*/  LDSM.16.M88.4 R76, [R199] ;  /* 0x00000000c74c783b */ /* 0x000ea20000000200 */
[C---:B---3--:R-:W-:Y:S06]  /*2b10*/  HMMA.16816.F32.BF16 R4, R80.reuse, R84, R4 ;  /* 0x000000545004723c */ /* 0x048fec0000041804 */
[C---:B------:R-:W-:Y:S01]  /*2b20*/  HMMA.16816.F32.BF16 R8, R80.reuse, R86, R8 ;  /* 0x000000565008723c */ /* 0x040fe20000041808 */
[----:B------:R-:W-:Y:S05]  /*2b30*/  LDSM.16.M88.4 R84, [R196+0x2000] ;  /* 0x00200000c454783b */ /* 0x000fea0000000200 */
[C---:B----4-:R-:W-:Y:S06]  /*2b40*/  HMMA.16816.F32.BF16 R12, R80.reuse, R88, R12 ;  /* 0x00000058500c723c */ /* 0x050fec000004180c */
[----:B------:R-:W-:Y:S01]  /*2b50*/  HMMA.16816.F32.BF16 R16, R80, R90, R16 ;  /* 0x0000005a5010723c */ /* 0x000fe20000041810 */
[----:B------:R-:W3:Y:S04]  /*2b60*/  LDSM.16.M88.4 R80, [R199+0x800] ;  /* 0x00080000c750783b */ /* 0x000ee80000000200 */
[----:B------:R-:W4:Y:S01]  /*2b70*/  LDSM.16.M88.4 R88, [R202+UR5+0x14000] ;  /* 0x01400005ca58783b */ /* 0x000f220008000200 */
[C---:B------:R-:W-:Y:S06]  /*2b80*/  HMMA.16816.F32.BF16 R4, R92.reuse, R96, R4 ;  /* 0x000000605c04723c */ /* 0x040fec0000041804 */
[C---:B------:R-:W-:Y:S01]  /*2b90*/  HMMA.16816.F32.BF16 R8, R92.reuse, R98, R8 ;  /* 0x000000625c08723c */ /* 0x040fe20000041808 */
[----:B------:R-:W-:Y:S05]  /*2ba0*/  LDSM.16.M88.4 R96, [R201+0x2000] ;  /* 0x00200000c960783b */ /* 0x000fea0000000200 */
[C---:B-1----:R-:W-:Y:S06]  /*2bb0*/  HMMA.16816.F32.BF16 R12, R92.reuse, R68, R12 ;  /* 0x000000445c0c723c */ /* 0x042fec000004180c */
[----:B------:R-:W-:Y:S01]  /*2bc0*/  HMMA.16816.F32.BF16 R16, R92, R70, R16 ;  /* 0x000000465c10723c */ /* 0x000fe20000041810 */
[----:B------:R-:W1:Y:S04]  /*2bd0*/  LDSM.16.M88.4 R68, [R202+UR5+0x14800] ;  /* 0x01480005ca44783b */ /* 0x000e680008000200 */
[----:B------:R-:W1:Y:S01]  /*2be0*/  LDSM.16.M88.4 R92, [R150+0x2000] ;  /* 0x00200000965c783b */ /* 0x000e620000000200 */
[C---:B--2---:R-:W-:Y:S06]  /*2bf0*/  HMMA.16816.F32.BF16 R4, R72.reuse, R76, R4 ;  /* 0x0000004c4804723c */ /* 0x044fec0000041804 */
[C---:B------:R-:W-:Y:S01]  /*2c00*/  HMMA.16816.F32.BF16 R8, R72.reuse, R78, R8 ;  /* 0x0000004e4808723c */ /* 0x040fe20000041808 */
[----:B------:R-:W-:Y:S05]  /*2c10*/  LDSM.16.M88.4 R76, [R149+0x2000] ;  /* 0x00200000954c783b */ /* 0x000fea0000000200 */
[C---:B---3--:R-:W-:Y:S06]  /*2c20*/  HMMA.16816.F32.BF16 R12, R72.reuse, R80, R12 ;  /* 0x00000050480c723c */ /* 0x048fec000004180c */
        /* <DEDUP_REMOVED lines=11> */
[C---:B------:R-:W-:Y:S01]  /*2ce0*/  HMMA.16816.F32.BF16 R8, R92.reuse, R98, R8 ;  /* 0x000000625c08723c */ /* 0x040fe20000041808 */
[----:B------:R-:W-:Y:S05]  /*2cf0*/  LDSM.16.M88.4 R96, [R202+UR5+0x16000] ;  /* 0x01600005ca60783b */ /* 0x000fea0008000200 */
        /* <DEDUP_REMOVED lines=9> */
[----:B------:R-:W1:Y:S04]  /*2d90*/  LDSM.16.M88.4 R68, [R202+UR5+0x16800] ;  /* 0x01680005ca44783b */ /* 0x000e680008000200 */
        /* <DEDUP_REMOVED lines=13> */
[----:B------:R-:W1:Y:S04]  /*2e70*/  LDSM.16.M88.4 R68, [R200+0x4800] ;  /* 0x00480000c844783b */ /* 0x000e680000000200 */
[----:B------:R-:W1:Y:S01]  /*2e80*/  LDSM.16.M88.4 R92, [R148+0x4000] ;  /* 0x00400000945c783b */ /* 0x000e620000000200 */
[C---:B---3--:R-:W-:Y:S06]  /*2e90*/  HMMA.16816.F32.BF16 R4, R76.reuse, R80, R4 ;  /* 0x000000504c04723c */ /* 0x048fec0000041804 */
[C---:B------:R-:W-:Y:S06]  /*2ea0*/  HMMA.16816.F32.BF16 R8, R76.reuse, R82, R8 ;  /* 0x000000524c08723c */ /* 0x040fec0000041808 */
[C---:B--2---:R-:W-:Y:S06]  /*2eb0*/  HMMA.16816.F32.BF16 R12, R76.reuse, R72, R12 ;  /* 0x000000484c0c723c */ /* 0x044fec000004180c */
[----:B------:R-:W-:Y:S06]  /*2ec0*/  HMMA.16816.F32.BF16 R16, R76, R74, R16 ;  /* 0x0000004a4c10723c */ /* 0x000fec0000041810 */
[C---:B----4-:R-:W-:Y:S06]  /*2ed0*/  HMMA.16816.F32.BF16 R4, R84.reuse, R88, R4 ;  /* 0x000000585404723c */ /* 0x050fec0000041804 */
[C---:B------:R-:W-:Y:S06]  /*2ee0*/  HMMA.16816.F32.BF16 R8, R84.reuse, R90, R8 ;  /* 0x0000005a5408723c */ /* 0x040fec0000041808 */
[C---:B-1----:R-:W-:Y:S06]  /*2ef0*/  HMMA.16816.F32.BF16 R12, R84.reuse, R68, R12 ;  /* 0x00000044540c723c */ /* 0x042fec000004180c */
[----:B------:R-:W-:Y:S01]  /*2f00*/  HMMA.16816.F32.BF16 R16, R84, R70, R16 ;  /* 0x000000465410723c */ /* 0x000fe20000041810 */
[----:B------:R-:W1:Y:S05]  /*2f10*/  LDSM.16.M88.4 R68, [R199+0x4800] ;  /* 0x00480000c744783b */ /* 0x000e6a0000000200 */
[C---:B------:R-:W-:Y:S06]  /*2f20*/  HMMA.16816.F32.BF16 R4, R92.reuse, R96, R4 ;  /* 0x000000605c04723c */ /* 0x040fec0000041804 */
[C---:B------:R-:W-:Y:S07]  /*2f30*/  HMMA.16816.F32.BF16 R8, R92.reuse, R98, R8 ;  /* 0x000000625c08723c */ /* 0x040fee0000041808 */
[----:B------:R-:W-:Y:S04]  /*2f40*/  LEA R99, R204, UR5, 0x1 ;  /* 0x00000005cc637c11 */ /* 0x000fe8000f8e08ff */
[C---:B------:R-:W-:Y:S01]  /*2f50*/  IADD3 R97, R193.reuse, R99, RZ ;  /* 0x00000063c1617210 */ /* 0x040fe20007ffe0ff */
[----:B------:R-:W-:Y:S05]  /*2f60*/  IMAD.IADD R98, R194, 0x1, R99 ;  /* 0x00000001c2627824 */ /* 0x000fea00078e0263 */
[----:B------:R-:W-:Y:S02]  /*2f70*/  IADD3 R96, R193, R98, RZ ;  /* 0x00000062c1607210 */ /* 0x000fe40007ffe0ff */
[----:B------:R-:W-:Y:S02]  /*2f80*/  @P3 FSEL R4, R4, -INF , !P1 ;  /* 0xff80000004043808 */ /* 0x000fe40004800000 */
[----:B------:R-:W-:Y:S02]  /*2f90*/  @P3 FSEL R6, R6, -INF , !P1 ;  /* 0xff80000006063808 */ /* 0x000fe40004800000 */
[----:B------:R-:W-:Y:S01]  /*2fa0*/  @P3 FSEL R5, R5, -INF , !P2 ;  /* 0xff80000005053808 */ /* 0x000fe20005000000 */
[----:B------:R-:W-:Y:S01]  /*2fb0*/  FFMA.FTZ R151, R4, UR6, -R164 ;  /* 0x0000000604977c23 */ /* 0x000fe200080108a4 */
[----:B------:R-:W-:Y:S01]  /*2fc0*/  @P3 FSEL R8, R8, -INF , !P0 ;  /* 0xff80000008083808 */ /* 0x000fe20004000000 */
[----:B------:R-:W-:Y:S01]  /*2fd0*/  FFMA.FTZ R153, R6, UR6, -R166 ;  /* 0x0000000606997c23 */ /* 0x000fe200080108a6 */
[----:B------:R-:W-:Y:S01]  /*2fe0*/  @P3 FSEL R10, R10, -INF , !P0 ;  /* 0xff8000000a0a3808 */ /* 0x000fe20004000000 */
[----:B------:R-:W-:Y:S01]  /*2ff0*/  FFMA.FTZ R152, R5, UR6, -R164 ;  /* 0x0000000605987c23 */ /* 0x000fe200080108a4 */
[C---:B-1----:R-:W-:Y:S01]  /*3000*/  HMMA.16816.F32.BF16 R12, R92.reuse, R68, R12 ;  /* 0x000000445c0c723c */ /* 0x042fe2000004180c */
[----:B------:R-:W-:Y:S02]  /*3010*/  MUFU.EX2 R151, R151 ;  /* 0x0000009700977308 */ /* 0x000fe40000000800 */
[-C--:B------:R-:W-:Y:S01]  /*3020*/  @P3 ISETP.GE.AND P0, PT, R160, R243.reuse, PT ;  /* 0x000000f3a000320c */ /* 0x080fe20003f06270 */
[----:B------:R-:W-:Y:S01]  /*3030*/  @P3 VIADD R160, R162, 0x11 ;  /* 0x00000011a2a03836 */ /* 0x000fe20000000000 */
[-C--:B------:R-:W-:Y:S01]  /*3040*/  @P3 ISETP.GE.AND P1, PT, R158, R243.reuse, PT ;  /* 0x000000f39e00320c */ /* 0x080fe20003f26270 */
[----:B------:R-:W-:Y:S05]  /*3050*/  HMMA.16816.F32.BF16 R16, R92, R70, R16 ;  /* 0x000000465c10723c */ /* 0x000fea0000041810 */
[----:B------:R-:W-:Y:S01]  /*3060*/  MUFU.EX2 R153, R153 ;  /* 0x0000009900997308 */ /* 0x000fe20000000800 */
[----:B------:R-:W-:Y:S01]  /*3070*/  @P3 FSEL R9, R9, -INF , !P1 ;  /* 0xff80000009093808 */ /* 0x000fe20004800000 */
[----:B------:R-:W-:Y:S01]  /*3080*/  FFMA.FTZ R157, R10, UR6, -R166 ;  /* 0x000000060a9d7c23 */ /* 0x000fe200080108a6 */
[----:B------:R-:W-:Y:S03]  /*3090*/  @P3 FSEL R11, R11, -INF , !P1 ;  /* 0xff8000000b0b3808 */ /* 0x000fe60004800000 */
[----:B------:R-:W-:Y:S01]  /*30a0*/  FFMA.FTZ R155, R8, UR6, -R164 ;  /* 0x00000006089b7c23 */ /* 0x000fe200080108a4 */
[-C--:B------:R-:W-:Y:S02]  /*30b0*/  @P3 ISETP.GE.AND P1, PT, R160, R243.reuse, PT ;  /* 0x000000f3a000320c */ /* 0x080fe40003f26270 */
[----:B------:R-:W-:Y:S01]  /*30c0*/  @P3 FSEL R7, R7, -INF , !P2 ;  /* 0xff80000007073808 */ /* 0x000fe20005000000 */
[----:B------:R-:W-:Y:S01]  /*30d0*/  FFMA.FTZ R158, R11, UR6, -R166 ;  /* 0x000000060b9e7c23 */ /* 0x000fe200080108a6 */
[----:B------:R-:W-:Y:S01]  /*30e0*/  @P3 IADD3 R162, R162, 0x19, RZ ;  /* 0x00000019a2a23810 */ /* 0x000fe20007ffe0ff */
[----:B------:R-:W-:Y:S01]  /*30f0*/  FFMA.FTZ R156, R9, UR6, -R164 ;  /* 0x00000006099c7c23 */ /* 0x000fe200080108a4 */
[----:B------:R-:W1:Y:S01]  /*3100*/  MUFU.EX2 R152, R152 ;  /* 0x0000009800987308 */ /* 0x000e620000000800 */
[----:B------:R-:W-:Y:S01]  /*3110*/  FFMA.FTZ R154, R7, UR6, -R166 ;  /* 0x00000006079a7c23 */ /* 0x000fe200080108a6 */
[----:B------:R-:W-:Y:S02]  /*3120*/  @P3 FSEL R13, R13, -INF , !P1 ;  /* 0xff8000000d0d3808 */ /* 0x000fe40004800000 */
[----:B------:R-:W-:Y:S02]  /*3130*/  @P3 FSEL R12, R12, -INF , !P0 ;  /* 0xff8000000c0c3808 */ /* 0x000fe40004000000 */
[----:B------:R-:W-:Y:S01]  /*3140*/  @P3 FSEL R14, R14, -INF , !P0 ;  /* 0xff8000000e0e3808 */ /* 0x000fe20004000000 */
[----:B------:R-:W-:Y:S01]  /*3150*/  FFMA.FTZ R163, R13, UR6, -R164 ;  /* 0x000000060da37c23 */ /* 0x000fe200080108a4 */
[-C--:B------:R-:W-:Y:S02]  /*3160*/  @P3 ISETP.GE.AND P0, PT, R168, R243.reuse, PT ;  /* 0x000000f3a800320c */ /* 0x080fe40003f06270 */
[----:B------:R-:W2:Y:S01]  /*3170*/  MUFU.EX2 R154, R154 ;  /* 0x0000009a009a7308 */ /* 0x000ea20000000800 */
[----:B------:R-:W-:Y:S01]  /*3180*/  @P3 FSEL R15, R15, -INF , !P1 ;  /* 0xff8000000f0f3808 */ /* 0x000fe20004800000 */
[----:B------:R-:W-:Y:S01]  /*3190*/  FFMA.FTZ R161, R14, UR6, -R166 ;  /* 0x000000060ea17c23 */ /* 0x000fe200080108a6 */
[----:B------:R-:W-:Y:S01]  /*31a0*/  @P3 ISETP.GE.AND P1, PT, R162, R243, PT ;  /* 0x000000f3a200320c */ /* 0x000fe20003f26270 */
[----:B------:R-:W-:Y:S01]  /*31b0*/  FFMA.FTZ R159, R12, UR6, -R164 ;  /* 0x000000060c9f7c23 */ /* 0x000fe200080108a4 */
[----:B------:R-:W-:Y:S01]  /*31c0*/  @P3 FSEL R16, R16, -INF , !P0 ;  /* 0xff80000010103808 */ /* 0x000fe20004000000 */
[--C-:B------:R-:W-:Y:S01]  /*31d0*/  FFMA.FTZ R167, R15, UR6, -R166.reuse ;  /* 0x000000060fa77c23 */ /* 0x100fe200080108a6 */
[----:B------:R-:W-:Y:S03]  /*31e0*/  @P3 FSEL R17, R17, -INF , !P1 ;  /* 0xff80000011113808 */ /* 0x000fe60004800000 */
[----:B------:R3:W-:Y:S01]  /*31f0*/  MUFU.EX2 R160, R163 ;  /* 0x000000a300a07308 */ /* 0x0007e20000000800 */
[----:B------:R-:W-:Y:S02]  /*3200*/  @P3 FSEL R18, R18, -INF , !P0 ;  /* 0xff80000012123808 */ /* 0x000fe40004000000 */
[----:B------:R-:W-:Y:S02]  /*3210*/  @P3 FSEL R19, R19, -INF , !P1 ;  /* 0xff80000013133808 */ /* 0x000fe40004800000 */
[----:B-1----:R-:W-:Y:S01]  /*3220*/  F2FP.BF16.F32.PACK_AB R177, R152, R151 ;  /* 0x0000009798b1723e */ /* 0x002fe200000010ff */
[--C-:B------:R-:W-:Y:S04]  /*3230*/  FFMA.FTZ R165, R18, UR6, -R166.reuse ;  /* 0x0000000612a57c23 */ /* 0x100fe800080108a6 */
[----:B------:R-:W-:Y:S01]  /*3240*/  MUFU.EX2 R157, R157 ;  /* 0x0000009d009d7308 */ /* 0x000fe20000000800 */
[----:B------:R-:W-:Y:S01]  /*3250*/  FFMA.FTZ R166, R19, UR6, -R166 ;  /* 0x0000000613a67c23 */ /* 0x000fe200080108a6 */
[----:B--2---:R-:W-:Y:S01]  /*3260*/  F2FP.BF16.F32.PACK_AB R171, R154, R153 ;  /* 0x000000999aab723e */ /* 0x004fe200000010ff */
[----:B------:R-:W-:Y:S04]  /*3270*/  STS [R224+0x20000], R177 ;  /* 0x020000b1e0007388 */ /* 0x000fe80000000800 */
[----:B------:R-:W-:Y:S03]  /*3280*/  STS [R224+0x20400], R171 ;  /* 0x020400abe0007388 */ /* 0x000fe60000000800 */
[----:B------:R-:W1:Y:S01]  /*3290*/  MUFU.EX2 R158, R158 ;  /* 0x0000009e009e7308 */ /* 0x000e620000000800 */
[--C-:B---3--:R-:W-:Y:S01]  /*32a0*/  FFMA.FTZ R163, R16, UR6, -R164.reuse ;  /* 0x0000000610a37c23 */ /* 0x108fe200080108a4 */
[----:B------:R-:W-:Y:S08]  /*32b0*/  FFMA.FTZ R164, R17, UR6, -R164 ;  /* 0x0000000611a47c23 */ /* 0x000ff000080108a4 */
[----:B------:R-:W-:Y:S10]  /*32c0*/  MUFU.EX2 R155, R155 ;  /* 0x0000009b009b7308 */ /* 0x000ff40000000800 */
[----:B------:R-:W2:Y:S01]  /*32d0*/  MUFU.EX2 R156, R156 ;  /* 0x0000009c009c7308 */ /* 0x000ea20000000800 */
[----:B-1----:R-:W-:Y:S05]  /*32e0*/  F2FP.BF16.F32.PACK_AB R170, R158, R157 ;  /* 0x0000009d9eaa723e */ /* 0x002fea00000010ff */
[----:B------:R1:W-:Y:S04]  /*32f0*/  STS [R227+0x20400], R170 ;  /* 0x020400aae3007388 */ /* 0x0003e80000000800 */
[----:B------:R-:W-:Y:S10]  /*3300*/  MUFU.EX2 R162, R167 ;  /* 0x000000a700a27308 */ /* 0x000ff40000000800 */
[----:B------:R-:W3:Y:S01]  /*3310*/  MUFU.EX2 R159, R159 ;  /* 0x0000009f009f7308 */ /* 0x000ee20000000800 */
[----:B--2---:R-:W-:Y:S05]  /*3320*/  F2FP.BF16.F32.PACK_AB R172, R156, R155 ;  /* 0x0000009b9cac723e */ /* 0x004fea00000010ff */
[----:B------:R-:W-:Y:S04]  /*3330*/  STS [R227+0x20000], R172 ;  /* 0x020000ace3007388 */ /* 0x000fe80000000800 */
[----:B------:R-:W2:Y:S01]  /*3340*/  MUFU.EX2 R161, R161 ;  /* 0x000000a100a17308 */ /* 0x000ea20000000800 */
[----:B-1----:R-:W-:Y:S09]  /*3350*/  IADD3 R170, P0, R235, R234, RZ ;  /* 0x000000eaebaa7210 */ /* 0x002ff20007f1e0ff */
[----:B------:R1:W-:Y:S01]  /*3360*/  MUFU.EX2 R168, R166 ;  /* 0x000000a600a87308 */ /* 0x0003e20000000800 */
[----:B---3--:R-:W-:Y:S02]  /*3370*/  F2FP.BF16.F32.PACK_AB R175, R160, R159 ;  /* 0x0000009fa0af723e */ /* 0x008fe400000010ff */
[----:B------:R-:W-:Y:S03]  /*3380*/  IADD3.X R171, R218, R233, RZ, P0, !PT ;  /* 0x000000e9daab7210 */ /* 0x000fe600007fe4ff */
[----:B------:R-:W-:Y:S04]  /*3390*/  STS [R226+0x20000], R175 ;  /* 0x020000afe2007388 */ /* 0x000fe80000000800 */
[----:B------:R-:W3:Y:S01]  /*33a0*/  MUFU.EX2 R165, R165 ;  /* 0x000000a500a57308 */ /* 0x000ee20000000800 */
[----:B--2---:R-:W-:Y:S05]  /*33b0*/  F2FP.BF16.F32.PACK_AB R173, R162, R161 ;  /* 0x000000a1a2ad723e */ /* 0x004fea00000010ff */
[----:B------:R-:W-:Y:S04]  /*33c0*/  STS [R226+0x20400], R173 ;  /* 0x020400ade2007388 */ /* 0x000fe80000000800 */
[----:B------:R-:W-:Y:S01]  /*33d0*/  MUFU.EX2 R163, R163 ;  /* 0x000000a300a37308 */ /* 0x000fe20000000800 */
[----:B-1----:R-:W2:Y:S09]  /*33e0*/  LDG.E R166, desc[UR16][R170.64] ;  /* 0x00000010aaa67981 */ /* 0x002eb2000c1e1900 */
[----:B------:R-:W1:Y:S01]  /*33f0*/  MUFU.EX2 R164, R164 ;  /* 0x000000a400a47308 */ /* 0x000e620000000800 */
[----:B---3--:R-:W-:Y:S05]  /*3400*/  F2FP.BF16.F32.PACK_AB R167, R168, R165 ;  /* 0x000000a5a8a7723e */ /* 0x008fea00000010ff */
[----:B------:R3:W-:Y:S01]  /*3410*/  STS [R230+0x20400], R167 ;  /* 0x020400a7e6007388 */ /* 0x0007e20000000800 */
[----:B-1----:R-:W-:Y:S05]  /*3420*/  F2FP.BF16.F32.PACK_AB R169, R164, R163 ;  /* 0x000000a3a4a9723e */ /* 0x002fea00000010ff */
[----:B------:R-:W-:Y:S04]  /*3430*/  STS [R230+0x20000], R169 ;  /* 0x020000a9e6007388 */ /* 0x000fe80000000800 */
[----:B------:R-:W-:Y:S04]  /*3440*/  LDSM.16.M88.4 R68, [R99+0xc000] ;  /* 0x00c000006344783b */ /* 0x000fe80000000200 */
[----:B------:R-:W1:Y:S04]  /*3450*/  LDSM.16.M88.4 R72, [R202+UR5+0x18000] ;  /* 0x01800005ca48783b */ /* 0x000e680008000200 */
[----:B------:R-:W4:Y:S04]  /*3460*/  LDSM.16.M88.4 R76, [R202+UR5+0x18800] ;  /* 0x01880005ca4c783b */ /* 0x000f280008000200 */
[----:B------:R-:W-:Y:S04]  /*3470*/  LDSM.16.M88.4 R80, [R98+0xc000] ;  /* 0x00c000006250783b */ /* 0x000fe80000000200 */
[----:B------:R-:W4:Y:S04]  /*3480*/  LDSM.16.M88.4 R84, [R201+0x6000] ;  /* 0x00600000c954783b */ /* 0x000f280000000200 */
[----:B------:R-:W4:Y:S04]  /*3490*/  LDSM.16.M88.4 R88, [R201+0x6800] ;  /* 0x00680000c958783b */ /* 0x000f280000000200 */
[----:B---3--:R2:W3:Y:S04]  /*34a0*/  LDG.E R167, desc[UR16][R170.64+0x20] ;  /* 0x00002010aaa77981 */ /* 0x0084e8000c1e1900 */
[----:B------:R-:W-:Y:S01]  /*34b0*/  LDSM.16.M88.4 R92, [R200+0x6000] ;  /* 0x00600000c85c783b */ /* 0x000fe20000000200 */
[C---:B-1----:R-:W-:Y:S06]  /*34c0*/  HMMA.16816.F32.BF16 R4, R68.reuse, R72, RZ ;  /* 0x000000484404723c */ /* 0x042fec00000418ff */
[C---:B------:R-:W-:Y:S01]  /*34d0*/  HMMA.16816.F32.BF16 R8, R68.reuse, R74, RZ ;  /* 0x0000004a4408723c */ /* 0x040fe200000418ff */
[----:B------:R-:W1:Y:S05]  /*34e0*/  LDSM.16.M88.4 R72, [R97+0xc000] ;  /* 0x00c000006148783b */ /* 0x000e6a0000000200 */
[C---:B----4-:R-:W-:Y:S06]  /*34f0*/  HMMA.16816.F32.BF16 R12, R68.reuse, R76, RZ ;  /* 0x0000004c440c723c */ /* 0x050fec00000418ff */
[----:B------:R-:W-:Y:S01]  /*3500*/  HMMA.16816.F32.BF16 R16, R68, R78, RZ ;  /* 0x0000004e4410723c */ /* 0x000fe200000418ff */
[----:B------:R-:W4:Y:S04]  /*3510*/  LDSM.16.M88.4 R68, [R200+0x6800] ;  /* 0x00680000c844783b */ /* 0x000f280000000200 */
[----:B------:R-:W-:Y:S01]  /*3520*/  LDSM.16.M88.4 R76, [R96+0xc000] ;  /* 0x00c00000604c783b */ /* 0x000fe20000000200 */
[C---:B------:R-:W-:Y:S06]  /*3530*/  HMMA.16816.F32.BF16 R4, R80.reuse, R84, R4 ;  /* 0x000000545004723c */ /* 0x040fec0000041804 */
[C---:B------:R-:W-:Y:S01]  /*3540*/  HMMA.16816.F32.BF16 R8, R80.reuse, R86, R8 ;  /* 0x000000565008723c */ /* 0x040fe20000041808 */
[----:B------:R-:W4:Y:S05]  /*3550*/  LDSM.16.M88.4 R84, [R199+0x6000] ;  /* 0x00600000c754783b */ /* 0x000f2a0000000200 */
[C---:B------:R-:W-:Y:S06]  /*3560*/  HMMA.16816.F32.BF16 R12, R80.reuse, R88, R12 ;  /* 0x00000058500c723c */ /* 0x040fec000004180c */
[----:B------:R-:W-:Y:S01]  /*3570*/  HMMA.16816.F32.BF16 R16, R80, R90, R16 ;  /* 0x0000005a5010723c */ /* 0x000fe20000041810 */
[----:B------:R-:W4:Y:S04]  /*3580*/  LDSM.16.M88.4 R80, [R199+0x6800] ;  /* 0x00680000c750783b */ /* 0x000f280000000200 */
[----:B------:R-:W-:Y:S01]  /*3590*/  LDSM.16.M88.4 R88, [R99+0xe000] ;  /* 0x00e000006358783b */ /* 0x000fe20000000200 */
[C---:B-1----:R-:W-:Y:S06]  /*35a0*/  HMMA.16816.F32.BF16 R4, R72.reuse, R92, R4 ;  /* 0x0000005c4804723c */ /* 0x042fec0000041804 */
[C---:B------:R-:W-:Y:S01]  /*35b0*/  HMMA.16816.F32.BF16 R8, R72.reuse, R94, R8 ;  /* 0x0000005e4808723c */ /* 0x040fe20000041808 */
[----:B------:R-:W1:Y:S05]  /*35c0*/  LDSM.16.M88.4 R92, [R202+UR5+0x1a000] ;  /* 0x01a00005ca5c783b */ /* 0x000e6a0008000200 */
[C---:B----4-:R-:W-:Y:S06]  /*35d0*/  HMMA.16816.F32.BF16 R12, R72.reuse, R68, R12 ;  /* 0x00000044480c723c */ /* 0x050fec000004180c */
[----:B------:R-:W-:Y:S01]  /*35e0*/  HMMA.16816.F32.BF16 R16, R72, R70, R16 ;  /* 0x000000464810723c */ /* 0x000fe20000041810 */
[----:B------:R-:W4:Y:S04]  /*35f0*/  LDSM.16.M88.4 R68, [R202+UR5+0x1a800] ;  /* 0x01a80005ca44783b */ /* 0x000f280008000200 */
        /* <DEDUP_REMOVED lines=10> */
[----:B------:R-:W1:Y:S05]  /*36a0*/  LDSM.16.M88.4 R92, [R200+0x8000] ;  /* 0x00800000c85c783b */ /* 0x000e6a0000000200 */
[C---:B----4-:R-:W-:Y:S06]  /*36b0*/  HMMA.16816.F32.BF16 R12, R88.reuse, R68, R12 ;  /* 0x00000044580c723c */ /* 0x050fec000004180c */
[----:B------:R-:W-:Y:S01]  /*36c0*/  HMMA.16816.F32.BF16 R16, R88, R70, R16 ;  /* 0x000000465810723c */ /* 0x000fe20000041810 */
        /* <DEDUP_REMOVED lines=18> */
[----:B------:R-:W2:Y:S05]  /*37f0*/  LDSM.16.M88.4 R88, [R201+0xa000] ;  /* 0x00a00000c958783b */ /* 0x000eaa0000000200 */
[C---:B------:R-:W-:Y:S06]  /*3800*/  HMMA.16816.F32.BF16 R12, R84.reuse, R72, R12 ;  /* 0x00000048540c723c */ /* 0x040fec000004180c */
[----:B------:R-:W-:Y:S01]  /*3810*/  HMMA.16816.F32.BF16 R16, R84, R74, R16 ;  /* 0x0000004a5410723c */ /* 0x000fe20000041810 */
[----:B------:R-:W2:Y:S04]  /*3820*/  LDSM.16.M88.4 R72, [R201+0xa800] ;  /* 0x00a80000c948783b */ /* 0x000ea80000000200 */
        /* <DEDUP_REMOVED lines=8> */
[C---:B--2---:R-:W-:Y:S06]  /*38b0*/  HMMA.16816.F32.BF16 R4, R80.reuse, R88, R4 ;  /* 0x000000585004723c */ /* 0x044fec0000041804 */
[C---:B------:R-:W-:Y:S01]  /*38c0*/  HMMA.16816.F32.BF16 R8, R80.reuse, R90, R8 ;  /* 0x0000005a5008723c */ /* 0x040fe20000041808 */
[----:B------:R-:W2:Y:S05]  /*38d0*/  LDSM.16.M88.4 R88, [R199+0xa000] ;  /* 0x00a00000c758783b */ /* 0x000eaa0000000200 */
[C---:B------:R-:W-:Y:S06]  /*38e0*/  HMMA.16816.F32.BF16 R12, R80.reuse, R72, R12 ;  /* 0x00000048500c723c */ /* 0x040fec000004180c */
[----:B------:R-:W-:Y:S01]  /*38f0*/  HMMA.16816.F32.BF16 R16, R80, R74, R16 ;  /* 0x0000004a5010723c */ /* 0x000fe20000041810 */
[----:B------:R-:W3:Y:S05]  /*3900*/  LDSM.16.M88.4 R72, [R199+0xa800] ;  /* 0x00a80000c748783b */ /* 0x000eea0000000200 */
[C---:B-1----:R-:W-:Y:S06]  /*3910*/  HMMA.16816.F32.BF16 R4, R84.reuse, R92, R4 ;  /* 0x0000005c5404723c */ /* 0x042fec0000041804 */
[C---:B------:R-:W-:Y:S06]  /*3920*/  HMMA.16816.F32.BF16 R8, R84.reuse, R94, R8 ;  /* 0x0000005e5408723c */ /* 0x040fec0000041808 */
[C---:B----4-:R-:W-:Y:S06]  /*3930*/  HMMA.16816.F32.BF16 R12, R84.reuse, R68, R12 ;  /* 0x00000044540c723c */ /* 0x050fec000004180c */
[----:B------:R-:W-:Y:S06]  /*3940*/  HMMA.16816.F32.BF16 R16, R84, R70, R16 ;  /* 0x000000465410723c */ /* 0x000fec0000041810 */
[C---:B--2---:R-:W-:Y:S06]  /*3950*/  HMMA.16816.F32.BF16 R4, R76.reuse, R88, R4 ;  /* 0x000000584c04723c */ /* 0x044fec0000041804 */
[C---:B------:R-:W-:Y:S06]  /*3960*/  HMMA.16816.F32.BF16 R8, R76.reuse, R90, R8 ;  /* 0x0000005a4c08723c */ /* 0x040fec0000041808 */
[C---:B---3--:R-:W-:Y:S06]  /*3970*/  HMMA.16816.F32.BF16 R12, R76.reuse, R72, R12 ;  /* 0x000000484c0c723c */ /* 0x048fec000004180c */
[----:B------:R-:W-:Y:S06]  /*3980*/  HMMA.16816.F32.BF16 R16, R76, R74, R16 ;  /* 0x0000004a4c10723c */ /* 0x000fec0000041810 */
[C---:B------:R-:W-:Y:S01]  /*3990*/  FADD.FTZ R170, -R166.reuse, R4 ;  /* 0x00000004a6aa7221 */ /* 0x040fe20000010100 */
[----:B------:R-:W-:Y:S04]  /*39a0*/  FADD.FTZ R169, -R166, R5 ;  /* 0x00000005a6a97221 */ /* 0x000fe80000010100 */
[----:B------:R-:W-:Y:S01]  /*39b0*/  FMUL.FTZ R170, R151, R170 ;  /* 0x000000aa97aa7220 */ /* 0x000fe20000410000 */
[----:B------:R-:W-:Y:S01]  /*39c0*/  FMUL.FTZ R169, R152, R169 ;  /* 0x000000a998a97220 */ /* 0x000fe20000410000 */
[C---:B------:R-:W-:Y:S01]  /*39d0*/  FADD.FTZ R152, -R166.reuse, R8 ;  /* 0x00000008a6987221 */ /* 0x040fe20000010100 */
[----:B------:R-:W-:Y:S03]  /*39e0*/  FADD.FTZ R151, -R166, R9 ;  /* 0x00000009a6977221 */ /* 0x000fe60000010100 */
[----:B------:R-:W-:Y:S01]  /*39f0*/  F2FP.BF16.F32.PACK_AB R169, R169, R170 ;  /* 0x000000aaa9a9723e */ /* 0x000fe200000010ff */
[----:B------:R-:W-:Y:S01]  /*3a00*/  FMUL.FTZ R152, R155, R152 ;  /* 0x000000989b987220 */ /* 0x000fe20000410000 */
[----:B------:R-:W-:Y:S01]  /*3a10*/  FMUL.FTZ R151, R156, R151 ;  /* 0x000000979c977220 */ /* 0x000fe20000410000 */
[C---:B------:R-:W-:Y:S01]  /*3a20*/  FADD.FTZ R155, -R166.reuse, R13 ;  /* 0x0000000da69b7221 */ /* 0x040fe20000010100 */
[----:B------:R-:W-:Y:S03]  /*3a30*/  FADD.FTZ R156, -R166, R12 ;  /* 0x0000000ca69c7221 */ /* 0x000fe60000010100 */
[----:B------:R-:W-:Y:S01]  /*3a40*/  FMUL.FTZ R155, R160, R155 ;  /* 0x0000009ba09b7220 */ /* 0x000fe20000410000 */
[----:B------:R-:W-:Y:S01]  /*3a50*/  F2FP.BF16.F32.PACK_AB R152, R151, R152 ;  /* 0x000000989798723e */ /* 0x000fe200000010ff */
[C---:B------:R-:W-:Y:S01]  /*3a60*/  FADD.FTZ R160, -R167.reuse, R6 ;  /* 0x00000006a7a07221 */ /* 0x040fe20000010100 */
[----:B------:R-:W-:Y:S01]  /*3a70*/  FADD.FTZ R151, -R167, R7 ;  /* 0x00000007a7977221 */ /* 0x000fe20000010100 */
[----:B------:R-:W-:Y:S01]  /*3a80*/  FMUL.FTZ R156, R159, R156 ;  /* 0x0000009c9f9c7220 */ /* 0x000fe20000410000 */
[----:B------:R-:W-:Y:S01]  /*3a90*/  FADD.FTZ R170, -R166, R16 ;  /* 0x00000010a6aa7221 */ /* 0x000fe20000010100 */
[----:B------:R-:W-:Y:S01]  /*3aa0*/  FMUL.FTZ R160, R153, R160 ;  /* 0x000000a099a07220 */ /* 0x000fe20000410000 */
[----:B------:R-:W-:Y:S01]  /*3ab0*/  FMUL.FTZ R151, R154, R151 ;  /* 0x000000979a977220 */ /* 0x000fe20000410000 */
[C---:B------:R-:W-:Y:S01]  /*3ac0*/  FADD.FTZ R154, -R167.reuse, R10 ;  /* 0x0000000aa79a7221 */ /* 0x040fe20000010100 */
[----:B------:R-:W-:Y:S01]  /*3ad0*/  FADD.FTZ R153, -R167, R11 ;  /* 0x0000000ba7997221 */ /* 0x000fe20000010100 */
[----:B------:R-:W-:Y:S01]  /*3ae0*/  FADD.FTZ R171, -R166, R17 ;  /* 0x00000011a6ab7221 */ /* 0x000fe20000010100 */
[----:B------:R-:W-:Y:S01]  /*3af0*/  F2FP.BF16.F32.PACK_AB R155, R155, R156 ;  /* 0x0000009c9b9b723e */ /* 0x000fe200000010ff */
[----:B------:R-:W-:Y:S01]  /*3b00*/  FMUL.FTZ R154, R157, R154 ;  /* 0x0000009a9d9a7220 */ /* 0x000fe20000410000 */
[----:B------:R-:W-:Y:S01]  /*3b10*/  FMUL.FTZ R153, R158, R153 ;  /* 0x000000999e997220 */ /* 0x000fe20000410000 */
[----:B------:R-:W-:Y:S01]  /*3b20*/  FMUL.FTZ R170, R163, R170 ;  /* 0x000000aaa3aa7220 */ /* 0x000fe20000410000 */
[----:B------:R-:W-:Y:S01]  /*3b30*/  FMUL.FTZ R171, R164, R171 ;  /* 0x000000aba4ab7220 */ /* 0x000fe20000410000 */
[C---:B------:R-:W-:Y:S01]  /*3b40*/  FADD.FTZ R156, -R167.reuse, R14 ;  /* 0x0000000ea79c7221 */ /* 0x040fe20000010100 */
[C---:B------:R-:W-:Y:S01]  /*3b50*/  FADD.FTZ R157, -R167.reuse, R15 ;  /* 0x0000000fa79d7221 */ /* 0x040fe20000010100 */
[C---:B------:R-:W-:Y:S01]  /*3b60*/  FADD.FTZ R158, -R167.reuse, R18 ;  /* 0x00000012a79e7221 */ /* 0x040fe20000010100 */
[----:B------:R-:W-:Y:S01]  /*3b70*/  FADD.FTZ R167, -R167, R19 ;  /* 0x00000013a7a77221 */ /* 0x000fe20000010100 */
[----:B------:R-:W-:Y:S01]  /*3b80*/  F2FP.BF16.F32.PACK_AB R171, R171, R170 ;  /* 0x000000aaabab723e */ /* 0x000fe200000010ff */
[----:B------:R-:W-:Y:S01]  /*3b90*/  FMUL.FTZ R156, R161, R156 ;  /* 0x0000009ca19c7220 */ /* 0x000fe20000410000 */
[----:B------:R-:W-:Y:S01]  /*3ba0*/  F2FP.BF16.F32.PACK_AB R151, R151, R160 ;  /* 0x000000a09797723e */ /* 0x000fe200000010ff */
[----:B------:R-:W-:Y:S01]  /*3bb0*/  FMUL.FTZ R157, R162, R157 ;  /* 0x0000009da29d7220 */ /* 0x000fe20000410000 */
[----:B------:R-:W-:Y:S01]  /*3bc0*/  FMUL.FTZ R158, R165, R158 ;  /* 0x0000009ea59e7220 */ /* 0x000fe20000410000 */
[----:B------:R-:W-:Y:S01]  /*3bd0*/  FMUL.FTZ R167, R168, R167 ;  /* 0x000000a7a8a77220 */ /* 0x000fe20000410000 */
[----:B------:R-:W-:Y:S06]  /*3be0*/  @!P4 BRA `(.L_x_355) ;  /* 0x00000000005cc947 */ /* 0x000fec0003800000 */
[----:B------:R-:W1:Y:S01]  /*3bf0*/  LDC R7, c[0x0][0x240] ;  /* 0x00009000ff077b82 */ /* 0x000e620000000800 */
[----:B------:R-:W-:Y:S04]  /*3c00*/  LOP3.LUT R4, R240, 0x1, RZ, 0xc0, !PT ;  /* 0x00000001f0047812 */ /* 0x000fe800078ec0ff */
[----:B------:R-:W-:Y:S01]  /*3c10*/  ISETP.NE.U32.AND P1, PT, R4, 0x1, PT ;  /* 0x000000010400780c */ /* 0x000fe20003f25070 */
[----:B------:R-:W-:Y:S02]  /*3c20*/  IMAD.MOV.U32 R4, RZ, RZ, -0x6000 ;  /* 0xffffa000ff047424 */ /* 0x000fe400078e00ff */
[----:B------:R-:W2:Y:S03]  /*3c30*/  LDC R5, c[0x0][0x244] ;  /* 0x00009100ff057b82 */ /* 0x000ea60000000800 */
[----:B------:R-:W-:Y:S05]  /*3c40*/  SEL R4, R4, 0x6000, !P1 ;  /* 0x0000600004047807 */ /* 0x000fea0004800000 */
[--C-:B------:R-:W-:Y:S02]  /*3c50*/  IMAD.IADD R239, R239, 0x1, R4.reuse ;  /* 0x00000001efef7824 */ /* 0x100fe400078e0204 */
[----:B------:R-:W-:Y:S02]  /*3c60*/  IMAD.IADD R196, R196, 0x1, R4 ;  /* 0x00000001c4c47824 */ /* 0x000fe400078e0204 */
[----:B-1----:R-:W-:Y:S05]  /*3c70*/  IMAD.U32 R9, R7, -0x40, RZ ;  /* 0xffffffc007097824 */ /* 0x002fea00078e00ff */
[C---:B------:R-:W-:Y:S04]  /*3c80*/  LEA R250, P0, R9.reuse, R250, 0x1 ;  /* 0x000000fa09fa7211 */ /* 0x040fe800078008ff */
[----:B------:R-:W-:Y:S02]  /*3c90*/  LEA.HI.X.SX32 R251, R9, R251, 0x1, P0 ;  /* 0x000000fb09fb7211 */ /* 0x000fe400000f0eff */
[C---:B------:R-:W-:Y:S03]  /*3ca0*/  LEA R6, P0, R7.reuse, R250, 0x6 ;  /* 0x000000fa07067211 */ /* 0x040fe600078030ff */
[----:B------:R-:W-:Y:S01]  /*3cb0*/  @!PT LDS RZ, [RZ] ;  /* 0x00000000fffff984 */ /* 0x000fe20000000800 */
[----:B------:R-:W-:Y:S01]  /*3cc0*/  @!PT LDS RZ, [RZ] ;  /* 0x00000000fffff984 */ /* 0x000fe20000000800 */
[----:B------:R-:W-:Y:S01]  /*3cd0*/  @!PT LDS RZ, [RZ] ;  /* 0x00000000fffff984 */ /* 0x000fe20000000800 */
[----:B------:R1:W-:Y:S01]  /*3ce0*/  LDGSTS.E.BYPASS.LTC128B.128 [R239], desc[UR16][R250.64] ;  /* 0x00000000faef7fae */ /* 0x0003e2000b901d50 */
[----:B--2---:R-:W-:Y:S03]  /*3cf0*/  LEA.HI.X R7, R7, R251, R5, 0x6, P0 ;  /* 0x000000fb07077211 */ /* 0x004fe600000f3405 */
[----:B------:R1:W-:Y:S04]  /*3d00*/  LDGSTS.E.BYPASS.LTC128B.128 [R239+0x2000], desc[UR16][R250.64+0x80] ;  /* 0x02000080faef7fae */ /* 0x0003e8000b901d50 */
[----:B------:R1:W-:Y:S04]  /*3d10*/  LDGSTS.E.BYPASS.LTC128B.128 [R239+0x4000], desc[UR16][R250.64+0x100] ;  /* 0x04000100faef7fae */ /* 0x0003e8000b901d50 */
[----:B------:R1:W-:Y:S04]  /*3d20*/  LDGSTS.E.BYPASS.LTC128B.128 [R239+0x1000], desc[UR16][R6.64] ;  /* 0x0100000006ef7fae */ /* 0x0003e8000b901d50 */
[----:B------:R1:W-:Y:S04]  /*3d30*/  LDGSTS.E.BYPASS.LTC128B.128 [R239+0x3000], desc[UR16][R6.64+0x80] ;  /* 0x0300008006ef7fae */ /* 0x0003e8000b901d50 */
[----:B------:R1:W-:Y:S04]  /*3d40*/  LDGSTS.E.BYPASS.LTC128B.128 [R239+0x5000], desc[UR16][R6.64+0x100] ;  /* 0x0500010006ef7fae */ /* 0x0003e8000b901d50 */
[----:B------:R-:W0:Y:S02]  /*3d50*/  LDGDEPBAR ;  /* 0x00000000000079af */ /* 0x000e240000000000 */
.L_x_355:
        /* <DEDUP_REMOVED lines=14> */
[----:B-1----:R-:W-:Y:S04]  /*3e40*/  LDSM.16.MT88.4 R4, [R198+0x20000] ;  /* 0x02000000c604783b */ /* 0x002fe80000004200 */
[----:B------:R-:W1:Y:S04]  /*3e50*/  LDSM.16.MT88.4 R8, [R205+0xc000] ;  /* 0x00c00000cd08783b */ /* 0x000e680000004200 */
        /* <DEDUP_REMOVED lines=73> */
[----:B------:R-:W1:Y:S08]  /*42f0*/  LDC R7, c[0x0][0x420] ;  /* 0x00010800ff077b82 */ /* 0x000e700000000800 */
[----:B------:R-:W2:Y:S01]  /*4300*/  LDC R5, c[0x0][0x424] ;  /* 0x00010900ff057b82 */ /* 0x000ea20000000800 */
[----:B-1----:R-:W-:Y:S05]  /*4310*/  IMAD.U32 R9, R7, -0x40, RZ ;  /* 0xffffffc007097824 */ /* 0x002fea00078e00ff */
[C---:B------:R-:W-:Y:S04]  /*4320*/  LEA R248, P0, R9.reuse, R248, 0x1 ;  /* 0x000000f809f87211 */ /* 0x040fe800078008ff */
[----:B------:R-:W-:Y:S02]  /*4330*/  LEA.HI.X.SX32 R249, R9, R249, 0x1, P0 ;  /* 0x000000f909f97211 */ /* 0x000fe400000f0eff */
[C---:B------:R-:W-:Y:S03]  /*4340*/  LEA R6, P0, R7.reuse, R248, 0x6 ;  /* 0x000000f807067211 */ /* 0x040fe600078030ff */
[----:B------:R-:W-:Y:S01]  /*4350*/  @!PT LDS RZ, [RZ] ;  /* 0x00000000fffff984 */ /* 0x000fe20000000800 */
[----:B------:R-:W-:Y:S01]  /*4360*/  @!PT LDS RZ, [RZ] ;  /* 0x00000000fffff984 */ /* 0x000fe20000000800 */
[----:B------:R-:W-:Y:S01]  /*4370*/  @!PT LDS RZ, [RZ] ;  /* 0x00000000fffff984 */ /* 0x000fe20000000800 */
[----:B------:R1:W-:Y:S01]  /*4380*/  LDGSTS.E.BYPASS.LTC128B.128 [R222+0xc000], desc[UR16][R248.64] ;  /* 0x0c000000f8de7fae */ /* 0x0003e2000b901d50 */
[----:B--2---:R-:W-:Y:S03]  /*4390*/  LEA.HI.X R7, R7, R249, R5, 0x6, P0 ;  /* 0x000000f907077211 */ /* 0x004fe600000f3405 */
[----:B------:R1:W-:Y:S04]  /*43a0*/  LDGSTS.E.BYPASS.LTC128B.128 [R222+0xe000], desc[UR16][R248.64+0x80] ;  /* 0x0e000080f8de7fae */ /* 0x0003e8000b901d50 */
[----:B------:R1:W-:Y:S04]  /*43b0*/  LDGSTS.E.BYPASS.LTC128B.128 [R222+0x10000], desc[UR16][R248.64+0x100] ;  /* 0x10000100f8de7fae */ /* 0x0003e8000b901d50 */
[----:B------:R1:W-:Y:S04]  /*43c0*/  LDGSTS.E.BYPASS.LTC128B.128 [R222+0xd000], desc[UR16][R6.64] ;  /* 0x0d00000006de7fae */ /* 0x0003e8000b901d50 */
[----:B------:R1:W-:Y:S04]  /*43d0*/  LDGSTS.E.BYPASS.LTC128B.128 [R222+0xf000], desc[UR16][R6.64+0x80] ;  /* 0x0f00008006de7fae */ /* 0x0003e8000b901d50 */
[----:B------:R1:W-:Y:S04]  /*43e0*/  LDGSTS.E.BYPASS.LTC128B.128 [R222+0x11000], desc[UR16][R6.64+0x100] ;  /* 0x1100010006de7fae */ /* 0x0003e8000b901d50 */
[----:B------:R-:W0:Y:S02]  /*43f0*/  LDGDEPBAR ;  /* 0x00000000000079af */ /* 0x000e240000000000 */
.L_x_356:
[----:B------:R-:W-:Y:S04]  /*4400*/  LDSM.16.M88.4 R148, [R197] ;  /* 0x00000000c594783b */ /* 0x000fe80000000200 */
[----:B------:R-:W1:Y:S04]  /*4410*/  LDSM.16.MT88.4 R16, [R205+0x12000] ;  /* 0x01200000cd10783b */ /* 0x000e680000004200 */
[----:B------:R-:W2:Y:S04]  /*4420*/  LDSM.16.M88.4 R92, [R197+0x1000] ;  /* 0x00100000c55c783b */ /* 0x000ea80000000200 */
[----:B------:R-:W3:Y:S04]  /*4430*/  LDSM.16.MT88.4 R80, [R205+0x14000] ;  /* 0x01400000cd50783b */ /* 0x000ee80000004200 */
[----:B------:R-:W4:Y:S04]  /*4440*/  LDSM.16.MT88.4 R96, [R205+0x16000] ;  /* 0x01600000cd60783b */ /* 0x000f280000004200 */
[----:B------:R-:W-:Y:S04]  /*4450*/  LDSM.16.M88.4 R152, [R192] ;  /* 0x00000000c098783b */ /* 0x000fe80000000200 */
[----:B------:R-:W4:Y:S04]  /*4460*/  LDSM.16.MT88.4 R156, [R205+0x12800] ;  /* 0x01280000cd9c783b */ /* 0x000f280000004200 */
[----:B------:R-:W4:Y:S04]  /*4470*/  LDSM.16.M88.4 R160, [R192+0x1000] ;  /* 0x00100000c0a0783b */ /* 0x000f280000000200 */
[----:B------:R-:W4:Y:S04]  /*4480*/  LDSM.16.MT88.4 R164, [R205+0x14800] ;  /* 0x01480000cda4783b */ /* 0x000f280000004200 */
[----:B------:R-:W4:Y:S04]  /*4490*/  LDSM.16.MT88.4 R168, [R205+0x16800] ;  /* 0x01680000cda8783b */ /* 0x000f280000004200 */
[----:B------:R-:W-:Y:S01]  /*44a0*/  LDSM.16.MT88.4 R172, [R205+0x13000] ;  /* 0x01300000cdac783b */ /* 0x000fe20000004200 */
[-C--:B-1----:R-:W-:Y:S03]  /*44b0*/  HMMA.16816.F32.BF16 R4, R148, R16.reuse, RZ ;  /* 0x000000109404723c */ /* 0x082fe600000418ff */
[----:B------:R-:W-:Y:S04]  /*44c0*/  LDSM.16.M88.4 R176, [R2+0x1000] ;  /* 0x0010000002b0783b */ /* 0x000fe80000000200 */
[----:B------:R-:W-:Y:S01]  /*44d0*/  LDSM.16.MT88.4 R180, [R205+0x15000] ;  /* 0x01500000cdb4783b */ /* 0x000fe20000004200 */
[C---:B--2---:R-:W-:Y:S03]  /*44e0*/  HMMA.16816.F32.BF16 R8, R92.reuse, R16, RZ ;  /* 0x000000105c08723c */ /* 0x044fe600000418ff */
[----:B------:R-:W-:Y:S03]  /*44f0*/  LDSM.16.MT88.4 R184, [R205+0x17000] ;  /* 0x01700000cdb8783b */ /* 0x000fe60000004200 */
[-C--:B------:R-:W-:Y:S01]  /*4500*/  HMMA.16816.F32.BF16 R12, R92, R18.reuse, RZ ;  /* 0x000000125c0c723c */ /* 0x080fe200000418ff */
[----:B------:R-:W-:Y:S05]  /*4510*/  LDSM.16.MT88.4 R188, [R205+0x15800] ;  /* 0x01580000cdbc783b */ /* 0x000fea0000004200 */
[C---:B------:R-:W-:Y:S06]  /*4520*/  HMMA.16816.F32.BF16 R16, R148.reuse, R18, RZ ;  /* 0x000000129410723c */ /* 0x040fec00000418ff */
[-C--:B---3--:R-:W-:Y:S06]  /*4530*/  HMMA.16816.F32.BF16 R68, R148, R80.reuse, RZ ;  /* 0x000000509444723c */ /* 0x088fec00000418ff */
        /* <DEDUP_REMOVED lines=281> */
[C---:B------:R-:W-:Y:S01]  /*56d0*/  ISETP.GT.AND P2, PT, R240.reuse, RZ, PT ;  /* 0x000000fff000720c */ /* 0x040fe20003f44270 */
        /* <DEDUP_REMOVED lines=128> */
[CC--:B------:R-:W-:Y:S01]  /*5ee0*/  @P0 IADD3 R8, R242.reuse, R245.reuse, RZ ;  /* 0x000000f5f2080210 */ /* 0x0c0fe20007ffe0ff */
[----:B------:R-:W-:Y:S01]  /*5ef0*/  STS [R223+0x4400], R134 ;  /* 0x00440086df007388 */ /* 0x000fe20000000800 */
[----:B------:R-:W-:Y:S02]  /*5f00*/  @P0 IADD3 R47, R242, R245, RZ ;  /* 0x000000f5f22f0210 */ /* 0x000fe40007ffe0ff */
[----:B------:R-:W-:Y:S01]  /*5f10*/  F2FP.BF16.F32.PACK_AB R56, R57, R56 ;  /* 0x000000383938723e */ /* 0x000fe200000010ff */
[----:B------:R-:W-:Y:S01]  /*5f20*/  STS [R225+0x4000], R144 ;  /* 0x00400090e1007388 */ /* 0x000fe20000000800 */
[C---:B-1----:R-:W-:Y:S01]  /*5f30*/  @P0 IMAD R6, R8.reuse, R3, RZ ;  /* 0x0000000308060224 */ /* 0x042fe200078e02ff */
[----:B------:R-:W-:Y:S01]  /*5f40*/  F2FP.BF16.F32.PACK_AB R60, R61, R60 ;  /* 0x0000003c3d3c723e */ /* 0x000fe200000010ff */
[----:B------:R-:W-:Y:S01]  /*5f50*/  @P0 IMAD.WIDE.U32 R8, R8, R2, RZ ;  /* 0x0000000208080225 */ /* 0x000fe200078e00ff */
[----:B------:R-:W-:Y:S01]  /*5f60*/  STS [R225+0x4400], R146 ;  /* 0x00440092e1007388 */ /* 0x000fe20000000800 */
[----:B------:R-:W-:-:S03]  /*5f70*/  F2FP.BF16.F32.PACK_AB R62, R63, R62 ;  /* 0x0000003e3f3e723e */ /* 0x000fc600000010ff */
[----:B------:R-:W-:Y:S01]  /*5f80*/  STS [R223+0x5000], R136 ;  /* 0x00500088df007388 */ /* 0x000fe20000000800 */
[----:B------:R-:W-:-:S03]  /*5f90*/  @P0 IADD3 R6, R9, R6, RZ ;  /* 0x0000000609060210 */ /* 0x000fc60007ffe0ff */
        /* <DEDUP_REMOVED lines=19> */
[----:B------:R-:W-:Y:S04]  /*60d0*/  STS [R223+0xa000], R52 ;  /* 0x00a00034df007388 */ /* 0x000fe80000000800 */
[----:B------:R-:W-:Y:S04]  /*60e0*/  STS [R223+0xa400], R54 ;  /* 0x00a40036df007388 */ /* 0x000fe80000000800 */
[----:B------:R-:W-:Y:S04]  /*60f0*/  STS [R225+0xa000], R64 ;  /* 0x00a00040e1007388 */ /* 0x000fe80000000800 */
[----:B------:R-:W-:Y:S04]  /*6100*/  STS [R225+0xa400], R66 ;  /* 0x00a40042e1007388 */ /* 0x000fe80000000800 */
[----:B------:R-:W-:Y:S01]  /*6110*/  STS [R223+0xb400], R58 ;  /* 0x00b4003adf007388 */ /* 0x000fe20000000800 */
[----:B--2---:R-:W-:-:S03]  /*6120*/  @P0 IMAD R44, R47, R5, RZ ;  /* 0x000000052f2c0224 */ /* 0x004fc600078e02ff */
[----:B------:R2:W-:Y:S01]  /*6130*/  STS [R223+0xb000], R56 ;  /* 0x00b00038df007388 */ /* 0x0005e20000000800 */
[----:B-1----:R-:W-:-:S05]  /*6140*/  @P0 IMAD.WIDE.U32 R46, R47, R4, RZ ;  /* 0x000000042f2e0225 */ /* 0x002fca00078e00ff */
[----:B------:R-:W-:Y:S02]  /*6150*/  @P0 IADD3 R44, R47, R44, RZ ;  /* 0x0000002c2f2c0210 */ /* 0x000fe40007ffe0ff */
[----:B--2---:R-:W-:Y:S01]  /*6160*/  @P0 MOV R56, R8 ;  /* 0x0000000800380202 */ /* 0x004fe20000000f00 */
        /* <DEDUP_REMOVED lines=12> */
.L_x_358:
        /* <DEDUP_REMOVED lines=12> */
.L_x_359:
[----:B------:R1:W-:Y:S01]  /*62f0*/  STS [R225+0xb000], R60 ;  /* 0x00b0003ce1007388 */ /* 0x0003e20000000800 */
[----:B------:R-:W-:Y:S01]  /*6300*/  MOV R61, R215 ;  /* 0x000000d7003d7202 */ /* 0x000fe20000000f00 */
[----:B------:R-:W-:Y:S01]  /*6310*/  IMAD R48, R229, R4, RZ ;  /* 0x00000004e5307224 */ /* 0x000fe200078e02ff */
[----:B------:R-:W-:Y:S01]  /*6320*/  ULDC.64 UR6, c[0x0][0x468] ;  /* 0x00011a0000067ab9 */ /* 0x000fe20000000a00 */
[----:B------:R2:W-:Y:S01]  /*6330*/  STS [R225+0xb400], R62 ;  /* 0x00b4003ee1007388 */ /* 0x0005e20000000800 */
[----:B------:R-:W-:Y:S01]  /*6340*/  IADD3 R45, R213, 0x20, RZ ;  /* 0x00000020d52d7810 */ /* 0x000fe20007ffe0ff */
[----:B------:R-:W-:Y:S01]  /*6350*/  IMAD R7, R241, R5, R48 ;  /* 0x00000005f1077224 */ /* 0x000fe200078e0230 */
[----:B------:R-:W-:Y:S01]  /*6360*/  BSSY B0, `(.L_x_360) ;  /* 0x0000026000007945 */ /* 0x000fe20003800000 */
[----:B------:R-:W-:Y:S01]  /*6370*/  BAR.SYNC.DEFER_BLOCKING 0x0 ;  /* 0x0000000000007b1d */ /* 0x000fe20000010000 */
[----:B-1----:R-:W-:-:S05]  /*6380*/  MOV R60, R214 ;  /* 0x000000d6003c7202 */ /* 0x002fca0000000f00 */
[----:B------:R-:W-:Y:S01]  /*6390*/  IMAD.WIDE.U32 R50, R241, R4, R60 ;  /* 0x00000004f1327225 */ /* 0x000fe200078e003c */
[----:B------:R1:W3:Y:S02]  /*63a0*/  LDS.128 R40, [R222+0x13000] ;  /* 0x01300000de287984 */ /* 0x0002e40000000c00 */
[----:B--2---:R-:W-:Y:S02]  /*63b0*/  IADD3 R62, P0, R46, R50, RZ ;  /* 0x000000322e3e7210 */ /* 0x004fe40007f1e0ff */
[----:B------:R1:W2:Y:S01]  /*63c0*/  LDS.128 R36, [R222+0x15000] ;  /* 0x01500000de247984 */ /* 0x0002a20000000c00 */
[----:B------:R-:W-:Y:S01]  /*63d0*/  IMAD R46, R216, -0x40, R243 ;  /* 0xffffffc0d82e7824 */ /* 0x000fe200078e02f3 */
[----:B------:R-:W-:Y:S02]  /*63e0*/  IADD3.X R63, R44, R51, R7, P0, !PT ;  /* 0x000000332c3f7210 */ /* 0x000fe400007fe407 */
[----:B------:R1:W4:Y:S01]  /*63f0*/  LDS.128 R32, [R222+0x17000] ;  /* 0x01700000de207984 */ /* 0x0003220000000c00 */
[----:B------:R-:W-:Y:S01]  /*6400*/  IMAD R44, R236, UR6, RZ ;  /* 0x00000006ec2c7c24 */ /* 0x000fe2000f8e02ff */
[----:B------:R-:W-:-:S02]  /*6410*/  ISETP.GE.AND P2, PT, R213, R46, PT ;  /* 0x0000002ed500720c */ /* 0x000fc40003f46270 */
[----:B------:R1:W1:Y:S01]  /*6420*/  LDS.128 R28, [R222+0x18000] ;  /* 0x01800000de1c7984 */ /* 0x0002620000000c00 */
[----:B------:R-:W-:Y:S01]  /*6430*/  IMAD R7, R221, UR7, R44 ;  /* 0x00000007dd077c24 */ /* 0x000fe2000f8e022c */
[----:B------:R-:W-:Y:S01]  /*6440*/  ISETP.GE.AND P1, PT, R45, R46, PT ;  /* 0x0000002e2d00720c */ /* 0x000fe20003f26270 */
        /* <DEDUP_REMOVED lines=8> */
[----:B------:R-:W3:Y:S01]  /*64d0*/  LDS.128 R48, [R222+0x14000] ;  /* 0x01400000de307984 */ /* 0x000ee20000000c00 */
[----:B------:R-:W-:Y:S01]  /*64e0*/  MOV R64, R62 ;  /* 0x0000003e00407202 */ /* 0x000fe20000000f00 */
[-C--:B------:R-:W-:Y:S01]  /*64f0*/  IMAD R58, R217, R4.reuse, RZ ;  /* 0x00000004d93a7224 */ /* 0x080fe200078e02ff */
[----:B------:R-:W-:Y:S01]  /*6500*/  MOV R65, R7 ;  /* 0x0000000700417202 */ /* 0x000fe20000000f00 */
[----:B------:R-:W2:Y:S01]  /*6510*/  LDS.128 R44, [R222+0x12000] ;  /* 0x01200000de2c7984 */ /* 0x000ea20000000c00 */
[----:B------:R-:W-:Y:S01]  /*6520*/  ULDC.64 UR6, c[0x0][0x3f0] ;  /* 0x0000fc0000067ab9 */ /* 0x000fe20000000a00 */
[C---:B------:R-:W-:Y:S02]  /*6530*/  IMAD R57, R213.reuse, R5, R58 ;  /* 0x00000005d5397224 */ /* 0x040fe400078e023a */
[----:B------:R-:W4:Y:S01]  /*6540*/  LDS.128 R52, [R222+0x16000] ;  /* 0x01600000de347984 */ /* 0x000f220000000c00 */
[----:B------:R-:W-:-:S05]  /*6550*/  IMAD.WIDE.U32 R64, R213, R4, R64 ;  /* 0x00000004d5407225 */ /* 0x000fca00078e0040 */
[----:B------:R-:W-:Y:S02]  /*6560*/  IADD3 R57, R65, R57, RZ ;  /* 0x0000003941397210 */ /* 0x000fe40007ffe0ff */
[----:B------:R-:W-:-:S04]  /*6570*/  LEA R58, P0, R64, UR6, 0x1 ;  /* 0x00000006403a7c11 */ /* 0x000fc8000f8008ff */
[----:B------:R-:W-:-:S05]  /*6580*/  LEA.HI.X R59, R64, UR7, R57, 0x1, P0 ;  /* 0x00000007403b7c11 */ /* 0x000fca00080f0c39 */
[----:B---3--:R3:W-:Y:S04]  /*6590*/  STG.E.128 desc[UR16][R58.64+0x80], R48 ;  /* 0x000080303a007986 */ /* 0x0087e8000c101d10 */
[----:B--2---:R3:W-:Y:S04]  /*65a0*/  STG.E.128 desc[UR16][R58.64], R44 ;  /* 0x0000002c3a007986 */ /* 0x0047e8000c101d10 */
[----:B----4-:R3:W-:Y:S02]  /*65b0*/  STG.E.128 desc[UR16][R58.64+0x100], R52 ;  /* 0x000100343a007986 */ /* 0x0107e4000c101d10 */
.L_x_361:
[----:B------:R-:W-:Y:S05]  /*65c0*/  BSYNC B0 ;  /* 0x0000000000007941 */ /* 0x000fea0003800000 */
.L_x_360:
[----:B------:R-:W-:Y:S04]  /*65d0*/  BSSY B0, `(.L_x_362) ;  /* 0x0000010000007945 */ /* 0x000fe80003800000 */
[----:B------:R-:W-:Y:S05]  /*65e0*/  @P1 BRA `(.L_x_363) ;  /* 0x0000000000381947 */ /* 0x000fea0003800000 */
[----:B---3--:R-:W-:Y:S01]  /*65f0*/  IADD3 R44, P0, R213, 0x20, RZ ;  /* 0x00000020d52c7810 */ /* 0x008fe20007f1e0ff */
[----:B------:R-:W-:Y:S01]  /*6600*/  IMAD.MOV.U32 R46, RZ, RZ, R62 ;  /* 0x000000ffff2e7224 */ /* 0x000fe200078e003e */
[----:B------:R-:W-:Y:S01]  /*6610*/  MOV R47, R7 ;  /* 0x00000007002f7202 */ /* 0x000fe20000000f00 */
[----:B------:R-:W-:Y:S02]  /*6620*/  ULDC.64 UR6, c[0x0][0x3f0] ;  /* 0x0000fc0000067ab9 */ /* 0x000fe40000000a00 */
[----:B------:R-:W-:Y:S02]  /*6630*/  IMAD.X R45, RZ, RZ, R217, P0 ;  /* 0x000000ffff2d7224 */ /* 0x000fe400000e06d9 */
[----:B------:R-:W-:-:S04]  /*6640*/  IMAD.WIDE.U32 R46, R44, R4, R46 ;  /* 0x000000042c2e7225 */ /* 0x000fc800078e002e */
[----:B------:R-:W-:Y:S01]  /*6650*/  IMAD R45, R45, R4, RZ ;  /* 0x000000042d2d7224 */ /* 0x000fe200078e02ff */
[----:B------:R-:W-:-:S03]  /*6660*/  LEA R4, P0, R46, UR6, 0x1 ;  /* 0x000000062e047c11 */ /* 0x000fc6000f8008ff */
[----:B------:R-:W-:-:S05]  /*6670*/  IMAD R45, R44, R5, R45 ;  /* 0x000000052c2d7224 */ /* 0x000fca00078e022d */
[----:B------:R-:W-:-:S04]  /*6680*/  IADD3 R45, R47, R45, RZ ;  /* 0x0000002d2f2d7210 */ /* 0x000fc80007ffe0ff */
[----:B------:R-:W-:-:S05]  /*6690*/  LEA.HI.X R5, R46, UR7, R45, 0x1, P0 ;  /* 0x000000072e057c11 */ /* 0x000fca00080f0c2d */
[----:B------:R3:W-:Y:S04]  /*66a0*/  STG.E.128 desc[UR16][R4.64], R40 ;  /* 0x0000002804007986 */ /* 0x0007e8000c101d10 */
[----:B--2---:R3:W-:Y:S04]  /*66b0*/  STG.E.128 desc[UR16][R4.64+0x80], R36 ;  /* 0x0000802404007986 */ /* 0x0047e8000c101d10 */
[----:B----4-:R3:W-:Y:S02]  /*66c0*/  STG.E.128 desc[UR16][R4.64+0x100], R32 ;  /* 0x0001002004007986 */ /* 0x0107e4000c101d10 */
.L_x_363:
[----:B------:R-:W-:Y:S05]  /*66d0*/  BSYNC B0 ;  /* 0x0000000000007941 */ /* 0x000fea0003800000 */
.L_x_362:
[-C--:B------:R-:W-:Y:S01]  /*66e0*/  IMAD.WIDE.U32 R60, R241, R2.reuse, R60 ;  /* 0x00000002f13c7225 */ /* 0x080fe200078e003c */
[----:B------:R-:W-:Y:S01]  /*66f0*/  ULDC.64 UR6, c[0x0][0x470] ;  /* 0x00011c0000067ab9 */ /* 0x000fe20000000a00 */
[----:B------:R-:W-:Y:S02]  /*6700*/  BSSY B0, `(.L_x_364) ;  /* 0x0000016000007945 */ /* 0x000fe40003800000 */
[----:B---3--:R-:W-:Y:S01]  /*6710*/  IMAD R4, R229, R2, RZ ;  /* 0x00000002e5047224 */ /* 0x008fe200078e02ff */
        /* <DEDUP_REMOVED lines=8> */
[----:B----4-:R-:W-:Y:S01]  /*67a0*/  MOV R32, R6 ;  /* 0x0000000600207202 */ /* 0x010fe20000000f00 */
[-C--:B------:R-:W-:Y:S01]  /*67b0*/  IMAD R4, R217, R2.reuse, RZ ;  /* 0x00000002d9047224 */ /* 0x080fe200078e02ff */
[----:B------:R-:W-:Y:S01]  /*67c0*/  MOV R33, R5 ;  /* 0x0000000500217202 */ /* 0x000fe20000000f00 */
[----:B------:R-:W-:Y:S02]  /*67d0*/  ULDC.64 UR6, c[0x0][0x3f8] ;  /* 0x0000fe0000067ab9 */ /* 0x000fe40000000a00 */
[C---:B------:R-:W-:Y:S02]  /*67e0*/  IMAD R4, R213.reuse, R3, R4 ;  /* 0x00000003d5047224 */ /* 0x040fe400078e0204 */
[----:B------:R-:W-:-:S05]  /*67f0*/  IMAD.WIDE.U32 R32, R213, R2, R32 ;  /* 0x00000002d5207225 */ /* 0x000fca00078e0020 */
[----:B------:R-:W-:Y:S02]  /*6800*/  IADD3 R4, R33, R4, RZ ;  /* 0x0000000421047210 */ /* 0x000fe40007ffe0ff */
[----:B------:R-:W-:-:S04]  /*6810*/  LEA R34, P0, R32, UR6, 0x1 ;  /* 0x0000000620227c11 */ /* 0x000fc8000f8008ff */
[----:B------:R-:W-:-:S05]  /*6820*/  LEA.HI.X R35, R32, UR7, R4, 0x1, P0 ;  /* 0x0000000720237c11 */ /* 0x000fca00080f0c04 */
[----:B-1----:R3:W-:Y:S04]  /*6830*/  STG.E.128 desc[UR16][R34.64], R28 ;  /* 0x0000001c22007986 */ /* 0x0027e8000c101d10 */
[----:B------:R3:W-:Y:S04]  /*6840*/  STG.E.128 desc[UR16][R34.64+0x80], R20 ;  /* 0x0000801422007986 */ /* 0x0007e8000c101d10 */
[----:B------:R3:W-:Y:S02]  /*6850*/  STG.E.128 desc[UR16][R34.64+0x100], R12 ;  /* 0x0001000c22007986 */ /* 0x0007e4000c101d10 */
.L_x_365:
[----:B------:R-:W-:Y:S05]  /*6860*/  BSYNC B0 ;  /* 0x0000000000007941 */ /* 0x000fea0003800000 */
.L_x_364:
[----:B------:R-:W-:Y:S05]  /*6870*/  @P1 BRA `(.L_x_366) ;  /* 0x0000000800101947 */ /* 0x000fea0003800000 */
[----:B------:R-:W-:Y:S01]  /*6880*/  IADD3 R4, P0, R213, 0x20, RZ ;  /* 0x00000020d5047810 */ /* 0x000fe20007f1e0ff */
[----:B-1-3--:R-:W-:Y:S01]  /*6890*/  IMAD.MOV.U32 R12, RZ, RZ, R6 ;  /* 0x000000ffff0c7224 */ /* 0x00afe200078e0006 */
        /* <DEDUP_REMOVED lines=10> */
[----:B------:R1:W-:Y:S04]  /*6940*/  STG.E.128 desc[UR16][R2.64+0x80], R16 ;  /* 0x0000801002007986 */ /* 0x0003e8000c101d10 */
[----:B------:R1:W-:Y:S01]  /*6950*/  STG.E.128 desc[UR16][R2.64+0x100], R8 ;  /* 0x0001000802007986 */ /* 0x0003e2000c101d10 */
[----:B------:R-:W-:Y:S05]  /*6960*/  BRA `(.L_x_366) ;  /* 0x0000000400d47947 */ /* 0x000fea0003800000 */
.L_x_354:
[----:B------:R-:W-:-:S13]  /*6970*/  ISETP.NE.AND P0, PT, R245, -0x1, PT ;  /* 0xfffffffff500780c */ /* 0x000fda0003f05270 */
        /* <DEDUP_REMOVED lines=22> */
.L_x_367:
        /* <DEDUP_REMOVED lines=12> */
.L_x_368:
[----:B------:R-:W-:Y:S01]  /*6ba0*/  IMAD R243, R216, -0x40, R243 ;  /* 0xffffffc0d8f37824 */ /* 0x000fe200078e02f3 */
[----:B------:R-:W-:Y:S01]  /*6bb0*/  ULDC.64 UR6, c[0x0][0x468] ;  /* 0x00011a0000067ab9 */ /* 0x000fe20000000a00 */
[-C--:B------:R-:W-:Y:S01]  /*6bc0*/  IMAD R6, R229, R4.reuse, RZ ;  /* 0x00000004e5067224 */ /* 0x080fe200078e02ff */
[----:B------:R-:W-:Y:S01]  /*6bd0*/  BSSY B0, `(.L_x_369) ;  /* 0x0000018000007945 */ /* 0x000fe20003800000 */
[----:B------:R-:W-:Y:S01]  /*6be0*/  IMAD.WIDE.U32 R14, R241, R4, R214 ;  /* 0x00000004f10e7225 */ /* 0x000fe200078e00d6 */
[----:B------:R-:W-:-:S03]  /*6bf0*/  ISETP.GE.AND P2, PT, R213, R243, PT ;  /* 0x000000f3d500720c */ /* 0x000fc60003f46270 */
[----:B------:R-:W-:Y:S01]  /*6c00*/  IMAD R7, R241, R5, R6 ;  /* 0x00000005f1077224 */ /* 0x000fe200078e0206 */
[----:B------:R-:W-:Y:S02]  /*6c10*/  IADD3 R10, P0, R10, R14, RZ ;  /* 0x0000000e0a0a7210 */ /* 0x000fe40007f1e0ff */
[----:B------:R-:W-:Y:S02]  /*6c20*/  IADD3 R6, R213, 0x20, RZ ;  /* 0x00000020d5067810 */ /* 0x000fe40007ffe0ff */
        /* <DEDUP_REMOVED lines=8> */
[----:B------:R-:W-:Y:S01]  /*6cb0*/  IMAD R6, R217, R4, RZ ;  /* 0x00000004d9067224 */ /* 0x000fe200078e02ff */
[----:B------:R-:W-:-:S03]  /*6cc0*/  ULDC.64 UR6, c[0x0][0x3f0] ;  /* 0x0000fc0000067ab9 */ /* 0x000fc60000000a00 */
[----:B------:R-:W-:-:S04]  /*6cd0*/  IMAD.WIDE.U32 R16, R213, R4, R10 ;  /* 0x00000004d5107225 */ /* 0x000fc800078e000a */
[----:B------:R-:W-:Y:S01]  /*6ce0*/  IMAD R6, R213, R5, R6 ;  /* 0x00000005d5067224 */ /* 0x000fe200078e0206 */
[----:B------:R-:W-:-:S04]  /*6cf0*/  LEA R18, P0, R16, UR6, 0x1 ;  /* 0x0000000610127c11 */ /* 0x000fc8000f8008ff */
[----:B------:R-:W-:-:S04]  /*6d00*/  IADD3 R6, R6, R17, RZ ;  /* 0x0000001106067210 */ /* 0x000fc80007ffe0ff */
[----:B------:R-:W-:-:S05]  /*6d10*/  LEA.HI.X R19, R16, UR7, R6, 0x1, P0 ;  /* 0x0000000710137c11 */ /* 0x000fca00080f0c06 */
[----:B------:R1:W-:Y:S04]  /*6d20*/  STG.E.128 desc[UR16][R18.64], RZ ;  /* 0x000000ff12007986 */ /* 0x0003e8000c101d10 */
[----:B------:R1:W-:Y:S04]  /*6d30*/  STG.E.128 desc[UR16][R18.64+0x80], RZ ;  /* 0x000080ff12007986 */ /* 0x0003e8000c101d10 */
[----:B------:R1:W-:Y:S02]  /*6d40*/  STG.E.128 desc[UR16][R18.64+0x100], RZ ;  /* 0x000100ff12007986 */ /* 0x0003e4000c101d10 */
.L_x_370:
[----:B------:R-:W-:Y:S05]  /*6d50*/  BSYNC B0 ;  /* 0x0000000000007941 */ /* 0x000fea0003800000 */
.L_x_369:
[----:B------:R-:W-:Y:S04]  /*6d60*/  BSSY B0, `(.L_x_371) ;  /* 0x000000f000007945 */ /* 0x000fe80003800000 */
[----:B------:R-:W-:Y:S05]  /*6d70*/  @P1 BRA `(.L_x_372) ;  /* 0x0000000000341947 */ /* 0x000fea0003800000 */
[----:B------:R-:W-:Y:S01]  /*6d80*/  IADD3 R7, P0, R213, 0x20, RZ ;  /* 0x00000020d5077810 */ /* 0x000fe20007f1e0ff */
[----:B------:R-:W-:Y:S01]  /*6d90*/  ULDC.64 UR6, c[0x0][0x3f0] ;  /* 0x0000fc0000067ab9 */ /* 0x000fe20000000a00 */
[----:B------:R-:W-:Y:S02]  /*6da0*/  MOV R10, R14 ;  /* 0x0000000e000a7202 */ /* 0x000fe40000000f00 */
[----:B------:R-:W-:-:S03]  /*6db0*/  IADD3.X R13, RZ, R217, RZ, P0, !PT ;  /* 0x000000d9ff0d7210 */ /* 0x000fc600007fe4ff */
[----:B------:R-:W-:-:S04]  /*6dc0*/  IMAD.WIDE.U32 R10, R7, R4, R10 ;  /* 0x00000004070a7225 */ /* 0x000fc800078e000a */
[----:B------:R-:W-:Y:S01]  /*6dd0*/  IMAD R6, R13, R4, RZ ;  /* 0x000000040d067224 */ /* 0x000fe200078e02ff */
[----:B------:R-:W-:-:S03]  /*6de0*/  LEA R4, P0, R10, UR6, 0x1 ;  /* 0x000000060a047c11 */ /* 0x000fc6000f8008ff */
[----:B------:R-:W-:-:S05]  /*6df0*/  IMAD R5, R7, R5, R6 ;  /* 0x0000000507057224 */ /* 0x000fca00078e0206 */
[----:B------:R-:W-:-:S04]  /*6e00*/  IADD3 R5, R5, R11, RZ ;  /* 0x0000000b05057210 */ /* 0x000fc80007ffe0ff */
[----:B------:R-:W-:-:S05]  /*6e10*/  LEA.HI.X R5, R10, UR7, R5, 0x1, P0 ;  /* 0x000000070a057c11 */ /* 0x000fca00080f0c05 */
[----:B------:R2:W-:Y:S04]  /*6e20*/  STG.E.128 desc[UR16][R4.64], RZ ;  /* 0x000000ff04007986 */ /* 0x0005e8000c101d10 */
[----:B------:R2:W-:Y:S04]  /*6e30*/  STG.E.128 desc[UR16][R4.64+0x80], RZ ;  /* 0x000080ff04007986 */ /* 0x0005e8000c101d10 */
[----:B------:R2:W-:Y:S02]  /*6e40*/  STG.E.128 desc[UR16][R4.64+0x100], RZ ;  /* 0x000100ff04007986 */ /* 0x0005e4000c101d10 */
.L_x_372:
[----:B------:R-:W-:Y:S05]  /*6e50*/  BSYNC B0 ;  /* 0x0000000000007941 */ /* 0x000fea0003800000 */
.L_x_371:
[-C--:B------:R-:W-:Y:S01]  /*6e60*/  IMAD.WIDE.U32 R6, R241, R2.reuse, R214 ;  /* 0x00000002f1067225 */ /* 0x080fe200078e00d6 */
[----:B------:R-:W-:Y:S01]  /*6e70*/  ULDC.64 UR6, c[0x0][0x470] ;  /* 0x00011c0000067ab9 */ /* 0x000fe20000000a00 */
[----:B------:R-:W-:Y:S02]  /*6e80*/  BSSY B0, `(.L_x_373) ;  /* 0x0000015000007945 */ /* 0x000fe40003800000 */
[----:B--2---:R-:W-:Y:S01]  /*6e90*/  IMAD R4, R229, R2, RZ ;  /* 0x00000002e5047224 */ /* 0x004fe200078e02ff */
[----:B------:R-:W-:Y:S01]  /*6ea0*/  IADD3 R8, P0, R12, R6, RZ ;  /* 0x000000060c087210 */ /* 0x000fe20007f1e0ff */
[----:B------:R-:W-:Y:S02]  /*6eb0*/  IMAD R236, R236, UR6, RZ ;  /* 0x00000006ecec7c24 */ /* 0x000fe4000f8e02ff */
[----:B------:R-:W-:-:S05]  /*6ec0*/  IMAD R4, R241, R3, R4 ;  /* 0x00000003f1047224 */ /* 0x000fca00078e0204 */
[----:B------:R-:W-:Y:S01]  /*6ed0*/  IADD3.X R9, R9, R7, R4, P0, !PT ;  /* 0x0000000709097210 */ /* 0x000fe200007fe404 */
        /* <DEDUP_REMOVED lines=15> */
.L_x_374:
[----:B------:R-:W-:Y:S05]  /*6fd0*/  BSYNC B0 ;  /* 0x0000000000007941 */ /* 0x000fea0003800000 */
.L_x_373:
        /* <DEDUP_REMOVED lines=14> */
.L_x_366:
[----:B------:R-:W-:Y:S05]  /*70c0*/  BSYNC B1 ;  /* 0x0000000000017941 */ /* 0x000fea0003800000 */
.L_x_349:
[----:B-1-3--:R-:W1:Y:S02]  /*70d0*/  LDC R3, c[0x0][0xc] ;  /* 0x00000300ff037b82 */ /* 0x00ae640000000800 */
[----:B-1----:R-:W-:-:S04]  /*70e0*/  IADD3 R216, R3, R216, RZ ;  /* 0x000000d803d87210 */ /* 0x002fc80007ffe0ff */
[----:B------:R-:W-:-:S13]  /*70f0*/  ISETP.GE.AND P0, PT, R216, UR14, PT ;  /* 0x0000000ed8007c0c */ /* 0x000fda000bf06270 */
[----:B------:R-:W-:Y:S05]  /*7100*/  @P0 BRA `(.L_x_375) ;  /* 0x0000000000040947 */ /* 0x000fea0003800000 */
[----:B------:R-:W-:Y:S05]  /*7110*/  BRA `(.L_x_376) ;  /* 0xffffff9800047947 */ /* 0x000fea000383ffff */
.L_x_375:
[----:B------:R-:W-:Y:S05]  /*7120*/  EXIT ;  /* 0x000000000000794d */ /* 0x000fea0003800000 */
.L_x_377:
        /* <DEDUP_REMOVED lines=13> */
.L_x_1590:


//--------------------- .text._ZN5flash44flash_bwd_dq_dk_dv_loop_seqk_parallel_kernelI23Flash_bwd_kernel_traitsILi192ELi64ELi64ELi8ELi4ELi2ELi2ELb0ELb0EN7cutlass10bfloat16_tE19Flash_kernel_traitsILi192ELi64ELi64ELi8ES3_EELb0ELb0ELb0ELb1ELb0ELb0ELb0EEEvNS_16Flash_bwd_paramsE --------------------------
	.section	.text._ZN5flash44flash_bwd_dq_dk_dv_loop_seqk_parallel_kernelI23Flash_bwd_kernel_traitsILi192ELi64ELi64ELi8ELi4ELi2ELi2ELb0ELb0EN7cutlass10bfloat16_tE19Flash_kernel_traitsILi192ELi64ELi64ELi8ES3_EELb0ELb0ELb0ELb1ELb0ELb0ELb0EEEvNS_16Flash_bwd_paramsE,"ax",@progbits
	.align	128
        .global         _ZN5flash44flash_bwd_dq_dk_dv_loop_seqk_parallel_kernelI23Flash_bwd_kernel_traitsILi192ELi64ELi64ELi8ELi4ELi2ELi2ELb0ELb0EN7cutlass10bfloat16_tE19Flash_kernel_traitsILi192ELi64ELi64ELi8ES3_EELb0ELb0ELb0ELb1ELb0ELb0ELb0EEEvNS_16Flash_bwd_paramsE
        .type           _ZN5flash44flash_bwd_dq_dk_dv_loop_seqk_parallel_kernelI23Flash_bwd_kernel_traitsILi192ELi64ELi64ELi8ELi4ELi2ELi2ELb0ELb0EN7cutlass10bfloat16_tE19Flash_kernel_traitsILi192ELi64ELi64ELi8ES3_EELb0ELb0ELb0ELb1ELb0ELb0ELb0EEEvNS_16Flash_bwd_paramsE,@function
        .size           _ZN5flash44flash_bwd_dq_dk_dv_loop_seqk_parallel_kernelI23Flash_bwd_kernel_traitsILi192ELi64ELi64ELi8ELi4ELi2ELi2ELb0ELb0EN7cutlass10bfloat16_tE19Flash_kernel_traitsILi192ELi64ELi64ELi8ES3_EELb0ELb0ELb0ELb1ELb0ELb0ELb0EEEvNS_16Flash_bwd_paramsE,(.L_x_1591 - _ZN5flash44flash_bwd_dq_dk_dv_loop_seqk_parallel_kernelI23Flash_bwd_kernel_traitsILi192ELi64ELi64ELi8ELi4ELi2ELi2ELb0ELb0EN7cutlass10bfloat16_tE19Flash_kernel_traitsILi192ELi64ELi64ELi8ES3_EELb0ELb0ELb0ELb1ELb0ELb0ELb0EEEvNS_16Flash_bwd_paramsE)
        .other          _ZN5flash44flash_bwd_dq_dk_dv_loop_seqk_parallel_kernelI23Flash_bwd_kernel_traitsILi192ELi64ELi64ELi8ELi4ELi2ELi2ELb0ELb0EN7cutlass10bfloat16_tE19Flash_kernel_traitsILi192ELi64ELi64ELi8ES3_EELb0ELb0ELb0ELb1ELb0ELb0ELb0EEEvNS_16Flash_bwd_paramsE,@"STO_CUDA_ENTRY STV_DEFAULT"
_ZN5flash44flash_bwd_dq_dk_dv_loop_seqk_parallel_kernelI23Flash_bwd_kernel_traitsILi192ELi64ELi64ELi8ELi4ELi2ELi2ELb0ELb0EN7cutlass10bfloat16_tE19Flash_kernel_traitsILi192ELi64ELi64ELi8ES3_EELb0ELb0ELb0ELb1ELb0ELb0ELb0EEEvNS_16Flash_bwd_paramsE:
.text._ZN5flash44flash_bwd_dq_dk_dv_loop_seqk_parallel_kernelI23Flash_bwd_kernel_traitsILi192ELi64ELi64ELi8ELi4ELi2ELi2ELb0ELb0EN7cutlass10bfloat16_tE19Flash_kernel_traitsILi192ELi64ELi64ELi8ES3_EELb0ELb0ELb0ELb1ELb0ELb0ELb0EEEvNS_16Flash_bwd_paramsE:
        /* <DEDUP_REMOVED lines=25> */
[----:B------:R-:W-:Y:S02]  /*0190*/  LEA.HI R15, R9, R6, RZ, 0x3 ;  /* 0x00000006090f7211 */ /* 0x000fe400078f18ff */
[--C-:B------:R-:W-:Y:S02]  /*01a0*/  SHF.R.S32.HI R10, RZ, 0x2, R7.reuse ;  /* 0x00000002ff0a7819 */ /* 0x100fe40000011407 */
[----:B------:R-:W-:Y:S02]  /*01b0*/  SHF.R.S32.HI R4, RZ, 0x1f, R7 ;  /* 0x0000001fff047819 */ /* 0x000fe40000011407 */
[----:B------:R-:W-:Y:S02]  /*01c0*/  LOP3.LUT R3, R15, 0xfffffff8, RZ, 0xc0, !PT ;  /* 0xfffffff80f037812 */ /* 0x000fe400078ec0ff */
[----:B------:R-:W-:-:S02]  /*01d0*/  SHF.R.S32.HI R204, RZ, 0x3, R15 ;  /* 0x00000003ffcc7819 */ /* 0x000fc4000001140f */
[----:B------:R-:W-:Y:S01]  /*01e0*/  LEA.HI R4, R4, R10, RZ, 0x3 ;  /* 0x0000000a04047211 */ /* 0x000fe200078f18ff */
[----:B------:R-:W-:Y:S01]  /*01f0*/  IMAD.IADD R3, R6, 0x1, -R3 ;  /* 0x0000000106037824 */ /* 0x000fe200078e0a03 */
[----:B------:R-:W-:Y:S01]  /*0200*/  LEA.HI R14, R9, R6, RZ, 0x4 ;  /* 0x00000006090e7211 */ /* 0x000fe200078f20ff */
[----:B------:R-:W-:Y:S01]  /*0210*/  IMAD.SHL.U32 R203, R204, 0x40, RZ ;  /* 0x00000040cccb7824 */ /* 0x000fe200078e00ff */
[----:B------:R-:W-:Y:S01]  /*0220*/  LOP3.LUT R4, R4, 0xfffffff8, RZ, 0xc0, !PT ;  /* 0xfffffff804047812 */ /* 0x000fe200078ec0ff */
[----:B------:R-:W-:Y:S01]  /*0230*/  IMAD.SHL.U32 R206, R3, 0x8, RZ ;  /* 0x0000000803ce7824 */ /* 0x000fe200078e00ff */
[----:B------:R-:W-:Y:S02]  /*0240*/  SHF.R.S32.HI R2, RZ, 0x4, R14 ;  /* 0x00000004ff027819 */ /* 0x000fe4000001140e */
[----:B------:R-:W-:Y:S01]  /*0250*/  LOP3.LUT R203, R203, 0x1c0, RZ, 0xc0, !PT ;  /* 0x000001c0cbcb7812 */ /* 0x000fe200078ec0ff */
[----:B------:R-:W-:Y:S01]  /*0260*/  IMAD.IADD R4, R10, 0x1, -R4 ;  /* 0x000000010a047824 */ /* 0x000fe200078e0a04 */
[----:B------:R-:W-:Y:S01]  /*0270*/  LEA.HI R0, R14, R2, RZ, 0x1 ;  /* 0x000000020e007211 */ /* 0x000fe200078f08ff */
[----:B------:R-:W-:Y:S01]  /*0280*/  IMAD.SHL.U32 R10, R3, 0x40, RZ ;  /* 0x00000040030a7824 */ /* 0x000fe200078e00ff */
[----:B------:R-:W-:Y:S01]  /*0290*/  LOP3.LUT R5, R203, 0x38, R206, 0xf8, !PT ;  /* 0x00000038cb057812 */ /* 0x000fe200078ef8ce */
[C---:B------:R-:W-:Y:S01]  /*02a0*/  VIADD R210, R206.reuse, 0x40 ;  /* 0x00000040ced27836 */ /* 0x040fe20000000000 */
[----:B------:R-:W-:Y:S01]  /*02b0*/  LEA.HI R8, R9, R6, RZ, 0x5 ;  /* 0x0000000609087211 */ /* 0x000fe200078f28ff */
[----:B------:R-:W-:Y:S01]  /*02c0*/  VIADD R209, R206, 0x80 ;  /* 0x00000080ced17836 */ /* 0x000fe20000000000 */
[----:B------:R-:W-:-:S02]  /*02d0*/  SHF.R.U32.HI R203, RZ, 0x3, R203 ;  /* 0x00000003ffcb7819 */ /* 0x000fc400000116cb */
[----:B------:R-:W-:Y:S02]  /*02e0*/  LOP3.LUT R14, R14, 0xfffffff0, RZ, 0xc0, !PT ;  /* 0xfffffff00e0e7812 */ /* 0x000fe400078ec0ff */
[----:B------:R-:W-:Y:S02]  /*02f0*/  LOP3.LUT R0, R0, 0xfffffffe, RZ, 0xc0, !PT ;  /* 0xfffffffe00007812 */ /* 0x000fe400078ec0ff */
[----:B------:R-:W-:Y:S01]  /*0300*/  LOP3.LUT R12, R4, 0x1, RZ, 0xc0, !PT ;  /* 0x00000001040c7812 */ /* 0x000fe200078ec0ff */
[----:B------:R-:W-:Y:S01]  /*0310*/  IMAD.IADD R14, R6, 0x1, -R14 ;  /* 0x00000001060e7824 */ /* 0x000fe200078e0a0e */
[----:B------:R-:W-:Y:S01]  /*0320*/  LEA.HI R216, R9, R6, RZ, 0x6 ;  /* 0x0000000609d87211 */ /* 0x000fe200078f30ff */
[----:B------:R-:W-:Y:S01]  /*0330*/  IMAD.IADD R0, R2, 0x1, -R0 ;  /* 0x0000000102007824 */ /* 0x000fe200078e0a00 */
[----:B------:R-:W-:Y:S02]  /*0340*/  SHF.R.S32.HI R202, RZ, 0x5, R8 ;  /* 0x00000005ffca7819 */ /* 0x000fe40000011408 */
[----:B------:R-:W-:Y:S01]  /*0350*/  LOP3.LUT R203, R5, R203, RZ, 0x3c, !PT ;  /* 0x000000cb05cb7212 */ /* 0x000fe200078e3cff */
[C---:B------:R-:W-:Y:S01]  /*0360*/  IMAD.SHL.U32 R11, R0.reuse, 0x200, RZ ;  /* 0x00000200000b7824 */ /* 0x040fe200078e00ff */
[C---:B------:R-:W-:Y:S01]  /*0370*/  LOP3.LUT P4, RZ, R3.reuse, 0x4, RZ, 0xc0, !PT ;  /* 0x0000000403ff7812 */ /* 0x040fe2000788c0ff */
[----:B------:R-:W-:Y:S01]  /*0380*/  IMAD.SHL.U32 R195, R0, 0x20, RZ ;  /* 0x0000002000c37824 */ /* 0x000fe200078e00ff */
[----:B------:R-:W-:-:S02]  /*0390*/  LOP3.LUT P3, RZ, R3, 0x2, RZ, 0xc0, !PT ;  /* 0x0000000203ff7812 */ /* 0x000fc4000786c0ff */
[----:B------:R-:W-:Y:S02]  /*03a0*/  LEA.HI R5, R9, R6, RZ, 0x7 ;  /* 0x0000000609057211 */ /* 0x000fe400078f38ff */
[----:B------:R-:W-:Y:S02]  /*03b0*/  ISETP.NE.U32.AND P0, PT, R12, 0x1, PT ;  /* 0x000000010c00780c */ /* 0x000fe40003f05070 */
[----:B------:R-:W-:Y:S02]  /*03c0*/  SHF.R.S32.HI R216, RZ, 0x6, R216 ;  /* 0x00000006ffd87819 */ /* 0x000fe400000114d8 */
[CC--:B------:R-:W-:Y:S02]  /*03d0*/  LEA.HI R2, R8.reuse, R202.reuse, RZ, 0x1 ;  /* 0x000000ca08027211 */ /* 0x0c0fe400078f08ff */
[----:B------:R-:W-:Y:S01]  /*03e0*/  LOP3.LUT R201, R8, 0xffffffe0, RZ, 0xc0, !PT ;  /* 0xffffffe008c97812 */ /* 0x000fe200078ec0ff */
[C---:B------:R-:W-:Y:S01]  /*03f0*/  IMAD R203, R216.reuse, 0x200, R203 ;  /* 0x00000200d8cb7824 */ /* 0x040fe200078e02cb */
[----:B------:R-:W-:Y:S01]  /*0400*/  LOP3.LUT R7, R7, 0x7ffffffc, RZ, 0xc0, !PT ;  /* 0x7ffffffc07077812 */ /* 0x000fe200078ec0ff */
[----:B------:R-:W-:Y:S01]  /*0410*/  IMAD.SHL.U32 R216, R216, 0x8, RZ ;  /* 0x00000008d8d87824 */ /* 0x000fe200078e00ff */
[----:B------:R-:W-:Y:S01]  /*0420*/  SHF.R.S32.HI R196, RZ, 0x1f, R8 ;  /* 0x0000001fffc47819 */ /* 0x000fe20000011408 */
[C---:B------:R-:W-:Y:S01]  /*0430*/  IMAD.IADD R201, R6.reuse, 0x1, -R201 ;  /* 0x0000000106c97824 */ /* 0x040fe200078e0ac9 */
[----:B------:R-:W-:Y:S01]  /*0440*/  SHF.R.S32.HI R5, RZ, 0x7, R5 ;  /* 0x00000007ff057819 */ /* 0x000fe20000011405 */
[----:B------:R-:W-:Y:S01]  /*0450*/  IMAD.IADD R7, R6, 0x1, -R7 ;  /* 0x0000000106077824 */ /* 0x000fe200078e0a07 */
[C---:B------:R-:W-:Y:S01]  /*0460*/  R2P PR, R4.reuse, 0x6 ;  /* 0x0000000604007804 */ /* 0x040fe20000000000 */
[----:B------:R-:W-:Y:S01]  /*0470*/  IMAD.SHL.U32 R4, R4, 0x40, RZ ;  /* 0x0000004004047824 */ /* 0x000fe200078e00ff */
[----:B------:R-:W-:Y:S01]  /*0480*/  SHF.R.S32.HI R3, RZ, 0x1f, R14 ;  /* 0x0000001fff037819 */ /* 0x000fe2000001140e */
[C---:B------:R-:W-:Y:S01]  /*0490*/  IMAD R13, R5.reuse, 0x800, R11 ;  /* 0x00000800050d7824 */ /* 0x040fe200078e020b */
[----:B------:R-:W-:Y:S01]  /*04a0*/  LOP3.LUT R2, R2, 0xfffffffe, RZ, 0xc0, !PT ;  /* 0xfffffffe02027812 */ /* 0x000fe200078ec0ff */
[----:B------:R-:W-:Y:S01]  /*04b0*/  IMAD.SHL.U32 R6, R5, 0x20, RZ ;  /* 0x0000002005067824 */ /* 0x000fe200078e00ff */
[----:B------:R-:W-:-:S02]  /*04c0*/  LEA.HI R196, R196, R202, RZ, 0x2 ;  /* 0x000000cac4c47211 */ /* 0x000fc400078f10ff */
[----:B------:R-:W-:Y:S01]  /*04d0*/  LEA.HI R3, R3, R14, RZ, 0x3 ;  /* 0x0000000e03037211 */ /* 0x000fe200078f18ff */
[----:B------:R-:W-:Y:S01]  /*04e0*/  IMAD.IADD R2, R202, 0x1, -R2 ;  /* 0x00000001ca027824 */ /* 0x000fe200078e0a02 */
[----:B------:R-:W-:Y:S01]  /*04f0*/  LOP3.LUT R5, R4, 0x1c0, RZ, 0xc0, !PT ;  /* 0x000001c004057812 */ /* 0x000fe200078ec0ff */
[----:B------:R-:W-:Y:S01]  /*0500*/  IMAD.SHL.U32 R4, R7, 0x2, RZ ;  /* 0x0000000207047824 */ /* 0x000fe200078e00ff */
[----:B------:R-:W-:Y:S01]  /*0510*/  LOP3.LUT R196, R196, 0xfffffffc, RZ, 0xc0, !PT ;  /* 0xfffffffcc4c47812 */ /* 0x000fe200078ec0ff */
[----:B------:R-:W-:Y:S01]  /*0520*/  IMAD.SHL.U32 R190, R2, 0x10, RZ ;  /* 0x0000001002be7824 */ /* 0x000fe200078e00ff */
[----:B------:R-:W-:Y:S02]  /*0530*/  LOP3.LUT R200, R3, 0xfffffff8, RZ, 0xc0, !PT ;  /* 0xfffffff803c87812 */ /* 0x000fe400078ec0ff */
[----:B------:R-:W-:Y:S01]  /*0540*/  LOP3.LUT R216, R216, 0x18, RZ, 0xc0, !PT ;  /* 0x00000018d8d87812 */ /* 0x000fe200078ec0ff */
[----:B------:R-:W-:Y:S01]  /*0550*/  IMAD.IADD R196, R202, 0x1, -R196 ;  /* 0x00000001cac47824 */ /* 0x000fe200078e0ac4 */
[----:B------:R-:W-:Y:S01]  /*0560*/  LOP3.LUT R198, R6, 0x6, R198, 0xf8, !PT ;  /* 0x0000000606c67812 */ /* 0x000fe200078ef8c6 */
[----:B------:R-:W-:Y:S01]  /*0570*/  IMAD.IADD R200, R14, 0x1, -R200 ;  /* 0x000000010ec87824 */ /* 0x000fe200078e0ac8 */
[----:B------:R-:W-:Y:S01]  /*0580*/  SHF.R.U32.HI R217, RZ, 0x3, R5 ;  /* 0x00000003ffd97819 */ /* 0x000fe20000011605 */
[----:B------:R-:W-:Y:S01]  /*0590*/  IMAD R7, R196, 0x400, R4 ;  /* 0x00000400c4077824 */ /* 0x000fe200078e0204 */
[----:B------:R-:W-:Y:S01]  /*05a0*/  LOP3.LUT R6, R5, 0x20, R6, 0xf8, !PT ;  /* 0x0000002005067812 */ /* 0x000fe200078ef806 */
[----:B------:R-:W-:Y:S01]  /*05b0*/  IMAD R4, R2, 0x400, R4 ;  /* 0x0000040002047824 */ /* 0x000fe200078e0204 */
[----:B------:R-:W-:-:S02]  /*05c0*/  LOP3.LUT R10, R10, 0x1c0, RZ, 0xc0, !PT ;  /* 0x000001c00a0a7812 */ /* 0x000fc400078ec0ff */
[----:B------:R-:W-:Y:S02]  /*05d0*/  LOP3.LUT R195, R216, 0x20, R195, 0xf8, !PT ;  /* 0x00000020d8c37812 */ /* 0x000fe400078ef8c3 */
[----:B------:R-:W-:Y:S01]  /*05e0*/  LOP3.LUT R216, R217, R5, R216, 0x1e, !PT ;  /* 0x00000005d9d87212 */ /* 0x000fe200078e1ed8 */
[----:B------:R-:W-:Y:S01]  /*05f0*/  IMAD.SHL.U32 R5, R200, 0x40, RZ ;  /* 0x00000040c8057824 */ /* 0x000fe200078e00ff */
[----:B------:R-:W-:Y:S02]  /*0600*/  LOP3.LUT R217, R6, R217, RZ, 0x3c, !PT ;  /* 0x000000d906d97212 */ /* 0x000fe400078e3cff */
[----:B------:R-:W-:Y:S01]  /*0610*/  LOP3.LUT R194, R10, 0x8, R15, 0xf8, !PT ;  /* 0x000000080ac27812 */ /* 0x000fe200078ef80f */
[----:B------:R-:W-:Y:S01]  /*0620*/  IMAD.IADD R216, R4, 0x1, R216 ;  /* 0x0000000104d87824 */ /* 0x000fe200078e02d8 */
[----:B------:R-:W-:Y:S01]  /*0630*/  LOP3.LUT R190, R10, 0x10, R190, 0xf8, !PT ;  /* 0x000000100abe7812 */ /* 0x000fe200078ef8be */
[----:B------:R-:W-:Y:S01]  /*0640*/  IMAD.IADD R217, R7, 0x1, R217 ;  /* 0x0000000107d97824 */ /* 0x000fe200078e02d9 */
[----:B------:R-:W-:Y:S01]  /*0650*/  SHF.R.U32.HI R10, RZ, 0x3, R10 ;  /* 0x00000003ff0a7819 */ /* 0x000fe2000001160a */
[----:B------:R-:W-:Y:S01]  /*0660*/  IMAD.SHL.U32 R7, R0, 0x8, RZ ;  /* 0x0000000800077824 */ /* 0x000fe200078e00ff */
[----:B------:R-:W-:-:S02]  /*0670*/  SHF.R.S32.HI R6, RZ, 0x1f, R201 ;  /* 0x0000001fff067819 */ /* 0x000fc400000114c9 */
[----:B------:R-:W-:Y:S02]  /*0680*/  LOP3.LUT R194, R194, R10, RZ, 0x3c, !PT ;  /* 0x0000000ac2c27212 */ /* 0x000fe400078e3cff */
[----:B------:R-:W-:Y:S01]  /*0690*/  LEA.HI R0, R6, R201, RZ, 0x2 ;  /* 0x000000c906007211 */ /* 0x000fe200078f10ff */
[----:B------:R-:W-:Y:S01]  /*06a0*/  IMAD.SHL.U32 R6, R3, 0x40, RZ ;  /* 0x0000004003067824 */ /* 0x000fe200078e00ff */
[----:B------:R-:W-:Y:S01]  /*06b0*/  LOP3.LUT R5, R5, 0x1c0, RZ, 0xc0, !PT ;  /* 0x000001c005057812 */ /* 0x000fe200078ec0ff */
[----:B------:R-:W-:Y:S01]  /*06c0*/  IMAD.IADD R194, R13, 0x1, R194 ;  /* 0x000000010dc27824 */ /* 0x000fe200078e02c2 */
[----:B------:R-:W-:Y:S02]  /*06d0*/  SHF.R.S32.HI R199, RZ, 0x2, R0 ;  /* 0x00000002ffc77819 */ /* 0x000fe40000011400 */
[----:B------:R-:W-:Y:S01]  /*06e0*/  SHF.R.U32.HI R189, RZ, 0x3, R5 ;  /* 0x00000003ffbd7819 */ /* 0x000fe20000011605 */
[----:B------:R-:W-:Y:S01]  /*06f0*/  IMAD.SHL.U32 R194, R194, 0x2, RZ ;  /* 0x00000002c2c27824 */ /* 0x000fe200078e00ff */
[----:B------:R-:W-:Y:S01]  /*0700*/  LOP3.LUT R3, R5, 0x8, R7, 0xf8, !PT ;  /* 0x0000000805037812 */ /* 0x000fe200078ef807 */
[----:B------:R-:W-:Y:S01]  /*0710*/  IMAD R199, R196, 0x10, R199 ;  /* 0x00000010c4c77824 */ /* 0x000fe200078e02c7 */
[----:B------:R-:W-:Y:S01]  /*0720*/  LOP3.LUT R0, R6, 0xfffffe00, RZ, 0xc0, !PT ;  /* 0xfffffe0006007812 */ /* 0x000fe200078ec0ff */
[----:B------:R-:W-:Y:S01]  /*0730*/  VIADD R192, R194, UR6 ;  /* 0x00000006c2c07c36 */ /* 0x000fe20008000000 */
[----:B------:R-:W-:-:S02]  /*0740*/  LOP3.LUT R190, R190, 0x8, R15, 0xf8, !PT ;  /* 0x00000008bebe7812 */ /* 0x000fc400078ef80f */
[----:B------:R-:W-:Y:S01]  /*0750*/  LOP3.LUT R195, R189, R195, R5, 0x1e, !PT ;  /* 0x000000c3bdc37212 */ /* 0x000fe200078e1e05 */
[--C-:B------:R-:W-:Y:S01]  /*0760*/  IMAD R196, R196, 0x400, R0.reuse ;  /* 0x00000400c4c47824 */ /* 0x100fe200078e0200 */
[----:B------:R-:W-:Y:S01]  /*0770*/  LOP3.LUT R189, R3, R189, RZ, 0x3c, !PT ;  /* 0x000000bd03bd7212 */ /* 0x000fe200078e3cff */
[----:B------:R-:W-:Y:S01]  /*0780*/  IMAD R2, R2, 0x400, R0 ;  /* 0x0000040002027824 */ /* 0x000fe200078e0200 */
[----:B------:R-:W-:Y:S02]  /*0790*/  LOP3.LUT R190, R11, R190, R10, 0xf6, !PT ;  /* 0x000000be0bbe7212 */ /* 0x000fe400078ef60a */
        /* <DEDUP_REMOVED lines=16> */
[----:B------:R-:W-:Y:S01]  /*08a0*/  SHF.R.S32.HI R205, RZ, 0x1f, R204 ;  /* 0x0000001fffcd7819 */ /* 0x000fe200000114cc */
[C---:B------:R-:W-:Y:S01]  /*08b0*/  VIADD R218, R216.reuse, 0x40 ;  /* 0x00000040d8da7836 */ /* 0x040fe20000000000 */
[----:B------:R-:W-:Y:S01]  /*08c0*/  LEA R213, R203, UR5, 0x1 ;  /* 0x00000005cbd57c11 */ /* 0x000fe2000f8e08ff */
[----:B------:R-:W-:Y:S01]  /*08d0*/  IMAD.IADD R191, R193, 0x1, R191 ;  /* 0x00000001c1bf7824 */ /* 0x000fe200078e02bf */
[----:B------:R-:W-:Y:S01]  /*08e0*/  SHF.L.U64.HI R212, R199, 0x2, R212 ;  /* 0x00000002c7d47819 */ /* 0x000fe200000102d4 */
[----:B------:R-:W-:Y:S01]  /*08f0*/  @P2 VIADD R218, R216, 0xffffffc0 ;  /* 0xffffffc0d8da2836 */ /* 0x000fe20000000000 */
[----:B------:R-:W-:Y:S01]  /*0900*/  LEA R189, R189, UR4, 0x1 ;  /* 0x00000004bdbd7c11 */ /* 0x000fe2000f8e08ff */
[----:B---34-:R-:W-:-:S07]  /*0910*/  IMAD.IADD R224, R224, 0x1, R219 ;  /* 0x00000001e0e07824 */ /* 0x018fce00078e02db */
.L_x_424:
[----:B------:R-:W1:Y:S01]  /*0920*/  LDC.64 R4, c[0x0][0x2f0] ;  /* 0x0000bc00ff047b82 */ /* 0x000e620000000a00 */
[C---:B------:R-:W-:Y:S01]  /*0930*/  IMAD.SHL.U32 R7, R208.reuse, 0x4, RZ ;  /* 0x00000004d0077824 */ /* 0x040fe200078e00ff */
[----:B--2---:R-:W-:Y:S01]  /*0940*/  SHF.R.S32.HI R15, RZ, 0x1f, R208 ;  /* 0x0000001fff0f7819 */ /* 0x004fe200000114d0 */
        /* <DEDUP_REMOVED lines=44> */
.L_x_378:
        /* <DEDUP_REMOVED lines=23> */
[----:B------:R-:W2:Y:S01]  /*0d80*/  LDC R22, c[0x0][0x270] ;  /* 0x00009c00ff167b82 */ /* 0x000ea20000000800 */
[----:B------:R-:W-:-:S04]  /*0d90*/  IMAD.WIDE.U32 R12, R208, R4, RZ ;  /* 0x00000004d00c7225 */ /* 0x000fc800078e00ff */
[C---:B------:R-:W-:Y:S01]  /*0da0*/  IMAD R5, R208.reuse, R5, R11 ;  /* 0x00000005d0057224 */ /* 0x040fe200078e020b */
[----:B----4-:R-:W-:Y:S02]  /*0db0*/  SHF.R.S32.HI R11, RZ, 0x1f, R29 ;  /* 0x0000001fff0b7819 */ /* 0x010fe4000001141d */
[----:B------:R-:W1:Y:S01]  /*0dc0*/  LDC.U8 R4, c[0x0][0x3d8] ;  /* 0x0000f600ff047b82 */ /* 0x000e620000000000 */
[----:B------:R-:W-:Y:S01]  /*0dd0*/  IMAD.WIDE.U32 R34, R208, R29, RZ ;  /* 0x0000001dd0227225 */ /* 0x000fe200078e00ff */
[----:B-----5:R-:W4:Y:S01]  /*0de0*/  MUFU.RCP R2, R2 ;  /* 0x0000000200027308 */ /* 0x020f220000001000 */
[----:B------:R-:W-:Y:S02]  /*0df0*/  IADD3 R27, R13, R5, RZ ;  /* 0x000000050d1b7210 */ /* 0x000fe40007ffe0ff */
[----:B------:R-:W-:-:S03]  /*0e00*/  @P1 IADD3 R5, R241, R242, RZ ;  /* 0x000000f2f1051210 */ /* 0x000fc60007ffe0ff */
[----:B------:R-:W5:Y:S01]  /*0e10*/  LDC R33, c[0x0][0x2c4] ;  /* 0x0000b100ff217b82 */ /* 0x000f620000000800 */
[----:B--2---:R-:W-:Y:S01]  /*0e20*/  IMAD.WIDE R40, R23, R22, RZ ;  /* 0x0000001617287225 */ /* 0x004fe200078e02ff */
[----:B----4-:R-:W-:-:S03]  /*0e30*/  IADD3 R2, R2, 0xffffffe, RZ ;  /* 0x0ffffffe02027810 */ /* 0x010fc60007ffe0ff */
[----:B------:R-:W-:Y:S01]  /*0e40*/  IMAD.WIDE.U32 R30, R40, R19, RZ ;  /* 0x00000013281e7225 */ /* 0x000fe200078e00ff */
[----:B------:R-:W2:Y:S03]  /*0e50*/  F2I.FTZ.U32.TRUNC.NTZ R3, R2 ;  /* 0x0000000200037305 */ /* 0x000ea6000021f000 */
        /* <DEDUP_REMOVED lines=8> */
[----:B------:R-:W4:Y:S03]  /*0ee0*/  @P1 LDC.64 R6, c[0x0][0x250] ;  /* 0x00009400ff061b82 */ /* 0x000f260000000a00 */
        /* <DEDUP_REMOVED lines=13> */
[----:B----4-:R-:W-:-:S02]  /*0fc0*/  @P1 IMAD R17, R5, R7, RZ ;  /* 0x0000000705111224 */ /* 0x010fc400078e02ff */
[----:B------:R-:W-:Y:S01]  /*0fd0*/  @P1 IMAD.WIDE.U32 R12, R5, R6, RZ ;  /* 0x00000006050c1225 */ /* 0x000fe200078e00ff */
[----:B------:R-:W-:-:S03]  /*0fe0*/  IADD3 R5, R35, R9, RZ ;  /* 0x0000000923057210 */ /* 0x000fc60007ffe0ff */
[----:B------:R-:W-:Y:S01]  /*0ff0*/  @P2 IMAD.IADD R27, R25, 0x1, R10 ;  /* 0x00000001191b2824 */ /* 0x000fe200078e020a */
[----:B------:R-:W-:Y:S01]  /*1000*/  @P3 IADD3 R16, R16, 0x1, RZ ;  /* 0x0000000110103810 */ /* 0x000fe20007ffe0ff */
[----:B------:R-:W2:Y:S01]  /*1010*/  @!P2 LDC.64 R10, c[0x0][0x418] ;  /* 0x00010600ff0aab82 */ /* 0x000ea20000000a00 */
[----:B-1----:R-:W-:Y:S01]  /*1020*/  ISETP.NE.AND P3, PT, R4, RZ, PT ;  /* 0x000000ff0400720c */ /* 0x002fe20003f65270 */
[C---:B------:R-:W-:Y:S01]  /*1030*/  IMAD R24, R40.reuse, R5, R24 ;  /* 0x0000000528187224 */ /* 0x040fe200078e0218 */
[----:B------:R-:W-:Y:S01]  /*1040*/  @P1 IADD3 R17, R13, R17, RZ ;  /* 0x000000110d111210 */ /* 0x000fe20007ffe0ff */
[----:B------:R-:W-:Y:S01]  /*1050*/  IMAD.WIDE.U32 R34, R40, R34, RZ ;  /* 0x0000002228227225 */ /* 0x000fe200078e00ff */
[----:B------:R-:W-:-:S03]  /*1060*/  @P1 MOV R18, R12 ;  /* 0x0000000c00121202 */ /* 0x000fc60000000f00 */
[----:B------:R-:W1:Y:S01]  /*1070*/  @P2 LDC.64 R12, c[0x0][0x420] ;  /* 0x00010800ff0c2b82 */ /* 0x000e620000000a00 */
[----:B------:R-:W-:Y:S01]  /*1080*/  IMAD R4, R41, R19, RZ ;  /* 0x0000001329047224 */ /* 0x000fe200078e02ff */
[----:B------:R-:W-:Y:S01]  /*1090*/  IADD3 R24, R35, R24, RZ ;  /* 0x0000001823187210 */ /* 0x000fe20007ffe0ff */
[----:B------:R-:W-:Y:S01]  /*10a0*/  @!P0 IMAD.MOV R16, RZ, RZ, -R16 ;  /* 0x000000ffff108224 */ /* 0x000fe200078e0a10 */
[----:B------:R-:W-:Y:S02]  /*10b0*/  @!P5 LOP3.LUT R16, RZ, R8, RZ, 0x33, !PT ;  /* 0x00000008ff10d212 */ /* 0x000fe400078e33ff */
[----:B------:R-:W-:Y:S01]  /*10c0*/  @P2 IADD3 R24, R31, R4, RZ ;  /* 0x000000041f182210 */ /* 0x000fe20007ffe0ff */
[----:B-----5:R-:W-:Y:S01]  /*10d0*/  @P3 IMAD R39, R208, R33, RZ ;  /* 0x00000021d0273224 */ /* 0x020fe200078e02ff */
[----:B------:R-:W3:Y:S01]  /*10e0*/  LDC.64 R4, c[0x0][0x488] ;  /* 0x00012200ff047b82 */ /* 0x000ee20000000a00 */
[----:B------:R-:W-:Y:S02]  /*10f0*/  SEL R25, R34, R30, !P2 ;  /* 0x0000001e22197207 */ /* 0x000fe40005000000 */
[----:B------:R-:W-:-:S02]  /*1100*/  SHF.L.U64.HI R35, R208, 0x7, R15 ;  /* 0x00000007d0237819 */ /* 0x000fc4000001020f */
[----:B------:R-:W-:Y:S02]  /*1110*/  IADD3 R38, P0, R26, R38, RZ ;  /* 0x000000261a267210 */ /* 0x000fe40007f1e0ff */
[----:B------:R-:W-:Y:S01]  /*1120*/  SEL R35, R35, RZ, P4 ;  /* 0x000000ff23237207 */ /* 0x000fe20002000000 */
[----:B------:R-:W4:Y:S01]  /*1130*/  @P3 LDC R32, c[0x0][0x2e4] ;  /* 0x0000b900ff203b82 */ /* 0x000f220000000800 */
[-C--:B--2---:R-:W-:Y:S01]  /*1140*/  @!P2 IMAD R31, R15, R10.reuse, RZ ;  /* 0x0000000a0f1fa224 */ /* 0x084fe200078e02ff */
[----:B------:R-:W-:Y:S01]  /*1150*/  SHF.R.S32.HI R30, RZ, 0x1f, R26 ;  /* 0x0000001fff1e7819 */ /* 0x000fe2000001141a */
[----:B------:R-:W-:-:S03]  /*1160*/  @!P2 IMAD.WIDE.U32 R42, R208, R10, RZ ;  /* 0x0000000ad02aa225 */ /* 0x000fc600078e00ff */
[----:B------:R-:W-:Y:S02]  /*1170*/  IADD3.X R35, R30, R35, RZ, P0, !PT ;  /* 0x000000231e237210 */ /* 0x000fe400007fe4ff */
[----:B------:R-:W2:Y:S01]  /*1180*/  @P1 LDC.64 R8, c[0x0][0x248] ;  /* 0x00009200ff081b82 */ /* 0x000ea20000000a00 */
[----:B-1----:R-:W-:-:S04]  /*1190*/  @P2 IMAD.WIDE.U32 R36, R19, R12, RZ ;  /* 0x0000000c13242225 */ /* 0x002fc800078e00ff */
[----:B------:R-:W-:Y:S02]  /*11a0*/  @!P2 IMAD R12, R208, R11, R31 ;  /* 0x0000000bd00ca224 */ /* 0x000fe400078e021f */
[-C--:B------:R-:W-:Y:S01]  /*11b0*/  IMAD R11, R41, R38.reuse, RZ ;  /* 0x00000026290b7224 */ /* 0x080fe200078e02ff */
[----:B------:R-:W1:Y:S01]  /*11c0*/  LDC.U8 R34, c[0x0][0x480] ;  /* 0x00012000ff227b82 */ /* 0x000e620000000000 */
[----:B------:R-:W-:Y:S01]  /*11d0*/  @P2 IMAD R31, R19, R13, R37 ;  /* 0x0000000d131f2224 */ /* 0x000fe200078e0225 */
[----:B------:R-:W-:Y:S01]  /*11e0*/  @P3 SEL R13, R39, R19, !P2 ;  /* 0x00000013270d3207 */ /* 0x000fe20005000000 */
[----:B------:R-:W-:Y:S01]  /*11f0*/  IMAD.WIDE.U32 R38, R40, R38, RZ ;  /* 0x0000002628267225 */ /* 0x000fe200078e00ff */
[----:B------:R-:W-:-:S03]  /*1200*/  @!P2 IADD3 R31, R43, R12, RZ ;  /* 0x0000000c2b1fa210 */ /* 0x000fc60007ffe0ff */
[----:B------:R-:W-:Y:S02]  /*1210*/  IMAD R11, R40, R35, R11 ;  /* 0x00000023280b7224 */ /* 0x000fe400078e020b */
[----:B---3--:R-:W-:-:S04]  /*1220*/  IMAD.WIDE.U32 R40, R20, R4, RZ ;  /* 0x0000000414287225 */ /* 0x008fc800078e00ff */
[----:B------:R-:W-:Y:S02]  /*1230*/  @P1 IMAD.IADD R4, R241, 0x1, R242 ;  /* 0x00000001f1041824 */ /* 0x000fe400078e02f2 */
[----:B------:R-:W-:Y:S01]  /*1240*/  @P2 IMAD.MOV.U32 R10, RZ, RZ, R36 ;  /* 0x000000ffff0a2224 */ /* 0x000fe200078e0024 */
[----:B------:R-:W-:Y:S01]  /*1250*/  @!P2 MOV R10, R42 ;  /* 0x0000002a000aa202 */ /* 0x000fe20000000f00 */
[----:B----4-:R-:W-:Y:S02]  /*1260*/  @P3 IMAD R32, R214, R32, R13 ;  /* 0x00000020d6203224 */ /* 0x010fe400078e020d */
[----:B------:R-:W-:Y:S02]  /*1270*/  @!P3 IMAD R12, R208, R22, R214 ;  /* 0x00000016d00cb224 */ /* 0x000fe400078e02d6 */
[----:B------:R-:W-:Y:S02]  /*1280*/  IMAD R5, R20, R5, R41 ;  /* 0x0000000514057224 */ /* 0x000fe400078e0229 */
[----:B------:R-:W-:Y:S01]  /*1290*/  IMAD R36, R214, R23, RZ ;  /* 0x00000017d6247224 */ /* 0x000fe200078e02ff */
[----:B-1----:R-:W-:Y:S01]  /*12a0*/  ISETP.NE.AND P0, PT, R34, RZ, PT ;  /* 0x000000ff2200720c */ /* 0x002fe20003f05270 */
[----:B--2---:R-:W-:-:S02]  /*12b0*/  @P1 IMAD R13, R4, R9, RZ ;  /* 0x00000009040d1224 */ /* 0x004fc400078e02ff */
[----:B------:R-:W-:Y:S01]  /*12c0*/  @P1 IMAD.WIDE.U32 R42, R4, R8, RZ ;  /* 0x00000008042a1225 */ /* 0x000fe200078e00ff */
[----:B------:R-:W-:Y:S02]  /*12d0*/  SEL R34, R40, RZ, P0 ;  /* 0x000000ff28227207 */ /* 0x000fe40000000000 */
[----:B------:R-:W-:Y:S01]  /*12e0*/  SHF.R.S32.HI R35, RZ, 0x1f, R36 ;  /* 0x0000001fff237819 */ /* 0x000fe20000011424 */
[----:B------:R-:W-:Y:S01]  /*12f0*/  @!P3 IMAD R32, R12, R33, RZ ;  /* 0x000000210c20b224 */ /* 0x000fe200078e02ff */
[----:B------:R-:W-:Y:S02]  /*1300*/  SHF.R.S32.HI R12, RZ, 0x1f, R14 ;  /* 0x0000001fff0c7819 */ /* 0x000fe4000001140e */
        /* <DEDUP_REMOVED lines=16> */
.L_x_380:
        /* <DEDUP_REMOVED lines=13> */
.L_x_381:
        /* <DEDUP_REMOVED lines=10> */
.L_x_382:
[----:B------:R-:W-:-:S04]  /*1580*/  IMAD R4, R208, R22, R214 ;  /* 0x00000016d0047224 */ /* 0x000fc800078e02d6 */
[----:B------:R-:W-:-:S07]  /*1590*/  IMAD R29, R4, R29, RZ ;  /* 0x0000001d041d7224 */ /* 0x000fce00078e02ff */
.L_x_383:
[----:B------:R-:W1:Y:S01]  /*15a0*/  LDC.64 R4, c[0x0][0x420] ;  /* 0x00010800ff047b82 */ /* 0x000e620000000a00 */
[----:B------:R-:W-:Y:S01]  /*15b0*/  IMAD R22, R23, R22, RZ ;  /* 0x0000001617167224 */ /* 0x000fe200078e02ff */
[----:B------:R-:W-:Y:S01]  /*15c0*/  SHF.R.S32.HI R207, RZ, 0x1f, R206 ;  /* 0x0000001fffcf7819 */ /* 0x000fe200000114ce */
[----:B------:R-:W-:Y:S01]  /*15d0*/  ULDC.64 UR6, c[0x0][0x428] ;  /* 0x00010a0000067ab9 */ /* 0x000fe20000000a00 */
[C---:B------:R-:W-:Y:S01]  /*15e0*/  IMAD.IADD R29, R26.reuse, 0x1, R29 ;  /* 0x000000011a1d7824 */ /* 0x040fe200078e021d */
[----:B------:R-:W-:Y:S01]  /*15f0*/  IADD3 R32, R26, R32, RZ ;  /* 0x000000201a207210 */ /* 0x000fe20007ffe0ff */
[----:B------:R-:W-:Y:S01]  /*1600*/  IMAD.SHL.U32 R19, R22, 0x40, RZ ;  /* 0x0000004016137824 */ /* 0x000fe200078e00ff */
[----:B------:R-:W-:Y:S01]  /*1610*/  ULDC.64 UR8, c[0x0][0x258] ;  /* 0x0000960000087ab9 */ /* 0x000fe20000000a00 */
[----:B------:R-:W-:Y:S01]  /*1620*/  IMAD R23, R202, R22, R201 ;  /* 0x00000016ca177224 */ /* 0x000fe200078e02c9 */
[----:B------:R-:W-:Y:S01]  /*1630*/  BSSY B1, `(.L_x_379) ;  /* 0x0000741000017945 */ /* 0x000fe20003800000 */
[----:B------:R-:W-:-:S02]  /*1640*/  LEA.HI.SX32 R21, R21, 0xffffffff, 0x1a ;  /* 0xffffffff15157811 */ /* 0x000fc400078fd2ff */
[----:B------:R-:W-:Y:S02]  /*1650*/  IADD3 R36, P2, P1, R38, R19, R36 ;  /* 0x0000001326247210 */ /* 0x000fe4000795e024 */
[----:B------:R-:W-:Y:S02]  /*1660*/  IADD3 R38, P3, R206, R10, RZ ;  /* 0x0000000ace267210 */ /* 0x000fe40007f7e0ff */
[----:B------:R-:W-:Y:S02]  /*1670*/  SHF.R.S32.HI R19, RZ, 0x1f, R19 ;  /* 0x0000001fff137819 */ /* 0x000fe40000011413 */
[----:B------:R-:W-:Y:S02]  /*1680*/  IADD3.X R39, R207, R31, RZ, P3, !PT ;  /* 0x0000001fcf277210 */ /* 0x000fe40001ffe4ff */
[----:B------:R-:W-:Y:S02]  /*1690*/  IADD3 R10, P3, R204, R26, RZ ;  /* 0x0000001acc0a7210 */ /* 0x000fe40007f7e0ff */
[----:B------:R-:W-:Y:S01]  /*16a0*/  IADD3.X R19, R37, R19, R35, P2, P1 ;  /* 0x0000001325137210 */ /* 0x000fe200017e2423 */
[----:B-1----:R-:W-:Y:S01]  /*16b0*/  IMAD R31, R30, R4, RZ ;  /* 0x000000041e1f7224 */ /* 0x002fe200078e02ff */
[----:B------:R-:W-:Y:S01]  /*16c0*/  IADD3 R25, P2, P1, R34, R36, R25 ;  /* 0x0000002422197210 */ /* 0x000fe2000795e019 */
[C---:B------:R-:W-:Y:S01]  /*16d0*/  IMAD.WIDE.U32 R38, R26.reuse, R4, R38 ;  /* 0x000000041a267225 */ /* 0x040fe200078e0026 */
[----:B------:R-:W1:Y:S02]  /*16e0*/  LDC.64 R34, c[0x0][0x478] ;  /* 0x00011e00ff227b82 */ /* 0x000e640000000a00 */
[----:B------:R-:W-:Y:S01]  /*16f0*/  IADD3.X R19, R33, R19, R24, P2, P1 ;  /* 0x0000001321137210 */ /* 0x000fe200017e2418 */
[----:B------:R-:W-:Y:S01]  /*1700*/  IMAD R22, R26, R5, R31 ;  /* 0x000000051a167224 */ /* 0x000fe200078e021f */
[----:B------:R-:W-:Y:S01]  /*1710*/  IADD3 R25, P1, R23, R25, RZ ;  /* 0x0000001917197210 */ /* 0x000fe20007f3e0ff */
[----:B------:R-:W-:Y:S01]  /*1720*/  IMAD.X R30, R205, 0x1, R30, P3 ;  /* 0x00000001cd1e7824 */ /* 0x000fe200018e061e */
[----:B------:R-:W-:Y:S01]  /*1730*/  ISETP.GE.AND P3, PT, R222, 0x1, PT ;  /* 0x00000001de00780c */ /* 0x000fe20003f66270 */
[----:B------:R-:W-:Y:S01]  /*1740*/  IMAD.WIDE.U32 R40, R10, R2, R206 ;  /* 0x000000020a287225 */ /* 0x000fe200078e00ce */
[----:B------:R-:W-:-:S02]  /*1750*/  IADD3 R39, R39, R22, RZ ;  /* 0x0000001627277210 */ /* 0x000fc40007ffe0ff */
[----:B------:R-:W-:Y:S01]  /*1760*/  LEA.HI.X.SX32 R23, R23, R19, 0x1, P1 ;  /* 0x0000001317177211 */ /* 0x000fe200008f0eff */
[----:B------:R-:W-:Y:S01]  /*1770*/  IMAD R22, R30, R2, RZ ;  /* 0x000000021e167224 */ /* 0x000fe200078e02ff */
[----:B------:R-:W-:Y:S01]  /*1780*/  IADD3 R26, P2, R28, R40, RZ ;  /* 0x000000281c1a7210 */ /* 0x000fe20007f5e0ff */
[----:B------:R-:W2:Y:S01]  /*1790*/  LDC.64 R30, c[0x0][0x2b0] ;  /* 0x0000ac00ff1e7b82 */ /* 0x000ea20000000a00 */
        /* <DEDUP_REMOVED lines=15> */
[----:B------:R-:W-:Y:S01]  /*1890*/  IMAD R22, R204, R5, R22 ;  /* 0x00000005cc167224 */ /* 0x000fe200078e0216 */
        /* <DEDUP_REMOVED lines=12> */
[C---:B------:R-:W-:Y:S02]  /*1960*/  VIADD R21, R204.reuse, 0x20 ;  /* 0x00000020cc157836 */ /* 0x040fe40000000000 */
        /* <DEDUP_REMOVED lines=31> */
.L_x_386:
[----:B------:R-:W-:Y:S05]  /*1b60*/  BSYNC B0 ;  /* 0x0000000000007941 */ /* 0x000fea0003800000 */
.L_x_385:
        /* <DEDUP_REMOVED lines=42> */
.L_x_388:
[----:B------:R-:W-:Y:S05]  /*1e10*/  BSYNC B0 ;  /* 0x0000000000007941 */ /* 0x000fea0003800000 */
.L_x_387:
        /* <DEDUP_REMOVED lines=16> */
.L_x_390:
        /* <DEDUP_REMOVED lines=29> */
.L_x_391:
[----:B------:R-:W-:Y:S05]  /*20f0*/  BSYNC B0 ;  /* 0x0000000000007941 */ /* 0x000fea0003800000 */
.L_x_389:
        /* <DEDUP_REMOVED lines=17> */
.L_x_393:
        /* <DEDUP_REMOVED lines=37> */
.L_x_394:
[----:B------:R-:W-:Y:S05]  /*2460*/  BSYNC B0 ;  /* 0x0000000000007941 */ /* 0x000fea0003800000 */
.L_x_392:
[----:B-1----:R-:W-:Y:S01]  /*2470*/  IMAD R2, R211, -0x40, R240 ;  /* 0xffffffc0d3027824 */ /* 0x002fe200078e02f0 */
[----:B------:R-:W-:Y:S01]  /*2480*/  ULDC.64 UR6, c[0x0][0x260] ;  /* 0x0000980000067ab9 */ /* 0x000fe20000000a00 */
[--C-:B------:R-:W-:Y:S01]  /*2490*/  IMAD.WIDE.U32 R4, R14, R8, R206.reuse ;  /* 0x000000080e047225 */ /* 0x100fe200078e00ce */
[----:B------:R-:W-:Y:S02]  /*24a0*/  BSSY B0, `(.L_x_395) ;  /* 0x0000037000007945 */ /* 0x000fe40003800000 */
[----:B------:R-:W-:Y:S01]  /*24b0*/  ISETP.GE.AND P6, PT, R204, R2, PT ;  /* 0x00000002cc00720c */ /* 0x000fe20003fc6270 */
[----:B------:R-:W-:Y:S01]  /*24c0*/  IMAD R3, R12, R8, RZ ;  /* 0x000000080c037224 */ /* 0x000fe200078e02ff */
[----:B------:R-:W-:Y:S01]  /*24d0*/  IADD3 R4, P0, R20, R4, RZ ;  /* 0x0000000414047210 */ /* 0x000fe20007f1e0ff */
[----:B------:R-:W-:Y:S01]  /*24e0*/  IMAD.WIDE.U32 R22, R14, R6, R206 ;  /* 0x000000060e167225 */ /* 0x000fe200078e00ce */
[----:B------:R-:W-:-:S03]  /*24f0*/  ISETP.GE.AND P5, PT, R21, R2, PT ;  /* 0x000000021500720c */ /* 0x000fc60003fa6270 */
[----:B------:R-:W-:Y:S02]  /*2500*/  IMAD R3, R14, R9, R3 ;  /* 0x000000090e037224 */ /* 0x000fe400078e0203 */
[----:B------:R-:W-:-:S03]  /*2510*/  IMAD R12, R12, R6, RZ ;  /* 0x000000060c0c7224 */ /* 0x000fc600078e02ff */
[----:B------:R-:W-:Y:S01]  /*2520*/  IADD3.X R5, R13, R5, R3, P0, !PT ;  /* 0x000000050d057210 */ /* 0x000fe200007fe403 */
[----:B------:R1:W-:Y:S01]  /*2530*/  @P6 STS.128 [R213+0x12000], RZ ;  /* 0x012000ffd5006388 */ /* 0x0003e20000000c00 */
[----:B------:R-:W-:Y:S01]  /*2540*/  IMAD R3, R11, UR6, RZ ;  /* 0x000000060b037c24 */ /* 0x000fe2000f8e02ff */
[----:B------:R-:W-:Y:S01]  /*2550*/  IADD3 R20, P0, R18, R22, RZ ;  /* 0x0000001612147210 */ /* 0x000fe20007f1e0ff */
[----:B------:R-:W-:Y:S01]  /*2560*/  IMAD R2, R14, R7, R12 ;  /* 0x000000070e027224 */ /* 0x000fe200078e020c */
[----:B------:R1:W-:Y:S01]  /*2570*/  @P6 STS.128 [R213+0x14000], RZ ;  /* 0x014000ffd5006388 */ /* 0x0003e20000000c00 */
[C---:B------:R-:W-:Y:S02]  /*2580*/  IMAD R3, R16.reuse, UR7, R3 ;  /* 0x0000000710037c24 */ /* 0x040fe4000f8e0203 */
[----:B------:R-:W-:Y:S01]  /*2590*/  IMAD.WIDE.U32 R18, R16, UR6, R4 ;  /* 0x0000000610127c25 */ /* 0x000fe2000f8e0004 */
[----:B------:R1:W-:Y:S01]  /*25a0*/  @P6 STS.128 [R213+0x16000], RZ ;  /* 0x016000ffd5006388 */ /* 0x0003e20000000c00 */
[----:B------:R-:W-:-:S03]  /*25b0*/  IADD3.X R21, R17, R23, R2, P0, !PT ;  /* 0x0000001711157210 */ /* 0x000fc600007fe402 */
        /* <DEDUP_REMOVED lines=37> */
.L_x_396:
[----:B------:R-:W-:Y:S05]  /*2810*/  BSYNC B0 ;  /* 0x0000000000007941 */ /* 0x000fea0003800000 */
.L_x_395:
        /* <DEDUP_REMOVED lines=41> */
.L_x_398:
[----:B------:R-:W-:Y:S05]  /*2ab0*/  BSYNC B0 ;  /* 0x0000000000007941 */ /* 0x000fea0003800000 */
.L_x_397:
[----:B------:R1:W-:Y:S01]  /*2ac0*/  @P6 STS.128 [R213+0x18000], RZ ;  /* 0x018000ffd5006388 */ /* 0x0003e20000000c00 */
[----:B------:R-:W-:Y:S01]  /*2ad0*/  ULDC.64 UR6, c[0x0][0x268] ;  /* 0x00009a0000067ab9 */ /* 0x000fe20000000a00 */
[----:B------:R-:W-:Y:S01]  /*2ae0*/  BSSY B0, `(.L_x_399) ;  /* 0x000002b000007945 */ /* 0x000fe20003800000 */
[----:B------:R-:W-:Y:S01]  /*2af0*/  IMAD R11, R11, UR6, RZ ;  /* 0x000000060b0b7c24 */ /* 0x000fe2000f8e02ff */
[----:B------:R1:W-:Y:S01]  /*2b00*/  @P6 STS.128 [R213+0x1a000], RZ ;  /* 0x01a000ffd5006388 */ /* 0x0003e20000000c00 */
[----:B------:R-:W-:-:S03]  /*2b10*/  IMAD.WIDE.U32 R20, R16, UR6, R20 ;  /* 0x0000000610147c25 */ /* 0x000fc6000f8e0014 */
[----:B------:R1:W-:Y:S01]  /*2b20*/  @P6 STS.128 [R213+0x1c000], RZ ;  /* 0x01c000ffd5006388 */ /* 0x0003e20000000c00 */
[----:B------:R-:W-:-:S05]  /*2b30*/  IMAD R8, R16, UR7, R11 ;  /* 0x0000000710087c24 */ /* 0x000fca000f8e020b */
        /* <DEDUP_REMOVED lines=12> */
[----:B-1----:R-:W1:Y:S01]  /*2c00*/  @!P4 LDC.64 R4, c[0x0][0x220] ;  /* 0x00008800ff04cb82 */ /* 0x002e620000000a00 */
        /* <DEDUP_REMOVED lines=24> */
.L_x_400:
[----:B------:R-:W-:Y:S05]  /*2d90*/  BSYNC B0 ;  /* 0x0000000000007941 */ /* 0x000fea0003800000 */
.L_x_399:
        /* <DEDUP_REMOVED lines=42> */
.L_x_402:
[----:B------:R-:W-:Y:S05]  /*3040*/  BSYNC B0 ;  /* 0x0000000000007941 */ /* 0x000fea0003800000 */
.L_x_401:
[----:B------:R-:W-:Y:S01]  /*3050*/  ULDC.64 UR6, c[0x0][0x3c8] ;  /* 0x0000f20000067ab9 */ /* 0x000fe20000000a00 */
[C---:B------:R-:W-:Y:S01]  /*3060*/  IMAD.SHL.U32 R229, R199.reuse, 0x4, RZ ;  /* 0x00000004c7e57824 */ /* 0x040fe200078e00ff */
[----:B------:R-:W-:Y:S01]  /*3070*/  ISETP.NE.U32.AND P2, PT, RZ, UR6, PT ;  /* 0x00000006ff007c0c */ /* 0x000fe2000bf45070 */
[----:B------:R-:W0:Y:S01]  /*3080*/  LDGDEPBAR ;  /* 0x00000000000079af */ /* 0x000e220000000000 */
[----:B------:R-:W-:Y:S01]  /*3090*/  ISETP.GE.AND P4, PT, R199, R10, PT ;  /* 0x0000000ac700720c */ /* 0x000fe20003f86270 */
[----:B------:R-:W-:Y:S01]  /*30a0*/  IMAD.MOV.U32 R236, RZ, RZ, 0x7f800000 ;  /* 0x7f800000ffec7424 */ /* 0x000fe200078e00ff */
[----:B------:R-:W-:Y:S01]  /*30b0*/  ISETP.NE.AND.EX P2, PT, RZ, UR7, PT, P2 ;  /* 0x00000007ff007c0c */ /* 0x000fe2000bf45320 */
[----:B------:R-:W-:Y:S01]  /*30c0*/  IMAD.MOV.U32 R237, RZ, RZ, 0x7f800000 ;  /* 0x7f800000ffed7424 */ /* 0x000fe200078e00ff */
[----:B------:R-:W2:Y:S01]  /*30d0*/  LDC R221, c[0x0][0x270] ;  /* 0x00009c00ffdd7b82 */ /* 0x000ea20000000800 */
[----:B------:R-:W-:Y:S01]  /*30e0*/  VIADD R14, R14, 0x40 ;  /* 0x000000400e0e7836 */ /* 0x000fe20000000000 */
[----:B------:R-:W-:-:S09]  /*30f0*/  ULDC UR4, c[0x0][0x2d0] ;  /* 0x0000b40000047ab9 */ /* 0x000fd20000000800 */
[----:B-1----:R-:W1:Y:S02]  /*3100*/  @P2 LDC.64 R2, c[0x0][0x3d0] ;  /* 0x0000f400ff022b82 */ /* 0x002e640000000a00 */
[-C--:B-1----:R-:W-:Y:S02]  /*3110*/  @P2 IMAD R15, R15, R2.reuse, RZ ;  /* 0x000000020f0f2224 */ /* 0x082fe400078e02ff */
[----:B------:R-:W-:-:S04]  /*3120*/  @P2 IMAD.WIDE.U32 R4, R208, R2, R214 ;  /* 0x00000002d0042225 */ /* 0x000fc800078e00d6 */
[----:B------:R-:W-:Y:S01]  /*3130*/  @P2 IMAD R3, R208, R3, R15 ;  /* 0x00000003d0032224 */ /* 0x000fe200078e020f */
[----:B------:R-:W-:Y:S01]  /*3140*/  @P2 LEA R2, P0, R4, UR6, 0x2 ;  /* 0x0000000604022c11 */ /* 0x000fe2000f8010ff */
[----:B------:R-:W-:Y:S02]  /*3150*/  VIADD R188, R195, 0x3000 ;  /* 0x00003000c3bc7836 */ /* 0x000fe40000000000 */
[----:B------:R-:W-:Y:S02]  /*3160*/  VIADD R187, R196, 0x3000 ;  /* 0x00003000c4bb7836 */ /* 0x000fe40000000000 */
[----:B------:R-:W-:Y:S02]  /*3170*/  IMAD.MOV.U32 R235, RZ, RZ, RZ ;  /* 0x000000ffffeb7224 */ /* 0x000fe400078e00ff */
[----:B------:R-:W-:Y:S02]  /*3180*/  @P2 IMAD.IADD R3, R5, 0x1, R3 ;  /* 0x0000000105032824 */ /* 0x000fe400078e0203 */
[----:B------:R-:W-:-:S02]  /*3190*/  IMAD.MOV.U32 R186, RZ, RZ, 0x20 ;  /* 0x00000020ffba7424 */ /* 0x000fc400078e00ff */
[----:B------:R-:W-:Y:S01]  /*31a0*/  IMAD R223, R211, 0x40, R198 ;  /* 0x00000040d3df7824 */ /* 0x000fe200078e02c6 */
[----:B------:R-:W-:Y:S01]  /*31b0*/  @P2 LEA.HI.X R3, R4, UR7, R3, 0x2, P0 ;  /* 0x0000000704032c11 */ /* 0x000fe200080f1403 */
[----:B------:R-:W-:Y:S01]  /*31c0*/  IMAD.MOV.U32 R185, RZ, RZ, 0x40 ;  /* 0x00000040ffb97424 */ /* 0x000fe200078e00ff */
[----:B------:R-:W-:Y:S01]  /*31d0*/  SEL R188, R188, R195, !P1 ;  /* 0x000000c3bcbc7207 */ /* 0x000fe20004800000 */
[----:B------:R-:W-:Y:S01]  /*31e0*/  IMAD.MOV.U32 R234, RZ, RZ, R238 ;  /* 0x000000ffffea7224 */ /* 0x000fe200078e00ee */
[----:B------:R-:W-:Y:S01]  /*31f0*/  SEL R187, R187, R196, !P1 ;  /* 0x000000c4bbbb7207 */ /* 0x000fe20004800000 */
[----:B------:R1:W3:Y:S01]  /*3200*/  @P2 LDG.E R2, desc[UR14][R2.64] ;  /* 0x0000000e02022981 */ /* 0x0002e2000c1e1900 */
[----:B------:R-:W-:Y:S02]  /*3210*/  IADD3 R4, P0, R229, R228, RZ ;  /* 0x000000e4e5047210 */ /* 0x000fe40007f1e0ff */
[----:B------:R-:W-:Y:S02]  /*3220*/  CS2R R142, SRZ ;  /* 0x00000000008e7805 */ /* 0x000fe4000001ff00 */
[----:B------:R-:W-:-:S02]  /*3230*/  IADD3 R222, -R222, R199, -R223 ;  /* 0x000000c7dede7210 */ /* 0x000fc40007ffe9df */
[----:B------:R-:W-:Y:S02]  /*3240*/  CS2R R140, SRZ ;  /* 0x00000000008c7805 */ /* 0x000fe4000001ff00 */
[----:B------:R-:W-:Y:S01]  /*3250*/  CS2R R146, SRZ ;  /* 0x0000000000927805 */ /* 0x000fe2000001ff00 */
[----:B------:R-:W-:Y:S01]  /*3260*/  IMAD.X R5, R212, 0x1, R227, P0 ;  /* 0x00000001d4057824 */ /* 0x000fe200000e06e3 */
[----:B------:R-:W-:Y:S02]  /*3270*/  CS2R R144, SRZ ;  /* 0x0000000000907805 */ /* 0x000fe4000001ff00 */
        /* <DEDUP_REMOVED lines=17> */
[----:B-1----:R-:W-:Y:S01]  /*3390*/  VIADD R3, R199, 0x8 ;  /* 0x00000008c7037836 */ /* 0x002fe20000000000 */
[----:B------:R-:W-:-:S02]  /*33a0*/  CS2R R106, SRZ ;  /* 0x00000000006a7805 */ /* 0x000fc4000001ff00 */
[----:B------:R-:W-:Y:S02]  /*33b0*/  CS2R R104, SRZ ;  /* 0x0000000000687805 */ /* 0x000fe4000001ff00 */
[----:B------:R-:W-:Y:S02]  /*33c0*/  CS2R R102, SRZ ;  /* 0x0000000000667805 */ /* 0x000fe4000001ff00 */
[----:B------:R-:W-:Y:S02]  /*33d0*/  CS2R R100, SRZ ;  /* 0x0000000000647805 */ /* 0x000fe4000001ff00 */
[----:B------:R-:W-:Y:S02]  /*33e0*/  ISETP.GE.AND P3, PT, R3, R10, PT ;  /* 0x0000000a0300720c */ /* 0x000fe40003f66270 */
[----:B------:R-:W-:Y:S01]  /*33f0*/  CS2R R62, SRZ ;  /* 0x00000000003e7805 */ /* 0x000fe2000001ff00 */
[----:B------:R-:W1:Y:S01]  /*3400*/  @P2 LDC R3, c[0x0][0x2e8] ;  /* 0x0000ba00ff032b82 */ /* 0x000e620000000800 */
        /* <DEDUP_REMOVED lines=10> */
[----:B------:R1:W5:Y:S01]  /*34b0*/  @!P3 LDG.E R237, desc[UR14][R4.64+0x20] ;  /* 0x0000200e04edb981 */ /* 0x000362000c1e1900 */
        /* <DEDUP_REMOVED lines=12> */
[----:B-1----:R-:W3:Y:S01]  /*3580*/  @P2 MUFU.RCP R3, R3 ;  /* 0x0000000300032308 */ /* 0x002ee20000001000 */
[----:B------:R-:W-:Y:S02]  /*3590*/  ISETP.GE.AND P0, PT, R14, R240, PT ;  /* 0x000000f00e00720c */ /* 0x000fe40003f06270 */
[----:B------:R-:W-:Y:S01]  /*35a0*/  CS2R R20, SRZ ;  /* 0x0000000000147805 */ /* 0x000fe2000001ff00 */
[----:B------:R-:W-:Y:S01]  /*35b0*/  IMAD.IADD R222, R222, 0x1, R240 ;  /* 0x00000001dede7824 */ /* 0x000fe200078e02f0 */
[----:B------:R-:W-:Y:S01]  /*35c0*/  LEA R188, R188, UR5, 0x1 ;  /* 0x00000005bcbc7c11 */ /* 0x000fe2000f8e08ff */
[----:B------:R-:W-:Y:S01]  /*35d0*/  ULDC UR6, c[0x0][0x2dc] ;  /* 0x0000b70000067ab9 */ /* 0x000fe20000000800 */
[----:B------:R-:W-:Y:S01]  /*35e0*/  LEA R187, R187, UR5, 0x1 ;  /* 0x00000005bbbb7c11 */ /* 0x000fe2000f8e08ff */
[----:B------:R-:W-:-:S06]  /*35f0*/  ULDC UR7, c[0x0][0x2ec] ;  /* 0x0000bb0000077ab9 */ /* 0x000fcc0000000800 */
[C---:B------:R-:W-:Y:S02]  /*3600*/  @P0 VIADD R233, R223.reuse, 0x19 ;  /* 0x00000019dfe90836 */ /* 0x040fe40000000000 */
[C---:B------:R-:W-:Y:S02]  /*3610*/  @P0 VIADD R232, R223.reuse, 0x18 ;  /* 0x00000018dfe80836 */ /* 0x040fe40000000000 */
[C---:B------:R-:W-:Y:S02]  /*3620*/  @P0 VIADD R231, R223.reuse, 0x11 ;  /* 0x00000011dfe70836 */ /* 0x040fe40000000000 */
[C---:B------:R-:W-:Y:S02]  /*3630*/  @P0 VIADD R230, R223.reuse, 0x10 ;  /* 0x00000010dfe60836 */ /* 0x040fe40000000000 */
[C---:B------:R-:W-:Y:S02]  /*3640*/  @P0 VIADD R244, R223.reuse, 0x9 ;  /* 0x00000009dff40836 */ /* 0x040fe40000000000 */
[----:B------:R-:W-:-:S02]  /*3650*/  @P0 VIADD R243, R223, 0x8 ;  /* 0x00000008dff30836 */ /* 0x000fc40000000000 */
[----:B------:R-:W-:Y:S02]  /*3660*/  @P0 VIADD R245, R223, 0x1 ;  /* 0x00000001dff50836 */ /* 0x000fe40000000000 */
[----:B---3--:R-:W-:Y:S01]  /*3670*/  @P2 FMUL.FTZ R235, R2, R3 ;  /* 0x0000000302eb2220 */ /* 0x008fe20000410000 */
[----:B------:R-:W-:-:S05]  /*3680*/  R2P PR, R200, 0x6 ;  /* 0x00000006c8007804 */ /* 0x000fca0000000000 */
[----:B------:R-:W-:Y:S02]  /*3690*/  SEL R186, R186, 0xffffffe0, !P1 ;  /* 0xffffffe0baba7807 */ /* 0x000fe40004800000 */
[----:B------:R-:W-:-:S03]  /*36a0*/  SEL R185, R185, 0xffffffc0, !P2 ;  /* 0xffffffc0b9b97807 */ /* 0x000fc60005000000 */
[C---:B------:R-:W-:Y:S02]  /*36b0*/  IMAD.IADD R184, R189.reuse, 0x1, R186 ;  /* 0x00000001bdb87824 */ /* 0x040fe400078e02ba */
[----:B------:R-:W-:Y:S02]  /*36c0*/  IMAD.IADD R2, R189, 0x1, R185 ;  /* 0x00000001bd027824 */ /* 0x000fe400078e02b9 */
[----:B--2---:R-:W-:-:S07]  /*36d0*/  IMAD.IADD R3, R185, 0x1, R184 ;  /* 0x00000001b9037824 */ /* 0x004fce00078e02b8 */
.L_x_405:
[----:B------:R-:W0:Y:S01]  /*36e0*/  LDGDEPBAR ;  /* 0x00000000000079af */ /* 0x000e220000000000 */
[C---:B------:R-:W-:Y:S01]  /*36f0*/  IMAD.IADD R150, R187.reuse, 0x1, R186 ;  /* 0x00000001bb967824 */ /* 0x040fe200078e02ba */
[----:B-----5:R-:W-:Y:S01]  /*3700*/  FSETP.NEU.FTZ.AND P1, PT, R236, -INF , PT ;  /* 0xff800000ec00780b */ /* 0x020fe20003f3d000 */
[----:B------:R-:W-:Y:S01]  /*3710*/  IMAD.IADD R149, R187, 0x1, R185 ;  /* 0x00000001bb957824 */ /* 0x000fe200078e02b9 */
[----:B------:R-:W-:Y:S02]  /*3720*/  @P0 ISETP.GE.AND P2, PT, R223, R240, PT ;  /* 0x000000f0df00020c */ /* 0x000fe40003f46270 */
[----:B------:R-:W-:Y:S02]  /*3730*/  IADD3 R148, R150, R185, RZ ;  /* 0x000000b996947210 */ /* 0x000fe40007ffe0ff */
[C---:B------:R-:W-:Y:S01]  /*3740*/  ISETP.GE.AND P6, PT, R239.reuse, 0x1, PT ;  /* 0x00000001ef00780c */ /* 0x040fe20003fc6270 */
        /* <DEDUP_REMOVED lines=78> */
[----:B------:R-:W-:Y:S01]  /*3c30*/  IMAD R72, R239, 0x40, R222 ;  /* 0x00000040ef487824 */ /* 0x000fe200078e02de */
[C---:B---3--:R-:W-:Y:S05]  /*3c40*/  HMMA.16816.F32.BF16 R4, R76.reuse, R80, R4 ;  /* 0x000000504c04723c */ /* 0x048fea0000041804 */
[----:B------:R-:W-:Y:S01]  /*3c50*/  VIADD R74, R72, 0x8 ;  /* 0x00000008484a7836 */ /* 0x000fe20000000000 */
[C---:B------:R-:W-:Y:S04]  /*3c60*/  HMMA.16816.F32.BF16 R8, R76.reuse, R82, R8 ;  /* 0x000000524c08723c */ /* 0x040fe80000041808 */
[----:B------:R-:W-:Y:S01]  /*3c70*/  ISETP.GE.AND P3, PT, R74, RZ, PT ;  /* 0x000000ff4a00720c */ /* 0x000fe20003f66270 */
[--C-:B------:R-:W-:Y:S01]  /*3c80*/  IMAD.IADD R98, R186, 0x1, R99.reuse ;  /* 0x00000001ba627824 */ /* 0x100fe200078e0263 */
[C---:B-1----:R-:W-:Y:S05]  /*3c90*/  HMMA.16816.F32.BF16 R12, R76.reuse, R68, R12 ;  /* 0x000000444c0c723c */ /* 0x042fea000004180c */
[----:B------:R-:W-:Y:S01]  /*3ca0*/  IABS R75, R72 ;  /* 0x00000048004b7213 */ /* 0x000fe20000000000 */
[----:B------:R-:W-:Y:S01]  /*3cb0*/  HMMA.16816.F32.BF16 R16, R76, R70, R16 ;  /* 0x000000464c10723c */ /* 0x000fe20000041810 */
[----:B------:R-:W1:Y:S04]  /*3cc0*/  LDSM.16.M88.4 R68, [R191+0x4800] ;  /* 0x00480000bf44783b */ /* 0x000e680000000200 */
[----:B------:R-:W-:Y:S01]  /*3cd0*/  I2FP.F32.S32 R75, R75 ;  /* 0x0000004b004b7245 */ /* 0x000fe20000201400 */
[C---:B----4-:R-:W-:Y:S05]  /*3ce0*/  HMMA.16816.F32.BF16 R4, R84.reuse, R88, R4 ;  /* 0x000000585404723c */ /* 0x050fea0000041804 */
[----:B------:R-:W-:Y:S01]  /*3cf0*/  FMUL.FTZ R73, R236, 1.4426950216293334961 ;  /* 0x3fb8aa3bec497820 */ /* 0x000fe20000410000 */
[C---:B------:R-:W-:Y:S05]  /*3d00*/  HMMA.16816.F32.BF16 R8, R84.reuse, R90, R8 ;  /* 0x0000005a5408723c */ /* 0x040fea0000041808 */
[C---:B------:R-:W-:Y:S01]  /*3d10*/  VIADD R78, R72.reuse, 0x7 ;  /* 0x00000007484e7836 */ /* 0x040fe20000000000 */
[C---:B------:R-:W-:Y:S01]  /*3d20*/  IADD3 R76, R72.reuse, -0x1, RZ ;  /* 0xffffffff484c7810 */ /* 0x040fe20007ffe0ff */
[----:B------:R-:W-:Y:S01]  /*3d30*/  VIADD R77, R72, 0xfffffff8 ;  /* 0xfffffff8484d7836 */ /* 0x000fe20000000000 */
[----:B------:R-:W-:Y:S02]  /*3d40*/  FSEL R73, R73, RZ, P1 ;  /* 0x000000ff49497208 */ /* 0x000fe40000800000 */
[----:B------:R-:W-:Y:S01]  /*3d50*/  ISETP.GE.AND P1, PT, R78, RZ, PT ;  /* 0x000000ff4e00720c */ /* 0x000fe20003f26270 */
[----:B------:R-:W-:Y:S01]  /*3d60*/  IMAD.IADD R97, R185, 0x1, R99 ;  /* 0x00000001b9617824 */ /* 0x000fe200078e0263 */
[----:B------:R-:W-:Y:S02]  /*3d70*/  ISETP.GE.AND P4, PT, R76, RZ, PT ;  /* 0x000000ff4c00720c */ /* 0x000fe40003f86270 */
[C---:B------:R-:W-:Y:S02]  /*3d80*/  @!P3 IADD3 R74, -R72.reuse, -0x8, RZ ;  /* 0xfffffff8484ab810 */ /* 0x040fe40007ffe1ff */
[----:B------:R-:W-:Y:S02]  /*3d90*/  @P0 ISETP.GE.AND P3, PT, R245, R240, PT ;  /* 0x000000f0f500020c */ /* 0x000fe40003f66270 */
[-C--:B------:R-:W-:Y:S01]  /*3da0*/  FFMA.FTZ R4, R75, -R235.reuse, R4 ;  /* 0x800000eb4b047223 */ /* 0x080fe20000010004 */
[----:B------:R-:W-:Y:S02]  /*3db0*/  I2FP.F32.S32 R79, R74 ;  /* 0x0000004a004f7245 */ /* 0x000fe40000201400 */
[----:B------:R-:W-:Y:S02]  /*3dc0*/  IADD3 R96, R185, R98, RZ ;  /* 0x00000062b9607210 */ /* 0x000fe40007ffe0ff */
[C---:B------:R-:W-:Y:S01]  /*3dd0*/  @!P1 IADD3 R78, -R72.reuse, -0x7, RZ ;  /* 0xfffffff9484e9810 */ /* 0x040fe20007ffe1ff */
[-C--:B------:R-:W-:Y:S01]  /*3de0*/  FFMA.FTZ R6, R79, -R235.reuse, R6 ;  /* 0x800000eb4f067223 */ /* 0x080fe20000010006 */
[----:B------:R-:W-:Y:S01]  /*3df0*/  @!P4 IADD3 R76, -R72, 0x1, RZ ;  /* 0x00000001484cc810 */ /* 0x000fe20007ffe1ff */
[-C--:B------:R-:W-:Y:S01]  /*3e00*/  FFMA.FTZ R10, R75, -R235.reuse, R10 ;  /* 0x800000eb4b0a7223 */ /* 0x080fe2000001000a */
[----:B------:R-:W-:Y:S01]  /*3e10*/  @P0 FSEL R4, R4, -INF , !P2 ;  /* 0xff80000004040808 */ /* 0x000fe20005000000 */
[C---:B-1----:R-:W-:Y:S03]  /*3e20*/  HMMA.16816.F32.BF16 R12, R84.reuse, R68, R12 ;  /* 0x00000044540c723c */ /* 0x042fe6000004180c */
[----:B------:R-:W-:Y:S01]  /*3e30*/  I2FP.F32.S32 R78, R78 ;  /* 0x0000004e004e7245 */ /* 0x000fe20000201400 */
[----:B------:R-:W-:Y:S01]  /*3e40*/  FFMA.FTZ R149, R4, UR7, -R73 ;  /* 0x0000000704957c23 */ /* 0x000fe20008010849 */
[----:B------:R-:W-:Y:S01]  /*3e50*/  I2FP.F32.S32 R74, R76 ;  /* 0x0000004c004a7245 */ /* 0x000fe20000201400 */
[----:B------:R-:W-:Y:S03]  /*3e60*/  HMMA.16816.F32.BF16 R16, R84, R70, R16 ;  /* 0x000000465410723c */ /* 0x000fe60000041810 */
[C---:B------:R-:W-:Y:S01]  /*3e70*/  FSETP.NEU.FTZ.AND P1, PT, R237.reuse, -INF , PT ;  /* 0xff800000ed00780b */ /* 0x040fe20003f3d000 */
[----:B------:R-:W-:Y:S01]  /*3e80*/  MUFU.EX2 R149, R149 ;  /* 0x0000009500957308 */ /* 0x000fe20000000800 */
[----:B------:R-:W-:Y:S01]  /*3e90*/  IADD3 R76, R72, -0x9, RZ ;  /* 0xfffffff7484c7810 */ /* 0x000fe20007ffe0ff */
[-C--:B------:R-:W-:Y:S01]  /*3ea0*/  FFMA.FTZ R7, R78, -R235.reuse, R7 ;  /* 0x800000eb4e077223 */ /* 0x080fe20000010007 */
[----:B------:R-:W-:Y:S01]  /*3eb0*/  FMUL.FTZ R4, R237, 1.4426950216293334961 ;  /* 0x3fb8aa3bed047820 */ /* 0x000fe20000410000 */
[-C--:B------:R-:W-:Y:S01]  /*3ec0*/  FFMA.FTZ R5, R74, -R235.reuse, R5 ;  /* 0x800000eb4a057223 */ /* 0x080fe20000010005 */
[----:B------:R-:W-:Y:S02]  /*3ed0*/  ISETP.GE.AND P4, PT, R76, RZ, PT ;  /* 0x000000ff4c00720c */ /* 0x000fe40003f86270 */
[----:B------:R-:W-:Y:S01]  /*3ee0*/  @P0 FSEL R7, R7, -INF , !P3 ;  /* 0xff80000007070808 */ /* 0x000fe20005800000 */
[----:B------:R-:W-:Y:S01]  /*3ef0*/  VIADD R68, R72, 0xfffffff0 ;  /* 0xfffffff048447836 */ /* 0x000fe20000000000 */
[----:B------:R-:W-:Y:S01]  /*3f00*/  FSEL R4, R4, RZ, P1 ;  /* 0x000000ff04047208 */ /* 0x000fe20000800000 */
[----:B------:R-:W-:Y:S01]  /*3f10*/  FFMA.FTZ R11, R74, -R235, R11 ;  /* 0x800000eb4a0b7223 */ /* 0x000fe2000001000b */
[----:B------:R-:W-:Y:S02]  /*3f20*/  ISETP.GE.AND P5, PT, R77, RZ, PT ;  /* 0x000000ff4d00720c */ /* 0x000fe40003fa6270 */
[----:B------:R-:W-:Y:S01]  /*3f30*/  @P0 FSEL R5, R5, -INF , !P3 ;  /* 0xff80000005050808 */ /* 0x000fe20005800000 */
[--C-:B------:R-:W-:Y:S01]  /*3f40*/  FFMA.FTZ R151, R7, UR7, -R4.reuse ;  /* 0x0000000707977c23 */ /* 0x100fe20008010804 */
[----:B------:R-:W-:Y:S01]  /*3f50*/  VIADD R7, R72, 0xffffffef ;  /* 0xffffffef48077836 */ /* 0x000fe20000000000 */
[----:B------:R-:W-:Y:S02]  /*3f60*/  @P0 FSEL R6, R6, -INF , !P2 ;  /* 0xff80000006060808 */ /* 0x000fe40005000000 */
[----:B------:R-:W-:Y:S01]  /*3f70*/  @!P4 IADD3 R76, -R72, 0x9, RZ ;  /* 0x00000009484cc810 */ /* 0x000fe20007ffe1ff */
[----:B------:R-:W-:Y:S01]  /*3f80*/  FFMA.FTZ R148, R5, UR7, -R73 ;  /* 0x0000000705947c23 */ /* 0x000fe20008010849 */
[----:B------:R-:W-:Y:S01]  /*3f90*/  ISETP.GE.AND P4, PT, R68, RZ, PT ;  /* 0x000000ff4400720c */ /* 0x000fe20003f86270 */
[----:B------:R-:W-:Y:S01]  /*3fa0*/  FFMA.FTZ R150, R6, UR7, -R4 ;  /* 0x0000000706967c23 */ /* 0x000fe20008010804 */
[----:B------:R-:W-:Y:S01]  /*3fb0*/  ISETP.GE.AND P3, PT, R7, RZ, PT ;  /* 0x000000ff0700720c */ /* 0x000fe20003f66270 */
[----:B------:R-:W-:Y:S01]  /*3fc0*/  MUFU.EX2 R151, R151 ;  /* 0x0000009700977308 */ /* 0x000fe20000000800 */
[----:B------:R-:W-:Y:S02]  /*3fd0*/  @!P5 IADD3 R77, -R72, 0x8, RZ ;  /* 0x00000008484dd810 */ /* 0x000fe40007ffe1ff */
[----:B------:R-:W-:Y:S02]  /*3fe0*/  I2FP.F32.S32 R6, R76 ;  /* 0x0000004c00067245 */ /* 0x000fe40000201400 */
[----:B------:R-:W-:Y:S02]  /*3ff0*/  I2FP.F32.S32 R5, R77 ;  /* 0x0000004d00057245 */ /* 0x000fe40000201400 */
[-C--:B------:R-:W-:Y:S01]  /*4000*/  @P0 ISETP.GE.AND P1, PT, R243, R240.reuse, PT ;  /* 0x000000f0f300020c */ /* 0x080fe20003f26270 */
[-C--:B------:R-:W-:Y:S01]  /*4010*/  FFMA.FTZ R9, R6, -R235.reuse, R9 ;  /* 0x800000eb06097223 */ /* 0x080fe20000010009 */
[----:B------:R-:W-:Y:S01]  /*4020*/  @P0 ISETP.GE.AND P2, PT, R244, R240, PT ;  /* 0x000000f0f400020c */ /* 0x000fe20003f46270 */
[CC--:B------:R-:W-:Y:S01]  /*4030*/  FFMA.FTZ R8, R5.reuse, -R235.reuse, R8 ;  /* 0x800000eb05087223 */ /* 0x0c0fe20000010008 */
[C---:B------:R-:W-:Y:S01]  /*4040*/  @!P4 IADD3 R68, -R72.reuse, 0x10, RZ ;  /* 0x000000104844c810 */ /* 0x040fe20007ffe1ff */
[-C--:B------:R-:W-:Y:S01]  /*4050*/  FFMA.FTZ R14, R5, -R235.reuse, R14 ;  /* 0x800000eb050e7223 */ /* 0x080fe2000001000e */
[----:B------:R-:W-:Y:S01]  /*4060*/  @!P3 IADD3 R7, -R72, 0x11, RZ ;  /* 0x000000114807b810 */ /* 0x000fe20007ffe1ff */
[----:B------:R-:W-:Y:S01]  /*4070*/  FFMA.FTZ R15, R6, -R235, R15 ;  /* 0x800000eb060f7223 */ /* 0x000fe2000001000f */
[----:B------:R-:W-:Y:S01]  /*4080*/  I2FP.F32.S32 R68, R68 ;  /* 0x0000004400447245 */ /* 0x000fe20000201400 */
[----:B------:R-:W1:Y:S01]  /*4090*/  MUFU.EX2 R148, R148 ;  /* 0x0000009400947308 */ /* 0x000e620000000800 */
[----:B------:R-:W-:Y:S02]  /*40a0*/  I2FP.F32.S32 R7, R7 ;  /* 0x0000000700077245 */ /* 0x000fe40000201400 */
[----:B------:R-:W-:Y:S01]  /*40b0*/  @P0 FSEL R10, R10, -INF , !P1 ;  /* 0xff8000000a0a0808 */ /* 0x000fe20004800000 */
[-C--:B------:R-:W-:Y:S01]  /*40c0*/  FFMA.FTZ R12, R68, -R235.reuse, R12 ;  /* 0x800000eb440c7223 */ /* 0x080fe2000001000c */
[----:B------:R-:W-:Y:S01]  /*40d0*/  @P0 FSEL R8, R8, -INF , !P1 ;  /* 0xff80000008080808 */ /* 0x000fe20004800000 */
[-C--:B------:R-:W-:Y:S01]  /*40e0*/  FFMA.FTZ R13, R7, -R235.reuse, R13 ;  /* 0x800000eb070d7223 */ /* 0x080fe2000001000d */
[----:B------:R-:W-:Y:S01]  /*40f0*/  @P0 FSEL R11, R11, -INF , !P2 ;  /* 0xff8000000b0b0808 */ /* 0x000fe20005000000 */
[-C--:B------:R-:W-:Y:S01]  /*4100*/  FFMA.FTZ R18, R68, -R235.reuse, R18 ;  /* 0x800000eb44127223 */ /* 0x080fe20000010012 */
[----:B------:R-:W-:Y:S01]  /*4110*/  @P0 FSEL R9, R9, -INF , !P2 ;  /* 0xff80000009090808 */ /* 0x000fe20005000000 */
[----:B------:R-:W-:Y:S01]  /*4120*/  FFMA.FTZ R19, R7, -R235, R19 ;  /* 0x800000eb07137223 */ /* 0x000fe20000010013 */
[-C--:B------:R-:W-:Y:S01]  /*4130*/  @P0 ISETP.GE.AND P1, PT, R230, R240.reuse, PT ;  /* 0x000000f0e600020c */ /* 0x080fe20003f26270 */
[--C-:B------:R-:W-:Y:S01]  /*4140*/  FFMA.FTZ R152, R8, UR7, -R73.reuse ;  /* 0x0000000708987c23 */ /* 0x100fe20008010849 */
[-C--:B------:R-:W-:Y:S01]  /*4150*/  @P0 ISETP.GE.AND P2, PT, R231, R240.reuse, PT ;  /* 0x000000f0e700020c */ /* 0x080fe20003f46270 */
[--C-:B------:R-:W-:Y:S01]  /*4160*/  FFMA.FTZ R153, R9, UR7, -R73.reuse ;  /* 0x0000000709997c23 */ /* 0x100fe20008010849 */
[----:B------:R-:W-:Y:S01]  /*4170*/  @P0 FSEL R14, R14, -INF , !P1 ;  /* 0xff8000000e0e0808 */ /* 0x000fe20004800000 */
[----:B------:R-:W-:Y:S01]  /*4180*/  VIADD R8, R72, 0xffffffe7 ;  /* 0xffffffe748087836 */ /* 0x000fe20000000000 */
[----:B------:R-:W-:Y:S01]  /*4190*/  @P0 FSEL R12, R12, -INF , !P1 ;  /* 0xff8000000c0c0808 */ /* 0x000fe20004800000 */
[--C-:B------:R-:W-:Y:S01]  /*41a0*/  FFMA.FTZ R154, R10, UR7, -R4.reuse ;  /* 0x000000070a9a7c23 */ /* 0x100fe20008010804 */
[----:B------:R-:W-:Y:S01]  /*41b0*/  @P0 FSEL R15, R15, -INF , !P2 ;  /* 0xff8000000f0f0808 */ /* 0x000fe20005000000 */
[--C-:B------:R-:W-:Y:S01]  /*41c0*/  FFMA.FTZ R155, R11, UR7, -R4.reuse ;  /* 0x000000070b9b7c23 */ /* 0x100fe20008010804 */
[----:B------:R-:W-:Y:S01]  /*41d0*/  @P0 FSEL R13, R13, -INF , !P2 ;  /* 0xff8000000d0d0808 */ /* 0x000fe20005000000 */
[--C-:B------:R-:W-:Y:S01]  /*41e0*/  FFMA.FTZ R158, R14, UR7, -R4.reuse ;  /* 0x000000070e9e7c23 */ /* 0x100fe20008010804 */
[-C--:B------:R-:W-:Y:S01]  /*41f0*/  @P0 ISETP.GE.AND P1, PT, R232, R240.reuse, PT ;  /* 0x000000f0e800020c */ /* 0x080fe20003f26270 */
[--C-:B------:R-:W-:Y:S01]  /*4200*/  FFMA.FTZ R159, R15, UR7, -R4.reuse ;  /* 0x000000070f9f7c23 */ /* 0x100fe20008010804 */
[----:B------:R-:W-:Y:S01]  /*4210*/  @P0 ISETP.GE.AND P2, PT, R233, R240, PT ;  /* 0x000000f0e900020c */ /* 0x000fe20003f46270 */
[----:B------:R-:W2:Y:S01]  /*4220*/  MUFU.EX2 R150, R150 ;  /* 0x0000009600967308 */ /* 0x000ea20000000800 */
[----:B------:R-:W-:Y:S01]  /*4230*/  IADD3 R9, R72, -0x18, RZ ;  /* 0xffffffe848097810 */ /* 0x000fe20007ffe0ff */
[--C-:B------:R-:W-:Y:S01]  /*4240*/  FFMA.FTZ R156, R12, UR7, -R73.reuse ;  /* 0x000000070c9c7c23 */ /* 0x100fe20008010849 */
[----:B------:R-:W-:Y:S01]  /*4250*/  @P0 FSEL R18, R18, -INF , !P1 ;  /* 0xff80000012120808 */ /* 0x000fe20004800000 */
[----:B------:R-:W-:Y:S01]  /*4260*/  FFMA.FTZ R157, R13, UR7, -R73 ;  /* 0x000000070d9d7c23 */ /* 0x000fe20008010849 */
[----:B------:R-:W-:Y:S02]  /*4270*/  @P0 FSEL R19, R19, -INF , !P2 ;  /* 0xff80000013130808 */ /* 0x000fe40005000000 */
[----:B------:R-:W-:Y:S01]  /*4280*/  ISETP.GE.AND P4, PT, R9, RZ, PT ;  /* 0x000000ff0900720c */ /* 0x000fe20003f86270 */
[--C-:B------:R-:W-:Y:S01]  /*4290*/  FFMA.FTZ R163, R18, UR7, -R4.reuse ;  /* 0x0000000712a37c23 */ /* 0x100fe20008010804 */
[----:B------:R-:W-:Y:S01]  /*42a0*/  ISETP.GE.AND P3, PT, R8, RZ, PT ;  /* 0x000000ff0800720c */ /* 0x000fe20003f66270 */
[----:B------:R-:W-:Y:S01]  /*42b0*/  FFMA.FTZ R4, R19, UR7, -R4 ;  /* 0x0000000713047c23 */ /* 0x000fe20008010804 */
[----:B------:R-:W-:Y:S01]  /*42c0*/  MUFU.EX2 R152, R152 ;  /* 0x0000009800987308 */ /* 0x000fe20000000800 */
[----:B-1----:R-:W-:Y:S02]  /*42d0*/  F2FP.BF16.F32.PACK_AB R7, R148, R149 ;  /* 0x000000959407723e */ /* 0x002fe400000010ff */
[----:B--2---:R-:W-:Y:S03]  /*42e0*/  F2FP.BF16.F32.PACK_AB R6, R151, R150 ;  /* 0x000000969706723e */ /* 0x004fe600000010ff */
[----:B------:R1:W-:Y:S04]  /*42f0*/  STS [R217+0x20000], R7 ;  /* 0x02000007d9007388 */ /* 0x0003e80000000800 */
[----:B------:R-:W2:Y:S01]  /*4300*/  MUFU.EX2 R153, R153 ;  /* 0x0000009900997308 */ /* 0x000ea20000000800 */
[C---:B------:R-:W-:Y:S02]  /*4310*/  @!P4 IADD3 R9, -R72.reuse, 0x18, RZ ;  /* 0x000000184809c810 */ /* 0x040fe40007ffe1ff */
[----:B------:R-:W-:Y:S01]  /*4320*/  @!P3 IADD3 R8, -R72, 0x19, RZ ;  /* 0x000000194808b810 */ /* 0x000fe20007ffe1ff */
[----:B------:R3:W-:Y:S01]  /*4330*/  STS [R217+0x20400], R6 ;  /* 0x02040006d9007388 */ /* 0x0007e20000000800 */
[----:B------:R-:W-:Y:S02]  /*4340*/  I2FP.F32.S32 R9, R9 ;  /* 0x0000000900097245 */ /* 0x000fe40000201400 */
[----:B------:R-:W-:Y:S03]  /*4350*/  I2FP.F32.S32 R8, R8 ;  /* 0x0000000800087245 */ /* 0x000fe60000201400 */
[----:B------:R-:W-:Y:S01]  /*4360*/  MUFU.EX2 R154, R154 ;  /* 0x0000009a009a7308 */ /* 0x000fe20000000800 */
[-C--:B------:R-:W-:Y:S01]  /*4370*/  FFMA.FTZ R16, R9, -R235.reuse, R16 ;  /* 0x800000eb09107223 */ /* 0x080fe20000010010 */
[----:B------:R-:W-:Y:S04]  /*4380*/  FFMA.FTZ R17, R8, -R235, R17 ;  /* 0x800000eb08117223 */ /* 0x000fe80000010011 */
[----:B------:R-:W-:Y:S04]  /*4390*/  @P0 FSEL R16, R16, -INF , !P1 ;  /* 0xff80000010100808 */ /* 0x000fe80004800000 */
[----:B------:R-:W4:Y:S01]  /*43a0*/  MUFU.EX2 R155, R155 ;  /* 0x0000009b009b7308 */ /* 0x000f220000000800 */
[----:B--2---:R-:W-:Y:S02]  /*43b0*/  F2FP.BF16.F32.PACK_AB R5, R153, R152 ;  /* 0x000000989905723e */ /* 0x004fe400000010ff */
[----:B------:R-:W-:Y:S01]  /*43c0*/  @P0 FSEL R17, R17, -INF , !P2 ;  /* 0xff80000011110808 */ /* 0x000fe20005000000 */
[--C-:B------:R-:W-:Y:S01]  /*43d0*/  FFMA.FTZ R160, R16, UR7, -R73.reuse ;  /* 0x0000000710a07c23 */ /* 0x100fe20008010849 */
[----:B------:R-:W-:Y:S01]  /*43e0*/  IADD3 R12, P1, R229, R226, RZ ;  /* 0x000000e2e50c7210 */ /* 0x000fe20007f3e0ff */
[----:B------:R2:W-:Y:S04]  /*43f0*/  STS [R220+0x20000], R5 ;  /* 0x02000005dc007388 */ /* 0x0005e80000000800 */
[----:B------:R4:W-:Y:S01]  /*4400*/  MUFU.EX2 R162, R4 ;  /* 0x0000000400a27308 */ /* 0x0009e20000000800 */
[----:B------:R-:W-:Y:S01]  /*4410*/  FFMA.FTZ R73, R17, UR7, -R73 ;  /* 0x0000000711497c23 */ /* 0x000fe20008010849 */
[----:B------:R-:W-:Y:S05]  /*4420*/  IADD3.X R13, R212, R225, RZ, P1, !PT ;  /* 0x000000e1d40d7210 */ /* 0x000fea0000ffe4ff */
[----:B------:R-:W2:Y:S03]  /*4430*/  LDG.E R161, desc[UR14][R12.64] ;  /* 0x0000000e0ca17981 */ /* 0x000ea6000c1e1900 */
[----:B------:R-:W-:Y:S01]  /*4440*/  MUFU.EX2 R156, R156 ;  /* 0x0000009c009c7308 */ /* 0x000fe20000000800 */
[----:B------:R2:W2:Y:S09]  /*4450*/  LDG.E R165, desc[UR14][R12.64+0x20] ;  /* 0x0000200e0ca57981 */ /* 0x0004b2000c1e1900 */
[----:B------:R-:W1:Y:S01]  /*4460*/  MUFU.EX2 R157, R157 ;  /* 0x0000009d009d7308 */ /* 0x000e620000000800 */
[----:B----4-:R-:W-:Y:S05]  /*4470*/  F2FP.BF16.F32.PACK_AB R4, R155, R154 ;  /* 0x0000009a9b04723e */ /* 0x010fea00000010ff */
[----:B------:R4:W-:Y:S04]  /*4480*/  STS [R220+0x20400], R4 ;  /* 0x02040004dc007388 */ /* 0x0009e80000000800 */
[----:B------:R-:W-:Y:S10]  /*4490*/  MUFU.EX2 R158, R158 ;  /* 0x0000009e009e7308 */ /* 0x000ff40000000800 */
[----:B------:R-:W3:Y:S01]  /*44a0*/  MUFU.EX2 R159, R159 ;  /* 0x0000009f009f7308 */ /* 0x000ee20000000800 */
[----:B-1----:R-:W-:Y:S05]  /*44b0*/  F2FP.BF16.F32.PACK_AB R7, R157, R156 ;  /* 0x0000009c9d07723e */ /* 0x002fea00000010ff */
[----:B------:R-:W-:Y:S04]  /*44c0*/  STS [R219+0x20000], R7 ;  /* 0x02000007db007388 */ /* 0x000fe80000000800 */
[----:B------:R-:W-:Y:S10]  /*44d0*/  MUFU.EX2 R164, R73 ;  /* 0x0000004900a47308 */ /* 0x000ff40000000800 */
[----:B------:R-:W2:Y:S01]  /*44e0*/  MUFU.EX2 R160, R160 ;  /* 0x000000a000a07308 */ /* 0x000ea20000000800 */
[----:B---3--:R-:W-:Y:S05]  /*44f0*/  F2FP.BF16.F32.PACK_AB R6, R159, R158 ;  /* 0x0000009e9f06723e */ /* 0x008fea00000010ff */
[----:B------:R-:W-:Y:S04]  /*4500*/  STS [R219+0x20400], R6 ;  /* 0x02040006db007388 */ /* 0x000fe80000000800 */
[----:B------:R-:W4:Y:S01]  /*4510*/  MUFU.EX2 R163, R163 ;  /* 0x000000a300a37308 */ /* 0x000f220000000800 */
[----:B--2---:R-:W-:Y:S05]  /*4520*/  F2FP.BF16.F32.PACK_AB R5, R164, R160 ;  /* 0x000000a0a405723e */ /* 0x004fea00000010ff */
        /* <DEDUP_REMOVED lines=106> */
[C---:B------:R-:W-:Y:S01]  /*4bd0*/  FADD.FTZ R10, -R165.reuse, R10 ;  /* 0x0000000aa50a7221 */ /* 0x040fe20000010100 */
        /* <DEDUP_REMOVED lines=93> */
.L_x_403:
        /* <DEDUP_REMOVED lines=139> */
.L_x_404:
        /* <DEDUP_REMOVED lines=10> */
[----:B------:R-:W-:Y:S01]  /*5b00*/  LDSM.16.M88.4 R172, [R2] ;  /* 0x0000000002ac783b */ /* 0x000fe20000000200 */
[-C--:B---3--:R-:W-:Y:S03]  /*5b10*/  HMMA.16816.F32.BF16 R4, R96, R16.reuse, RZ ;  /* 0x000000106004723c */ /* 0x088fe600000418ff */
[----:B------:R-:W3:Y:S04]  /*5b20*/  LDSM.16.MT88.4 R176, [R197+0x13000] ;  /* 0x01300000c5b0783b */ /* 0x000ee80000004200 */
[----:B------:R-:W3:Y:S01]  /*5b30*/  LDSM.16.M88.4 R180, [R2+0x1000] ;  /* 0x0010000002b4783b */ /* 0x000ee20000000200 */
[C---:B-1----:R-:W-:Y:S06]  /*5b40*/  HMMA.16816.F32.BF16 R8, R92.reuse, R16, RZ ;  /* 0x000000105c08723c */ /* 0x042fec00000418ff */
[-C--:B------:R-:W-:Y:S06]  /*5b50*/  HMMA.16816.F32.BF16 R12, R92, R18.reuse, RZ ;  /* 0x000000125c0c723c */ /* 0x080fec00000418ff */
        /* <DEDUP_REMOVED lines=9> */
[----:B------:R-:W1:Y:S05]  /*5bf0*/  LDSM.16.MT88.4 R148, [R197+0x15000] ;  /* 0x01500000c594783b */ /* 0x000e6a0000004200 */
[-C--:B------:R-:W-:Y:S06]  /*5c00*/  HMMA.16816.F32.BF16 R4, R152, R156.reuse, R4 ;  /* 0x0000009c9804723c */ /* 0x080fec0000041804 */
[C---:B------:R-:W-:Y:S06]  /*5c10*/  HMMA.16816.F32.BF16 R8, R160.reuse, R156, R8 ;  /* 0x0000009ca008723c */ /* 0x040fec0000041808 */
[-C--:B------:R-:W-:Y:S06]  /*5c20*/  HMMA.16816.F32.BF16 R12, R160, R158.reuse, R12 ;  /* 0x0000009ea00c723c */ /* 0x080fec000004180c */
[C---:B------:R-:W-:Y:S01]  /*5c30*/  HMMA.16816.F32.BF16 R16, R152.reuse, R158, R16 ;  /* 0x0000009e9810723c */ /* 0x040fe20000041810 */
[----:B------:R-:W2:Y:S05]  /*5c40*/  LDSM.16.MT88.4 R156, [R197+0x17000] ;  /* 0x01700000c59c783b */ /* 0x000eaa0000004200 */
        /* <DEDUP_REMOVED lines=8> */
[----:B------:R-:W-:Y:S05]  /*5cd0*/  LDSM.16.MT88.4 R160, [R197+0x13800] ;  /* 0x01380000c5a0783b */ /* 0x000fea0000004200 */
[----:B------:R-:W-:Y:S01]  /*5ce0*/  HMMA.16816.F32.BF16 R96, R152, R170, R96 ;  /* 0x000000aa9860723c */ /* 0x000fe20000041860 */
[----:B------:R-:W4:Y:S04]  /*5cf0*/  LDSM.16.M88.4 R152, [R3] ;  /* 0x000000000398783b */ /* 0x000f280000000200 */
[----:B------:R-:W4:Y:S01]  /*5d00*/  LDSM.16.MT88.4 R168, [R197+0x15800] ;  /* 0x01580000c5a8783b */ /* 0x000f220000004200 */
[-C--:B---3--:R-:W-:Y:S06]  /*5d10*/  HMMA.16816.F32.BF16 R4, R172, R176.reuse, R4 ;  /* 0x000000b0ac04723c */ /* 0x088fec0000041804 */
[C---:B------:R-:W-:Y:S06]  /*5d20*/  HMMA.16816.F32.BF16 R8, R180.reuse, R176, R8 ;  /* 0x000000b0b408723c */ /* 0x040fec0000041808 */
[-C--:B------:R-:W-:Y:S06]  /*5d30*/  HMMA.16816.F32.BF16 R12, R180, R178.reuse, R12 ;  /* 0x000000b2b40c723c */ /* 0x080fec000004180c */
[C---:B------:R-:W-:Y:S01]  /*5d40*/  HMMA.16816.F32.BF16 R16, R172.reuse, R178, R16 ;  /* 0x000000b2ac10723c */ /* 0x040fe20000041810 */
[----:B------:R-:W3:Y:S05]  /*5d50*/  LDSM.16.MT88.4 R176, [R197+0x17800] ;  /* 0x01780000c5b0783b */ /* 0x000eea0000004200 */
[-C--:B-1----:R-:W-:Y:S06]  /*5d60*/  HMMA.16816.F32.BF16 R68, R172, R148.reuse, R68 ;  /* 0x00000094ac44723c */ /* 0x082fec0000041844 */
[C---:B------:R-:W-:Y:S06]  /*5d70*/  HMMA.16816.F32.BF16 R72, R180.reuse, R148, R72 ;  /* 0x00000094b448723c */ /* 0x040fec0000041848 */
[-C--:B------:R-:W-:Y:S05]  /*5d80*/  HMMA.16816.F32.BF16 R76, R180, R150.reuse, R76 ;  /* 0x00000096b44c723c */ /* 0x080fea000004184c */
[C---:B------:R-:W-:Y:S01]  /*5d90*/  IMAD.SHL.U32 R148, R252.reuse, 0x8, RZ ;  /* 0x00000008fc947824 */ /* 0x040fe200078e00ff */
[C---:B------:R-:W-:Y:S05]  /*5da0*/  HMMA.16816.F32.BF16 R80, R172.reuse, R150, R80 ;  /* 0x00000096ac50723c */ /* 0x040fea0000041850 */
[----:B------:R-:W-:Y:S01]  /*5db0*/  IMAD.SHL.U32 R149, R252, 0x10, RZ ;  /* 0x00000010fc957824 */ /* 0x000fe200078e00ff */
[-C--:B--2---:R-:W-:Y:S05]  /*5dc0*/  HMMA.16816.F32.BF16 R84, R172, R156.reuse, R84 ;  /* 0x0000009cac54723c */ /* 0x084fea0000041854 */
[----:B------:R-:W-:Y:S01]  /*5dd0*/  @P6 IADD3 R150, P1, R229, R228, RZ ;  /* 0x000000e4e5966210 */ /* 0x000fe20007f3e0ff */
[C---:B------:R-:W-:Y:S05]  /*5de0*/  HMMA.16816.F32.BF16 R88, R180.reuse, R156, R88 ;  /* 0x0000009cb458723c */ /* 0x040fea0000041858 */
[----:B------:R-:W-:Y:S01]  /*5df0*/  @P6 IMAD.X R151, R212, 0x1, R227, P1 ;  /* 0x00000001d4976824 */ /* 0x000fe200008e06e3 */
[-C--:B------:R-:W-:Y:S04]  /*5e00*/  HMMA.16816.F32.BF16 R92, R180, R158.reuse, R92 ;  /* 0x0000009eb45c723c */ /* 0x080fe8000004185c */
[----:B------:R-:W5:Y:S02]  /*5e10*/  @P6 LDG.E R236, desc[UR14][R150.64+-0x100] ;  /* 0xffff000e96ec6981 */ /* 0x000f64000c1e1900 */
[----:B------:R-:W-:Y:S02]  /*5e20*/  HMMA.16816.F32.BF16 R96, R172, R158, R96 ;  /* 0x0000009eac60723c */ /* 0x000fe40000041860 */
[----:B------:R1:W5:Y:S04]  /*5e30*/  @P6 LDG.E R237, desc[UR14][R150.64+-0xe0] ;  /* 0xffff200e96ed6981 */ /* 0x000368000c1e1900 */
[-C--:B----4-:R-:W-:Y:S05]  /*5e40*/  HMMA.16816.F32.BF16 R4, R152, R160.reuse, R4 ;  /* 0x000000a09804723c */ /* 0x090fea0000041804 */
[CC--:B------:R-:W-:Y:S01]  /*5e50*/  LEA R158, P2, R149.reuse, R246.reuse, 0x2 ;  /* 0x000000f6959e7211 */ /* 0x0c0fe200078410ff */
[C---:B------:R-:W-:Y:S05]  /*5e60*/  HMMA.16816.F32.BF16 R8, R164.reuse, R160, R8 ;  /* 0x000000a0a408723c */ /* 0x040fea0000041808 */
[CC--:B------:R-:W-:Y:S01]  /*5e70*/  LEA.HI.X.SX32 R159, R149.reuse, R247.reuse, 0x2, P2 ;  /* 0x000000f7959f7211 */ /* 0x0c0fe200010f16ff */
[-C--:B------:R-:W-:Y:S06]  /*5e80*/  HMMA.16816.F32.BF16 R12, R164, R162.reuse, R12 ;  /* 0x000000a2a40c723c */ /* 0x080fec000004180c */
[C---:B------:R-:W-:Y:S05]  /*5e90*/  HMMA.16816.F32.BF16 R16, R152.reuse, R162, R16 ;  /* 0x000000a29810723c */ /* 0x040fea0000041810 */
[----:B------:R2:W-:Y:S01]  /*5ea0*/  REDG.E.ADD.F32.FTZ.RN.STRONG.GPU desc[UR14][R246.64], R4 ;  /* 0x00000004f60079a6 */ /* 0x0005e2000c10f38e */
[-C--:B------:R-:W-:Y:S05]  /*5eb0*/  HMMA.16816.F32.BF16 R68, R152, R168.reuse, R68 ;  /* 0x000000a89844723c */ /* 0x080fea0000041844 */
[CC--:B-1----:R-:W-:Y:S01]  /*5ec0*/  LEA R150, P1, R148.reuse, R246.reuse, 0x2 ;  /* 0x000000f694967211 */ /* 0x0c2fe200078210ff */
[C---:B------:R-:W-:Y:S05]  /*5ed0*/  HMMA.16816.F32.BF16 R72, R164.reuse, R168, R72 ;  /* 0x000000a8a448723c */ /* 0x040fea0000041848 */
[-C--:B------:R-:W-:Y:S01]  /*5ee0*/  LEA.HI.X.SX32 R151, R148, R247.reuse, 0x2, P1 ;  /* 0x000000f794977211 */ /* 0x080fe200008f16ff */
[-C--:B------:R-:W-:Y:S04]  /*5ef0*/  HMMA.16816.F32.BF16 R76, R164, R170.reuse, R76 ;  /* 0x000000aaa44c723c */ /* 0x080fe8000004184c */
[----:B------:R1:W-:Y:S02]  /*5f00*/  REDG.E.ADD.F32.FTZ.RN.STRONG.GPU desc[UR14][R150.64], R5 ;  /* 0x00000005960079a6 */ /* 0x0003e4000c10f38e */
[C---:B------:R-:W-:Y:S02]  /*5f10*/  HMMA.16816.F32.BF16 R80, R152.reuse, R170, R80 ;  /* 0x000000aa9850723c */ /* 0x040fe40000041850 */
[----:B------:R4:W-:Y:S04]  /*5f20*/  REDG.E.ADD.F32.FTZ.RN.STRONG.GPU desc[UR14][R158.64], R6 ;  /* 0x000000069e0079a6 */ /* 0x0009e8000c10f38e */
[-C--:B---3--:R-:W-:Y:S05]  /*5f30*/  HMMA.16816.F32.BF16 R84, R152, R176.reuse, R84 ;  /* 0x000000b09854723c */ /* 0x088fea0000041854 */
[C---:B--2---:R-:W-:Y:S01]  /*5f40*/  IMAD.SHL.U32 R4, R252.reuse, 0x20, RZ ;  /* 0x00000020fc047824 */ /* 0x044fe200078e00ff */
[C---:B------:R-:W-:Y:S06]  /*5f50*/  HMMA.16816.F32.BF16 R88, R164.reuse, R176, R88 ;  /* 0x000000b0a458723c */ /* 0x040fec0000041858 */
[-C--:B------:R-:W-:Y:S06]  /*5f60*/  HMMA.16816.F32.BF16 R92, R164, R178.reuse, R92 ;  /* 0x000000b2a45c723c */ /* 0x080fec000004185c */
[----:B------:R-:W-:Y:S05]  /*5f70*/  HMMA.16816.F32.BF16 R96, R152, R178, R96 ;  /* 0x000000b29860723c */ /* 0x000fea0000041860 */
[C---:B-1----:R-:W-:Y:S02]  /*5f80*/  IMAD R5, R252.reuse, 0x28, RZ ;  /* 0x00000028fc057824 */ /* 0x042fe400078e02ff */
[----:B------:R-:W-:Y:S01]  /*5f90*/  IMAD R152, R252, 0x18, RZ ;  /* 0x00000018fc987824 */ /* 0x000fe200078e02ff */
[-C--:B------:R-:W-:Y:S03]  /*5fa0*/  LEA R154, P2, R4, R246.reuse, 0x2 ;  /* 0x000000f6049a7211 */ /* 0x080fe600078410ff */
[----:B----4-:R-:W-:Y:S01]  /*5fb0*/  IMAD R6, R252, 0x30, RZ ;  /* 0x00000030fc067824 */ /* 0x010fe200078e02ff */
[-C--:B------:R-:W-:Y:S01]  /*5fc0*/  LEA R156, P1, R152, R246.reuse, 0x2 ;  /* 0x000000f6989c7211 */ /* 0x080fe200078210ff */
[----:B------:R-:W-:Y:S01]  /*5fd0*/  IMAD R252, R252, 0x38, RZ ;  /* 0x00000038fcfc7824 */ /* 0x000fe200078e02ff */
[-C--:B------:R-:W-:Y:S01]  /*5fe0*/  LEA.HI.X.SX32 R155, R4, R247.reuse, 0x2, P2 ;  /* 0x000000f7049b7211 */ /* 0x080fe200010f16ff */
[----:B------:R-:W-:Y:S01]  /*5ff0*/  VIADD R4, R149, 0x20 ;  /* 0x0000002095047836 */ /* 0x000fe20000000000 */
[-C--:B------:R-:W-:Y:S02]  /*6000*/  LEA.HI.X.SX32 R157, R152, R247.reuse, 0x2, P1 ;  /* 0x000000f7989d7211 */ /* 0x080fe400008f16ff */
[CC--:B------:R-:W-:Y:S03]  /*6010*/  LEA R152, P1, R5.reuse, R246.reuse, 0x2 ;  /* 0x000000f605987211 */ /* 0x0c0fe600078210ff */
[----:B------:R1:W-:Y:S01]  /*6020*/  REDG.E.ADD.F32.FTZ.RN.STRONG.GPU desc[UR14][R156.64], R7 ;  /* 0x000000079c0079a6 */ /* 0x0003e2000c10f38e */
[-C--:B------:R-:W-:Y:S01]  /*6030*/  LEA.HI.X.SX32 R153, R5, R247.reuse, 0x2, P1 ;  /* 0x000000f705997211 */ /* 0x080fe200008f16ff */
[----:B------:R-:W-:Y:S02]  /*6040*/  IMAD.IADD R5, R148, 0x1, R4 ;  /* 0x0000000194057824 */ /* 0x000fe400078e0204 */
[----:B------:R2:W-:Y:S04]  /*6050*/  REDG.E.ADD.F32.FTZ.RN.STRONG.GPU desc[UR14][R154.64], R8 ;  /* 0x000000089a0079a6 */ /* 0x0005e8000c10f38e */
[----:B------:R3:W-:Y:S01]  /*6060*/  REDG.E.ADD.F32.FTZ.RN.STRONG.GPU desc[UR14][R152.64], R9 ;  /* 0x00000009980079a6 */ /* 0x0007e2000c10f38e */
[-C--:B-1----:R-:W-:Y:S02]  /*6070*/  LEA R156, P2, R6, R246.reuse, 0x2 ;  /* 0x000000f6069c7211 */ /* 0x082fe400078410ff */
[-C--:B--2---:R-:W-:Y:S02]  /*6080*/  LEA R8, P1, R252, R246.reuse, 0x2 ;  /* 0x000000f6fc087211 */ /* 0x084fe400078210ff */
[-C--:B------:R-:W-:Y:S02]  /*6090*/  LEA.HI.X.SX32 R157, R6, R247.reuse, 0x2, P2 ;  /* 0x000000f7069d7211 */ /* 0x080fe400010f16ff */
[-C--:B---3--:R-:W-:Y:S02]  /*60a0*/  LEA.HI.X.SX32 R9, R252, R247.reuse, 0x2, P1 ;  /* 0x000000f7fc097211 */ /* 0x088fe400008f16ff */
[CC--:B------:R-:W-:Y:S01]  /*60b0*/  LEA R6, P1, R4.reuse, R246.reuse, 0x2 ;  /* 0x000000f604067211 */ /* 0x0c0fe200078210ff */
[----:B------:R-:W-:Y:S03]  /*60c0*/  REDG.E.ADD.F32.FTZ.RN.STRONG.GPU desc[UR14][R156.64], R10 ;  /* 0x0000000a9c0079a6 */ /* 0x000fe6000c10f38e */
[-C--:B------:R-:W-:Y:S01]  /*60d0*/  LEA.HI.X.SX32 R7, R4, R247.reuse, 0x2, P1 ;  /* 0x000000f704077211 */ /* 0x080fe200008f16ff */
[----:B------:R1:W-:Y:S01]  /*60e0*/  REDG.E.ADD.F32.FTZ.RN.STRONG.GPU desc[UR14][R8.64], R11 ;  /* 0x0000000b080079a6 */ /* 0x0003e2000c10f38e */
[C---:B------:R-:W-:Y:S03]  /*60f0*/  IMAD.IADD R4, R148.reuse, 0x1, R5 ;  /* 0x0000000194047824 */ /* 0x040fe600078e0205 */
        /* <DEDUP_REMOVED lines=329> */
[----:B------:R-:W-:-:S02]  /*7590*/  F2FP.BF16.F32.PACK_AB R60, R61, R60 ;  /* 0x0000003c3d3c723e */ /* 0x000fc400000010ff */
[----:B------:R-:W-:Y:S01]  /*75a0*/  F2FP.BF16.F32.PACK_AB R62, R63, R62 ;  /* 0x0000003e3f3e723e */ /* 0x000fe200000010ff */
[----:B------:R-:W-:Y:S01]  /*75b0*/  STS [R218+0x4400], R146 ;  /* 0x00440092da007388 */ /* 0x000fe20000000800 */
[C---:B--2---:R-:W-:Y:S02]  /*75c0*/  @P0 IMAD R6, R8.reuse, R5, RZ ;  /* 0x0000000508060224 */ /* 0x044fe400078e02ff */
[----:B------:R-:W-:Y:S01]  /*75d0*/  @P0 IMAD.WIDE.U32 R8, R8, R4, RZ ;  /* 0x0000000408080225 */ /* 0x000fe200078e00ff */
[----:B------:R-:W-:Y:S03]  /*75e0*/  STS [R216+0x5000], R136 ;  /* 0x00500088d8007388 */ /* 0x000fe60000000800 */
[----:B------:R-:W-:Y:S01]  /*75f0*/  @P0 IMAD.MOV.U32 R7, RZ, RZ, R8 ;  /* 0x000000ffff070224 */ /* 0x000fe200078e0008 */
        /* <DEDUP_REMOVED lines=25> */
[----:B-1----:R-:W-:-:S02]  /*7790*/  @P0 IMAD R44, R10, R3, RZ ;  /* 0x000000030a2c0224 */ /* 0x002fc400078e02ff */
[----:B------:R-:W-:Y:S01]  /*77a0*/  @P0 IMAD.WIDE.U32 R10, R10, R2, RZ ;  /* 0x000000020a0a0225 */ /* 0x000fe200078e00ff */
[----:B------:R2:W-:Y:S03]  /*77b0*/  STS [R216+0xb400], R58 ;  /* 0x00b4003ad8007388 */ /* 0x0005e60000000800 */
[----:B------:R-:W-:Y:S01]  /*77c0*/  @P0 IMAD.MOV.U32 R45, RZ, RZ, R10 ;  /* 0x000000ffff2d0224 */ /* 0x000fe200078e000a */
[----:B------:R-:W-:Y:S02]  /*77d0*/  @P0 IADD3 R44, R11, R44, RZ ;  /* 0x0000002c0b2c0210 */ /* 0x000fe40007ffe0ff */
[----:B------:R-:W-:Y:S01]  /*77e0*/  SHF.R.S32.HI R10, RZ, 0x1f, R208 ;  /* 0x0000001fff0a7819 */ /* 0x000fe200000114d0 */
[----:B------:R-:W-:Y:S06]  /*77f0*/  @P0 BRA `(.L_x_406) ;  /* 0x0000000000340947 */ /* 0x000fec0003800000 */
[----:B------:R-:W1:Y:S01]  /*7800*/  LDC.64 R2, c[0x0][0x450] ;  /* 0x00011400ff027b82 */ /* 0x000e620000000a00 */
[----:B------:R-:W-:-:S07]  /*7810*/  SHF.R.S32.HI R12, RZ, 0x1f, R241 ;  /* 0x0000001fff0c7819 */ /* 0x000fce00000114f1 */
[----:B------:R-:W3:Y:S01]  /*7820*/  LDC.64 R8, c[0x0][0x438] ;  /* 0x00010e00ff087b82 */ /* 0x000ee20000000a00 */
[-C--:B-1----:R-:W-:Y:S02]  /*7830*/  IMAD R12, R12, R2.reuse, RZ ;  /* 0x000000020c0c7224 */ /* 0x082fe400078e02ff */
[----:B------:R-:W-:-:S04]  /*7840*/  IMAD.WIDE.U32 R14, R241, R2, RZ ;  /* 0x00000002f10e7225 */ /* 0x000fc800078e00ff */
[----:B------:R-:W-:Y:S02]  /*7850*/  IMAD R12, R241, R3, R12 ;  /* 0x00000003f10c7224 */ /* 0x000fe400078e020c */
[----:B---3--:R-:W-:-:S03]  /*7860*/  IMAD R11, R10, R8, RZ ;  /* 0x000000080a0b7224 */ /* 0x008fc600078e02ff */
[----:B------:R-:W-:Y:S01]  /*7870*/  IADD3 R13, R15, R12, RZ ;  /* 0x0000000c0f0d7210 */ /* 0x000fe20007ffe0ff */
[----:B------:R-:W-:Y:S01]  /*7880*/  IMAD R9, R208, R9, R11 ;  /* 0x00000009d0097224 */ /* 0x000fe200078e020b */
[----:B------:R-:W-:-:S05]  /*7890*/  MOV R12, R14 ;  /* 0x0000000e000c7202 */ /* 0x000fca0000000f00 */
[----:B------:R-:W-:-:S05]  /*78a0*/  IMAD.WIDE.U32 R12, R208, R8, R12 ;  /* 0x00000008d00c7225 */ /* 0x000fca00078e000c */
[----:B------:R-:W-:Y:S02]  /*78b0*/  IADD3 R44, R13, R9, RZ ;  /* 0x000000090d2c7210 */ /* 0x000fe40007ffe0ff */
[----:B------:R-:W-:Y:S02]  /*78c0*/  MOV R45, R12 ;  /* 0x0000000c002d7202 */ /* 0x000fe40000000f00 */
.L_x_406:
[----:B------:R-:W-:Y:S05]  /*78d0*/  @P0 BRA `(.L_x_407) ;  /* 0x0000000000340947 */ /* 0x000fea0003800000 */
        /* <DEDUP_REMOVED lines=12> */
[----:B------:R-:W-:-:S07]  /*79a0*/  MOV R7, R8 ;  /* 0x0000000800077202 */ /* 0x000fce0000000f00 */
.L_x_407:
[----:B------:R-:W-:Y:S01]  /*79b0*/  STS [R218+0xb000], R60 ;  /* 0x00b0003cda007388 */ /* 0x000fe20000000800 */
[C---:B--2---:R-:W-:Y:S01]  /*79c0*/  IMAD.SHL.U32 R58, R211.reuse, 0x40, RZ ;  /* 0x00000040d33a7824 */ /* 0x044fe200078e00ff */
[----:B------:R-:W-:Y:S01]  /*79d0*/  SHF.R.S32.HI R63, RZ, 0x1f, R206 ;  /* 0x0000001fff3f7819 */ /* 0x000fe200000114ce */
[----:B------:R-:W-:Y:S01]  /*79e0*/  IMAD R240, R211, -0x40, R240 ;  /* 0xffffffc0d3f07824 */ /* 0x000fe200078e02f0 */
[----:B------:R1:W-:Y:S01]  /*79f0*/  STS [R218+0xb400], R62 ;  /* 0x00b4003eda007388 */ /* 0x0003e20000000800 */
[----:B------:R-:W-:Y:S01]  /*7a00*/  SHF.R.S32.HI R56, RZ, 0x1f, R214 ;  /* 0x0000001fff387819 */ /* 0x000fe200000114d6 */
[----:B------:R-:W-:Y:S01]  /*7a10*/  ULDC.64 UR6, c[0x0][0x468] ;  /* 0x00011a0000067ab9 */ /* 0x000fe20000000a00 */
[----:B------:R-:W-:Y:S01]  /*7a20*/  SHF.R.S32.HI R57, RZ, 0x1f, R58 ;  /* 0x0000001fff397819 */ /* 0x000fe2000001143a */
[----:B------:R-:W-:Y:S01]  /*7a30*/  BAR.SYNC.DEFER_BLOCKING 0x0 ;  /* 0x0000000000007b1d */ /* 0x000fe20000010000 */
[----:B------:R-:W-:-:S03]  /*7a40*/  ISETP.GE.AND P4, PT, R204, R240, PT ;  /* 0x000000f0cc00720c */ /* 0x000fc60003f86270 */
[-C--:B------:R-:W-:Y:S02]  /*7a50*/  IMAD R46, R57, R2.reuse, RZ ;  /* 0x00000002392e7224 */ /* 0x080fe400078e02ff */
[----:B------:R-:W-:Y:S02]  /*7a60*/  BSSY B0, `(.L_x_408) ;  /* 0x0000029000007945 */ /* 0x000fe40003800000 */
[C---:B------:R-:W-:Y:S02]  /*7a70*/  IMAD R46, R58.reuse, R3, R46 ;  /* 0x000000033a2e7224 */ /* 0x040fe400078e022e */
[----:B-1----:R-:W-:Y:S01]  /*7a80*/  IMAD.MOV.U32 R62, RZ, RZ, R206 ;  /* 0x000000ffff3e7224 */ /* 0x002fe200078e00ce */
[----:B------:R1:W2:Y:S03]  /*7a90*/  LDS.128 R40, [R213+0x13000] ;  /* 0x01300000d5287984 */ /* 0x0002a60000000c00 */
[----:B------:R-:W-:Y:S01]  /*7aa0*/  IMAD.WIDE.U32 R48, R58, R2, R62 ;  /* 0x000000023a307225 */ /* 0x000fe200078e003e */
[----:B------:R1:W3:Y:S02]  /*7ab0*/  LDS.128 R36, [R213+0x15000] ;  /* 0x01500000d5247984 */ /* 0x0002e40000000c00 */
[----:B------:R-:W-:-:S02]  /*7ac0*/  IADD3 R64, P0, R45, R48, RZ ;  /* 0x000000302d407210 */ /* 0x000fc40007f1e0ff */
[----:B------:R1:W4:Y:S01]  /*7ad0*/  LDS.128 R32, [R213+0x17000] ;  /* 0x01700000d5207984 */ /* 0x0003220000000c00 */
[----:B------:R-:W-:Y:S02]  /*7ae0*/  IADD3 R45, R204, 0x20, RZ ;  /* 0x00000020cc2d7810 */ /* 0x000fe40007ffe0ff */
[----:B------:R-:W-:Y:S01]  /*7af0*/  IADD3.X R65, R44, R49, R46, P0, !PT ;  /* 0x000000312c417210 */ /* 0x000fe200007fe42e */
[----:B------:R1:W1:Y:S01]  /*7b00*/  LDS.128 R28, [R213+0x18000] ;  /* 0x01800000d51c7984 */ /* 0x0002620000000c00 */
[----:B------:R-:W-:Y:S01]  /*7b10*/  IMAD R44, R56, UR6, RZ ;  /* 0x00000006382c7c24 */ /* 0x000fe2000f8e02ff */
[----:B------:R-:W-:Y:S02]  /*7b20*/  ISETP.GE.AND P3, PT, R45, R240, PT ;  /* 0x000000f02d00720c */ /* 0x000fe40003f66270 */
[----:B------:R1:W1:Y:S01]  /*7b30*/  LDS.128 R24, [R213+0x19000] ;  /* 0x01900000d5187984 */ /* 0x0002620000000c00 */
[C---:B------:R-:W-:Y:S02]  /*7b40*/  IMAD R44, R214.reuse, UR7, R44 ;  /* 0x00000007d62c7c24 */ /* 0x040fe4000f8e022c */
[----:B------:R-:W-:Y:S01]  /*7b50*/  IMAD.WIDE.U32 R64, R214, UR6, R64 ;  /* 0x00000006d6407c25 */ /* 0x000fe2000f8e0040 */
[----:B------:R1:W1:Y:S04]  /*7b60*/  LDS.128 R20, [R213+0x1a000] ;  /* 0x01a00000d5147984 */ /* 0x0002680000000c00 */
[----:B------:R1:W1:Y:S01]  /*7b70*/  LDS.128 R16, [R213+0x1b000] ;  /* 0x01b00000d5107984 */ /* 0x0002620000000c00 */
[----:B------:R-:W-:-:S03]  /*7b80*/  IADD3 R59, R65, R44, RZ ;  /* 0x0000002c413b7210 */ /* 0x000fc60007ffe0ff */
[----:B------:R1:W1:Y:S04]  /*7b90*/  LDS.128 R12, [R213+0x1c000] ;  /* 0x01c00000d50c7984 */ /* 0x0002680000000c00 */
[----:B------:R1:W1:Y:S01]  /*7ba0*/  LDS.128 R8, [R213+0x1d000] ;  /* 0x01d00000d5087984 */ /* 0x0002620000000c00 */
[----:B------:R-:W-:Y:S05]  /*7bb0*/  @P4 BRA `(.L_x_409) ;  /* 0x00000000004c4947 */ /* 0x000fea0003800000 */
[----:B------:R-:W-:Y:S01]  /*7bc0*/  ULDC UR4, c[0x0][0x2d0] ;  /* 0x0000b40000047ab9 */ /* 0x000fe20000000800 */
[----:B------:R-:W2:Y:S01]  /*7bd0*/  LDS.128 R52, [R213+0x14000] ;  /* 0x01400000d5347984 */ /* 0x000ea20000000c00 */
[----:B------:R-:W-:Y:S01]  /*7be0*/  ISETP.GE.AND P5, PT, R206, UR4, PT ;  /* 0x00000004ce007c0c */ /* 0x000fe2000bfa6270 */
[-C--:B------:R-:W-:Y:S01]  /*7bf0*/  IMAD R60, R205, R2.reuse, RZ ;  /* 0x00000002cd3c7224 */ /* 0x080fe200078e02ff */
[----:B------:R-:W-:Y:S01]  /*7c00*/  MOV R67, R59 ;  /* 0x0000003b00437202 */ /* 0x000fe20000000f00 */
[----:B------:R-:W3:Y:S01]  /*7c10*/  LDS.128 R48, [R213+0x16000] ;  /* 0x01600000d5307984 */ /* 0x000ee20000000c00 */
[----:B------:R-:W-:Y:S01]  /*7c20*/  IMAD.MOV.U32 R66, RZ, RZ, R64 ;  /* 0x000000ffff427224 */ /* 0x000fe200078e0040 */
[----:B------:R-:W-:Y:S01]  /*7c30*/  ISETP.GE.AND P2, PT, R210, UR4, PT ;  /* 0x00000004d2007c0c */ /* 0x000fe2000bf46270 */
[C---:B------:R-:W-:Y:S01]  /*7c40*/  IMAD R60, R204.reuse, R3, R60 ;  /* 0x00000003cc3c7224 */ /* 0x040fe200078e023c */
[----:B------:R-:W-:Y:S01]  /*7c50*/  ISETP.GE.AND P1, PT, R209, UR4, PT ;  /* 0x00000004d1007c0c */ /* 0x000fe2000bf26270 */
[----:B------:R-:W-:Y:S01]  /*7c60*/  IMAD.WIDE.U32 R66, R204, R2, R66 ;  /* 0x00000002cc427225 */ /* 0x000fe200078e0042 */
[----:B------:R-:W-:-:S03]  /*7c70*/  ULDC.64 UR6, c[0x0][0x3f0] ;  /* 0x0000fc0000067ab9 */ /* 0x000fc60000000a00 */
[----:B------:R-:W-:Y:S01]  /*7c80*/  IMAD.IADD R60, R67, 0x1, R60 ;  /* 0x00000001433c7824 */ /* 0x000fe200078e023c */
[----:B------:R-:W4:Y:S01]  /*7c90*/  @!P5 LDS.128 R44, [R213+0x12000] ;  /* 0x01200000d52cd984 */ /* 0x000f220000000c00 */
[----:B------:R-:W-:-:S04]  /*7ca0*/  LEA R68, P0, R66, UR6, 0x1 ;  /* 0x0000000642447c11 */ /* 0x000fc8000f8008ff */
[----:B------:R-:W-:-:S05]  /*7cb0*/  LEA.HI.X R69, R66, UR7, R60, 0x1, P0 ;  /* 0x0000000742457c11 */ /* 0x000fca00080f0c3c */
[----:B--2---:R2:W-:Y:S04]  /*7cc0*/  @!P2 STG.E.128 desc[UR14][R68.64+0x80], R52 ;  /* 0x000080344400a986 */ /* 0x0045e8000c101d0e */
[----:B---3--:R2:W-:Y:S04]  /*7cd0*/  @!P1 STG.E.128 desc[UR14][R68.64+0x100], R48 ;  /* 0x0001003044009986 */ /* 0x0085e8000c101d0e */
[----:B----4-:R2:W-:Y:S02]  /*7ce0*/  @!P5 STG.E.128 desc[UR14][R68.64], R44 ;  /* 0x0000002c4400d986 */ /* 0x0105e4000c101d0e */
.L_x_409:
[----:B------:R-:W-:Y:S05]  /*7cf0*/  BSYNC B0 ;  /* 0x0000000000007941 */ /* 0x000fea0003800000 */
.L_x_408:
[----:B------:R-:W-:Y:S04]  /*7d00*/  BSSY B0, `(.L_x_410) ;  /* 0x0000014000007945 */ /* 0x000fe80003800000 */
[----:B------:R-:W-:Y:S05]  /*7d10*/  @P3 BRA `(.L_x_411) ;  /* 0x0000000000483947 */ /* 0x000fea0003800000 */
[----:B--2---:R-:W-:Y:S01]  /*7d20*/  IADD3 R45, P0, R204, 0x20, RZ ;  /* 0x00000020cc2d7810 */ /* 0x004fe20007f1e0ff */
        /* <DEDUP_REMOVED lines=15> */
[----:B---3--:R2:W-:Y:S04]  /*7e20*/  @!P1 STG.E.128 desc[UR14][R2.64+0x80], R36 ;  /* 0x0000802402009986 */ /* 0x0085e8000c101d0e */
[----:B----4-:R2:W-:Y:S02]  /*7e30*/  @!P0 STG.E.128 desc[UR14][R2.64+0x100], R32 ;  /* 0x0001002002008986 */ /* 0x0105e4000c101d0e */
.L_x_411:
[----:B------:R-:W-:Y:S05]  /*7e40*/  BSYNC B0 ;  /* 0x0000000000007941 */ /* 0x000fea0003800000 */
.L_x_410:
[-C--:B------:R-:W-:Y:S01]  /*7e50*/  IMAD.WIDE.U32 R62, R58, R4.reuse, R62 ;  /* 0x000000043a3e7225 */ /* 0x080fe200078e003e */
[----:B------:R-:W-:Y:S01]  /*7e60*/  ULDC.64 UR6, c[0x0][0x470] ;  /* 0x00011c0000067ab9 */ /* 0x000fe20000000a00 */
[----:B------:R-:W-:Y:S02]  /*7e70*/  BSSY B0, `(.L_x_412) ;  /* 0x000001a000007945 */ /* 0x000fe40003800000 */
[----:B------:R-:W-:Y:S01]  /*7e80*/  IMAD R57, R57, R4, RZ ;  /* 0x0000000439397224 */ /* 0x000fe200078e02ff */
[----:B--2-4-:R-:W-:Y:S01]  /*7e90*/  IADD3 R32, P0, R7, R62, RZ ;  /* 0x0000003e07207210 */ /* 0x014fe20007f1e0ff */
        /* <DEDUP_REMOVED lines=23> */
.L_x_413:
[----:B------:R-:W-:Y:S05]  /*8010*/  BSYNC B0 ;  /* 0x0000000000007941 */ /* 0x000fea0003800000 */
.L_x_412:
        /* <DEDUP_REMOVED lines=21> */
.L_x_384:
[----:B------:R-:W-:Y:S02]  /*8170*/  ISETP.NE.AND P0, PT, R242, -0x1, PT ;  /* 0xfffffffff200780c */ /* 0x000fe40003f05270 */
[----:B------:R-:W-:Y:S02]  /*8180*/  SHF.L.U32 R9, R211, 0x6, RZ ;  /* 0x00000006d3097819 */ /* 0x000fe400000006ff */
[----:B------:R-:W-:Y:S02]  /*8190*/  SHF.R.S32.HI R10, RZ, 0x1f, R208 ;  /* 0x0000001fff0a7819 */ /* 0x000fe400000114d0 */
[----:B------:R-:W-:-:S07]  /*81a0*/  SHF.R.S32.HI R8, RZ, 0x1f, R9 ;  /* 0x0000001fff087819 */ /* 0x000fce0000011409 */
[----:B------:R-:W1:Y:S01]  /*81b0*/  @P0 LDC.64 R4, c[0x0][0x450] ;  /* 0x00011400ff040b82 */ /* 0x000e620000000a00 */
[CC--:B------:R-:W-:Y:S02]  /*81c0*/  @P0 IADD3 R6, R241.reuse, R242.reuse, RZ ;  /* 0x000000f2f1060210 */ /* 0x0c0fe40007ffe0ff */
[----:B------:R-:W-:-:S05]  /*81d0*/  @P0 IADD3 R14, R241, R242, RZ ;  /* 0x000000f2f10e0210 */ /* 0x000fca0007ffe0ff */
[----:B------:R-:W2:Y:S01]  /*81e0*/  @P0 LDC.64 R2, c[0x0][0x458] ;  /* 0x00011600ff020b82 */ /* 0x000ea20000000a00 */
[C---:B-1----:R-:W-:Y:S02]  /*81f0*/  @P0 IMAD R11, R6.reuse, R5, RZ ;  /* 0x00000005060b0224 */ /* 0x042fe400078e02ff */
[----:B------:R-:W-:-:S04]  /*8200*/  @P0 IMAD.WIDE.U32 R6, R6, R4, RZ ;  /* 0x0000000406060225 */ /* 0x000fc800078e00ff */
[----:B------:R-:W-:Y:S01]  /*8210*/  @P0 IMAD.IADD R11, R7, 0x1, R11 ;  /* 0x00000001070b0824 */ /* 0x000fe200078e020b */
[----:B------:R-:W-:Y:S01]  /*8220*/  @P0 MOV R12, R6 ;  /* 0x00000006000c0202 */ /* 0x000fe20000000f00 */
[C---:B--2---:R-:W-:Y:S02]  /*8230*/  @P0 IMAD R13, R14.reuse, R3, RZ ;  /* 0x000000030e0d0224 */ /* 0x044fe400078e02ff */
[----:B------:R-:W-:-:S04]  /*8240*/  @P0 IMAD.WIDE.U32 R14, R14, R2, RZ ;  /* 0x000000020e0e0225 */ /* 0x000fc800078e00ff */
[----:B------:R-:W-:Y:S01]  /*8250*/  @P0 IMAD.IADD R13, R15, 0x1, R13 ;  /* 0x000000010f0d0824 */ /* 0x000fe200078e020d */
        /* <DEDUP_REMOVED lines=13> */
.L_x_415:
        /* <DEDUP_REMOVED lines=12> */
.L_x_416:
[----:B------:R-:W-:Y:S01]  /*83f0*/  IMAD R240, R211, -0x40, R240 ;  /* 0xffffffc0d3f07824 */ /* 0x000fe200078e02f0 */
[----:B------:R-:W-:Y:S01]  /*8400*/  SHF.R.S32.HI R6, RZ, 0x1f, R214 ;  /* 0x0000001fff067819 */ /* 0x000fe200000114d6 */
[-C--:B------:R-:W-:Y:S01]  /*8410*/  IMAD R7, R8, R4.reuse, RZ ;  /* 0x0000000408077224 */ /* 0x080fe200078e02ff */
[----:B------:R-:W-:Y:S01]  /*8420*/  ULDC.64 UR6, c[0x0][0x468] ;  /* 0x00011a0000067ab9 */ /* 0x000fe20000000a00 */
[C---:B------:R-:W-:Y:S01]  /*8430*/  IMAD.WIDE.U32 R16, R9.reuse, R4, R206 ;  /* 0x0000000409107225 */ /* 0x040fe200078e00ce */
[C---:B------:R-:W-:Y:S01]  /*8440*/  ISETP.GE.AND P4, PT, R204.reuse, R240, PT ;  /* 0x000000f0cc00720c */ /* 0x040fe20003f86270 */
[----:B------:R-:W-:Y:S01]  /*8450*/  BSSY B0, `(.L_x_417) ;  /* 0x000001a000007945 */ /* 0x000fe20003800000 */
[----:B------:R-:W-:Y:S01]  /*8460*/  IADD3 R10, R204, 0x20, RZ ;  /* 0x00000020cc0a7810 */ /* 0x000fe20007ffe0ff */
[----:B------:R-:W-:Y:S01]  /*8470*/  IMAD R7, R9, R5, R7 ;  /* 0x0000000509077224 */ /* 0x000fe200078e0207 */
[----:B------:R-:W-:Y:S02]  /*8480*/  IADD3 R16, P0, R12, R16, RZ ;  /* 0x000000100c107210 */ /* 0x000fe40007f1e0ff */
[----:B------:R-:W-:-:S02]  /*8490*/  ISETP.GE.AND P3, PT, R10, R240, PT ;  /* 0x000000f00a00720c */ /* 0x000fc40003f66270 */
[----:B------:R-:W-:Y:S01]  /*84a0*/  IADD3.X R17, R11, R17, R7, P0, !PT ;  /* 0x000000110b117210 */ /* 0x000fe200007fe407 */
[----:B------:R-:W-:-:S04]  /*84b0*/  IMAD R7, R6, UR6, RZ ;  /* 0x0000000606077c24 */ /* 0x000fc8000f8e02ff */
[C---:B------:R-:W-:Y:S02]  /*84c0*/  IMAD R7, R214.reuse, UR7, R7 ;  /* 0x00000007d6077c24 */ /* 0x040fe4000f8e0207 */
[----:B------:R-:W-:-:S05]  /*84d0*/  IMAD.WIDE.U32 R16, R214, UR6, R16 ;  /* 0x00000006d6107c25 */ /* 0x000fca000f8e0010 */
[----:B------:R-:W-:Y:S01]  /*84e0*/  IADD3 R11, R7, R17, RZ ;  /* 0x00000011070b7210 */ /* 0x000fe20007ffe0ff */
[----:B------:R-:W-:Y:S06]  /*84f0*/  @P4 BRA `(.L_x_418) ;  /* 0x00000000003c4947 */ /* 0x000fec0003800000 */
        /* <DEDUP_REMOVED lines=15> */
.L_x_418:
[----:B------:R-:W-:Y:S05]  /*85f0*/  BSYNC B0 ;  /* 0x0000000000007941 */ /* 0x000fea0003800000 */
.L_x_417:
        /* <DEDUP_REMOVED lines=19> */
.L_x_420:
[----:B------:R-:W-:Y:S05]  /*8730*/  BSYNC B0 ;  /* 0x0000000000007941 */ /* 0x000fea0003800000 */
.L_x_419:
[CC--:B--2---:R-:W-:Y:S01]  /*8740*/  IMAD.WIDE.U32 R4, R9.reuse, R2.reuse, R206 ;  /* 0x0000000209047225 */ /* 0x0c4fe200078e00ce */
        /* <DEDUP_REMOVED lines=27> */
.L_x_422:
[----:B------:R-:W-:Y:S05]  /*8900*/  BSYNC B0 ;  /* 0x0000000000007941 */ /* 0x000fea0003800000 */
.L_x_421:
        /* <DEDUP_REMOVED lines=19> */
.L_x_414:
[----:B------:R-:W-:Y:S05]  /*8a40*/  BSYNC B1 ;  /* 0x0000000000017941 */ /* 0x000fea0003800000 */
.L_x_379:
[----:B-1-34-:R-:W1:Y:S02]  /*8a50*/  LDC R2, c[0x0][0xc] ;  /* 0x00000300ff027b82 */ /* 0x01ae640000000800 */
[----:B-1----:R-:W-:-:S04]  /*8a60*/  IADD3 R211, R2, R211, RZ ;  /* 0x000000d302d37210 */ /* 0x002fc80007ffe0ff */
[----:B------:R-:W-:-:S13]  /*8a70*/  ISETP.GE.AND P0, PT, R211, UR12, PT ;  /* 0x0000000cd3007c0c */ /* 0x000fda000bf06270 */
[----:B------:R-:W-:Y:S05]  /*8a80*/  @P0 BRA `(.L_x_423) ;  /* 0x0000000000040947 */ /* 0x000fea0003800000 */
[----:B------:R-:W-:Y:S05]  /*8a90*/  BRA `(.L_x_424) ;  /* 0xffffff7c00a07947 */ /* 0x000fea000383ffff */
.L_x_423:
[----:B------:R-:W-:Y:S05]  /*8aa0*/  EXIT ;  /* 0x000000000000794d */ /* 0x000fea0003800000 */
.L_x_425:
        /* <DEDUP_REMOVED lines=13> */
.L_x_1591:


//--------------------- .text._ZN5flash44flash_bwd_dq_dk_dv_loop_seqk_parallel_kernelI23Flash_bwd_kernel_traitsILi192ELi64ELi64ELi8ELi4ELi2ELi2ELb0ELb0EN7cutlass10bfloat16_tE19Flash_kernel_traitsILi192ELi64ELi64ELi8ES3_EELb0ELb0ELb1ELb0ELb0ELb1ELb0EEEvNS_16Flash_bwd_paramsE --------------------------
	.section	.text._ZN5flash44flash_bwd_dq_dk_dv_loop_seqk_parallel_kernelI23Flash_bwd_kernel_traitsILi192ELi64ELi64ELi8ELi4ELi2ELi2ELb0ELb0EN7cutlass10bfloat16_tE19Flash_kernel_traitsILi192ELi64ELi64ELi8ES3_EELb0ELb0ELb1ELb0ELb0ELb1ELb0EEEvNS_16Flash_bwd_paramsE,"ax",@progbits
	.align	128
        .global         _ZN5flash44flash_bwd_dq_dk_dv_loop_seqk_parallel_kernelI23Flash_bwd_kernel_traitsILi192ELi64ELi64ELi8ELi4ELi2ELi2ELb0ELb0EN7cutlass10bfloat16_tE19Flash_kernel_traitsILi192ELi64ELi64ELi8ES3_EELb0ELb0ELb1ELb0ELb0ELb1ELb0EEEvNS_16Flash_bwd_paramsE
        .type           _ZN5flash44flash_bwd_dq_dk_dv_loop_seqk_parallel_kernelI23Flash_bwd_kernel_traitsILi192ELi64ELi64ELi8ELi4ELi2ELi2ELb0ELb0EN7cutlass10bfloat16_tE19Flash_kernel_traitsILi192ELi64ELi64ELi8ES3_EELb0ELb0ELb1ELb0ELb0ELb1ELb0EEEvNS_16Flash_bwd_paramsE,@function
        .size           _ZN5flash44flash_bwd_dq_dk_dv_loop_seqk_parallel_kernelI23Flash_bwd_kernel_traitsILi192ELi64ELi64ELi8ELi4ELi2ELi2ELb0ELb0EN7cutlass10bfloat16_tE19Flash_kernel_traitsILi192ELi64ELi64ELi8ES3_EELb0ELb0ELb1ELb0ELb0ELb1ELb0EEEvNS_16Flash_bwd_paramsE,(.L_x_1592 - _ZN5flash44flash_bwd_dq_dk_dv_loop_seqk_parallel_kernelI23Flash_bwd_kernel_traitsILi192ELi64ELi64ELi8ELi4ELi2ELi2ELb0ELb0EN7cutlass10bfloat16_tE19Flash_kernel_traitsILi192ELi64ELi64ELi8ES3_EELb0ELb0ELb1ELb0ELb0ELb1ELb0EEEvNS_16Flash_bwd_paramsE)
        .other          _ZN5flash44flash_bwd_dq_dk_dv_loop_seqk_parallel_kernelI23Flash_bwd_kernel_traitsILi192ELi64ELi64ELi8ELi4ELi2ELi2ELb0ELb0EN7cutlass10bfloat16_tE19Flash_kernel_traitsILi192ELi64ELi64ELi8ES3_EELb0ELb0ELb1ELb0ELb0ELb1ELb0EEEvNS_16Flash_bwd_paramsE,@"STO_CUDA_ENTRY STV_DEFAULT"
_ZN5flash44flash_bwd_dq_dk_dv_loop_seqk_parallel_kernelI23Flash_bwd_kernel_traitsILi192ELi64ELi64ELi8ELi4ELi2ELi2ELb0ELb0EN7cutlass10bfloat16_tE19Flash_kernel_traitsILi192ELi64ELi64ELi8ES3_EELb0ELb0ELb1ELb0ELb0ELb1ELb0EEEvNS_16Flash_bwd_paramsE:
.text._ZN5flash44flash_bwd_dq_dk_dv_loop_seqk_parallel_kernelI23Flash_bwd_kernel_traitsILi192ELi64ELi64ELi8ELi4ELi2ELi2ELb0ELb0EN7cutlass10bfloat16_tE19Flash_kernel_traitsILi192ELi64ELi64ELi8ES3_EELb0ELb0ELb1ELb0ELb0ELb1ELb0EEEvNS_16Flash_bwd_paramsE:
        /* <DEDUP_REMOVED lines=25> */
[----:B------:R-:W-:Y:S02]  /*0190*/  LEA.HI R7, R11, R6, RZ, 0x2 ;  /* 0x000000060b077211 */ /* 0x000fe400078f10ff */
[----:B------:R-:W-:Y:S02]  /*01a0*/  SHF.R.S32.HI R2, RZ, 0x4, R17 ;  /* 0x00000004ff027819 */ /* 0x000fe40000011411 */
[----:B------:R-:W-:Y:S02]  /*01b0*/  LOP3.LUT R3, R19, 0xfffffff8, RZ, 0xc0, !PT ;  /* 0xfffffff813037812 */ /* 0x000fe400078ec0ff */
[----:B------:R-:W-:-:S02]  /*01c0*/  SHF.R.S32.HI R208, RZ, 0x3, R19 ;  /* 0x00000003ffd07819 */ /* 0x000fc40000011413 */
[----:B------:R-:W-:Y:S01]  /*01d0*/  SHF.R.S32.HI R5, RZ, 0x2, R7 ;  /* 0x00000002ff057819 */ /* 0x000fe20000011407 */
[----:B------:R-:W-:Y:S01]  /*01e0*/  IMAD.IADD R3, R6, 0x1, -R3 ;  /* 0x0000000106037824 */ /* 0x000fe200078e0a03 */
[----:B------:R-:W-:Y:S01]  /*01f0*/  LEA.HI R0, R17, R2, RZ, 0x1 ;  /* 0x0000000211007211 */ /* 0x000fe200078f08ff */
[----:B------:R-:W-:Y:S01]  /*0200*/  IMAD.SHL.U32 R207, R208, 0x40, RZ ;  /* 0x00000040d0cf7824 */ /* 0x000fe200078e00ff */
[----:B------:R-:W-:Y:S01]  /*0210*/  SHF.R.S32.HI R4, RZ, 0x1f, R7 ;  /* 0x0000001fff047819 */ /* 0x000fe20000011407 */
[----:B------:R-:W-:Y:S01]  /*0220*/  IMAD.SHL.U32 R210, R3, 0x8, RZ ;  /* 0x0000000803d27824 */ /* 0x000fe200078e00ff */
[----:B------:R-:W-:Y:S02]  /*0230*/  LEA.HI R9, R11, R6, RZ, 0x5 ;  /* 0x000000060b097211 */ /* 0x000fe400078f28ff */
[----:B------:R-:W-:Y:S02]  /*0240*/  LOP3.LUT R0, R0, 0xfffffffe, RZ, 0xc0, !PT ;  /* 0xfffffffe00007812 */ /* 0x000fe400078ec0ff */
[----:B------:R-:W-:-:S02]  /*0250*/  LEA.HI R4, R4, R5, RZ, 0x3 ;  /* 0x0000000504047211 */ /* 0x000fc400078f18ff */
[----:B------:R-:W-:Y:S01]  /*0260*/  SHF.R.S32.HI R206, RZ, 0x5, R9 ;  /* 0x00000005ffce7819 */ /* 0x000fe20000011409 */
[----:B------:R-:W-:Y:S01]  /*0270*/  IMAD.IADD R0, R2, 0x1, -R0 ;  /* 0x0000000102007824 */ /* 0x000fe200078e0a00 */
[----:B------:R-:W-:Y:S02]  /*0280*/  LOP3.LUT R207, R207, 0x1c0, RZ, 0xc0, !PT ;  /* 0x000001c0cfcf7812 */ /* 0x000fe400078ec0ff */
[----:B------:R-:W-:Y:S02]  /*0290*/  LOP3.LUT R4, R4, 0xfffffff8, RZ, 0xc0, !PT ;  /* 0xfffffff804047812 */ /* 0x000fe400078ec0ff */
[----:B------:R-:W-:Y:S02]  /*02a0*/  LEA.HI R2, R9, R206, RZ, 0x1 ;  /* 0x000000ce09027211 */ /* 0x000fe400078f08ff */
[----:B------:R-:W-:Y:S01]  /*02b0*/  LOP3.LUT R8, R207, 0x38, R210, 0xf8, !PT ;  /* 0x00000038cf087812 */ /* 0x000fe200078ef8d2 */
[----:B------:R-:W-:Y:S01]  /*02c0*/  IMAD.IADD R4, R5, 0x1, -R4 ;  /* 0x0000000105047824 */ /* 0x000fe200078e0a04 */
[----:B------:R-:W-:-:S02]  /*02d0*/  SHF.R.U32.HI R207, RZ, 0x3, R207 ;  /* 0x00000003ffcf7819 */ /* 0x000fc400000116cf */
[----:B------:R-:W-:Y:S02]  /*02e0*/  LOP3.LUT R5, R2, 0xfffffffe, RZ, 0xc0, !PT ;  /* 0xfffffffe02057812 */ /* 0x000fe400078ec0ff */
[----:B------:R-:W-:Y:S01]  /*02f0*/  LOP3.LUT R207, R8, R207, RZ, 0x3c, !PT ;  /* 0x000000cf08cf7212 */ /* 0x000fe200078e3cff */
[C---:B------:R-:W-:Y:S01]  /*0300*/  IMAD.SHL.U32 R8, R3.reuse, 0x40, RZ ;  /* 0x0000004003087824 */ /* 0x040fe200078e00ff */
[C---:B------:R-:W-:Y:S02]  /*0310*/  LOP3.LUT P4, RZ, R3.reuse, 0x2, RZ, 0xc0, !PT ;  /* 0x0000000203ff7812 */ /* 0x040fe4000788c0ff */
[----:B------:R-:W-:Y:S01]  /*0320*/  LOP3.LUT P3, RZ, R3, 0x4, RZ, 0xc0, !PT ;  /* 0x0000000403ff7812 */ /* 0x000fe2000786c0ff */
[----:B------:R-:W-:Y:S01]  /*0330*/  IMAD.IADD R3, R206, 0x1, -R5 ;  /* 0x00000001ce037824 */ /* 0x000fe200078e0a05 */
[----:B------:R-:W-:Y:S02]  /*0340*/  LOP3.LUT R17, R17, 0xfffffff0, RZ, 0xc0, !PT ;  /* 0xfffffff011117812 */ /* 0x000fe400078ec0ff */
[----:B------:R-:W-:Y:S01]  /*0350*/  LOP3.LUT R8, R8, 0x1c0, RZ, 0xc0, !PT ;  /* 0x000001c008087812 */ /* 0x000fe200078ec0ff */
[----:B------:R-:W-:Y:S01]  /*0360*/  IMAD.SHL.U32 R13, R3, 0x10, RZ ;  /* 0x00000010030d7824 */ /* 0x000fe200078e00ff */
[CC--:B------:R-:W-:Y:S01]  /*0370*/  LEA.HI R5, R11.reuse, R6.reuse, RZ, 0x7 ;  /* 0x000000060b057211 */ /* 0x0c0fe200078f38ff */
[----:B------:R-:W-:Y:S01]  /*0380*/  IMAD.IADD R17, R6, 0x1, -R17 ;  /* 0x0000000106117824 */ /* 0x000fe200078e0a11 */
[----:B------:R-:W-:-:S02]  /*0390*/  LEA.HI R216, R11, R6, RZ, 0x6 ;  /* 0x000000060bd87211 */ /* 0x000fc400078f30ff */
[----:B------:R-:W-:Y:S02]  /*03a0*/  LOP3.LUT R194, R8, 0x10, R13, 0xf8, !PT ;  /* 0x0000001008c27812 */ /* 0x000fe400078ef80d */
[----:B------:R-:W-:Y:S02]  /*03b0*/  LOP3.LUT R10, R4, 0x1, RZ, 0xc0, !PT ;  /* 0x00000001040a7812 */ /* 0x000fe400078ec0ff */
[----:B------:R-:W-:Y:S02]  /*03c0*/  LOP3.LUT R205, R9, 0xffffffe0, RZ, 0xc0, !PT ;  /* 0xffffffe009cd7812 */ /* 0x000fe400078ec0ff */
[----:B------:R-:W-:Y:S02]  /*03d0*/  LOP3.LUT R11, R7, 0x7ffffffc, RZ, 0xc0, !PT ;  /* 0x7ffffffc070b7812 */ /* 0x000fe400078ec0ff */
[----:B------:R-:W-:Y:S01]  /*03e0*/  LOP3.LUT R198, R8, 0x8, R19, 0xf8, !PT ;  /* 0x0000000808c67812 */ /* 0x000fe200078ef813 */
[----:B------:R-:W-:Y:S01]  /*03f0*/  IMAD.IADD R205, R6, 0x1, -R205 ;  /* 0x0000000106cd7824 */ /* 0x000fe200078e0acd */
[----:B------:R-:W-:Y:S01]  /*0400*/  SHF.R.U32.HI R13, RZ, 0x3, R8 ;  /* 0x00000003ff0d7819 */ /* 0x000fe20000011608 */
[----:B------:R-:W-:Y:S01]  /*0410*/  IMAD.SHL.U32 R8, R0, 0x200, RZ ;  /* 0x0000020000087824 */ /* 0x000fe200078e00ff */
[----:B------:R-:W-:-:S02]  /*0420*/  SHF.R.S32.HI R5, RZ, 0x7, R5 ;  /* 0x00000007ff057819 */ /* 0x000fc40000011405 */
[----:B------:R-:W-:Y:S01]  /*0430*/  SHF.R.S32.HI R7, RZ, 0x1f, R9 ;  /* 0x0000001fff077819 */ /* 0x000fe20000011409 */
[----:B------:R-:W-:Y:S01]  /*0440*/  IMAD.SHL.U32 R9, R6, 0x2, RZ ;  /* 0x0000000206097824 */ /* 0x000fe200078e00ff */
[----:B------:R-:W-:Y:S01]  /*0450*/  SHF.R.S32.HI R2, RZ, 0x1f, R17 ;  /* 0x0000001fff027819 */ /* 0x000fe20000011411 */
[----:B------:R-:W-:Y:S01]  /*0460*/  IMAD R15, R5, 0x800, R8 ;  /* 0x00000800050f7824 */ /* 0x000fe200078e0208 */
[----:B------:R-:W-:Y:S02]  /*0470*/  LOP3.LUT R194, R194, 0x8, R19, 0xf8, !PT ;  /* 0x00000008c2c27812 */ /* 0x000fe400078ef813 */
[----:B------:R-:W-:Y:S01]  /*0480*/  ISETP.NE.U32.AND P0, PT, R10, 0x1, PT ;  /* 0x000000010a00780c */ /* 0x000fe20003f05070 */
[----:B------:R-:W-:Y:S01]  /*0490*/  IMAD.IADD R10, R6, 0x1, -R11 ;  /* 0x00000001060a7824 */ /* 0x000fe200078e0a0b */
[----:B------:R-:W-:Y:S02]  /*04a0*/  SHF.R.S32.HI R216, RZ, 0x6, R216 ;  /* 0x00000006ffd87819 */ /* 0x000fe400000114d8 */
[----:B------:R-:W-:Y:S01]  /*04b0*/  LEA.HI R6, R7, R206, RZ, 0x2 ;  /* 0x000000ce07067211 */ /* 0x000fe200078f10ff */
[----:B------:R-:W-:Y:S01]  /*04c0*/  IMAD.SHL.U32 R7, R4, 0x40, RZ ;  /* 0x0000004004077824 */ /* 0x000fe200078e00ff */
[----:B------:R-:W-:Y:S01]  /*04d0*/  LEA.HI R2, R2, R17, RZ, 0x3 ;  /* 0x0000001102027211 */ /* 0x000fe200078f18ff */
[----:B------:R-:W-:Y:S01]  /*04e0*/  IMAD R207, R216, 0x200, R207 ;  /* 0x00000200d8cf7824 */ /* 0x000fe200078e02cf */
[----:B------:R-:W-:Y:S01]  /*04f0*/  LOP3.LUT R194, R8, R194, R13, 0xf6, !PT ;  /* 0x000000c208c27212 */ /* 0x000fe200078ef60d */
[----:B------:R-:W-:Y:S01]  /*0500*/  IMAD.SHL.U32 R8, R5, 0x20, RZ ;  /* 0x0000002005087824 */ /* 0x000fe200078e00ff */
[----:B------:R-:W-:Y:S01]  /*0510*/  LOP3.LUT R204, R2, 0xfffffff8, RZ, 0xc0, !PT ;  /* 0xfffffff802cc7812 */ /* 0x000fe200078ec0ff */
[----:B------:R-:W-:Y:S01]  /*0520*/  IMAD.SHL.U32 R216, R216, 0x8, RZ ;  /* 0x00000008d8d87824 */ /* 0x000fe200078e00ff */
[----:B------:R-:W-:-:S02]  /*0530*/  LOP3.LUT R7, R7, 0x1c0, RZ, 0xc0, !PT ;  /* 0x000001c007077812 */ /* 0x000fc400078ec0ff */
[----:B------:R-:W-:Y:S01]  /*0540*/  LOP3.LUT R5, R6, 0xfffffffc, RZ, 0xc0, !PT ;  /* 0xfffffffc06057812 */ /* 0x000fe200078ec0ff */
[----:B------:R-:W-:Y:S01]  /*0550*/  IMAD.IADD R204, R17, 0x1, -R204 ;  /* 0x0000000111cc7824 */ /* 0x000fe200078e0acc */
[----:B------:R-:W-:Y:S01]  /*0560*/  LOP3.LUT R202, R8, 0x6, R9, 0xf8, !PT ;  /* 0x0000000608ca7812 */ /* 0x000fe200078ef809 */
[----:B------:R-:W-:Y:S01]  /*0570*/  IMAD.SHL.U32 R9, R0, 0x20, RZ ;  /* 0x0000002000097824 */ /* 0x000fe200078e00ff */
[----:B------:R-:W-:Y:S01]  /*0580*/  LOP3.LUT R216, R216, 0x18, RZ, 0xc0, !PT ;  /* 0x00000018d8d87812 */ /* 0x000fe200078ec0ff */
[----:B------:R-:W-:Y:S01]  /*0590*/  IMAD.IADD R5, R206, 0x1, -R5 ;  /* 0x00000001ce057824 */ /* 0x000fe200078e0a05 */
[----:B------:R-:W-:Y:S01]  /*05a0*/  SHF.R.U32.HI R217, RZ, 0x3, R7 ;  /* 0x00000003ffd97819 */ /* 0x000fe20000011607 */
[----:B------:R-:W-:Y:S01]  /*05b0*/  IMAD.SHL.U32 R199, R204, 0x40, RZ ;  /* 0x00000040ccc77824 */ /* 0x000fe200078e00ff */
[----:B------:R-:W-:Y:S01]  /*05c0*/  R2P PR, R4, 0x6 ;  /* 0x0000000604007804 */ /* 0x000fe20000000000 */
[----:B------:R-:W-:Y:S01]  /*05d0*/  IMAD.SHL.U32 R4, R10, 0x2, RZ ;  /* 0x000000020a047824 */ /* 0x000fe200078e00ff */
[----:B------:R-:W-:-:S02]  /*05e0*/  LOP3.LUT R8, R7, 0x20, R8, 0xf8, !PT ;  /* 0x0000002007087812 */ /* 0x000fc400078ef808 */
[----:B------:R-:W-:Y:S02]  /*05f0*/  LOP3.LUT R6, R216, 0x20, R9, 0xf8, !PT ;  /* 0x00000020d8067812 */ /* 0x000fe400078ef809 */
[----:B------:R-:W-:Y:S01]  /*0600*/  LOP3.LUT R216, R217, R7, R216, 0x1e, !PT ;  /* 0x00000007d9d87212 */ /* 0x000fe200078e1ed8 */
[----:B------:R-:W-:Y:S01]  /*0610*/  IMAD.SHL.U32 R7, R2, 0x40, RZ ;  /* 0x0000004002077824 */ /* 0x000fe200078e00ff */
[----:B------:R-:W-:Y:S01]  /*0620*/  LOP3.LUT R217, R8, R217, RZ, 0x3c, !PT ;  /* 0x000000d908d97212 */ /* 0x000fe200078e3cff */
[----:B------:R-:W-:Y:S01]  /*0630*/  IMAD R8, R5, 0x400, R4 ;  /* 0x0000040005087824 */ /* 0x000fe200078e0204 */
[----:B------:R-:W-:Y:S02]  /*0640*/  LOP3.LUT R199, R199, 0x1c0, RZ, 0xc0, !PT ;  /* 0x000001c0c7c77812 */ /* 0x000fe400078ec0ff */
[----:B------:R-:W-:Y:S01]  /*0650*/  SHF.R.S32.HI R10, RZ, 0x1f, R205 ;  /* 0x0000001fff0a7819 */ /* 0x000fe200000114cd */
[----:B------:R-:W-:Y:S01]  /*0660*/  IMAD.IADD R217, R8, 0x1, R217 ;  /* 0x0000000108d97824 */ /* 0x000fe200078e02d9 */
[----:B------:R-:W-:Y:S01]  /*0670*/  SHF.R.U32.HI R193, RZ, 0x3, R199 ;  /* 0x00000003ffc17819 */ /* 0x000fe200000116c7 */
[----:B------:R-:W-:Y:S01]  /*0680*/  IMAD.SHL.U32 R8, R0, 0x8, RZ ;  /* 0x0000000800087824 */ /* 0x000fe200078e00ff */
[----:B------:R-:W-:-:S02]  /*0690*/  LOP3.LUT R198, R198, R13, RZ, 0x3c, !PT ;  /* 0x0000000dc6c67212 */ /* 0x000fc400078e3cff */
[----:B------:R-:W-:Y:S02]  /*06a0*/  LEA.HI R0, R10, R205, RZ, 0x2 ;  /* 0x000000cd0a007211 */ /* 0x000fe400078f10ff */
[----:B------:R-:W-:Y:S01]  /*06b0*/  LOP3.LUT R2, R199, 0x8, R8, 0xf8, !PT ;  /* 0x00000008c7027812 */ /* 0x000fe200078ef808 */
[----:B------:R-:W-:Y:S01]  /*06c0*/  IMAD.IADD R198, R15, 0x1, R198 ;  /* 0x000000010fc67824 */ /* 0x000fe200078e02c6 */
[----:B------:R-:W-:Y:S02]  /*06d0*/  LOP3.LUT R199, R193, R6, R199, 0x1e, !PT ;  /* 0x00000006c1c77212 */ /* 0x000fe400078e1ec7 */
[----:B------:R-:W-:Y:S01]  /*06e0*/  SHF.R.S32.HI R6, RZ, 0x2, R0 ;  /* 0x00000002ff067819 */ /* 0x000fe20000011400 */
[----:B------:R-:W-:Y:S01]  /*06f0*/  IMAD.SHL.U32 R198, R198, 0x2, RZ ;  /* 0x00000002c6c67824 */ /* 0x000fe200078e00ff */
[----:B------:R-:W-:Y:S01]  /*0700*/  LOP3.LUT R0, R7, 0xfffffe00, RZ, 0xc0, !PT ;  /* 0xfffffe0007007812 */ /* 0x000fe200078ec0ff */
[----:B------:R-:W-:Y:S01]  /*0710*/  IMAD R7, R3, 0x400, R4 ;  /* 0x0000040003077824 */ /* 0x000fe200078e0204 */
[----:B------:R-:W-:Y:S01]  /*0720*/  LOP3.LUT R193, R2, R193, RZ, 0x3c, !PT ;  /* 0x000000c102c17212 */ /* 0x000fe200078e3cff */
[----:B------:R-:W-:Y:S01]  /*0730*/  VIADD R196, R198, UR6 ;  /* 0x00000006c6c47c36 */ /* 0x000fe20008000000 */
[----:B------:R-:W-:Y:S01]  /*0740*/  LEA R217, R217, UR5, 0x1 ;  /* 0x00000005d9d97c11 */ /* 0x000fe2000f8e08ff */
[----:B------:R-:W-:Y:S01]  /*0750*/  IMAD.IADD R216, R7, 0x1, R216 ;  /* 0x0000000107d87824 */ /* 0x000fe200078e02d8 */
[----:B------:R-:W-:Y:S01]  /*0760*/  SEL R197, R197, 0xffffffe0, !P4 ;  /* 0xffffffe0c5c57807 */ /* 0x000fe20006000000 */
[--C-:B------:R-:W-:Y:S01]  /*0770*/  IMAD R200, R5, 0x400, R0.reuse ;  /* 0x0000040005c87824 */ /* 0x100fe200078e0200 */
        /* <DEDUP_REMOVED lines=8> */
[----:B------:R-:W-:Y:S01]  /*0800*/  LOP3.LUT R199, R199, R0, RZ, 0xfc, !PT ;  /* 0x00000000c7c77212 */ /* 0x000fe200078efcff */
[C---:B------:R-:W-:Y:S01]  /*0810*/  IMAD.IADD R197, R196.reuse, 0x1, R197 ;  /* 0x00000001c4c57824 */ /* 0x040fe200078e02c5 */
[----:B------:R-:W-:Y:S01]  /*0820*/  SHF.R.S32.HI R209, RZ, 0x1f, R208 ;  /* 0x0000001fffd17819 */ /* 0x000fe200000114d0 */
[----:B------:R-:W-:Y:S01]  /*0830*/  @P1 VIADD R219, R217, 0xffffffe0 ;  /* 0xffffffe0d9db1836 */ /* 0x000fe20000000000 */
[----:B------:R-:W-:Y:S01]  /*0840*/  SHF.R.S32.HI R211, RZ, 0x1f, R210 ;  /* 0x0000001fffd37819 */ /* 0x000fe200000114d2 */
[----:B------:R-:W-:Y:S01]  /*0850*/  IMAD.IADD R196, R196, 0x1, R195 ;  /* 0x00000001c4c47824 */ /* 0x000fe200078e02c3 */
[----:B------:R-:W-:Y:S01]  /*0860*/  LEA R214, R207, UR5, 0x1 ;  /* 0x00000005cfd67c11 */ /* 0x000fe2000f8e08ff */
[----:B------:R-:W-:Y:S01]  /*0870*/  IMAD.IADD R0, R195, 0x1, R194 ;  /* 0x00000001c3007824 */ /* 0x000fe200078e02c2 */
[----:B------:R-:W-:Y:S01]  /*0880*/  LEA R193, R193, UR4, 0x1 ;  /* 0x00000004c1c17c11 */ /* 0x000fe2000f8e08ff */
[----:B------:R-:W-:-:S02]  /*0890*/  VIADD R218, R216, 0x40 ;  /* 0x00000040d8da7836 */ /* 0x000fc40000000000 */
[----:B------:R-:W-:Y:S02]  /*08a0*/  IMAD.IADD R220, R217, 0x1, R224 ;  /* 0x00000001d9dc7824 */ /* 0x000fe400078e02e0 */
[----:B------:R-:W-:Y:S02]  /*08b0*/  IMAD R203, R5, 0x10, R6 ;  /* 0x0000001005cb7824 */ /* 0x000fe400078e0206 */
[----:B------:R-:W-:Y:S02]  /*08c0*/  IMAD.IADD R195, R197, 0x1, R195 ;  /* 0x00000001c5c37824 */ /* 0x000fe400078e02c3 */
[----:B------:R-:W-:Y:S02]  /*08d0*/  @P2 VIADD R218, R216, 0xffffffc0 ;  /* 0xffffffc0d8da2836 */ /* 0x000fe40000000000 */
[----:B---34-:R-:W-:-:S07]  /*08e0*/  IMAD.IADD R224, R224, 0x1, R219 ;  /* 0x00000001e0e07824 */ /* 0x018fce00078e02db */
.L_x_456:
        /* <DEDUP_REMOVED lines=26> */
[----:B-1----:R-:W-:-:S02]  /*0a90*/  ISETP.NE.AND P3, PT, R7, RZ, PT ;  /* 0x000000ff0700720c */ /* 0x002fc40003f65270 */
[----:B---3--:R-:W-:-:S04]  /*0aa0*/  ISETP.EQ.U32.AND P1, PT, R4, RZ, PT ;  /* 0x000000ff0400720c */ /* 0x008fc80003f22070 */
[----:B------:R-:W-:Y:S02]  /*0ab0*/  ISETP.EQ.OR.EX P1, PT, R5, RZ, !P3, P1 ;  /* 0x000000ff0500720c */ /* 0x000fe40005f22710 */
[----:B------:R-:W-:Y:S01]  /*0ac0*/  IADD3 R8, P0, R9, R4, RZ ;  /* 0x0000000409087210 */ /* 0x000fe20007f1e0ff */
[----:B------:R-:W-:-:S04]  /*0ad0*/  IMAD.MOV.U32 R240, RZ, RZ, -0x1 ;  /* 0xfffffffffff07424 */ /* 0x000fc800078e00ff */
[----:B------:R-:W-:Y:S02]  /*0ae0*/  IMAD.X R9, R6, 0x1, R5, P0 ;  /* 0x0000000106097824 */ /* 0x000fe400000e0605 */
[----:B------:R-:W1:Y:S01]  /*0af0*/  @!P2 LDC R6, c[0x0][0x2cc] ;  /* 0x0000b300ff06ab82 */ /* 0x000e620000000800 */
[----:B------:R-:W-:-:S03]  /*0b00*/  @!P2 ISETP.NE.U32.AND P0, PT, R2, RZ, PT ;  /* 0x000000ff0200a20c */ /* 0x000fc60003f05070 */
        /* <DEDUP_REMOVED lines=13> */
.L_x_426:
[----:B------:R-:W-:Y:S01]  /*0be0*/  IMAD.SHL.U32 R225, R215, 0x40, RZ ;  /* 0x00000040d7e17824 */ /* 0x000fe200078e00ff */
[----:B-----5:R-:W-:-:S04]  /*0bf0*/  @!P2 IADD3 R238, R6, R2, -R237 ;  /* 0x0000000206eea210 */ /* 0x020fc80007ffe8ed */
[----:B------:R-:W-:-:S13]  /*0c00*/  ISETP.GT.AND P0, PT, R238, R225, PT ;  /* 0x000000e1ee00720c */ /* 0x000fda0003f04270 */
[----:B------:R-:W-:Y:S05]  /*0c10*/  @!P0 BRA `(.L_x_427) ;  /* 0x0000006800408947 */ /* 0x000fea0003800000 */
[----:B------:R-:W3:Y:S01]  /*0c20*/  LDC R7, c[0x0][0x278] ;  /* 0x00009e00ff077b82 */ /* 0x000ee20000000800 */
[----:B------:R-:W-:Y:S01]  /*0c30*/  IABS R4, R212 ;  /* 0x000000d400047213 */ /* 0x000fe20000000000 */
[----:B------:R-:W4:Y:S01]  /*0c40*/  S2R R20, SR_CTAID.X ;  /* 0x0000000000147919 */ /* 0x000f220000002500 */
[----:B------:R-:W-:Y:S02]  /*0c50*/  ISETP.NE.AND P0, PT, R240, -0x1, PT ;  /* 0xfffffffff000780c */ /* 0x000fe40003f05270 */
[----:B------:R-:W-:-:S03]  /*0c60*/  ISETP.NE.AND P1, PT, R22, -0x1, PT ;  /* 0xffffffff1600780c */ /* 0x000fc60003f25270 */
[----:B------:R-:W5:Y:S08]  /*0c70*/  LDC.64 R2, c[0x0][0x228] ;  /* 0x00008a00ff027b82 */ /* 0x000f700000000a00 */
[----:B------:R-:W4:Y:S01]  /*0c80*/  LDC R5, c[0x0][0x394] ;  /* 0x0000e500ff057b82 */ /* 0x000f220000000800 */
[----:B------:R-:W-:Y:S01]  /*0c90*/  @P0 IMAD.IADD R34, R237, 0x1, R240 ;  /* 0x00000001ed220824 */ /* 0x000fe200078e02f0 */
[----:B---3--:R-:W-:-:S06]  /*0ca0*/  IABS R6, R7 ;  /* 0x0000000700067213 */ /* 0x008fcc0000000000 */
[----:B------:R-:W3:Y:S01]  /*0cb0*/  LDC R28, c[0x0][0x2d4] ;  /* 0x0000b500ff1c7b82 */ /* 0x000ee20000000800 */
[----:B------:R-:W2:Y:S07]  /*0cc0*/  I2F.RP R10, R6 ;  /* 0x00000006000a7306 */ /* 0x000eae0000209400 */
[----:B------:R-:W5:Y:S08]  /*0cd0*/  LDC R26, c[0x0][0x2dc] ;  /* 0x0000b700ff1a7b82 */ /* 0x000f700000000800 */
[----:B------:R-:W5:Y:S01]  /*0ce0*/  LDC R25, c[0x0][0x270] ;  /* 0x00009c00ff197b82 */ /* 0x000f620000000800 */
[----:B--2---:R-:W2:Y:S01]  /*0cf0*/  MUFU.RCP R8, R10 ;  /* 0x0000000a00087308 */ /* 0x004ea20000001000 */
[----:B---3--:R-:W-:-:S06]  /*0d00*/  IMAD.WIDE.U32 R32, R213, R28, RZ ;  /* 0x0000001cd5207225 */ /* 0x008fcc00078e00ff */
[----:B------:R-:W3:Y:S01]  /*0d10*/  LDC R36, c[0x0][0x2c4] ;  /* 0x0000b100ff247b82 */ /* 0x000ee20000000800 */
[----:B--2---:R-:W-:Y:S01]  /*0d20*/  IADD3 R8, R8, 0xffffffe, RZ ;  /* 0x0ffffffe08087810 */ /* 0x004fe20007ffe0ff */
[----:B-1----:R-:W-:-:S03]  /*0d30*/  VIADD R10, R239, 0x3f ;  /* 0x0000003fef0a7836 */ /* 0x002fc60000000000 */
[----:B------:R-:W1:Y:S01]  /*0d40*/  F2I.FTZ.U32.TRUNC.NTZ R9, R8 ;  /* 0x0000000800097305 */ /* 0x000e62000021f000 */
[----:B-----5:R-:W-:-:S04]  /*0d50*/  IMAD.WIDE R40, R26, R25, RZ ;  /* 0x000000191a287225 */ /* 0x020fc800078e02ff */
[----:B------:R-:W-:-:S04]  /*0d60*/  IMAD.WIDE.U32 R30, R40, R22, RZ ;  /* 0x00000016281e7225 */ /* 0x000fc800078e00ff */
[----:B-1----:R-:W-:Y:S01]  /*0d70*/  IMAD.MOV R11, RZ, RZ, -R9 ;  /* 0x000000ffff0b7224 */ /* 0x002fe200078e0a09 */
[----:B------:R-:W-:-:S03]  /*0d80*/  MOV R8, RZ ;  /* 0x000000ff00087202 */ /* 0x000fc60000000f00 */
[----:B------:R-:W-:-:S04]  /*0d90*/  IMAD R11, R11, R6, RZ ;  /* 0x000000060b0b7224 */ /* 0x000fc800078e02ff */
[----:B------:R-:W-:Y:S02]  /*0da0*/  IMAD.HI.U32 R11, R9, R11, R8 ;  /* 0x0000000b090b7227 */ /* 0x000fe400078e0008 */
[----:B------:R-:W1:Y:S04]  /*0db0*/  LDC.64 R8, c[0x0][0x240] ;  /* 0x00009000ff087b82 */ /* 0x000e680000000a00 */
[----:B------:R-:W-:Y:S01]  /*0dc0*/  IMAD.HI.U32 R14, R11, R4, RZ ;  /* 0x000000040b0e7227 */ /* 0x000fe200078e00ff */
[----:B------:R-:W-:-:S04]  /*0dd0*/  SHF.R.S32.HI R11, RZ, 0x1f, R10 ;  /* 0x0000001fff0b7819 */ /* 0x000fc8000001140a */
[----:B------:R-:W-:Y:S02]  /*0de0*/  IADD3 R19, -R14, RZ, RZ ;  /* 0x000000ff0e137210 */ /* 0x000fe40007ffe1ff */
[----:B------:R-:W-:Y:S02]  /*0df0*/  LEA.HI R11, R11, R10, RZ, 0x6 ;  /* 0x0000000a0b0b7211 */ /* 0x000fe400078f30ff */
[----:B------:R-:W-:Y:S01]  /*0e00*/  IADD3 R10, R239, 0x40, R225 ;  /* 0x00000040ef0a7810 */ /* 0x000fe20007ffe0e1 */
[----:B------:R-:W-:Y:S01]  /*0e10*/  IMAD R19, R6, R19, R4 ;  /* 0x0000001306137224 */ /* 0x000fe200078e0204 */
[----:B------:R-:W-:Y:S01]  /*0e20*/  SHF.R.S32.HI R11, RZ, 0x6, R11 ;  /* 0x00000006ff0b7819 */ /* 0x000fe2000001140b */
[----:B------:R-:W-:Y:S01]  /*0e30*/  IMAD R4, R15, R2, RZ ;  /* 0x000000020f047224 */ /* 0x000fe200078e02ff */
[----:B----4-:R-:W-:Y:S02]  /*0e40*/  IADD3 R10, R10, R5, -R238 ;  /* 0x000000050a0a7210 */ /* 0x010fe40007ffe8ee */
[----:B------:R-:W-:Y:S01]  /*0e50*/  ISETP.GT.U32.AND P4, PT, R6, R19, PT ;  /* 0x000000130600720c */ /* 0x000fe20003f84070 */
[----:B------:R-:W-:-:S02]  /*0e60*/  IMAD R17, R213, R3, R4 ;  /* 0x00000003d5117224 */ /* 0x000fc400078e0204 */
[----:B------:R-:W-:Y:S02]  /*0e70*/  IMAD.WIDE.U32 R4, R213, R2, RZ ;  /* 0x00000002d5047225 */ /* 0x000fe400078e00ff */
[----:B------:R-:W2:Y:S02]  /*0e80*/  LDC.U8 R2, c[0x0][0x3d8] ;  /* 0x0000f600ff027b82 */ /* 0x000ea40000000000 */
[----:B------:R-:W-:Y:S01]  /*0e90*/  VIADD R3, R10, 0x3f ;  /* 0x0000003f0a037836 */ /* 0x000fe20000000000 */
[----:B------:R-:W-:Y:S01]  /*0ea0*/  SHF.R.S32.HI R10, RZ, 0x1f, R28 ;  /* 0x0000001fff0a7819 */ /* 0x000fe2000001141c */
[----:B-1----:R-:W-:Y:S01]  /*0eb0*/  IMAD.WIDE.U32 R12, R22, R8, RZ ;  /* 0x00000008160c7225 */ /* 0x002fe200078e00ff */
[----:B------:R-:W-:Y:S02]  /*0ec0*/  IADD3 R17, R5, R17, RZ ;  /* 0x0000001105117210 */ /* 0x000fe40007ffe0ff */
[----:B------:R-:W-:Y:S01]  /*0ed0*/  SHF.R.S32.HI R236, RZ, 0x1f, R3 ;  /* 0x0000001fffec7819 */ /* 0x000fe20000011403 */
[----:B------:R-:W-:Y:S01]  /*0ee0*/  @!P4 IMAD.IADD R19, R19, 0x1, -R6 ;  /* 0x000000011313c824 */ /* 0x000fe200078e0a06 */
[----:B------:R-:W-:-:S02]  /*0ef0*/  SEL R24, R4, R12, !P1 ;  /* 0x0000000c04187207 */ /* 0x000fc40004800000 */
[----:B------:R-:W1:Y:S01]  /*0f00*/  @P0 LDC.64 R4, c[0x0][0x250] ;  /* 0x00009400ff040b82 */ /* 0x000e620000000a00 */
[----:B------:R-:W-:Y:S01]  /*0f10*/  LEA.HI R236, R236, R3, RZ, 0x6 ;  /* 0x00000003ecec7211 */ /* 0x000fe200078f30ff */
[----:B------:R-:W-:Y:S01]  /*0f20*/  IMAD R3, R10, R213, RZ ;  /* 0x000000d50a037224 */ /* 0x000fe200078e02ff */
[----:B------:R-:W-:Y:S01]  /*0f30*/  ISETP.GE.U32.AND P6, PT, R19, R6, PT ;  /* 0x000000061300720c */ /* 0x000fe20003fc6070 */
[----:B------:R-:W-:Y:S01]  /*0f40*/  IMAD R10, R22, R9, RZ ;  /* 0x00000009160a7224 */ /* 0x000fe200078e02ff */
[----:B------:R-:W-:Y:S01]  /*0f50*/  LOP3.LUT R6, R212, R7, RZ, 0x3c, !PT ;  /* 0x00000007d4067212 */ /* 0x000fe200078e3cff */
[----:B------:R-:W-:Y:S01]  /*0f60*/  IMAD R3, R15, R28, R3 ;  /* 0x0000001c0f037224 */ /* 0x000fe200078e0203 */
[----:B------:R-:W-:Y:S01]  /*0f70*/  SHF.R.S32.HI R236, RZ, 0x6, R236 ;  /* 0x00000006ffec7819 */ /* 0x000fe200000114ec */
[-C--:B------:R-:W-:Y:S01]  /*0f80*/  IMAD R19, R41, R32.reuse, RZ ;  /* 0x0000002029137224 */ /* 0x080fe200078e02ff */
[----:B------:R-:W-:Y:S01]  /*0f90*/  ISETP.GE.AND P2, PT, R6, RZ, PT ;  /* 0x000000ff0600720c */ /* 0x000fe20003f46270 */
[----:B------:R-:W-:Y:S01]  /*0fa0*/  @P1 IMAD.IADD R17, R13, 0x1, R10 ;  /* 0x000000010d111824 */ /* 0x000fe200078e020a */
[----:B------:R-:W-:Y:S01]  /*0fb0*/  IADD3 R3, R33, R3, RZ ;  /* 0x0000000321037210 */ /* 0x000fe20007ffe0ff */
[----:B------:R-:W4:Y:S01]  /*0fc0*/  @P1 LDC.64 R12, c[0x0][0x420] ;  /* 0x00010800ff0c1b82 */ /* 0x000f220000000a00 */
[----:B------:R-:W-:Y:S01]  /*0fd0*/  @!P4 IADD3 R14, R14, 0x1, RZ ;  /* 0x000000010e0ec810 */ /* 0x000fe20007ffe0ff */
[----:B------:R-:W-:Y:S01]  /*0fe0*/  IMAD.WIDE.U32 R32, R40, R32, RZ ;  /* 0x0000002028207225 */ /* 0x000fe200078e00ff */
[----:B--2---:R-:W-:-:S02]  /*0ff0*/  ISETP.NE.AND P3, PT, R2, RZ, PT ;  /* 0x000000ff0200720c */ /* 0x004fc40003f65270 */
[----:B------:R-:W-:Y:S01]  /*1000*/  ISETP.NE.AND P4, PT, R7, RZ, PT ;  /* 0x000000ff0700720c */ /* 0x000fe20003f85270 */
[----:B------:R-:W-:Y:S01]  /*1010*/  IMAD R19, R40, R3, R19 ;  /* 0x0000000328137224 */ /* 0x000fe200078e0213 */
[----:B------:R-:W-:Y:S01]  /*1020*/  VIMNMX R236, R11, R236, PT ;  /* 0x000000ec0bec7248 */ /* 0x000fe20003fe0100 */
[----:B------:R-:W-:Y:S01]  /*1030*/  IMAD R2, R41, R22, RZ ;  /* 0x0000001629027224 */ /* 0x000fe200078e02ff */
[----:B------:R-:W2:Y:S01]  /*1040*/  @!P1 LDC.64 R10, c[0x0][0x418] ;  /* 0x00010600ff0a9b82 */ /* 0x000ea20000000a00 */
[----:B------:R-:W-:Y:S01]  /*1050*/  @P6 IADD3 R14, R14, 0x1, RZ ;  /* 0x000000010e0e6810 */ /* 0x000fe20007ffe0ff */
[----:B------:R-:W-:Y:S01]  /*1060*/  IMAD.IADD R19, R33, 0x1, R19 ;  /* 0x0000000121137824 */ /* 0x000fe200078e0213 */
[----:B------:R-:W-:Y:S01]  /*1070*/  SEL R21, R32, R30, !P1 ;  /* 0x0000001e20157207 */ /* 0x000fe20004800000 */
[----:B------:R-:W-:Y:S01]  /*1080*/  @P1 IMAD.IADD R19, R31, 0x1, R2 ;  /* 0x000000011f131824 */ /* 0x000fe200078e0202 */
[----:B------:R-:W-:Y:S01]  /*1090*/  SHF.L.U64.HI R30, R213, 0x7, R15 ;  /* 0x00000007d51e7819 */ /* 0x000fe2000001020f */
[----:B-1----:R-:W-:Y:S01]  /*10a0*/  @P0 IMAD R16, R34, R5, RZ ;  /* 0x0000000522100224 */ /* 0x002fe200078e02ff */
[----:B------:R-:W-:Y:S01]  /*10b0*/  LEA R23, R236, 0xffffffc0, 0x6 ;  /* 0xffffffc0ec177811 */ /* 0x000fe200078e30ff */
[----:B------:R-:W1:Y:S01]  /*10c0*/  LDC.64 R2, c[0x0][0x488] ;  /* 0x00012200ff027b82 */ /* 0x000e620000000a00 */
[----:B------:R-:W-:Y:S01]  /*10d0*/  @P0 IMAD.WIDE.U32 R34, R34, R4, RZ ;  /* 0x0000000422220225 */ /* 0x000fe200078e00ff */
[----:B------:R-:W-:-:S02]  /*10e0*/  SEL R30, R30, RZ, P5 ;  /* 0x000000ff1e1e7207 */ /* 0x000fc40002800000 */
[----:B------:R-:W-:Y:S01]  /*10f0*/  SHF.R.S32.HI R27, RZ, 0x1f, R23 ;  /* 0x0000001fff1b7819 */ /* 0x000fe20000011417 */
[----:B------:R-:W-:Y:S01]  /*1100*/  @!P2 IMAD.MOV R14, RZ, RZ, -R14 ;  /* 0x000000ffff0ea224 */ /* 0x000fe200078e0a0e */
[----:B------:R-:W-:Y:S01]  /*1110*/  @!P4 LOP3.LUT R14, RZ, R7, RZ, 0x33, !PT ;  /* 0x00000007ff0ec212 */ /* 0x000fe200078e33ff */
[C---:B----4-:R-:W-:Y:S01]  /*1120*/  @P1 IMAD.WIDE.U32 R38, R22.reuse, R12, RZ ;  /* 0x0000000c16261225 */ /* 0x050fe200078e00ff */
[----:B------:R-:W4:Y:S01]  /*1130*/  @P3 LDC R33, c[0x0][0x2e4] ;  /* 0x0000b900ff213b82 */ /* 0x000f220000000800 */
[----:B------:R-:W-:Y:S02]  /*1140*/  @P0 MOV R18, R34 ;  /* 0x0000002200120202 */ /* 0x000fe40000000f00 */
[----:B------:R-:W-:Y:S01]  /*1150*/  SHF.L.U32 R34, R213, 0x7, RZ ;  /* 0x00000007d5227819 */ /* 0x000fe200000006ff */
[----:B------:R-:W-:Y:S01]  /*1160*/  @P1 IMAD R29, R22, R13, R39 ;  /* 0x0000000d161d1224 */ /* 0x000fe200078e0227 */
[----:B------:R-:W-:Y:S01]  /*1170*/  @P0 IADD3 R16, R35, R16, RZ ;  /* 0x0000001023100210 */ /* 0x000fe20007ffe0ff */
[----:B---3--:R-:W-:Y:S01]  /*1180*/  @P3 IMAD R35, R213, R36, RZ ;  /* 0x00000024d5233224 */ /* 0x008fe200078e02ff */
[----:B------:R-:W-:Y:S01]  /*1190*/  SEL R34, R34, RZ, P5 ;  /* 0x000000ff22227207 */ /* 0x000fe20002800000 */
[----:B------:R-:W3:Y:S01]  /*11a0*/  @P0 LDC.64 R6, c[0x0][0x248] ;  /* 0x00009200ff060b82 */ /* 0x000ee20000000a00 */
[----:B--2---:R-:W-:-:S02]  /*11b0*/  @!P1 IMAD R32, R15, R10, RZ ;  /* 0x0000000a0f209224 */ /* 0x004fc400078e02ff */
[----:B------:R-:W-:Y:S01]  /*11c0*/  IADD3 R34, P2, R23, R34, RZ ;  /* 0x0000002217227210 */ /* 0x000fe20007f5e0ff */
[----:B------:R-:W-:Y:S01]  /*11d0*/  @!P1 IMAD.WIDE.U32 R42, R213, R10, RZ ;  /* 0x0000000ad52a9225 */ /* 0x000fe200078e00ff */
[----:B------:R-:W-:-:S03]  /*11e0*/  SHF.R.S32.HI R10, RZ, 0x1f, R212 ;  /* 0x0000001fff0a7819 */ /* 0x000fc600000114d4 */
[----:B------:R-:W2:Y:S01]  /*11f0*/  LDC.U8 R31, c[0x0][0x480] ;  /* 0x00012000ff1f7b82 */ /* 0x000ea20000000000 */
[----:B------:R-:W-:Y:S01]  /*1200*/  @!P1 IMAD R11, R213, R11, R32 ;  /* 0x0000000bd50b9224 */ /* 0x000fe200078e0220 */
[----:B------:R-:W-:Y:S01]  /*1210*/  @P3 SEL R32, R35, R22, !P1 ;  /* 0x0000001623203207 */ /* 0x000fe20004800000 */
[----:B------:R-:W-:Y:S01]  /*1220*/  IMAD.X R12, R27, 0x1, R30, P2 ;  /* 0x000000011b0c7824 */ /* 0x000fe200010e061e */
[----:B------:R-:W-:Y:S01]  /*1230*/  @P1 MOV R30, R38 ;  /* 0x00000026001e1202 */ /* 0x000fe20000000f00 */
[----:B------:R-:W-:Y:S01]  /*1240*/  IMAD R13, R41, R34, RZ ;  /* 0x00000022290d7224 */ /* 0x000fe200078e02ff */
[----:B------:R-:W-:Y:S01]  /*1250*/  @!P1 MOV R30, R42 ;  /* 0x0000002a001e9202 */ /* 0x000fe20000000f00 */
[----:B-1----:R-:W-:-:S04]  /*1260*/  IMAD.WIDE.U32 R38, R20, R2, RZ ;  /* 0x0000000214267225 */ /* 0x002fc800078e00ff */
[----:B------:R-:W-:Y:S02]  /*1270*/  @P0 IMAD.IADD R2, R237, 0x1, R240 ;  /* 0x00000001ed020824 */ /* 0x000fe400078e02f0 */
[----:B------:R-:W-:-:S04]  /*1280*/  IMAD.WIDE.U32 R34, R40, R34, RZ ;  /* 0x0000002228227225 */ /* 0x000fc800078e00ff */
[----:B------:R-:W-:Y:S02]  /*1290*/  IMAD R13, R40, R12, R13 ;  /* 0x0000000c280d7224 */ /* 0x000fe400078e020d */
[----:B------:R-:W-:Y:S02]  /*12a0*/  @!P1 IMAD.IADD R29, R43, 0x1, R11 ;  /* 0x000000012b1d9824 */ /* 0x000fe400078e020b */
[----:B----4-:R-:W-:Y:S02]  /*12b0*/  @P3 IMAD R32, R212, R33, R32 ;  /* 0x00000021d4203224 */ /* 0x010fe400078e0220 */
[----:B------:R-:W-:Y:S01]  /*12c0*/  @!P3 IMAD R11, R213, R25, R212 ;  /* 0x00000019d50bb224 */ /* 0x000fe200078e02d4 */
[----:B--2---:R-:W-:Y:S01]  /*12d0*/  ISETP.NE.AND P2, PT, R31, RZ, PT ;  /* 0x000000ff1f00720c */ /* 0x004fe20003f45270 */
[----:B------:R-:W-:Y:S02]  /*12e0*/  IMAD R3, R20, R3, R39 ;  /* 0x0000000314037224 */ /* 0x000fe400078e0227 */
[----:B------:R-:W-:Y:S01]  /*12f0*/  IMAD R33, R212, R26, RZ ;  /* 0x0000001ad4217224 */ /* 0x000fe200078e02ff */
[----:B------:R-:W-:Y:S01]  /*1300*/  SEL R38, R38, RZ, P2 ;  /* 0x000000ff26267207 */ /* 0x000fe20001000000 */
[----:B---3--:R-:W-:-:S02]  /*1310*/  @P0 IMAD R12, R2, R7, RZ ;  /* 0x00000007020c0224 */ /* 0x008fc400078e02ff */
[----:B------:R-:W-:Y:S01]  /*1320*/  @P0 IMAD.WIDE.U32 R40, R2, R6, RZ ;  /* 0x0000000602280225 */ /* 0x000fe200078e00ff */
[----:B------:R-:W-:-:S03]  /*1330*/  SHF.R.S32.HI R31, RZ, 0x1f, R33 ;  /* 0x0000001fff1f7819 */ /* 0x000fc60000011421 */
        /* <DEDUP_REMOVED lines=18> */
.L_x_428:
        /* <DEDUP_REMOVED lines=13> */
.L_x_429:
        /* <DEDUP_REMOVED lines=10> */
.L_x_430:
[----:B------:R-:W-:-:S04]  /*15d0*/  IMAD R3, R213, R25, R212 ;  /* 0x00000019d5037224 */ /* 0x000fc800078e02d4 */
[----:B------:R-:W-:-:S07]  /*15e0*/  IMAD R28, R3, R28, RZ ;  /* 0x0000001c031c7224 */ /* 0x000fce00078e02ff */
.L_x_431:
[----:B------:R-:W-:Y:S01]  /*15f0*/  IMAD R25, R26, R25, RZ ;  /* 0x000000191a197224 */ /* 0x000fe200078e02ff */
[----:B------:R-:W1:Y:S01]  /*1600*/  LDC.64 R2, c[0x0][0x420] ;  /* 0x00010800ff027b82 */ /* 0x000e620000000a00 */
[----:B------:R-:W-:Y:S01]  /*1610*/  ULDC UR4, c[0x0][0x398] ;  /* 0x0000e60000047ab9 */ /* 0x000fe20000000800 */
[----:B------:R-:W-:Y:S01]  /*1620*/  ULDC.64 UR6, c[0x0][0x428] ;  /* 0x00010a0000067ab9 */ /* 0x000fe20000000a00 */
[----:B------:R-:W-:Y:S01]  /*1630*/  IMAD.SHL.U32 R22, R25, 0x40, RZ ;  /* 0x0000004019167824 */ /* 0x000fe200078e00ff */
[C---:B------:R-:W-:Y:S01]  /*1640*/  IADD3 R28, R23.reuse, R28, RZ ;  /* 0x0000001c171c7210 */ /* 0x040fe20007ffe0ff */
[----:B------:R-:W-:Y:S01]  /*1650*/  IMAD R26, R206, R25, R205 ;  /* 0x00000019ce1a7224 */ /* 0x000fe200078e02cd */
[----:B------:R-:W-:Y:S01]  /*1660*/  ULDC.64 UR8, c[0x0][0x258] ;  /* 0x0000960000087ab9 */ /* 0x000fe20000000a00 */
[----:B------:R-:W-:Y:S01]  /*1670*/  IMAD.IADD R32, R23, 0x1, R32 ;  /* 0x0000000117207824 */ /* 0x000fe200078e0220 */
[----:B------:R-:W-:Y:S01]  /*1680*/  IADD3 R33, P3, P1, R34, R22, R33 ;  /* 0x0000001622217210 */ /* 0x000fe2000797e021 */
[----:B------:R-:W-:Y:S01]  /*1690*/  BSSY B1, `(.L_x_427) ;  /* 0x00005e8000017945 */ /* 0x000fe20003800000 */
[----:B------:R-:W-:Y:S01]  /*16a0*/  SHF.R.S32.HI R22, RZ, 0x1f, R22 ;  /* 0x0000001fff167819 */ /* 0x000fe20000011416 */
[----:B------:R-:W2:Y:S03]  /*16b0*/  LDC.64 R34, c[0x0][0x2b0] ;  /* 0x0000ac00ff227b82 */ /* 0x000ea60000000a00 */
[----:B------:R-:W-:-:S02]  /*16c0*/  IADD3.X R31, R40, R22, R31, P3, P1 ;  /* 0x00000016281f7210 */ /* 0x000fc40001fe241f */
[----:B------:R-:W-:Y:S02]  /*16d0*/  IADD3 R21, P3, P1, R38, R33, R21 ;  /* 0x0000002126157210 */ /* 0x000fe4000797e015 */
[----:B------:R-:W-:Y:S02]  /*16e0*/  IADD3 R22, -R238, R239, R225 ;  /* 0x000000efee167210 */ /* 0x000fe40007ffe1e1 */
[----:B------:R-:W-:Y:S02]  /*16f0*/  IADD3.X R19, R36, R31, R19, P3, P1 ;  /* 0x0000001f24137210 */ /* 0x000fe40001fe2413 */
[----:B------:R-:W-:Y:S01]  /*1700*/  IADD3 R31, P3, R208, R23, RZ ;  /* 0x00000017d01f7210 */ /* 0x000fe20007f7e0ff */
[----:B------:R-:W-:Y:S01]  /*1710*/  VIADD R22, R22, -UR4 ;  /* 0x8000000416167c36 */ /* 0x000fe20008000000 */
[----:B------:R-:W-:Y:S01]  /*1720*/  IADD3 R36, P1, R210, R30, RZ ;  /* 0x0000001ed2247210 */ /* 0x000fe20007f3e0ff */
[----:B-1----:R-:W-:Y:S01]  /*1730*/  IMAD R30, R27, R2, RZ ;  /* 0x000000021b1e7224 */ /* 0x002fe200078e02ff */
[----:B------:R-:W-:-:S02]  /*1740*/  IADD3.X R25, R209, R27, RZ, P3, !PT ;  /* 0x0000001bd1197210 */ /* 0x000fc40001ffe4ff */
[----:B------:R-:W-:Y:S01]  /*1750*/  SHF.R.S32.HI R27, RZ, 0x1f, R22 ;  /* 0x0000001fff1b7819 */ /* 0x000fe20000011416 */
[----:B------:R-:W-:Y:S01]  /*1760*/  IMAD.X R37, R211, 0x1, R29, P1 ;  /* 0x00000001d3257824 */ /* 0x000fe200008e061d */
[C---:B------:R-:W-:Y:S01]  /*1770*/  IADD3 R21, P1, R26.reuse, R21, RZ ;  /* 0x000000151a157210 */ /* 0x040fe20007f3e0ff */
[----:B------:R-:W-:Y:S01]  /*1780*/  IMAD R30, R23, R3, R30 ;  /* 0x00000003171e7224 */ /* 0x000fe200078e021e */
[----:B------:R-:W-:Y:S01]  /*1790*/  LEA.HI R27, R27, R22, RZ, 0x6 ;  /* 0x000000161b1b7211 */ /* 0x000fe200078f30ff */
[----:B------:R-:W-:Y:S01]  /*17a0*/  IMAD.WIDE.U32 R36, R23, R2, R36 ;  /* 0x0000000217247225 */ /* 0x000fe200078e0024 */
[----:B------:R-:W-:Y:S02]  /*17b0*/  LEA.HI.X.SX32 R26, R26, R19, 0x1, P1 ;  /* 0x000000131a1a7211 */ /* 0x000fe400008f0eff */
[----:B------:R-:W-:Y:S01]  /*17c0*/  SHF.R.S32.HI R27, RZ, 0x6, R27 ;  /* 0x00000006ff1b7819 */ /* 0x000fe2000001141b */
[----:B------:R-:W-:Y:S02]  /*17d0*/  IMAD R22, R25, R8, RZ ;  /* 0x0000000819167224 */ /* 0x000fe400078e02ff */
[----:B------:R-:W-:Y:S01]  /*17e0*/  IMAD.IADD R37, R37, 0x1, R30 ;  /* 0x0000000125257824 */ /* 0x000fe200078e021e */
[----:B------:R-:W-:Y:S01]  /*17f0*/  VIMNMX R223, RZ, R27, !PT ;  /* 0x0000001bffdf7248 */ /* 0x000fe20007fe0100 */
[----:B------:R-:W-:-:S02]  /*1800*/  IMAD R22, R31, R9, R22 ;  /* 0x000000091f167224 */ /* 0x000fc400078e0216 */
[----:B------:R-:W-:Y:S02]  /*1810*/  IMAD R19, R10, UR6, RZ ;  /* 0x000000060a137c24 */ /* 0x000fe4000f8e02ff */
[----:B------:R-:W-:-:S04]  /*1820*/  IMAD.WIDE.U32 R30, R31, R8, R210 ;  /* 0x000000081f1e7225 */ /* 0x000fc800078e00d2 */
[----:B------:R-:W-:Y:S01]  /*1830*/  IMAD R19, R212, UR7, R19 ;  /* 0x00000007d4137c24 */ /* 0x000fe2000f8e0213 */
[----:B------:R-:W-:Y:S01]  /*1840*/  IADD3 R30, P3, R24, R30, RZ ;  /* 0x0000001e181e7210 */ /* 0x000fe20007f7e0ff */
[----:B------:R-:W-:Y:S01]  /*1850*/  IMAD.WIDE.U32 R36, R212, UR6, R36 ;  /* 0x00000006d4247c25 */ /* 0x000fe2000f8e0024 */
[----:B------:R-:W-:Y:S01]  /*1860*/  ULDC.64 UR6, c[0x0][0x400] ;  /* 0x0001000000067ab9 */ /* 0x000fe20000000a00 */
[----:B------:R-:W1:Y:S01]  /*1870*/  LDC.64 R24, c[0x0][0x478] ;  /* 0x00011e00ff187b82 */ /* 0x000e620000000a00 */
[----:B------:R-:W-:Y:S01]  /*1880*/  IADD3.X R31, R17, R31, R22, P3, !PT ;  /* 0x0000001f111f7210 */ /* 0x000fe20001ffe416 */
[----:B------:R-:W-:Y:S01]  /*1890*/  IMAD.MOV.U32 R22, RZ, RZ, R36 ;  /* 0x000000ffff167224 */ /* 0x000fe200078e0024 */
[----:B------:R-:W-:Y:S01]  /*18a0*/  IADD3 R23, R37, R19, RZ ;  /* 0x0000001325177210 */ /* 0x000fe20007ffe0ff */
[----:B------:R-:W-:Y:S01]  /*18b0*/  IMAD R19, R209, R2, RZ ;  /* 0x00000002d1137224 */ /* 0x000fe200078e02ff */
[----:B------:R-:W-:Y:S01]  /*18c0*/  LEA R242, P1, R21, UR6, 0x2 ;  /* 0x0000000615f27c11 */ /* 0x000fe2000f8210ff */
[----:B------:R-:W-:-:S02]  /*18d0*/  IMAD R17, R10, UR8, RZ ;  /* 0x000000080a117c24 */ /* 0x000fc4000f8e02ff */
[C---:B------:R-:W-:Y:S01]  /*18e0*/  IMAD R19, R208.reuse, R3, R19 ;  /* 0x00000003d0137224 */ /* 0x040fe200078e0213 */
[----:B------:R-:W-:Y:S01]  /*18f0*/  LEA.HI.X R243, R21, UR7, R26, 0x2, P1 ;  /* 0x0000000715f37c11 */ /* 0x000fe200088f141a */
[----:B------:R-:W-:Y:S01]  /*1900*/  IMAD.WIDE.U32 R22, R208, R2, R22 ;  /* 0x00000002d0167225 */ /* 0x000fe200078e0016 */
[----:B------:R-:W-:-:S03]  /*1910*/  ULDC.64 UR6, c[0x0][0x3e0] ;  /* 0x0000f80000067ab9 */ /* 0x000fc60000000a00 */
[----:B------:R-:W-:Y:S01]  /*1920*/  IMAD.IADD R19, R23, 0x1, R19 ;  /* 0x0000000117137824 */ /* 0x000fe200078e0213 */
[----:B------:R-:W-:Y:S01]  /*1930*/  LEA R244, P1, R22, UR6, 0x1 ;  /* 0x0000000616f47c11 */ /* 0x000fe2000f8208ff */
[C---:B------:R-:W-:Y:S02]  /*1940*/  IMAD R17, R212.reuse, UR9, R17 ;  /* 0x00000009d4117c24 */ /* 0x040fe4000f8e0211 */
[----:B------:R-:W-:Y:S01]  /*1950*/  IMAD.WIDE.U32 R30, R212, UR8, R30 ;  /* 0x00000008d41e7c25 */ /* 0x000fe2000f8e001e */
[----:B------:R-:W-:Y:S01]  /*1960*/  LEA.HI.X R245, R22, UR7, R19, 0x1, P1 ;  /* 0x0000000716f57c11 */ /* 0x000fe200088f0c13 */
[----:B------:R-:W-:Y:S01]  /*1970*/  ULDC.64 UR8, c[0x0][0x210] ;  /* 0x0000840000087ab9 */ /* 0x000fe20000000a00 */
[----:B------:R-:W-:Y:S01]  /*1980*/  ISETP.GT.AND P1, PT, R236, R223, PT ;  /* 0x000000dfec00720c */ /* 0x000fe20003f24270 */
[----:B--2---:R-:W-:Y:S01]  /*1990*/  IMAD.WIDE R226, R32, 0x4, R34 ;  /* 0x0000000420e27825 */ /* 0x004fe200078e0222 */
[----:B------:R-:W-:Y:S02]  /*19a0*/  IADD3 R17, R31, R17, RZ ;  /* 0x000000111f117210 */ /* 0x000fe40007ffe0ff */
[----:B------:R-:W-:Y:S01]  /*19b0*/  LEA R246, P3, R30, UR8, 0x1 ;  /* 0x000000081ef67c11 */ /* 0x000fe2000f8608ff */
[----:B-1----:R-:W-:Y:S01]  /*19c0*/  IMAD.WIDE R228, R28, 0x4, R24 ;  /* 0x000000041ce47825 */ /* 0x002fe200078e0218 */
[----:B------:R-:W-:-:S02]  /*19d0*/  IADD3 R236, R236, -0x1, RZ ;  /* 0xffffffffecec7810 */ /* 0x000fc40007ffe0ff */
[----:B------:R-:W-:-:S05]  /*19e0*/  LEA.HI.X R247, R30, UR9, R17, 0x1, P3 ;  /* 0x000000091ef77c11 */ /* 0x000fca00098f0c11 */
[----:B------:R-:W-:Y:S05]  /*19f0*/  @P1 BRA `(.L_x_432) ;  /* 0x0000000400e01947 */ /* 0x000fea0003800000 */
        /* <DEDUP_REMOVED lines=23> */
.L_x_433:
        /* <DEDUP_REMOVED lines=12> */
.L_x_434:
        /* <DEDUP_REMOVED lines=25> */
[----:B------:R1:W-:Y:S04]  /*1dc0*/  STG.E.128 desc[UR14][R18.64], RZ ;  /* 0x000000ff12007986 */ /* 0x0003e8000c101d0e */
[----:B------:R1:W-:Y:S04]  /*1dd0*/  STG.E.128 desc[UR14][R18.64+0x80], RZ ;  /* 0x000080ff12007986 */ /* 0x0003e8000c101d0e */
[----:B------:R1:W-:Y:S02]  /*1de0*/  STG.E.128 desc[UR14][R18.64+0x100], RZ ;  /* 0x000100ff12007986 */ /* 0x0003e4000c101d0e */
.L_x_436:
[----:B------:R-:W-:Y:S05]  /*1df0*/  BSYNC B0 ;  /* 0x0000000000007941 */ /* 0x000fea0003800000 */
.L_x_435:
[----:B------:R-:W-:Y:S04]  /*1e00*/  BSSY B0, `(.L_x_437) ;  /* 0x0000010000007945 */ /* 0x000fe80003800000 */
[----:B------:R-:W-:Y:S05]  /*1e10*/  @P0 BRA `(.L_x_438) ;  /* 0x0000000000380947 */ /* 0x000fea0003800000 */
[----:B------:R-:W-:Y:S01]  /*1e20*/  IADD3 R9, P2, R208, 0x20, RZ ;  /* 0x00000020d0097810 */ /* 0x000fe20007f5e0ff */
        /* <DEDUP_REMOVED lines=13> */
.L_x_438:
[----:B------:R-:W-:Y:S05]  /*1f00*/  BSYNC B0 ;  /* 0x0000000000007941 */ /* 0x000fea0003800000 */
.L_x_437:
        /* <DEDUP_REMOVED lines=23> */
.L_x_440:
[----:B------:R-:W-:Y:S05]  /*2080*/  BSYNC B0 ;  /* 0x0000000000007941 */ /* 0x000fea0003800000 */
.L_x_439:
        /* <DEDUP_REMOVED lines=13> */
[----:B------:R3:W-:Y:S01]  /*2160*/  STG.E.128 desc[UR14][R2.64+0x100], RZ ;  /* 0x000100ff02007986 */ /* 0x0007e2000c101d0e */
[----:B------:R-:W-:Y:S05]  /*2170*/  BRA `(.L_x_441) ;  /* 0x0000005000e47947 */ /* 0x000fea0003800000 */
.L_x_432:
[----:B------:R-:W-:Y:S01]  /*2180*/  IMAD R17, R236, -0x40, R239 ;  /* 0xffffffc0ec117824 */ /* 0x000fe200078e02ef */
[----:B------:R-:W-:Y:S01]  /*2190*/  @P2 BAR.SYNC.DEFER_BLOCKING 0x0 ;  /* 0x0000000000002b1d */ /* 0x000fe20000010000 */
[----:B------:R-:W-:Y:S01]  /*21a0*/  VIADD R22, R208, 0x20 ;  /* 0x00000020d0167836 */ /* 0x000fe20000000000 */
[----:B------:R-:W-:Y:S01]  /*21b0*/  SHF.R.S32.HI R230, RZ, 0x1f, R203 ;  /* 0x0000001fffe67819 */ /* 0x000fe200000114cb */
[-C--:B------:R-:W-:Y:S01]  /*21c0*/  IMAD R24, R11, R6.reuse, RZ ;  /* 0x000000060b187224 */ /* 0x080fe200078e02ff */
[-C--:B------:R-:W-:Y:S01]  /*21d0*/  ISETP.GE.AND P6, PT, R203, R17.reuse, PT ;  /* 0x00000011cb00720c */ /* 0x080fe20003fc6270 */
[----:B------:R-:W-:Y:S01]  /*21e0*/  IMAD.WIDE.U32 R26, R225, R6, R210 ;  /* 0x00000006e11a7225 */ /* 0x000fe200078e00d2 */
[----:B------:R-:W-:Y:S01]  /*21f0*/  ISETP.GE.AND P3, PT, R22, R17, PT ;  /* 0x000000111600720c */ /* 0x000fe20003f66270 */
[----:B------:R-:W-:Y:S01]  /*2200*/  ULDC.64 UR8, c[0x0][0x260] ;  /* 0x0000980000087ab9 */ /* 0x000fe20000000a00 */
[----:B------:R-:W-:Y:S01]  /*2210*/  ULDC.64 UR6, c[0x0][0x268] ;  /* 0x00009a0000067ab9 */ /* 0x000fe20000000a00 */
[----:B------:R-:W-:Y:S01]  /*2220*/  IMAD R15, R215, -0x40, R238 ;  /* 0xffffffc0d70f7824 */ /* 0x000fe200078e02ee */
[----:B------:R-:W-:Y:S01]  /*2230*/  IADD3 R20, P0, R20, R26, RZ ;  /* 0x0000001a14147210 */ /* 0x000fe20007f1e0ff */
[----:B------:R-:W-:Y:S01]  /*2240*/  IMAD R19, R225, R7, R24 ;  /* 0x00000007e1137224 */ /* 0x000fe200078e0218 */
[C---:B------:R-:W-:Y:S01]  /*2250*/  SHF.L.U64.HI R230, R203.reuse, 0x2, R230 ;  /* 0x00000002cbe67819 */ /* 0x040fe200000102e6 */
[----:B------:R-:W-:Y:S01]  /*2260*/  VIADD R10, R203, 0x8 ;  /* 0x00000008cb0a7836 */ /* 0x000fe20000000000 */
[----:B------:R-:W-:Y:S01]  /*2270*/  ISETP.GE.AND P1, PT, R22, R15, PT ;  /* 0x0000000f1600720c */ /* 0x000fe20003f26270 */
[----:B------:R-:W-:Y:S01]  /*2280*/  IMAD.WIDE.U32 R22, R2, 0x40, RZ ;  /* 0x0000004002167825 */ /* 0x000fe200078e00ff */
[----:B------:R-:W-:-:S02]  /*2290*/  IADD3.X R21, R12, R27, R19, P0, !PT ;  /* 0x0000001b0c157210 */ /* 0x000fc400007fe413 */
[----:B------:R-:W-:Y:S01]  /*22a0*/  ISETP.GE.AND P5, PT, R10, R17, PT ;  /* 0x000000110a00720c */ /* 0x000fe20003fa6270 */
[----:B------:R-:W-:Y:S01]  /*22b0*/  IMAD.SHL.U32 R3, R3, 0x40, RZ ;  /* 0x0000004003037824 */ /* 0x000fe200078e00ff */
[----:B------:R-:W-:Y:S01]  /*22c0*/  @!P3 IADD3 R22, P0, R244, R22, RZ ;  /* 0x00000016f416b210 */ /* 0x000fe20007f1e0ff */
[----:B------:R-:W-:Y:S01]  /*22d0*/  IMAD.WIDE.U32 R26, R8, 0x40, RZ ;  /* 0x00000040081a7825 */ /* 0x000fe200078e00ff */
[----:B------:R-:W-:Y:S02]  /*22e0*/  ISETP.GE.AND P2, PT, R208, R15, PT ;  /* 0x0000000fd000720c */ /* 0x000fe40003f46270 */
[----:B------:R-:W-:Y:S01]  /*22f0*/  @!P3 IADD3.X R23, R245, R23, R3, P0, !PT ;  /* 0x00000017f517b210 */ /* 0x000fe200007fe403 */
[----:B------:R-:W-:Y:S01]  /*2300*/  IMAD.WIDE.U32 R24, R225, R4, R210 ;  /* 0x00000004e1187225 */ /* 0x000fe200078e00d2 */
[----:B------:R-:W-:-:S03]  /*2310*/  @!P3 IADD3 R10, P4, R246, R26, RZ ;  /* 0x0000001af60ab210 */ /* 0x000fc60007f9e0ff */
[----:B------:R-:W-:Y:S01]  /*2320*/  IMAD R2, R11, R4, RZ ;  /* 0x000000040b027224 */ /* 0x000fe200078e02ff */
[----:B------:R-:W-:Y:S01]  /*2330*/  IADD3 R18, P0, R18, R24, RZ ;  /* 0x0000001812127210 */ /* 0x000fe20007f1e0ff */
[----:B------:R-:W-:Y:S02]  /*2340*/  IMAD.SHL.U32 R9, R9, 0x40, RZ ;  /* 0x0000004009097824 */ /* 0x000fe400078e00ff */
[----:B------:R-:W-:Y:S02]  /*2350*/  IMAD R3, R225, R5, R2 ;  /* 0x00000005e1037224 */ /* 0x000fe400078e0202 */
[----:B------:R-:W-:Y:S01]  /*2360*/  IMAD.WIDE.U32 R20, R14, UR8, R20 ;  /* 0x000000080e147c25 */ /* 0x000fe2000f8e0014 */
[----:B------:R-:W-:Y:S02]  /*2370*/  @!P3 IADD3.X R11, R247, R27, R9, P4, !PT ;  /* 0x0000001bf70bb210 */ /* 0x000fe400027fe409 */
[----:B------:R-:W-:Y:S01]  /*2380*/  LEA.HI R9, R236, R236, RZ, 0x1 ;  /* 0x000000ecec097211 */ /* 0x000fe200078f08ff */
[----:B------:R-:W-:Y:S01]  /*2390*/  @!P2 IMAD R12, R209, R6, RZ ;  /* 0x00000006d10ca224 */ /* 0x000fe200078e02ff */
[----:B------:R-:W-:Y:S01]  /*23a0*/  IADD3.X R19, R16, R25, R3, P0, !PT ;  /* 0x0000001910137210 */ /* 0x000fe200007fe403 */
[----:B------:R-:W-:Y:S01]  /*23b0*/  IMAD.SHL.U32 R231, R203, 0x4, RZ ;  /* 0x00000004cbe77824 */ /* 0x000fe200078e00ff */
[C---:B------:R-:W-:Y:S01]  /*23c0*/  @!P1 IADD3 R2, P0, R208.reuse, 0x20, RZ ;  /* 0x00000020d0029810 */ /* 0x040fe20007f1e0ff */
[----:B------:R-:W-:Y:S01]  /*23d0*/  @!P2 IMAD R12, R208, R7, R12 ;  /* 0x00000007d00ca224 */ /* 0x000fe200078e020c */
[----:B------:R-:W-:Y:S01]  /*23e0*/  LOP3.LUT R9, R9, 0xfffffffe, RZ, 0xc0, !PT ;  /* 0xfffffffe09097812 */ /* 0x000fe200078ec0ff */
[----:B------:R-:W-:Y:S01]  /*23f0*/  IMAD.WIDE.U32 R18, R14, UR6, R18 ;  /* 0x000000060e127c25 */ /* 0x000fe2000f8e0012 */
[----:B------:R-:W-:-:S03]  /*2400*/  ISETP.GE.AND P4, PT, R208, R17, PT ;  /* 0x00000011d000720c */ /* 0x000fc60003f86270 */
[----:B------:R-:W-:Y:S01]  /*2410*/  @!P1 IMAD.X R15, RZ, RZ, R209, P0 ;  /* 0x000000ffff0f9224 */ /* 0x000fe200000e06d1 */
[----:B------:R-:W-:Y:S01]  /*2420*/  @!P1 IADD3 R3, P0, R208, 0x20, RZ ;  /* 0x00000020d0039810 */ /* 0x000fe20007f1e0ff */
[----:B------:R-:W-:Y:S02]  /*2430*/  IMAD.IADD R8, R236, 0x1, -R9 ;  /* 0x00000001ec087824 */ /* 0x000fe400078e0a09 */
[C---:B------:R-:W-:Y:S02]  /*2440*/  IMAD R17, R13.reuse, UR8, RZ ;  /* 0x000000080d117c24 */ /* 0x040fe4000f8e02ff */
[----:B------:R-:W-:Y:S01]  /*2450*/  @!P1 IMAD.X R9, RZ, RZ, R209, P0 ;  /* 0x000000ffff099224 */ /* 0x000fe200000e06d1 */
[----:B------:R-:W-:Y:S01]  /*2460*/  ISETP.NE.AND P0, PT, R8, 0x1, PT ;  /* 0x000000010800780c */ /* 0x000fe20003f05270 */
[----:B------:R-:W-:Y:S02]  /*2470*/  IMAD R13, R13, UR6, RZ ;  /* 0x000000060d0d7c24 */ /* 0x000fe4000f8e02ff */
[----:B------:R-:W-:Y:S01]  /*2480*/  IMAD.MOV.U32 R232, RZ, RZ, 0x7f800000 ;  /* 0x7f800000ffe87424 */ /* 0x000fe200078e00ff */
[----:B------:R1:W-:Y:S01]  /*2490*/  @P4 STS.128 [R214+0xc000], RZ ;  /* 0x00c000ffd6004388 */ /* 0x0003e20000000c00 */
[----:B------:R-:W-:-:S02]  /*24a0*/  IMAD R8, R14, UR9, R17 ;  /* 0x000000090e087c24 */ /* 0x000fc4000f8e0211 */
[----:B------:R-:W-:Y:S01]  /*24b0*/  IMAD.MOV.U32 R234, RZ, RZ, 0x7f800000 ;  /* 0x7f800000ffea7424 */ /* 0x000fe200078e00ff */
[----:B------:R1:W-:Y:S01]  /*24c0*/  @P4 STS.128 [R214+0xe000], RZ ;  /* 0x00e000ffd6004388 */ /* 0x0003e20000000c00 */
[----:B------:R-:W-:Y:S01]  /*24d0*/  IMAD R13, R14, UR7, R13 ;  /* 0x000000070e0d7c24 */ /* 0x000fe2000f8e020d */
[----:B------:R-:W2:Y:S01]  /*24e0*/  LDC R233, c[0x0][0x394] ;  /* 0x0000e500ffe97b82 */ /* 0x000ea20000000800 */
[----:B------:R-:W-:Y:S01]  /*24f0*/  @!P1 IMAD R16, R9, R4, RZ ;  /* 0x0000000409109224 */ /* 0x000fe200078e02ff */
[----:B------:R1:W-:Y:S01]  /*2500*/  @P4 STS.128 [R214+0x10000], RZ ;  /* 0x010000ffd6004388 */ /* 0x0003e20000000c00 */
[----:B------:R-:W-:-:S05]  /*2510*/  IMAD.IADD R21, R21, 0x1, R8 ;  /* 0x0000000115157824 */ /* 0x000fca00078e0208 */
[----:B------:R-:W3:Y:S01]  /*2520*/  LDC R221, c[0x0][0x394] ;  /* 0x0000e500ffdd7b82 */ /* 0x000ee20000000800 */
[----:B------:R-:W-:Y:S01]  /*2530*/  IMAD.IADD R25, R19, 0x1, R13 ;  /* 0x0000000113197824 */ /* 0x000fe200078e020d */
[----:B------:R-:W-:Y:S01]  /*2540*/  @!PT LDS RZ, [RZ] ;  /* 0x00000000fffff984 */ /* 0x000fe20000000800 */
[----:B------:R-:W-:Y:S01]  /*2550*/  @!PT LDS RZ, [RZ] ;  /* 0x00000000fffff984 */ /* 0x000fe20000000800 */
[----:B------:R-:W-:Y:S01]  /*2560*/  @!PT LDS RZ, [RZ] ;  /* 0x00000000fffff984 */ /* 0x000fe20000000800 */
[----:B------:R-:W-:Y:S01]  /*2570*/  @!P4 LDGSTS.E.BYPASS.LTC128B.128 [R214+0xc000], desc[UR14][R244.64] ;  /* 0x0c000000f4d6cfae */ /* 0x000fe2000b901d4e */
[----:B------:R-:W-:Y:S02]  /*2580*/  @!P1 IMAD R13, R3, R5, R16 ;  /* 0x00000005030d9224 */ /* 0x000fe400078e0210 */
[----:B------:R-:W-:Y:S01]  /*2590*/  IMAD.MOV.U32 R190, RZ, RZ, 0x20 ;  /* 0x00000020ffbe7424 */ /* 0x000fe200078e00ff */
[----:B------:R-:W-:Y:S01]  /*25a0*/  @!P4 LDGSTS.E.BYPASS.LTC128B.128 [R214+0xe000], desc[UR14][R244.64+0x80] ;  /* 0x0e000080f4d6cfae */ /* 0x000fe2000b901d4e */
[----:B------:R-:W-:Y:S01]  /*25b0*/  @!P1 IMAD R15, R15, R6, RZ ;  /* 0x000000060f0f9224 */ /* 0x000fe200078e02ff */
[----:B------:R-:W4:Y:S01]  /*25c0*/  @!P2 LDC.64 R8, c[0x0][0x218] ;  /* 0x00008600ff08ab82 */ /* 0x000f220000000a00 */
[----:B------:R-:W-:Y:S01]  /*25d0*/  @!P1 IMAD.MOV.U32 R16, RZ, RZ, R20 ;  /* 0x000000ffff109224 */ /* 0x000fe200078e0014 */
[----:B------:R-:W-:Y:S01]  /*25e0*/  @!P4 LDGSTS.E.BYPASS.LTC128B.128 [R214+0x10000], desc[UR14][R244.64+0x100] ;  /* 0x10000100f4d6cfae */ /* 0x000fe2000b901d4e */
[----:B------:R-:W-:-:S02]  /*25f0*/  @!P1 IMAD.MOV.U32 R17, RZ, RZ, R21 ;  /* 0x000000ffff119224 */ /* 0x000fc400078e0015 */
[----:B------:R-:W-:Y:S01]  /*2600*/  IMAD.MOV.U32 R189, RZ, RZ, 0x40 ;  /* 0x00000040ffbd7424 */ /* 0x000fe200078e00ff */
[----:B------:R1:W-:Y:S01]  /*2610*/  @P3 STS.128 [R214+0xd000], RZ ;  /* 0x00d000ffd6003388 */ /* 0x0003e20000000c00 */
[C---:B------:R-:W-:Y:S02]  /*2620*/  @!P1 IMAD R15, R2.reuse, R7, R15 ;  /* 0x00000007020f9224 */ /* 0x040fe400078e020f */
[----:B------:R-:W-:Y:S01]  /*2630*/  IMAD.IADD R222, R225, 0x1, R239 ;  /* 0x00000001e1de7824 */ /* 0x000fe200078e02ef */
[----:B------:R1:W-:Y:S01]  /*2640*/  @P3 STS.128 [R214+0xf000], RZ ;  /* 0x00f000ffd6003388 */ /* 0x0003e20000000c00 */
[-C--:B------:R-:W-:Y:S01]  /*2650*/  @!P1 IMAD.WIDE.U32 R16, R2, R6.reuse, R16 ;  /* 0x0000000602109225 */ /* 0x080fe200078e0010 */
[----:B------:R-:W-:Y:S02]  /*2660*/  CS2R R142, SRZ ;  /* 0x00000000008e7805 */ /* 0x000fe4000001ff00 */
[----:B------:R-:W-:Y:S01]  /*2670*/  CS2R R140, SRZ ;  /* 0x00000000008c7805 */ /* 0x000fe2000001ff00 */
[----:B------:R1:W-:Y:S01]  /*2680*/  @P3 STS.128 [R214+0x11000], RZ ;  /* 0x011000ffd6003388 */ /* 0x0003e20000000c00 */
[----:B------:R-:W-:Y:S01]  /*2690*/  @!P2 IMAD.WIDE.U32 R20, R208, R6, R20 ;  /* 0x00000006d014a225 */ /* 0x000fe200078e0014 */
[----:B------:R-:W-:Y:S01]  /*26a0*/  CS2R R146, SRZ ;  /* 0x0000000000927805 */ /* 0x000fe2000001ff00 */
[----:B------:R-:W2:Y:S01]  /*26b0*/  @!P2 LDC.64 R6, c[0x0][0x220] ;  /* 0x00008800ff06ab82 */ /* 0x000ea20000000a00 */
[----:B------:R-:W-:Y:S01]  /*26c0*/  @!PT LDS RZ, [RZ] ;  /* 0x00000000fffff984 */ /* 0x000fe20000000800 */
[----:B------:R-:W-:Y:S01]  /*26d0*/  @!PT LDS RZ, [RZ] ;  /* 0x00000000fffff984 */ /* 0x000fe20000000800 */
[----:B------:R-:W-:Y:S01]  /*26e0*/  @!PT LDS RZ, [RZ] ;  /* 0x00000000fffff984 */ /* 0x000fe20000000800 */
[----:B------:R-:W-:Y:S01]  /*26f0*/  @!P3 LDGSTS.E.BYPASS.LTC128B.128 [R214+0xd000], desc[UR14][R22.64] ;  /* 0x0d00000016d6bfae */ /* 0x000fe2000b901d4e */
[----:B------:R-:W-:Y:S01]  /*2700*/  VIADD R2, R207, 0x3000 ;  /* 0x00003000cf027836 */ /* 0x000fe20000000000 */
[----:B------:R-:W-:Y:S01]  /*2710*/  CS2R R144, SRZ ;  /* 0x0000000000907805 */ /* 0x000fe2000001ff00 */
[----:B------:R-:W-:Y:S01]  /*2720*/  @!P1 IMAD.MOV.U32 R19, RZ, RZ, R25 ;  /* 0x000000ffff139224 */ /* 0x000fe200078e0019 */
[----:B------:R-:W-:Y:S01]  /*2730*/  @!P3 LDGSTS.E.BYPASS.LTC128B.128 [R214+0xf000], desc[UR14][R22.64+0x80] ;  /* 0x0f00008016d6bfae */ /* 0x000fe2000b901d4e */
[--C-:B------:R-:W-:Y:S01]  /*2740*/  @!P2 IMAD.MOV.U32 R24, RZ, RZ, R18.reuse ;  /* 0x000000ffff18a224 */ /* 0x100fe200078e0012 */
[----:B------:R-:W-:Y:S01]  /*2750*/  SEL R235, R2, R207, !P0 ;  /* 0x000000cf02eb7207 */ /* 0x000fe20004000000 */
[-C--:B------:R-:W-:Y:S01]  /*2760*/  @!P1 IMAD.WIDE.U32 R18, R3, R4.reuse, R18 ;  /* 0x0000000403129225 */ /* 0x080fe200078e0012 */
[----:B------:R-:W-:Y:S01]  /*2770*/  @!P3 LDGSTS.E.BYPASS.LTC128B.128 [R214+0x11000], desc[UR14][R22.64+0x100] ;  /* 0x1100010016d6bfae */ /* 0x000fe2000b901d4e */
[----:B------:R-:W1:Y:S01]  /*2780*/  @!P1 LDC.64 R2, c[0x0][0x220] ;  /* 0x00008800ff029b82 */ /* 0x000e620000000a00 */
[----:B------:R-:W-:Y:S01]  /*2790*/  LEA R235, R235, UR5, 0x1 ;  /* 0x00000005ebeb7c11 */ /* 0x000fe2000f8e08ff */
[-C--:B------:R-:W-:Y:S01]  /*27a0*/  @!P2 IMAD R14, R209, R4.reuse, RZ ;  /* 0x00000004d10ea224 */ /* 0x080fe200078e02ff */
[----:B------:R-:W-:Y:S01]  /*27b0*/  CS2R R138, SRZ ;  /* 0x00000000008a7805 */ /* 0x000fe2000001ff00 */
[C---:B------:R-:W-:Y:S01]  /*27c0*/  @!P2 IMAD.WIDE.U32 R24, R208.reuse, R4, R24 ;  /* 0x00000004d018a225 */ /* 0x040fe200078e0018 */
[----:B------:R-:W-:Y:S01]  /*27d0*/  CS2R R136, SRZ ;  /* 0x0000000000887805 */ /* 0x000fe2000001ff00 */
[----:B------:R1:W-:Y:S01]  /*27e0*/  @P4 STS [R235], RZ ;  /* 0x000000ffeb004388 */ /* 0x0003e20000000800 */
[----:B------:R-:W-:Y:S01]  /*27f0*/  CS2R R134, SRZ ;  /* 0x0000000000867805 */ /* 0x000fe2000001ff00 */
[----:B------:R-:W-:Y:S01]  /*2800*/  @!P2 IMAD R14, R208, R5, R14 ;  /* 0x00000005d00ea224 */ /* 0x000fe200078e020e */
[----:B------:R-:W-:Y:S01]  /*2810*/  CS2R R132, SRZ ;  /* 0x0000000000847805 */ /* 0x000fe2000001ff00 */
[----:B------:R1:W-:Y:S01]  /*2820*/  @P4 STS [R235+0x4], RZ ;  /* 0x000004ffeb004388 */ /* 0x0003e20000000800 */
[----:B------:R-:W-:Y:S01]  /*2830*/  @!P2 IMAD.IADD R12, R21, 0x1, R12 ;  /* 0x00000001150ca824 */ /* 0x000fe200078e020c */
[----:B------:R-:W3:Y:S01]  /*2840*/  @!P1 LDC.64 R4, c[0x0][0x218] ;  /* 0x00008600ff049b82 */ /* 0x000ee20000000a00 */
[----:B------:R-:W-:Y:S01]  /*2850*/  @!P2 IMAD.IADD R14, R25, 0x1, R14 ;  /* 0x00000001190ea824 */ /* 0x000fe200078e020e */
[----:B------:R1:W-:Y:S01]  /*2860*/  @P4 STS [R235+0x8], RZ ;  /* 0x000008ffeb004388 */ /* 0x0003e20000000800 */
[----:B------:R-:W-:Y:S01]  /*2870*/  @!P1 IMAD.IADD R13, R19, 0x1, R13 ;  /* 0x00000001130d9824 */ /* 0x000fe200078e020d */
[----:B------:R-:W-:Y:S01]  /*2880*/  CS2R R126, SRZ ;  /* 0x00000000007e7805 */ /* 0x000fe2000001ff00 */
[----:B------:R-:W-:Y:S01]  /*2890*/  @!P1 IMAD.IADD R15, R17, 0x1, R15 ;  /* 0x00000001110f9824 */ /* 0x000fe200078e020f */
        /* <DEDUP_REMOVED lines=36> */
[----:B------:R-:W-:Y:S01]  /*2ae0*/  @!PT LDS RZ, [RZ] ;  /* 0x00000000fffff984 */ /* 0x000fe20000000800 */
[----:B------:R-:W-:Y:S01]  /*2af0*/  @!PT LDS RZ, [RZ] ;  /* 0x00000000fffff984 */ /* 0x000fe20000000800 */
[----:B------:R-:W-:Y:S01]  /*2b00*/  @!PT LDS RZ, [RZ] ;  /* 0x00000000fffff984 */ /* 0x000fe20000000800 */
[----:B------:R-:W-:Y:S01]  /*2b10*/  @!P4 LDGSTS.E.BYPASS.LTC128B.128 [R235], desc[UR14][R246.64] ;  /* 0x00000000f6ebcfae */ /* 0x000fe2000b901d4e */
[----:B------:R-:W-:Y:S02]  /*2b20*/  CS2R R58, SRZ ;  /* 0x00000000003a7805 */ /* 0x000fe4000001ff00 */
[----:B------:R-:W-:Y:S02]  /*2b30*/  CS2R R56, SRZ ;  /* 0x0000000000387805 */ /* 0x000fe4000001ff00 */
[----:B------:R-:W-:Y:S01]  /*2b40*/  CS2R R54, SRZ ;  /* 0x0000000000367805 */ /* 0x000fe2000001ff00 */
[----:B------:R-:W-:Y:S01]  /*2b50*/  @!P4 LDGSTS.E.BYPASS.LTC128B.128 [R235+0x2000], desc[UR14][R246.64+0x80] ;  /* 0x02000080f6ebcfae */ /* 0x000fe2000b901d4e */
[----:B------:R-:W-:-:S02]  /*2b60*/  CS2R R52, SRZ ;  /* 0x0000000000347805 */ /* 0x000fc4000001ff00 */
[----:B------:R-:W-:Y:S02]  /*2b70*/  CS2R R46, SRZ ;  /* 0x00000000002e7805 */ /* 0x000fe4000001ff00 */
[----:B------:R-:W-:Y:S01]  /*2b80*/  CS2R R44, SRZ ;  /* 0x00000000002c7805 */ /* 0x000fe2000001ff00 */
[----:B------:R-:W-:Y:S01]  /*2b90*/  @!P4 LDGSTS.E.BYPASS.LTC128B.128 [R235+0x4000], desc[UR14][R246.64+0x100] ;  /* 0x04000100f6ebcfae */ /* 0x000fe2000b901d4e */
[C---:B----4-:R-:W-:Y:S02]  /*2ba0*/  @!P2 LEA R8, P4, R20.reuse, R8, 0x1 ;  /* 0x000000081408a211 */ /* 0x050fe400078808ff */
[----:B------:R-:W-:Y:S02]  /*2bb0*/  CS2R R50, SRZ ;  /* 0x0000000000327805 */ /* 0x000fe4000001ff00 */
[----:B------:R-:W-:Y:S01]  /*2bc0*/  CS2R R48, SRZ ;  /* 0x0000000000307805 */ /* 0x000fe2000001ff00 */
[----:B------:R4:W-:Y:S01]  /*2bd0*/  @P3 STS [R235+0x1000], RZ ;  /* 0x001000ffeb003388 */ /* 0x0009e20000000800 */
[----:B------:R-:W-:-:S02]  /*2be0*/  @!P2 LEA.HI.X R9, R20, R9, R12, 0x1, P4 ;  /* 0x000000091409a211 */ /* 0x000fc400020f0c0c */
[----:B------:R-:W-:Y:S02]  /*2bf0*/  CS2R R42, SRZ ;  /* 0x00000000002a7805 */ /* 0x000fe4000001ff00 */
[C---:B---3--:R-:W-:Y:S01]  /*2c00*/  @!P1 LEA R4, P4, R16.reuse, R4, 0x1 ;  /* 0x0000000410049211 */ /* 0x048fe200078808ff */
[----:B------:R4:W-:Y:S01]  /*2c10*/  @P3 STS [R235+0x1004], RZ ;  /* 0x001004ffeb003388 */ /* 0x0009e20000000800 */
[----:B------:R-:W-:Y:S02]  /*2c20*/  CS2R R40, SRZ ;  /* 0x0000000000287805 */ /* 0x000fe4000001ff00 */
[----:B------:R-:W-:Y:S02]  /*2c30*/  CS2R R38, SRZ ;  /* 0x0000000000267805 */ /* 0x000fe4000001ff00 */
[----:B------:R-:W-:Y:S01]  /*2c40*/  @!P1 LEA.HI.X R5, R16, R5, R15, 0x1, P4 ;  /* 0x0000000510059211 */ /* 0x000fe200020f0c0f */
[----:B------:R4:W-:Y:S01]  /*2c50*/  @P3 STS [R235+0x1008], RZ ;  /* 0x001008ffeb003388 */ /* 0x0009e20000000800 */
[----:B------:R-:W-:Y:S01]  /*2c60*/  CS2R R36, SRZ ;  /* 0x0000000000247805 */ /* 0x000fe2000001ff00 */
[----:B------:R-:W-:Y:S01]  /*2c70*/  ULDC UR6, c[0x0][0x398] ;  /* 0x0000e60000067ab9 */ /* 0x000fe20000000800 */
[----:B------:R-:W-:Y:S01]  /*2c80*/  ULDC UR7, c[0x0][0x2ec] ;  /* 0x0000bb0000077ab9 */ /* 0x000fe20000000800 */
        /* <DEDUP_REMOVED lines=14> */
[----:B------:R1:W-:Y:S01]  /*2d70*/  @!P3 LDGSTS.E.BYPASS.LTC128B.128 [R235+0x5000], desc[UR14][R10.64+0x100] ;  /* 0x050001000aebbfae */ /* 0x0003e2000b901d4e */
[----:B--2---:R-:W-:-:S03]  /*2d80*/  @!P2 LEA R6, P3, R24, R6, 0x1 ;  /* 0x000000061806a211 */ /* 0x004fc600078608ff */
[----:B------:R4:W-:Y:S01]  /*2d90*/  @P2 STS.128 [R214+0x12000], RZ ;  /* 0x012000ffd6002388 */ /* 0x0009e20000000c00 */
[----:B------:R-:W-:-:S03]  /*2da0*/  @!P2 LEA.HI.X R7, R24, R7, R14, 0x1, P3 ;  /* 0x000000071807a211 */ /* 0x000fc600018f0c0e */
        /* <DEDUP_REMOVED lines=8> */
[----:B-1----:R-:W-:-:S03]  /*2e30*/  @!P1 LEA R10, P3, R18, R2, 0x1 ;  /* 0x00000002120a9211 */ /* 0x002fc600078608ff */
        /* <DEDUP_REMOVED lines=10> */
[----:B--2---:R-:W-:-:S03]  /*2ee0*/  IADD3 R8, P3, R231, R226, RZ ;  /* 0x000000e2e7087210 */ /* 0x004fc60007f7e0ff */
        /* <DEDUP_REMOVED lines=9> */
[----:B------:R4:W-:Y:S04]  /*2f80*/  @!P2 LDGSTS.E.BYPASS.LTC128B.128 [R214+0x18000], desc[UR14][R6.64] ;  /* 0x1800000006d6afae */ /* 0x0009e8000b901d4e */
        /* <DEDUP_REMOVED lines=9> */
[----:B------:R4:W-:Y:S04]  /*3020*/  @!P1 LDGSTS.E.BYPASS.LTC128B.128 [R214+0x1b000], desc[UR14][R10.64+0x80] ;  /* 0x1b0000800ad69fae */ /* 0x0009e8000b901d4e */
[----:B------:R4:W-:Y:S04]  /*3030*/  @!P1 LDGSTS.E.BYPASS.LTC128B.128 [R214+0x1d000], desc[UR14][R10.64+0x100] ;  /* 0x1d0001000ad69fae */ /* 0x0009e8000b901d4e */
[----:B------:R-:W0:Y:S01]  /*3040*/  LDGDEPBAR ;  /* 0x00000000000079af */ /* 0x000e220000000000 */
[----:B------:R-:W-:Y:S01]  /*3050*/  R2P PR, R204, 0x6 ;  /* 0x00000006cc007804 */ /* 0x000fe20000000000 */
[----:B------:R-:W-:-:S02]  /*3060*/  VIADD R3, R200, 0x3000 ;  /* 0x00003000c8037836 */ /* 0x000fc40000000000 */
[----:B-1----:R-:W-:Y:S02]  /*3070*/  VIADD R4, R199, 0x3000 ;  /* 0x00003000c7047836 */ /* 0x002fe40000000000 */
[----:B------:R-:W-:Y:S02]  /*3080*/  SEL R190, R190, 0xffffffe0, !P1 ;  /* 0xffffffe0bebe7807 */ /* 0x000fe40004800000 */
[----:B------:R-:W-:Y:S02]  /*3090*/  SEL R189, R189, 0xffffffc0, !P2 ;  /* 0xffffffc0bdbd7807 */ /* 0x000fe40005000000 */
[----:B------:R-:W-:Y:S01]  /*30a0*/  SEL R192, R3, R200, !P0 ;  /* 0x000000c803c07207 */ /* 0x000fe20004000000 */
[C---:B------:R-:W-:Y:S01]  /*30b0*/  IMAD.IADD R188, R193.reuse, 0x1, R190 ;  /* 0x00000001c1bc7824 */ /* 0x040fe200078e02be */
[----:B------:R-:W-:Y:S02]  /*30c0*/  SEL R4, R4, R199, !P0 ;  /* 0x000000c704047207 */ /* 0x000fe40004000000 */
[----:B------:R-:W-:Y:S01]  /*30d0*/  IADD3 R241, -R238, 0x40, R222 ;  /* 0x00000040eef17810 */ /* 0x000fe20007ffe1de */
[----:B------:R-:W-:Y:S01]  /*30e0*/  IMAD.IADD R2, R193, 0x1, R189 ;  /* 0x00000001c1027824 */ /* 0x000fe200078e02bd */
[----:B------:R-:W-:Y:S01]  /*30f0*/  LEA R192, R192, UR5, 0x1 ;  /* 0x00000005c0c07c11 */ /* 0x000fe2000f8e08ff */
[----:B------:R-:W-:Y:S01]  /*3100*/  IMAD.IADD R3, R189, 0x1, R188 ;  /* 0x00000001bd037824 */ /* 0x000fe200078e02bc */
[----:B------:R-:W-:Y:S01]  /*3110*/  LEA R191, R4, UR5, 0x1 ;  /* 0x0000000504bf7c11 */ /* 0x000fe2000f8e08ff */
[----:B------:R-:W-:Y:S01]  /*3120*/  VIADD R241, R241, -UR4 ;  /* 0x80000004f1f17c36 */ /* 0x000fe20008000000 */
[----:B------:R-:W-:-:S06]  /*3130*/  ULDC UR4, c[0x0][0x2dc] ;  /* 0x0000b70000047ab9 */ /* 0x000fcc0000000800 */
.L_x_446:
        /* <DEDUP_REMOVED lines=10> */
[----:B------:R-:W4:Y:S04]  /*31e0*/  LDSM.16.M88.4 R24, [R198+UR5+0x12000] ;  /* 0x01200005c618783b */ /* 0x000f280008000200 */
[----:B------:R-:W1:Y:S04]  /*31f0*/  LDSM.16.M88.4 R28, [R198+UR5+0x12800] ;  /* 0x01280005c61c783b */ /* 0x000e680008000200 */
[----:B------:R-:W-:Y:S04]  /*3200*/  LDSM.16.M88.4 R32, [R94] ;  /* 0x000000005e20783b */ /* 0x000fe80000000200 */
[----:B------:R-:W2:Y:S04]  /*3210*/  LDSM.16.M88.4 R84, [R197] ;  /* 0x00000000c554783b */ /* 0x000ea80000000200 */
[----:B------:R-:W3:Y:S04]  /*3220*/  LDSM.16.M88.4 R88, [R197+0x800] ;  /* 0x00080000c558783b */ /* 0x000ee80000000200 */
[----:B-----5:R-:W5:Y:S04]  /*3230*/  LDG.E R165, desc[UR14][R96.64] ;  /* 0x0000000e60a57981 */ /* 0x020f68000c1e1900 */
[----:B------:R1:W5:Y:S01]  /*3240*/  LDG.E R164, desc[UR14][R96.64+0x20] ;  /* 0x0000200e60a47981 */ /* 0x000362000c1e1900 */
[C---:B----4-:R-:W-:Y:S06]  /*3250*/  HMMA.16816.F32.BF16 R4, R20.reuse, R24, RZ ;  /* 0x000000181404723c */ /* 0x050fec00000418ff */
[C---:B------:R-:W-:Y:S01]  /*3260*/  HMMA.16816.F32.BF16 R8, R20.reuse, R26, RZ ;  /* 0x0000001a1408723c */ /* 0x040fe200000418ff */
[----:B------:R-:W-:Y:S01]  /*3270*/  LDSM.16.M88.4 R24, [R196] ;  /* 0x00000000c418783b */ /* 0x000fe20000000200 */
[----:B-1----:R-:W-:Y:S04]  /*3280*/  SHF.L.U32 R96, R236, 0x6, RZ ;  /* 0x00000006ec607819 */ /* 0x002fe800000006ff */
[C---:B------:R-:W-:Y:S01]  /*3290*/  HMMA.16816.F32.BF16 R12, R20.reuse, R28, RZ ;  /* 0x0000001c140c723c */ /* 0x040fe200000418ff */
[----:B------:R-:W-:Y:S05]  /*32a0*/  ISETP.GE.AND P0, PT, R96, R241, PT ;  /* 0x000000f16000720c */ /* 0x000fea0003f06270 */
[----:B------:R-:W-:Y:S01]  /*32b0*/  HMMA.16816.F32.BF16 R16, R20, R30, RZ ;  /* 0x0000001e1410723c */ /* 0x000fe200000418ff */
[----:B------:R-:W1:Y:S04]  /*32c0*/  LDSM.16.M88.4 R20, [R93] ;  /* 0x000000005d14783b */ /* 0x000e680000000200 */
[----:B------:R-:W4:Y:S01]  /*32d0*/  LDSM.16.M88.4 R28, [R196+0x800] ;  /* 0x00080000c41c783b */ /* 0x000f220000000200 */
[C---:B--2---:R-:W-:Y:S06]  /*32e0*/  HMMA.16816.F32.BF16 R4, R32.reuse, R84, R4 ;  /* 0x000000542004723c */ /* 0x044fec0000041804 */
[C---:B------:R-:W-:Y:S01]  /*32f0*/  HMMA.16816.F32.BF16 R8, R32.reuse, R86, R8 ;  /* 0x000000562008723c */ /* 0x040fe20000041808 */
[----:B------:R-:W-:Y:S05]  /*3300*/  LDSM.16.M88.4 R84, [R195] ;  /* 0x00000000c354783b */ /* 0x000fea0000000200 */
[C---:B---3--:R-:W-:Y:S06]  /*3310*/  HMMA.16816.F32.BF16 R12, R32.reuse, R88, R12 ;  /* 0x00000058200c723c */ /* 0x048fec000004180c */
[----:B------:R-:W-:Y:S01]  /*3320*/  HMMA.16816.F32.BF16 R16, R32, R90, R16 ;  /* 0x0000005a2010723c */ /* 0x000fe20000041810 */
[----:B------:R-:W2:Y:S04]  /*3330*/  LDSM.16.M88.4 R32, [R92] ;  /* 0x000000005c20783b */ /* 0x000ea80000000200 */
[----:B------:R-:W3:Y:S01]  /*3340*/  LDSM.16.M88.4 R88, [R195+0x800] ;  /* 0x00080000c358783b */ /* 0x000ee20000000200 */
[C---:B-1----:R-:W-:Y:S06]  /*3350*/  HMMA.16816.F32.BF16 R4, R20.reuse, R24, R4 ;  /* 0x000000181404723c */ /* 0x042fec0000041804 */
[C---:B------:R-:W-:Y:S01]  /*3360*/  HMMA.16816.F32.BF16 R8, R20.reuse, R26, R8 ;  /* 0x0000001a1408723c */ /* 0x040fe20000041808 */
[----:B------:R-:W-:Y:S05]  /*3370*/  LDSM.16.M88.4 R24, [R198+UR5+0x14000] ;  /* 0x01400005c618783b */ /* 0x000fea0008000200 */
[C---:B----4-:R-:W-:Y:S06]  /*3380*/  HMMA.16816.F32.BF16 R12, R20.reuse, R28, R12 ;  /* 0x0000001c140c723c */ /* 0x050fec000004180c */
[----:B------:R-:W-:Y:S01]  /*3390*/  HMMA.16816.F32.BF16 R16, R20, R30, R16 ;  /* 0x0000001e1410723c */ /* 0x000fe20000041810 */
[----:B------:R-:W1:Y:S04]  /*33a0*/  LDSM.16.M88.4 R20, [R192+0x2000] ;  /* 0x00200000c014783b */ /* 0x000e680000000200 */
[----:B------:R-:W4:Y:S01]  /*33b0*/  LDSM.16.M88.4 R28, [R198+UR5+0x14800] ;  /* 0x01480005c61c783b */ /* 0x000f220008000200 */
[C---:B--2---:R-:W-:Y:S06]  /*33c0*/  HMMA.16816.F32.BF16 R4, R32.reuse, R84, R4 ;  /* 0x000000542004723c */ /* 0x044fec0000041804 */
[C---:B------:R-:W-:Y:S01]  /*33d0*/  HMMA.16816.F32.BF16 R8, R32.reuse, R86, R8 ;  /* 0x000000562008723c */ /* 0x040fe20000041808 */
[----:B------:R-:W-:Y:S05]  /*33e0*/  LDSM.16.M88.4 R84, [R197+0x2000] ;  /* 0x00200000c554783b */ /* 0x000fea0000000200 */
[C---:B---3--:R-:W-:Y:S06]  /*33f0*/  HMMA.16816.F32.BF16 R12, R32.reuse, R88, R12 ;  /* 0x00000058200c723c */ /* 0x048fec000004180c */
[----:B------:R-:W-:Y:S01]  /*3400*/  HMMA.16816.F32.BF16 R16, R32, R90, R16 ;  /* 0x0000005a2010723c */ /* 0x000fe20000041810 */
[----:B------:R-:W2:Y:S04]  /*3410*/  LDSM.16.M88.4 R32, [R94+0x2000] ;  /* 0x002000005e20783b */ /* 0x000ea80000000200 */
[----:B------:R-:W3:Y:S01]  /*3420*/  LDSM.16.M88.4 R88, [R197+0x2800] ;  /* 0x00280000c558783b */ /* 0x000ee20000000200 */
[C---:B-1----:R-:W-:Y:S06]  /*3430*/  HMMA.16816.F32.BF16 R4, R20.reuse, R24, R4 ;  /* 0x000000181404723c */ /* 0x042fec0000041804 */
[C---:B------:R-:W-:Y:S01]  /*3440*/  HMMA.16816.F32.BF16 R8, R20.reuse, R26, R8 ;  /* 0x0000001a1408723c */ /* 0x040fe20000041808 */
[----:B------:R-:W-:Y:S05]  /*3450*/  LDSM.16.M88.4 R24, [R196+0x2000] ;  /* 0x00200000c418783b */ /* 0x000fea0000000200 */
[C---:B----4-:R-:W-:Y:S06]  /*3460*/  HMMA.16816.F32.BF16 R12, R20.reuse, R28, R12 ;  /* 0x0000001c140c723c */ /* 0x050fec000004180c */
[----:B------:R-:W-:Y:S01]  /*3470*/  HMMA.16816.F32.BF16 R16, R20, R30, R16 ;  /* 0x0000001e1410723c */ /* 0x000fe20000041810 */
[----:B------:R-:W1:Y:S04]  /*3480*/  LDSM.16.M88.4 R20, [R93+0x2000] ;  /* 0x002000005d14783b */ /* 0x000e680000000200 */
[----:B------:R-:W4:Y:S01]  /*3490*/  LDSM.16.M88.4 R28, [R196+0x2800] ;  /* 0x00280000c41c783b */ /* 0x000f220000000200 */
        /* <DEDUP_REMOVED lines=36> */
[C---:B------:R-:W-:Y:S06]  /*36e0*/  HMMA.16816.F32.BF16 R8, R20.reuse, R26, R8 ;  /* 0x0000001a1408723c */ /* 0x040fec0000041808 */
[C---:B----4-:R-:W-:Y:S06]  /*36f0*/  HMMA.16816.F32.BF16 R12, R20.reuse, R28, R12 ;  /* 0x0000001c140c723c */ /* 0x050fec000004180c */
[----:B------:R-:W-:Y:S06]  /*3700*/  HMMA.16816.F32.BF16 R16, R20, R30, R16 ;  /* 0x0000001e1410723c */ /* 0x000fec0000041810 */
[C---:B--2---:R-:W-:Y:S06]  /*3710*/  HMMA.16816.F32.BF16 R4, R32.reuse, R84, R4 ;  /* 0x000000542004723c */ /* 0x044fec0000041804 */
[C---:B------:R-:W-:Y:S06]  /*3720*/  HMMA.16816.F32.BF16 R8, R32.reuse, R86, R8 ;  /* 0x000000562008723c */ /* 0x040fec0000041808 */
[C---:B---3--:R-:W-:Y:S06]  /*3730*/  HMMA.16816.F32.BF16 R12, R32.reuse, R88, R12 ;  /* 0x00000058200c723c */ /* 0x048fec000004180c */
        /* <DEDUP_REMOVED lines=12> */
.L_x_442:
        /* <DEDUP_REMOVED lines=67> */
.L_x_443:
        /* <DEDUP_REMOVED lines=207> */
.L_x_444:
        /* <DEDUP_REMOVED lines=104> */
.L_x_445:
        /* <DEDUP_REMOVED lines=16> */
[-C--:B------:R-:W-:Y:S06]  /*50a0*/  HMMA.16816.F32.BF16 R12, R92, R18.reuse, RZ ;  /* 0x000000125c0c723c */ /* 0x080fec00000418ff */
        /* <DEDUP_REMOVED lines=25> */
[----:B------:R-:W3:Y:S04]  /*5240*/  LDSM.16.MT88.4 R152, [R201+0x15800] ;  /* 0x01580000c998783b */ /* 0x000ee80000004200 */
[----:B------:R-:W4:Y:S01]  /*5250*/  LDSM.16.MT88.4 R168, [R201+0x17800] ;  /* 0x01780000c9a8783b */ /* 0x000f220000004200 */
        /* <DEDUP_REMOVED lines=15> */
[C---:B------:R-:W-:Y:S01]  /*5350*/  IMAD.SHL.U32 R161, R248.reuse, 0x10, RZ ;  /* 0x00000010f8a17824 */ /* 0x040fe200078e00ff */
[C---:B------:R-:W-:Y:S06]  /*5360*/  HMMA.16816.F32.BF16 R16, R156.reuse, R162, R16 ;  /* 0x000000a29c10723c */ /* 0x040fec0000041810 */
[-C--:B---3--:R-:W-:Y:S06]  /*5370*/  HMMA.16816.F32.BF16 R20, R156, R152.reuse, R20 ;  /* 0x000000989c14723c */ /* 0x088fec0000041814 */
[C---:B------:R-:W-:Y:S06]  /*5380*/  HMMA.16816.F32.BF16 R24, R164.reuse, R152, R24 ;  /* 0x00000098a418723c */ /* 0x040fec0000041818 */
[-C--:B------:R-:W-:Y:S05]  /*5390*/  HMMA.16816.F32.BF16 R28, R164, R154.reuse, R28 ;  /* 0x0000009aa41c723c */ /* 0x080fea000004181c */
[----:B------:R-:W-:Y:S01]  /*53a0*/  IMAD.SHL.U32 R153, R248, 0x8, RZ ;  /* 0x00000008f8997824 */ /* 0x000fe200078e00ff */
[C---:B------:R-:W-:Y:S06]  /*53b0*/  HMMA.16816.F32.BF16 R32, R156.reuse, R154, R32 ;  /* 0x0000009a9c20723c */ /* 0x040fec0000041820 */
[-C--:B----4-:R-:W-:Y:S05]  /*53c0*/  HMMA.16816.F32.BF16 R84, R156, R168.reuse, R84 ;  /* 0x000000a89c54723c */ /* 0x090fea0000041854 */
[----:B------:R-:W-:Y:S01]  /*53d0*/  @P3 IADD3 R154, P0, R231, R226, RZ ;  /* 0x000000e2e79a3210 */ /* 0x000fe20007f1e0ff */
[C---:B------:R-:W-:Y:S05]  /*53e0*/  HMMA.16816.F32.BF16 R88, R164.reuse, R168, R88 ;  /* 0x000000a8a458723c */ /* 0x040fea0000041858 */
[----:B------:R-:W-:Y:S01]  /*53f0*/  @P3 IMAD.X R155, R230, 0x1, R227, P0 ;  /* 0x00000001e69b3824 */ /* 0x000fe200000e06e3 */
[-C--:B------:R-:W-:Y:S04]  /*5400*/  HMMA.16816.F32.BF16 R92, R164, R170.reuse, R92 ;  /* 0x000000aaa45c723c */ /* 0x080fe8000004185c */
[----:B------:R-:W5:Y:S01]  /*5410*/  @P3 LDG.E R232, desc[UR14][R154.64+-0x100] ;  /* 0xffff000e9ae83981 */ /* 0x000f62000c1e1900 */
[-C--:B------:R-:W-:Y:S01]  /*5420*/  LEA R162, P0, R153, R242.reuse, 0x2 ;  /* 0x000000f299a27211 */ /* 0x080fe200078010ff */
[----:B------:R-:W-:Y:S02]  /*5430*/  HMMA.16816.F32.BF16 R96, R156, R170, R96 ;  /* 0x000000aa9c60723c */ /* 0x000fe40000041860 */
[----:B------:R1:W5:Y:S03]  /*5440*/  @P3 LDG.E R234, desc[UR14][R154.64+-0xe0] ;  /* 0xffff200e9aea3981 */ /* 0x000366000c1e1900 */
[-C--:B------:R-:W-:Y:S01]  /*5450*/  LEA R166, P1, R161, R242.reuse, 0x2 ;  /* 0x000000f2a1a67211 */ /* 0x080fe200078210ff */
[----:B------:R-:W-:Y:S01]  /*5460*/  REDG.E.ADD.F32.FTZ.RN.STRONG.GPU desc[UR14][R242.64], R4 ;  /* 0x00000004f20079a6 */ /* 0x000fe2000c10f38e */
[C---:B------:R-:W-:Y:S01]  /*5470*/  IMAD R157, R248.reuse, 0x18, RZ ;  /* 0x00000018f89d7824 */ /* 0x040fe200078e02ff */
[-C--:B------:R-:W-:Y:S03]  /*5480*/  LEA.HI.X.SX32 R163, R153, R243.reuse, 0x2, P0 ;  /* 0x000000f399a37211 */ /* 0x080fe600000f16ff */
[-C--:B------:R-:W-:Y:S01]  /*5490*/  LEA.HI.X.SX32 R167, R161, R243.reuse, 0x2, P1 ;  /* 0x000000f3a1a77211 */ /* 0x080fe200008f16ff */
[C---:B------:R-:W-:Y:S01]  /*54a0*/  IMAD.SHL.U32 R159, R248.reuse, 0x20, RZ ;  /* 0x00000020f89f7824 */ /* 0x040fe200078e00ff */
[CC--:B------:R-:W-:Y:S01]  /*54b0*/  LEA R164, P0, R157.reuse, R242.reuse, 0x2 ;  /* 0x000000f29da47211 */ /* 0x0c0fe200078010ff */
[----:B------:R2:W-:Y:S01]  /*54c0*/  REDG.E.ADD.F32.FTZ.RN.STRONG.GPU desc[UR14][R162.64], R5 ;  /* 0x00000005a20079a6 */ /* 0x0005e2000c10f38e */
[C---:B------:R-:W-:Y:S02]  /*54d0*/  IMAD R169, R248.reuse, 0x38, RZ ;  /* 0x00000038f8a97824 */ /* 0x040fe400078e02ff */
[-C--:B------:R-:W-:Y:S01]  /*54e0*/  LEA.HI.X.SX32 R165, R157, R243.reuse, 0x2, P0 ;  /* 0x000000f39da57211 */ /* 0x080fe200000f16ff */
[----:B------:R-:W-:Y:S01]  /*54f0*/  REDG.E.ADD.F32.FTZ.RN.STRONG.GPU desc[UR14][R166.64], R6 ;  /* 0x00000006a60079a6 */ /* 0x000fe2000c10f38e */
[CC--:B------:R-:W-:Y:S01]  /*5500*/  LEA R158, P1, R159.reuse, R242.reuse, 0x2 ;  /* 0x000000f29f9e7211 */ /* 0x0c0fe200078210ff */
[C---:B------:R-:W-:Y:S02]  /*5510*/  IMAD R157, R248.reuse, 0x30, RZ ;  /* 0x00000030f89d7824 */ /* 0x040fe400078e02ff */
[----:B------:R3:W-:Y:S01]  /*5520*/  REDG.E.ADD.F32.FTZ.RN.STRONG.GPU desc[UR14][R164.64], R7 ;  /* 0x00000007a40079a6 */ /* 0x0007e2000c10f38e */
[-C--:B------:R-:W-:Y:S02]  /*5530*/  LEA.HI.X.SX32 R159, R159, R243.reuse, 0x2, P1 ;  /* 0x000000f39f9f7211 */ /* 0x080fe400008f16ff */
[CC--:B------:R-:W-:Y:S01]  /*5540*/  LEA R156, P1, R157.reuse, R242.reuse, 0x2 ;  /* 0x000000f29d9c7211 */ /* 0x0c0fe200078210ff */
[----:B-1----:R-:W-:Y:S02]  /*5550*/  IMAD R155, R248, 0x28, RZ ;  /* 0x00000028f89b7824 */ /* 0x002fe400078e02ff */
[----:B------:R1:W-:Y:S01]  /*5560*/  REDG.E.ADD.F32.FTZ.RN.STRONG.GPU desc[UR14][R158.64], R8 ;  /* 0x000000089e0079a6 */ /* 0x0003e2000c10f38e */
[-C--:B------:R-:W-:Y:S02]  /*5570*/  LEA.HI.X.SX32 R157, R157, R243.reuse, 0x2, P1 ;  /* 0x000000f39d9d7211 */ /* 0x080fe400008f16ff */
[CC--:B------:R-:W-:Y:S04]  /*5580*/  LEA R154, P0, R155.reuse, R242.reuse, 0x2 ;  /* 0x000000f29b9a7211 */ /* 0x0c0fe800078010ff */
[-C--:B------:R-:W-:Y:S02]  /*5590*/  LEA.HI.X.SX32 R155, R155, R243.reuse, 0x2, P0 ;  /* 0x000000f39b9b7211 */ /* 0x080fe400000f16ff */
[CC--:B------:R-:W-:Y:S03]  /*55a0*/  LEA R168, P0, R169.reuse, R242.reuse, 0x2 ;  /* 0x000000f2a9a87211 */ /* 0x0c0fe600078010ff */
[----:B------:R4:W-:Y:S01]  /*55b0*/  REDG.E.ADD.F32.FTZ.RN.STRONG.GPU desc[UR14][R154.64], R9 ;  /* 0x000000099a0079a6 */ /* 0x0009e2000c10f38e */
[-C--:B------:R-:W-:Y:S01]  /*55c0*/  LEA.HI.X.SX32 R169, R169, R243.reuse, 0x2, P0 ;  /* 0x000000f3a9a97211 */ /* 0x080fe200000f16ff */
[----:B--2---:R-:W-:Y:S02]  /*55d0*/  VIADD R5, R161, 0x20 ;  /* 0x00000020a1057836 */ /* 0x004fe40000000000 */
[----:B------:R2:W-:Y:S04]  /*55e0*/  REDG.E.ADD.F32.FTZ.RN.STRONG.GPU desc[UR14][R156.64], R10 ;  /* 0x0000000a9c0079a6 */ /* 0x0005e8000c10f38e */
[----:B------:R2:W-:Y:S01]  /*55f0*/  REDG.E.ADD.F32.FTZ.RN.STRONG.GPU desc[UR14][R168.64], R11 ;  /* 0x0000000ba80079a6 */ /* 0x0005e2000c10f38e */
[-C--:B---3--:R-:W-:Y:S01]  /*5600*/  LEA R164, P0, R5, R242.reuse, 0x2 ;  /* 0x000000f205a47211 */ /* 0x088fe200078010ff */
[----:B------:R-:W-:Y:S02]  /*5610*/  IMAD.IADD R7, R153, 0x1, R5 ;  /* 0x0000000199077824 */ /* 0x000fe400078e0205 */
[----:B------:R3:W-:Y:S01]  /*5620*/  REDG.E.ADD.F32.FTZ.RN.STRONG.GPU desc[UR14][R242.64+0x80], R16 ;  /* 0x00008010f20079a6 */ /* 0x0007e2000c10f38e */
[-C--:B------:R-:W-:Y:S01]  /*5630*/  LEA.HI.X.SX32 R165, R5, R243.reuse, 0x2, P0 ;  /* 0x000000f305a57211 */ /* 0x080fe200000f16ff */
[----:B------:R-:W-:Y:S01]  /*5640*/  IMAD.IADD R5, R153, 0x1, R7 ;  /* 0x0000000199057824 */ /* 0x000fe200078e0207 */
[CC--:B-1----:R-:W-:Y:S01]  /*5650*/  LEA R158, P0, R7.reuse, R242.reuse, 0x2 ;  /* 0x000000f2079e7211 */ /* 0x0c2fe200078010ff */
[----:B------:R1:W-:Y:S03]  /*5660*/  REDG.E.ADD.F32.FTZ.RN.STRONG.GPU desc[UR14][R162.64+0x80], R17 ;  /* 0x00008011a20079a6 */ /* 0x0003e6000c10f38e */
[-C--:B------:R-:W-:Y:S01]  /*5670*/  LEA.HI.X.SX32 R159, R7, R243.reuse, 0x2, P0 ;  /* 0x000000f3079f7211 */ /* 0x080fe200000f16ff */
[----:B------:R-:W-:Y:S01]  /*5680*/  IMAD.IADD R7, R153, 0x1, R5 ;  /* 0x0000000199077824 */ /* 0x000fe200078e0205 */
[----:B------:R1:W-:Y:S04]  /*5690*/  REDG.E.ADD.F32.FTZ.RN.STRONG.GPU desc[UR14][R164.64], R18 ;  /* 0x00000012a40079a6 */ /* 0x0003e8000c10f38e */
[-C--:B------:R-:W-:Y:S01]  /*56a0*/  LEA R6, P0, R7, R242.reuse, 0x2 ;  /* 0x000000f207067211 */ /* 0x080fe200078010ff */
[----:B------:R1:W-:Y:S01]  /*56b0*/  REDG.E.ADD.F32.FTZ.RN.STRONG.GPU desc[UR14][R158.64], R19 ;  /* 0x000000139e0079a6 */ /* 0x0003e2000c10f38e */
[-C--:B----4-:R-:W-:Y:S01]  /*56c0*/  LEA R154, P1, R5, R242.reuse, 0x2 ;  /* 0x000000f2059a7211 */ /* 0x090fe200078210ff */
[----:B------:R-:W-:Y:S01]  /*56d0*/  IMAD.IADD R9, R153, 0x1, R7 ;  /* 0x0000000199097824 */ /* 0x000fe200078e0207 */
[-C--:B------:R-:W-:Y:S02]  /*56e0*/  LEA.HI.X.SX32 R7, R7, R243.reuse, 0x2, P0 ;  /* 0x000000f307077211 */ /* 0x080fe400000f16ff */
[-C--:B------:R-:W-:Y:S01]  /*56f0*/  LEA.HI.X.SX32 R155, R5, R243.reuse, 0x2, P1 ;  /* 0x000000f3059b7211 */ /* 0x080fe200008f16ff */
[----:B------:R-:W-:Y:S01]  /*5700*/  IMAD.IADD R5, R153, 0x1, R9 ;  /* 0x0000000199057824 */ /* 0x000fe200078e0209 */
[CC--:B--2---:R-:W-:Y:S03]  /*5710*/  LEA R10, P0, R9.reuse, R242.reuse, 0x2 ;  /* 0x000000f2090a7211 */ /* 0x0c4fe600078010ff */
[----:B------:R2:W-:Y:S01]  /*5720*/  REDG.E.ADD.F32.FTZ.RN.STRONG.GPU desc[UR14][R154.64], R12 ;  /* 0x0000000c9a0079a6 */ /* 0x0005e2000c10f38e */
[-C--:B------:R-:W-:Y:S01]  /*5730*/  LEA.HI.X.SX32 R11, R9, R243.reuse, 0x2, P0 ;  /* 0x000000f3090b7211 */ /* 0x080fe200000f16ff */
[----:B------:R-:W-:Y:S01]  /*5740*/  VIADD R9, R161, 0x40 ;  /* 0x00000040a1097836 */ /* 0x000fe20000000000 */
[CC--:B---3--:R-:W-:Y:S01]  /*5750*/  LEA R16, P0, R5.reuse, R242.reuse, 0x2 ;  /* 0x000000f205107211 */ /* 0x0c8fe200078010ff */
[----:B------:R-:W-:Y:S03]  /*5760*/  REDG.E.ADD.F32.FTZ.RN.STRONG.GPU desc[UR14][R6.64], R13 ;  /* 0x0000000d060079a6 */ /* 0x000fe6000c10f38e */
[-C--:B-1----:R-:W-:Y:S01]  /*5770*/  LEA.HI.X.SX32 R17, R5, R243.reuse, 0x2, P0 ;  /* 0x000000f305117211 */ /* 0x082fe200000f16ff */
[----:B------:R1:W-:Y:S01]  /*5780*/  REDG.E.ADD.F32.FTZ.RN.STRONG.GPU desc[UR14][R10.64], R14 ;  /* 0x0000000e0a0079a6 */ /* 0x0003e2000c10f38e */
[----:B------:R-:W-:Y:S01]  /*5790*/  IMAD.IADD R5, R153, 0x1, R9 ;  /* 0x0000000199057824 */ /* 0x000fe200078e0209 */
[CC--:B------:R-:W-:Y:S02]  /*57a0*/  LEA R18, P0, R9.reuse, R242.reuse, 0x2 ;  /* 0x000000f209127211 */ /* 0x0c0fe400078010ff */
[----:B------:R3:W-:Y:S02]  /*57b0*/  REDG.E.ADD.F32.FTZ.RN.STRONG.GPU desc[UR14][R16.64], R15 ;  /* 0x0000000f100079a6 */ /* 0x0007e4000c10f38e */
[-C--:B------:R-:W-:Y:S02]  /*57c0*/  LEA.HI.X.SX32 R19, R9, R243.reuse, 0x2, P0 ;  /* 0x000000f309137211 */ /* 0x080fe400000f16ff */
[----:B------:R-:W-:Y:S01]  /*57d0*/  REDG.E.ADD.F32.FTZ.RN.STRONG.GPU desc[UR14][R242.64+0x100], R20 ;  /* 0x00010014f20079a6 */ /* 0x000fe2000c10f38e */
[----:B------:R-:W-:Y:S03]  /*57e0*/  IMAD.IADD R9, R153, 0x1, R5 ;  /* 0x0000000199097824 */ /* 0x000fe600078e0205 */
[----:B------:R-:W-:Y:S04]  /*57f0*/  REDG.E.ADD.F32.FTZ.RN.STRONG.GPU desc[UR14][R162.64+0x100], R21 ;  /* 0x00010015a20079a6 */ /* 0x000fe8000c10f38e */
[----:B------:R-:W-:Y:S01]  /*5800*/  REDG.E.ADD.F32.FTZ.RN.STRONG.GPU desc[UR14][R18.64], R22 ;  /* 0x00000016120079a6 */ /* 0x000fe2000c10f38e */
[CC--:B--2---:R-:W-:Y:S04]  /*5810*/  LEA R154, P0, R5.reuse, R242.reuse, 0x2 ;  /* 0x000000f2059a7211 */ /* 0x0c4fe800078010ff */
        /* <DEDUP_REMOVED lines=16> */
[-C--:B---3--:R-:W-:Y:S01]  /*5920*/  LEA.HI.X.SX32 R15, R5, R243.reuse, 0x2, P0 ;  /* 0x000000f3050f7211 */ /* 0x088fe200000f16ff */
        /* <DEDUP_REMOVED lines=13> */
[-C--:B--2---:R-:W-:Y:S01]  /*5a00*/  LEA R12, P1, R7, R242.reuse, 0x2 ;  /* 0x000000f2070c7211 */ /* 0x084fe200078210ff */
[----:B------:R-:W-:Y:S02]  /*5a10*/  IMAD.IADD R9, R153, 0x1, R5 ;  /* 0x0000000199097824 */ /* 0x000fe400078e0205 */
[----:B------:R2:W-:Y:S01]  /*5a20*/  REDG.E.ADD.F32.FTZ.RN.STRONG.GPU desc[UR14][R10.64], R35 ;  /* 0x000000230a0079a6 */ /* 0x0005e2000c10f38e */
[-C--:B------:R-:W-:Y:S02]  /*5a30*/  LEA R6, P0, R5, R242.reuse, 0x2 ;  /* 0x000000f205067211 */ /* 0x080fe400078010ff */
[-C--:B------:R-:W-:Y:S02]  /*5a40*/  LEA.HI.X.SX32 R13, R7, R243.reuse, 0x2, P1 ;  /* 0x000000f3070d7211 */ /* 0x080fe400008f16ff */
[-C--:B------:R-:W-:Y:S01]  /*5a50*/  LEA.HI.X.SX32 R7, R5, R243.reuse, 0x2, P0 ;  /* 0x000000f305077211 */ /* 0x080fe200000f16ff */
[----:B------:R-:W-:Y:S01]  /*5a60*/  IMAD.IADD R5, R153, 0x1, R9 ;  /* 0x0000000199057824 */ /* 0x000fe200078e0209 */
[CC--:B---3--:R-:W-:Y:S01]  /*5a70*/  LEA R14, P0, R9.reuse, R242.reuse, 0x2 ;  /* 0x000000f2090e7211 */ /* 0x0c8fe200078010ff */
        /* <DEDUP_REMOVED lines=10> */
[CC--:B--2---:R-:W-:Y:S03]  /*5b20*/  LEA R10, P0, R9.reuse, R242.reuse, 0x2 ;  /* 0x000000f2090a7211 */ /* 0x0c4fe600078010ff */
[----:B------:R-:W-:Y:S01]  /*5b30*/  REDG.E.ADD.F32.FTZ.RN.STRONG.GPU desc[UR14][R242.64+0x200], R84 ;  /* 0x00020054f20079a6 */ /* 0x000fe2000c10f38e */
[-C--:B------:R-:W-:Y:S01]  /*5b40*/  LEA.HI.X.SX32 R11, R9, R243.reuse, 0x2, P0 ;  /* 0x000000f3090b7211 */ /* 0x080fe200000f16ff */
[----:B------:R-:W-:Y:S02]  /*5b50*/  IMAD.IADD R9, R153, 0x1, R5 ;  /* 0x0000000199097824 */ /* 0x000fe400078e0205 */
[----:B------:R-:W-:Y:S01]  /*5b60*/  REDG.E.ADD.F32.FTZ.RN.STRONG.GPU desc[UR14][R162.64+0x200], R85 ;  /* 0x00020055a20079a6 */ /* 0x000fe2000c10f38e */
[CC--:B---3--:R-:W-:Y:S03]  /*5b70*/  LEA R12, P0, R5.reuse, R242.reuse, 0x2 ;  /* 0x000000f2050c7211 */ /* 0x0c8fe600078010ff */
        /* <DEDUP_REMOVED lines=293> */
.L_x_447:
        /* <DEDUP_REMOVED lines=12> */
.L_x_448:
[----:B------:R1:W-:Y:S01]  /*6e90*/  STS [R218+0xb000], R77 ;  /* 0x00b0004dda007388 */ /* 0x0003e20000000800 */
[----:B------:R-:W-:Y:S01]  /*6ea0*/  SHF.R.S32.HI R57, RZ, 0x1f, R225 ;  /* 0x0000001fff397819 */ /* 0x000fe200000114e1 */
[----:B------:R-:W-:Y:S01]  /*6eb0*/  IMAD R47, R215, -0x40, R238 ;  /* 0xffffffc0d72f7824 */ /* 0x000fe200078e02ee */
[----:B------:R-:W-:Y:S01]  /*6ec0*/  MOV R60, R210 ;  /* 0x000000d2003c7202 */ /* 0x000fe20000000f00 */
[----:B------:R1:W-:Y:S01]  /*6ed0*/  STS [R218+0xb400], R79 ;  /* 0x00b4004fda007388 */ /* 0x0003e20000000800 */
[----:B---3--:R-:W-:Y:S01]  /*6ee0*/  MOV R61, R211 ;  /* 0x000000d3003d7202 */ /* 0x008fe20000000f00 */
[-C--:B------:R-:W-:Y:S01]  /*6ef0*/  IMAD R48, R57, R2.reuse, RZ ;  /* 0x0000000239307224 */ /* 0x080fe200078e02ff */
[----:B------:R-:W-:Y:S01]  /*6f00*/  BAR.SYNC.DEFER_BLOCKING 0x0 ;  /* 0x0000000000007b1d */ /* 0x000fe20000010000 */
[----:B------:R-:W-:Y:S01]  /*6f10*/  ISETP.GE.AND P2, PT, R208, R47, PT ;  /* 0x0000002fd000720c */ /* 0x000fe20003f46270 */
[----:B------:R-:W-:Y:S01]  /*6f20*/  IMAD.WIDE.U32 R50, R225, R2, R60 ;  /* 0x00000002e1327225 */ /* 0x000fe200078e003c */
[----:B------:R-:W-:-:S03]  /*6f30*/  SHF.R.S32.HI R7, RZ, 0x1f, R212 ;  /* 0x0000001fff077819 */ /* 0x000fc600000114d4 */
[----:B------:R-:W-:Y:S01]  /*6f40*/  IMAD R45, R225, R3, R48 ;  /* 0x00000003e12d7224 */ /* 0x000fe200078e0230 */
[----:B------:R-:W-:Y:S01]  /*6f50*/  IADD3 R62, P0, R46, R50, RZ ;  /* 0x000000322e3e7210 */ /* 0x000fe20007f1e0ff */
[----:B------:R-:W-:Y:S01]  /*6f60*/  ULDC.64 UR6, c[0x0][0x468] ;  /* 0x00011a0000067ab9 */ /* 0x000fe20000000a00 */
[----:B------:R-:W-:Y:S01]  /*6f70*/  IADD3 R46, R208, 0x20, RZ ;  /* 0x00000020d02e7810 */ /* 0x000fe20007ffe0ff */
[----:B------:R-:W-:Y:S01]  /*6f80*/  BSSY B0, `(.L_x_449) ;  /* 0x0000020000007945 */ /* 0x000fe20003800000 */
[----:B------:R-:W-:Y:S01]  /*6f90*/  IADD3.X R63, R44, R51, R45, P0, !PT ;  /* 0x000000332c3f7210 */ /* 0x000fe200007fe42d */
[----:B------:R-:W-:Y:S01]  /*6fa0*/  IMAD R45, R7, UR6, RZ ;  /* 0x00000006072d7c24 */ /* 0x000fe2000f8e02ff */
[----:B------:R-:W-:-:S03]  /*6fb0*/  ISETP.GE.AND P1, PT, R46, R47, PT ;  /* 0x0000002f2e00720c */ /* 0x000fc60003f26270 */
[C---:B------:R-:W-:Y:S02]  /*6fc0*/  IMAD R45, R212.reuse, UR7, R45 ;  /* 0x00000007d42d7c24 */ /* 0x040fe4000f8e022d */
[----:B------:R-:W-:-:S05]  /*6fd0*/  IMAD.WIDE.U32 R62, R212, UR6, R62 ;  /* 0x00000006d43e7c25 */ /* 0x000fca000f8e003e */
[----:B------:R-:W-:Y:S01]  /*6fe0*/  IADD3 R59, R45, R63, RZ ;  /* 0x0000003f2d3b7210 */ /* 0x000fe20007ffe0ff */
        /* <DEDUP_REMOVED lines=10> */
[----:B------:R-:W2:Y:S01]  /*7090*/  LDS.128 R48, [R214+0x14000] ;  /* 0x01400000d6307984 */ /* 0x000ea20000000c00 */
[----:B------:R-:W-:Y:S01]  /*70a0*/  MOV R64, R62 ;  /* 0x0000003e00407202 */ /* 0x000fe20000000f00 */
[-C--:B------:R-:W-:Y:S01]  /*70b0*/  IMAD R58, R209, R2.reuse, RZ ;  /* 0x00000002d13a7224 */ /* 0x080fe200078e02ff */
[----:B------:R-:W-:Y:S01]  /*70c0*/  MOV R65, R59 ;  /* 0x0000003b00417202 */ /* 0x000fe20000000f00 */
[----:B------:R-:W3:Y:S01]  /*70d0*/  LDS.128 R44, [R214+0x12000] ;  /* 0x01200000d62c7984 */ /* 0x000ee20000000c00 */
[----:B------:R-:W-:Y:S01]  /*70e0*/  ULDC.64 UR6, c[0x0][0x3f0] ;  /* 0x0000fc0000067ab9 */ /* 0x000fe20000000a00 */
[C---:B------:R-:W-:Y:S02]  /*70f0*/  IMAD R58, R208.reuse, R3, R58 ;  /* 0x00000003d03a7224 */ /* 0x040fe400078e023a */
[----:B------:R-:W4:Y:S01]  /*7100*/  LDS.128 R52, [R214+0x16000] ;  /* 0x01600000d6347984 */ /* 0x000f220000000c00 */
[----:B------:R-:W-:-:S05]  /*7110*/  IMAD.WIDE.U32 R64, R208, R2, R64 ;  /* 0x00000002d0407225 */ /* 0x000fca00078e0040 */
[----:B------:R-:W-:Y:S02]  /*7120*/  IADD3 R58, R58, R65, RZ ;  /* 0x000000413a3a7210 */ /* 0x000fe40007ffe0ff */
[----:B------:R-:W-:-:S04]  /*7130*/  LEA R66, P0, R64, UR6, 0x1 ;  /* 0x0000000640427c11 */ /* 0x000fc8000f8008ff */
[----:B------:R-:W-:-:S05]  /*7140*/  LEA.HI.X R67, R64, UR7, R58, 0x1, P0 ;  /* 0x0000000740437c11 */ /* 0x000fca00080f0c3a */
[----:B--2---:R2:W-:Y:S04]  /*7150*/  STG.E.128 desc[UR14][R66.64+0x80], R48 ;  /* 0x0000803042007986 */ /* 0x0045e8000c101d0e */
[----:B---3--:R2:W-:Y:S04]  /*7160*/  STG.E.128 desc[UR14][R66.64], R44 ;  /* 0x0000002c42007986 */ /* 0x0085e8000c101d0e */
[----:B----4-:R2:W-:Y:S02]  /*7170*/  STG.E.128 desc[UR14][R66.64+0x100], R52 ;  /* 0x0001003442007986 */ /* 0x0105e4000c101d0e */
.L_x_450:
[----:B------:R-:W-:Y:S05]  /*7180*/  BSYNC B0 ;  /* 0x0000000000007941 */ /* 0x000fea0003800000 */
.L_x_449:
[----:B------:R-:W-:Y:S04]  /*7190*/  BSSY B0, `(.L_x_451) ;  /* 0x000000f000007945 */ /* 0x000fe80003800000 */
[----:B------:R-:W-:Y:S05]  /*71a0*/  @P1 BRA `(.L_x_452) ;  /* 0x0000000000341947 */ /* 0x000fea0003800000 */
[----:B--2---:R-:W-:Y:S01]  /*71b0*/  IADD3 R45, P0, R208, 0x20, RZ ;  /* 0x00000020d02d7810 */ /* 0x004fe20007f1e0ff */
[----:B------:R-:W-:Y:S01]  /*71c0*/  ULDC.64 UR6, c[0x0][0x3f0] ;  /* 0x0000fc0000067ab9 */ /* 0x000fe20000000a00 */
[----:B------:R-:W-:Y:S02]  /*71d0*/  MOV R58, R62 ;  /* 0x0000003e003a7202 */ /* 0x000fe40000000f00 */
[----:B------:R-:W-:-:S05]  /*71e0*/  IADD3.X R47, RZ, R209, RZ, P0, !PT ;  /* 0x000000d1ff2f7210 */ /* 0x000fca00007fe4ff */
[-C--:B------:R-:W-:Y:S02]  /*71f0*/  IMAD R44, R47, R2.reuse, RZ ;  /* 0x000000022f2c7224 */ /* 0x080fe400078e02ff */
[----:B------:R-:W-:-:S04]  /*7200*/  IMAD.WIDE.U32 R46, R45, R2, R58 ;  /* 0x000000022d2e7225 */ /* 0x000fc800078e003a */
[----:B------:R-:W-:Y:S01]  /*7210*/  IMAD R44, R45, R3, R44 ;  /* 0x000000032d2c7224 */ /* 0x000fe200078e022c */
[----:B------:R-:W-:-:S04]  /*7220*/  LEA R2, P0, R46, UR6, 0x1 ;  /* 0x000000062e027c11 */ /* 0x000fc8000f8008ff */
[----:B------:R-:W-:-:S04]  /*7230*/  IADD3 R44, R44, R47, RZ ;  /* 0x0000002f2c2c7210 */ /* 0x000fc80007ffe0ff */
[----:B------:R-:W-:-:S05]  /*7240*/  LEA.HI.X R3, R46, UR7, R44, 0x1, P0 ;  /* 0x000000072e037c11 */ /* 0x000fca00080f0c2c */
[----:B------:R2:W-:Y:S04]  /*7250*/  STG.E.128 desc[UR14][R2.64], R40 ;  /* 0x0000002802007986 */ /* 0x0005e8000c101d0e */
[----:B---3--:R2:W-:Y:S04]  /*7260*/  STG.E.128 desc[UR14][R2.64+0x80], R36 ;  /* 0x0000802402007986 */ /* 0x0085e8000c101d0e */
[----:B----4-:R2:W-:Y:S02]  /*7270*/  STG.E.128 desc[UR14][R2.64+0x100], R32 ;  /* 0x0001002002007986 */ /* 0x0105e4000c101d0e */
.L_x_452:
[----:B------:R-:W-:Y:S05]  /*7280*/  BSYNC B0 ;  /* 0x0000000000007941 */ /* 0x000fea0003800000 */
.L_x_451:
        /* <DEDUP_REMOVED lines=24> */
.L_x_454:
[----:B------:R-:W-:Y:S05]  /*7410*/  BSYNC B0 ;  /* 0x0000000000007941 */ /* 0x000fea0003800000 */
.L_x_453:
[----:B------:R-:W-:Y:S05]  /*7420*/  @P1 BRA `(.L_x_441) ;  /* 0x0000000000381947 */ /* 0x000fea0003800000 */
[----:B------:R-:W-:Y:S01]  /*7430*/  IADD3 R7, P0, R208, 0x20, RZ ;  /* 0x00000020d0077810 */ /* 0x000fe20007f1e0ff */
[----:B-12---:R-:W-:Y:S01]  /*7440*/  IMAD.MOV.U32 R12, RZ, RZ, R6 ;  /* 0x000000ffff0c7224 */ /* 0x006fe200078e0006 */
[----:B------:R-:W-:-:S03]  /*7450*/  ULDC.64 UR6, c[0x0][0x3f8] ;  /* 0x0000fe0000067ab9 */ /* 0x000fc60000000a00 */
[----:B------:R-:W-:-:S04]  /*7460*/  IMAD.X R13, RZ, RZ, R209, P0 ;  /* 0x000000ffff0d7224 */ /* 0x000fc800000e06d1 */
[----:B------:R-:W-:Y:S01]  /*7470*/  IMAD R2, R13, R4, RZ ;  /* 0x000000040d027224 */ /* 0x000fe200078e02ff */
[----:B------:R-:W-:-:S03]  /*7480*/  MOV R13, R3 ;  /* 0x00000003000d7202 */ /* 0x000fc60000000f00 */
[C---:B------:R-:W-:Y:S02]  /*7490*/  IMAD R2, R7.reuse, R5, R2 ;  /* 0x0000000507027224 */ /* 0x040fe400078e0202 */
[----:B------:R-:W-:-:S03]  /*74a0*/  IMAD.WIDE.U32 R12, R7, R4, R12 ;  /* 0x00000004070c7225 */ /* 0x000fc600078e000c */
[----:B------:R-:W-:Y:S02]  /*74b0*/  LEA R4, P0, R12, UR6, 0x1 ;  /* 0x000000060c047c11 */ /* 0x000fe4000f8008ff */
[----:B------:R-:W-:-:S04]  /*74c0*/  IADD3 R2, R2, R13, RZ ;  /* 0x0000000d02027210 */ /* 0x000fc80007ffe0ff */
[----:B------:R-:W-:-:S05]  /*74d0*/  LEA.HI.X R5, R12, UR7, R2, 0x1, P0 ;  /* 0x000000070c057c11 */ /* 0x000fca00080f0c02 */
[----:B------:R1:W-:Y:S04]  /*74e0*/  STG.E.128 desc[UR14][R4.64], R24 ;  /* 0x0000001804007986 */ /* 0x0003e8000c101d0e */
[----:B------:R1:W-:Y:S04]  /*74f0*/  STG.E.128 desc[UR14][R4.64+0x80], R16 ;  /* 0x0000801004007986 */ /* 0x0003e8000c101d0e */
[----:B------:R1:W-:Y:S02]  /*7500*/  STG.E.128 desc[UR14][R4.64+0x100], R8 ;  /* 0x0001000804007986 */ /* 0x0003e4000c101d0e */
.L_x_441:
[----:B------:R-:W-:Y:S05]  /*7510*/  BSYNC B1 ;  /* 0x0000000000017941 */ /* 0x000fea0003800000 */
.L_x_427:
[----:B---3--:R-:W3:Y:S02]  /*7520*/  LDC R2, c[0x0][0xc] ;  /* 0x00000300ff027b82 */ /* 0x008ee40000000800 */
[----:B---3--:R-:W-:-:S04]  /*7530*/  IADD3 R215, R2, R215, RZ ;  /* 0x000000d702d77210 */ /* 0x008fc80007ffe0ff */
[----:B------:R-:W-:-:S13]  /*7540*/  ISETP.GE.AND P0, PT, R215, UR12, PT ;  /* 0x0000000cd7007c0c */ /* 0x000fda000bf06270 */
[----:B------:R-:W-:Y:S05]  /*7550*/  @P0 BRA `(.L_x_455) ;  /* 0x0000000000040947 */ /* 0x000fea0003800000 */
[----:B------:R-:W-:Y:S05]  /*7560*/  BRA `(.L_x_456) ;  /* 0xffffff9000e07947 */ /* 0x000fea000383ffff */
.L_x_455:
[----:B------:R-:W-:Y:S05]  /*7570*/  EXIT ;  /* 0x000000000000794d */ /* 0x000fea0003800000 */
.L_x_457:
        /* <DEDUP_REMOVED lines=16> */
.L_x_1592:


//--------------------- .text._ZN5flash44flash_bwd_dq_dk_dv_loop_seqk_parallel_kernelI23Flash_bwd_kernel_traitsILi192ELi64ELi64ELi8ELi4ELi2ELi2ELb0ELb0EN7cutlass10bfloat16_tE19Flash_kernel_traitsILi192ELi64ELi64ELi8ES3_EELb0ELb0ELb1ELb1ELb0ELb0ELb0EEEvNS_16Flash_bwd_paramsE --------------------------
	.section	.text._ZN5flash44flash_bwd_dq_dk_dv_loop_seqk_parallel_kernelI23Flash_bwd_kernel_traitsILi192ELi64ELi64ELi8ELi4ELi2ELi2ELb0ELb0EN7cutlass10bfloat16_tE19Flash_kernel_traitsILi192ELi64ELi64ELi8ES3_EELb0ELb0ELb1ELb1ELb0ELb0ELb0EEEvNS_16Flash_bwd_paramsE,"ax",@progbits
	.align	128
        .global         _ZN5flash44flash_bwd_dq_dk_dv_loop_seqk_parallel_kernelI23Flash_bwd_kernel_traitsILi192ELi64ELi64ELi8ELi4ELi2ELi2ELb0ELb0EN7cutlass10bfloat16_tE19Flash_kernel_traitsILi192ELi64ELi64ELi8ES3_EELb0ELb0ELb1ELb1ELb0ELb0ELb0EEEvNS_16Flash_bwd_paramsE
        .type           _ZN5flash44flash_bwd_dq_dk_dv_loop_seqk_parallel_kernelI23Flash_bwd_kernel_traitsILi192ELi64ELi64ELi8ELi4ELi2ELi2ELb0ELb0EN7cutlass10bfloat16_tE19Flash_kernel_traitsILi192ELi64ELi64ELi8ES3_EELb0ELb0ELb1ELb1ELb0ELb0ELb0EEEvNS_16Flash_bwd_paramsE,@function
        .size           _ZN5flash44flash_bwd_dq_dk_dv_loop_seqk_parallel_kernelI23Flash_bwd_kernel_traitsILi192ELi64ELi64ELi8ELi4ELi2ELi2ELb0ELb0EN7cutlass10bfloat16_tE19Flash_kernel_traitsILi192ELi64ELi64ELi8ES3_EELb0ELb0ELb1ELb1ELb0ELb0ELb0EEEvNS_16Flash_bwd_paramsE,(.L_x_1593 - _ZN5flash44flash_bwd_dq_dk_dv_loop_seqk_parallel_kernelI23Flash_bwd_kernel_traitsILi192ELi64ELi64ELi8ELi4ELi2ELi2ELb0ELb0EN7cutlass10bfloat16_tE19Flash_kernel_traitsILi192ELi64ELi64ELi8ES3_EELb0ELb0ELb1ELb1ELb0ELb0ELb0EEEvNS_16Flash_bwd_paramsE)
        .other          _ZN5flash44flash_bwd_dq_dk_dv_loop_seqk_parallel_kernelI23Flash_bwd_kernel_traitsILi192ELi64ELi64ELi8ELi4ELi2ELi2ELb0ELb0EN7cutlass10bfloat16_tE19Flash_kernel_traitsILi192ELi64ELi64ELi8ES3_EELb0ELb0ELb1ELb1ELb0ELb0ELb0EEEvNS_16Flash_bwd_paramsE,@"STO_CUDA_ENTRY STV_DEFAULT"
_ZN5flash44flash_bwd_dq_dk_dv_loop_seqk_parallel_kernelI23Flash_bwd_kernel_traitsILi192ELi64ELi64ELi8ELi4ELi2ELi2ELb0ELb0EN7cutlass10bfloat16_tE19Flash_kernel_traitsILi192ELi64ELi64ELi8ES3_EELb0ELb0ELb1ELb1ELb0ELb0ELb0EEEvNS_16Flash_bwd_paramsE:
.text._ZN5flash44flash_bwd_dq_dk_dv_loop_seqk_parallel_kernelI23Flash_bwd_kernel_traitsILi192ELi64ELi64ELi8ELi4ELi2ELi2ELb0ELb0EN7cutlass10bfloat16_tE19Flash_kernel_traitsILi192ELi64ELi64ELi8ES3_EELb0ELb0ELb1ELb1ELb0ELb0ELb0EEEvNS_16Flash_bwd_paramsE:
        /* <DEDUP_REMOVED lines=28> */
[-C--:B------:R-:W-:Y:S02]  /*01c0*/  LEA.HI R3, R8, R0.reuse, RZ, 0x1 ;  /* 0x0000000008037211 */ /* 0x080fe400078f08ff */
[----:B------:R-:W-:-:S02]  /*01d0*/  LEA.HI R5, R5, R0, RZ, 0x2 ;  /* 0x0000000005057211 */ /* 0x000fc400078f10ff */
[----:B------:R-:W-:Y:S02]  /*01e0*/  SHF.R.S32.HI R11, RZ, 0x4, R2 ;  /* 0x00000004ff0b7819 */ /* 0x000fe40000011402 */
[----:B------:R-:W-:Y:S02]  /*01f0*/  LOP3.LUT R5, R5, 0xfffffffc, RZ, 0xc0, !PT ;  /* 0xfffffffc05057812 */ /* 0x000fe400078ec0ff */
[----:B------:R-:W-:Y:S02]  /*0200*/  LOP3.LUT R3, R3, 0xfffffffe, RZ, 0xc0, !PT ;  /* 0xfffffffe03037812 */ /* 0x000fe400078ec0ff */
[----:B------:R-:W-:Y:S01]  /*0210*/  LEA.HI R4, R2, R11, RZ, 0x1 ;  /* 0x0000000b02047211 */ /* 0x000fe200078f08ff */
[----:B------:R-:W-:Y:S01]  /*0220*/  IMAD.IADD R5, R0, 0x1, -R5 ;  /* 0x0000000100057824 */ /* 0x000fe200078e0a05 */
[----:B------:R-:W-:Y:S01]  /*0230*/  LEA.HI R14, R16, R9, RZ, 0x3 ;  /* 0x00000009100e7211 */ /* 0x000fe200078f18ff */
[----:B------:R-:W-:Y:S01]  /*0240*/  IMAD.IADD R3, R0, 0x1, -R3 ;  /* 0x0000000100037824 */ /* 0x000fe200078e0a03 */
[----:B------:R-:W-:-:S02]  /*0250*/  LOP3.LUT R4, R4, 0xfffffffe, RZ, 0xc0, !PT ;  /* 0xfffffffe04047812 */ /* 0x000fc400078ec0ff */
[----:B------:R-:W-:Y:S01]  /*0260*/  LEA.HI R10, R16, R9, RZ, 0x2 ;  /* 0x00000009100a7211 */ /* 0x000fe200078f10ff */
[----:B------:R-:W-:Y:S01]  /*0270*/  IMAD.SHL.U32 R12, R3, 0x10, RZ ;  /* 0x00000010030c7824 */ /* 0x000fe200078e00ff */
[----:B------:R-:W-:Y:S01]  /*0280*/  LOP3.LUT R8, R8, 0xffffffe0, RZ, 0xc0, !PT ;  /* 0xffffffe008087812 */ /* 0x000fe200078ec0ff */
[----:B------:R-:W-:Y:S01]  /*0290*/  IMAD.IADD R4, R11, 0x1, -R4 ;  /* 0x000000010b047824 */ /* 0x000fe200078e0a04 */
[----:B------:R-:W-:Y:S02]  /*02a0*/  LOP3.LUT R0, R14, 0xfffffff8, RZ, 0xc0, !PT ;  /* 0xfffffff80e007812 */ /* 0x000fe400078ec0ff */
[----:B------:R-:W-:Y:S01]  /*02b0*/  SHF.R.S32.HI R205, RZ, 0x3, R14 ;  /* 0x00000003ffcd7819 */ /* 0x000fe2000001140e */
[C---:B------:R-:W-:Y:S01]  /*02c0*/  IMAD.IADD R13, R9.reuse, 0x1, -R8 ;  /* 0x00000001090d7824 */ /* 0x040fe200078e0a08 */
[----:B------:R-:W-:Y:S01]  /*02d0*/  SHF.R.S32.HI R6, RZ, 0x2, R10 ;  /* 0x00000002ff067819 */ /* 0x000fe2000001140a */
[----:B------:R-:W-:Y:S01]  /*02e0*/  IMAD.IADD R11, R9, 0x1, -R0 ;  /* 0x00000001090b7824 */ /* 0x000fe200078e0a00 */
[----:B------:R-:W-:Y:S01]  /*02f0*/  SHF.R.S32.HI R7, RZ, 0x1f, R10 ;  /* 0x0000001fff077819 */ /* 0x000fe2000001140a */
[----:B------:R-:W-:Y:S01]  /*0300*/  IMAD.SHL.U32 R15, R205, 0x40, RZ ;  /* 0x00000040cd0f7824 */ /* 0x000fe200078e00ff */
[----:B------:R-:W-:Y:S01]  /*0310*/  LOP3.LUT R2, R2, 0xfffffff0, RZ, 0xc0, !PT ;  /* 0xfffffff002027812 */ /* 0x000fe200078ec0ff */
[----:B------:R-:W-:Y:S01]  /*0320*/  IMAD.SHL.U32 R206, R11, 0x8, RZ ;  /* 0x000000080bce7824 */ /* 0x000fe200078e00ff */
[----:B------:R-:W-:-:S02]  /*0330*/  LEA.HI R7, R7, R6, RZ, 0x3 ;  /* 0x0000000607077211 */ /* 0x000fc400078f18ff */
[----:B------:R-:W-:Y:S01]  /*0340*/  SHF.R.S32.HI R0, RZ, 0x1f, R13 ;  /* 0x0000001fff007819 */ /* 0x000fe2000001140d */
[----:B------:R-:W-:Y:S01]  /*0350*/  IMAD.IADD R17, R9, 0x1, -R2 ;  /* 0x0000000109117824 */ /* 0x000fe200078e0a02 */
[C---:B------:R-:W-:Y:S01]  /*0360*/  LOP3.LUT P4, RZ, R11.reuse, 0x4, RZ, 0xc0, !PT ;  /* 0x000000040bff7812 */ /* 0x040fe2000788c0ff */
[C---:B------:R-:W-:Y:S01]  /*0370*/  VIADD R210, R206.reuse, 0x40 ;  /* 0x00000040ced27836 */ /* 0x040fe20000000000 */
[C---:B------:R-:W-:Y:S01]  /*0380*/  LOP3.LUT P3, RZ, R11.reuse, 0x2, RZ, 0xc0, !PT ;  /* 0x000000020bff7812 */ /* 0x040fe2000786c0ff */
[----:B------:R-:W-:Y:S01]  /*0390*/  IMAD.SHL.U32 R11, R11, 0x40, RZ ;  /* 0x000000400b0b7824 */ /* 0x000fe200078e00ff */
[----:B------:R-:W-:Y:S01]  /*03a0*/  LOP3.LUT R15, R15, 0x1c0, RZ, 0xc0, !PT ;  /* 0x000001c00f0f7812 */ /* 0x000fe200078ec0ff */
[----:B------:R-:W-:Y:S01]  /*03b0*/  VIADD R209, R206, 0x80 ;  /* 0x00000080ced17836 */ /* 0x000fe20000000000 */
[----:B------:R-:W-:Y:S02]  /*03c0*/  LOP3.LUT R7, R7, 0xfffffff8, RZ, 0xc0, !PT ;  /* 0xfffffff807077812 */ /* 0x000fe400078ec0ff */
[----:B------:R-:W-:-:S02]  /*03d0*/  LEA.HI R0, R0, R13, RZ, 0x2 ;  /* 0x0000000d00007211 */ /* 0x000fc400078f10ff */
[----:B------:R-:W-:Y:S01]  /*03e0*/  LOP3.LUT R13, R15, 0x38, R206, 0xf8, !PT ;  /* 0x000000380f0d7812 */ /* 0x000fe200078ef8ce */
[----:B------:R-:W-:Y:S01]  /*03f0*/  IMAD.IADD R7, R6, 0x1, -R7 ;  /* 0x0000000106077824 */ /* 0x000fe200078e0a07 */
[----:B------:R-:W-:Y:S02]  /*0400*/  SHF.R.U32.HI R204, RZ, 0x3, R15 ;  /* 0x00000003ffcc7819 */ /* 0x000fe4000001160f */
[----:B------:R-:W-:Y:S02]  /*0410*/  LOP3.LUT R11, R11, 0x1c0, RZ, 0xc0, !PT ;  /* 0x000001c00b0b7812 */ /* 0x000fe400078ec0ff */
[----:B------:R-:W-:Y:S02]  /*0420*/  SHF.R.S32.HI R2, RZ, 0x1f, R17 ;  /* 0x0000001fff027819 */ /* 0x000fe40000011411 */
[----:B------:R-:W-:Y:S02]  /*0430*/  LOP3.LUT R204, R13, R204, RZ, 0x3c, !PT ;  /* 0x000000cc0dcc7212 */ /* 0x000fe400078e3cff */
[----:B------:R-:W-:-:S02]  /*0440*/  LEA.HI R8, R16, R9, RZ, 0x7 ;  /* 0x0000000910087211 */ /* 0x000fc400078f38ff */
[C---:B------:R-:W-:Y:S02]  /*0450*/  LOP3.LUT R13, R11.reuse, 0x10, R12, 0xf8, !PT ;  /* 0x000000100b0d7812 */ /* 0x040fe400078ef80c */
[----:B------:R-:W-:Y:S02]  /*0460*/  LEA.HI R2, R2, R17, RZ, 0x3 ;  /* 0x0000001102027211 */ /* 0x000fe400078f18ff */
[----:B------:R-:W-:Y:S02]  /*0470*/  LOP3.LUT R15, R11, 0x8, R14, 0xf8, !PT ;  /* 0x000000080b0f7812 */ /* 0x000fe400078ef80e */
[----:B------:R-:W-:Y:S01]  /*0480*/  SHF.R.U32.HI R194, RZ, 0x3, R11 ;  /* 0x00000003ffc27819 */ /* 0x000fe2000001160b */
[----:B------:R-:W-:Y:S01]  /*0490*/  IMAD.SHL.U32 R11, R4, 0x200, RZ ;  /* 0x00000200040b7824 */ /* 0x000fe200078e00ff */
[----:B------:R-:W-:Y:S02]  /*04a0*/  LOP3.LUT R12, R7, 0x1, RZ, 0xc0, !PT ;  /* 0x00000001070c7812 */ /* 0x000fe400078ec0ff */
[----:B------:R-:W-:-:S02]  /*04b0*/  SHF.R.S32.HI R8, RZ, 0x7, R8 ;  /* 0x00000007ff087819 */ /* 0x000fc40000011408 */
[----:B------:R-:W-:Y:S02]  /*04c0*/  LOP3.LUT R13, R13, 0x8, R14, 0xf8, !PT ;  /* 0x000000080d0d7812 */ /* 0x000fe400078ef80e */
[C---:B------:R-:W-:Y:S01]  /*04d0*/  LOP3.LUT R6, R2.reuse, 0xfffffff8, RZ, 0xc0, !PT ;  /* 0xfffffff802067812 */ /* 0x040fe200078ec0ff */
[----:B------:R-:W-:Y:S01]  /*04e0*/  IMAD.SHL.U32 R2, R2, 0x40, RZ ;  /* 0x0000004002027824 */ /* 0x000fe200078e00ff */
[----:B------:R-:W-:Y:S02]  /*04f0*/  LEA.HI R16, R16, R9, RZ, 0x6 ;  /* 0x0000000910107211 */ /* 0x000fe400078f30ff */
[----:B------:R-:W-:Y:S01]  /*0500*/  ISETP.NE.U32.AND P0, PT, R12, 0x1, PT ;  /* 0x000000010c00780c */ /* 0x000fe20003f05070 */
[----:B------:R-:W-:Y:S01]  /*0510*/  IMAD.IADD R6, R17, 0x1, -R6 ;  /* 0x0000000111067824 */ /* 0x000fe200078e0a06 */
[----:B------:R-:W-:Y:S01]  /*0520*/  LOP3.LUT R198, R15, R194, RZ, 0x3c, !PT ;  /* 0x000000c20fc67212 */ /* 0x000fe200078e3cff */
[C---:B------:R-:W-:Y:S01]  /*0530*/  IMAD R15, R8.reuse, 0x800, R11 ;  /* 0x00000800080f7824 */ /* 0x040fe200078e020b */
[----:B------:R-:W-:Y:S01]  /*0540*/  LOP3.LUT R194, R11, R13, R194, 0xf6, !PT ;  /* 0x0000000d0bc27212 */ /* 0x000fe200078ef6c2 */
[----:B------:R-:W-:Y:S01]  /*0550*/  IMAD.SHL.U32 R12, R8, 0x20, RZ ;  /* 0x00000020080c7824 */ /* 0x000fe200078e00ff */
[----:B------:R-:W-:Y:S01]  /*0560*/  SHF.R.S32.HI R11, RZ, 0x6, R16 ;  /* 0x00000006ff0b7819 */ /* 0x000fe20000011410 */
[----:B------:R-:W-:Y:S01]  /*0570*/  IMAD.SHL.U32 R199, R6, 0x40, RZ ;  /* 0x0000004006c77824 */ /* 0x000fe200078e00ff */
[C---:B------:R-:W-:Y:S01]  /*0580*/  R2P PR, R7.reuse, 0x6 ;  /* 0x0000000607007804 */ /* 0x040fe20000000000 */
[----:B------:R-:W-:Y:S01]  /*0590*/  IMAD.SHL.U32 R7, R7, 0x40, RZ ;  /* 0x0000004007077824 */ /* 0x000fe200078e00ff */
[----:B------:R-:W-:Y:S01]  /*05a0*/  LOP3.LUT R10, R10, 0x7ffffffc, RZ, 0xc0, !PT ;  /* 0x7ffffffc0a0a7812 */ /* 0x000fe200078ec0ff */
[C---:B------:R-:W-:Y:S01]  /*05b0*/  IMAD.SHL.U32 R216, R11.reuse, 0x8, RZ ;  /* 0x000000080bd87824 */ /* 0x040fe200078e00ff */
[----:B------:R-:W-:Y:S01]  /*05c0*/  LOP3.LUT R202, R12, 0x6, R202, 0xf8, !PT ;  /* 0x000000060cca7812 */ /* 0x000fe200078ef8ca */
[----:B------:R-:W-:Y:S01]  /*05d0*/  IMAD R204, R11, 0x200, R204 ;  /* 0x000002000bcc7824 */ /* 0x000fe200078e02cc */
[----:B------:R-:W-:Y:S01]  /*05e0*/  LOP3.LUT R7, R7, 0x1c0, RZ, 0xc0, !PT ;  /* 0x000001c007077812 */ /* 0x000fe200078ec0ff */
[----:B------:R-:W-:Y:S01]  /*05f0*/  IMAD.IADD R10, R9, 0x1, -R10 ;  /* 0x00000001090a7824 */ /* 0x000fe200078e0a0a */
[----:B------:R-:W-:Y:S01]  /*0600*/  LOP3.LUT R216, R216, 0x18, RZ, 0xc0, !PT ;  /* 0x00000018d8d87812 */ /* 0x000fe200078ec0ff */
[----:B------:R-:W-:Y:S01]  /*0610*/  IMAD.SHL.U32 R11, R4, 0x20, RZ ;  /* 0x00000020040b7824 */ /* 0x000fe200078e00ff */
[----:B------:R-:W-:Y:S01]  /*0620*/  LOP3.LUT R199, R199, 0x1c0, RZ, 0xc0, !PT ;  /* 0x000001c0c7c77812 */ /* 0x000fe200078ec0ff */
[----:B------:R-:W-:Y:S01]  /*0630*/  IMAD.SHL.U32 R8, R10, 0x2, RZ ;  /* 0x000000020a087824 */ /* 0x000fe200078e00ff */
[----:B------:R-:W-:Y:S01]  /*0640*/  LOP3.LUT R12, R7, 0x20, R12, 0xf8, !PT ;  /* 0x00000020070c7812 */ /* 0x000fe200078ef80c */
[----:B------:R-:W-:Y:S01]  /*0650*/  IMAD.SHL.U32 R4, R4, 0x8, RZ ;  /* 0x0000000804047824 */ /* 0x000fe200078e00ff */
[----:B------:R-:W-:Y:S01]  /*0660*/  SHF.R.U32.HI R9, RZ, 0x3, R7 ;  /* 0x00000003ff097819 */ /* 0x000fe20000011607 */
[----:B------:R-:W-:Y:S01]  /*0670*/  IMAD R10, R5, 0x400, R8 ;  /* 0x00000400050a7824 */ /* 0x000fe200078e0208 */
[----:B------:R-:W-:Y:S01]  /*0680*/  LOP3.LUT R6, R216, 0x20, R11, 0xf8, !PT ;  /* 0x00000020d8067812 */ /* 0x000fe200078ef80b */
[----:B------:R-:W-:Y:S01]  /*0690*/  IMAD.IADD R198, R15, 0x1, R198 ;  /* 0x000000010fc67824 */ /* 0x000fe200078e02c6 */
[----:B------:R-:W-:-:S02]  /*06a0*/  SHF.R.U32.HI R193, RZ, 0x3, R199 ;  /* 0x00000003ffc17819 */ /* 0x000fc400000116c7 */
[----:B------:R-:W-:Y:S01]  /*06b0*/  LOP3.LUT R217, R12, R9, RZ, 0x3c, !PT ;  /* 0x000000090cd97212 */ /* 0x000fe200078e3cff */
[----:B------:R-:W-:Y:S01]  /*06c0*/  IMAD.SHL.U32 R198, R198, 0x2, RZ ;  /* 0x00000002c6c67824 */ /* 0x000fe200078e00ff */
[----:B------:R-:W-:Y:S02]  /*06d0*/  LOP3.LUT R4, R199, 0x8, R4, 0xf8, !PT ;  /* 0x00000008c7047812 */ /* 0x000fe400078ef804 */
[----:B------:R-:W-:Y:S01]  /*06e0*/  LOP3.LUT R199, R193, R6, R199, 0x1e, !PT ;  /* 0x00000006c1c77212 */ /* 0x000fe200078e1ec7 */
[----:B------:R-:W-:Y:S01]  /*06f0*/  IMAD.IADD R217, R10, 0x1, R217 ;  /* 0x000000010ad97824 */ /* 0x000fe200078e02d9 */
[----:B------:R-:W-:Y:S01]  /*0700*/  LOP3.LUT R216, R9, R7, R216, 0x1e, !PT ;  /* 0x0000000709d87212 */ /* 0x000fe200078e1ed8 */
[----:B------:R-:W-:Y:S01]  /*0710*/  IMAD R7, R3, 0x400, R8 ;  /* 0x0000040003077824 */ /* 0x000fe200078e0208 */
[----:B------:R-:W-:Y:S01]  /*0720*/  SHF.R.S32.HI R6, RZ, 0x2, R0 ;  /* 0x00000002ff067819 */ /* 0x000fe20000011400 */
[----:B------:R-:W-:Y:S01]  /*0730*/  VIADD R196, R198, UR6 ;  /* 0x00000006c6c47c36 */ /* 0x000fe20008000000 */
        /* <DEDUP_REMOVED lines=29> */
.L_x_506:
        /* <DEDUP_REMOVED lines=19> */
[----:B------:R4:W2:Y:S01]  /*0a40*/  @P5 LDG.E R6, desc[UR14][R10.64+0x4] ;  /* 0x0000040e0a065981 */ /* 0x0008a2000c1e1900 */
[----:B------:R-:W-:-:S04]  /*0a50*/  @P3 IADD3.X R13, R8, UR11, RZ, P1, !PT ;  /* 0x0000000b080d3c10 */ /* 0x000fc80008ffe4ff */
[----:B------:R-:W-:Y:S01]  /*0a60*/  @P2 IADD3 R240, P0, R7, R2, RZ ;  /* 0x0000000207f02210 */ /* 0x000fe20007f1e0ff */
[----:B------:R-:W2:Y:S04]  /*0a70*/  @P3 LDG.E R237, desc[UR14][R12.64] ;  /* 0x0000000e0ced3981 */ /* 0x000ea8000c1e1900 */
[----:B------:R-:W-:Y:S02]  /*0a80*/  @P2 IMAD.X R241, R8, 0x1, R3, P0 ;  /* 0x0000000108f12824 */ /* 0x000fe400000e0603 */
[----:B------:R-:W4:Y:S03]  /*0a90*/  @!P2 LDC.64 R2, c[0x0][0x318] ;  /* 0x0000c600ff02ab82 */ /* 0x000f260000000a00 */
[----:B------:R-:W2:Y:S01]  /*0aa0*/  @P2 LDG.E R240, desc[UR14][R240.64] ;  /* 0x0000000ef0f02981 */ /* 0x000ea2000c1e1900 */
[----:B-1----:R-:W-:-:S02]  /*0ab0*/  ISETP.NE.AND P3, PT, R9, RZ, PT ;  /* 0x000000ff0900720c */ /* 0x002fc40003f65270 */
[----:B---3--:R-:W-:-:S04]  /*0ac0*/  ISETP.EQ.U32.AND P1, PT, R4, RZ, PT ;  /* 0x000000ff0400720c */ /* 0x008fc80003f22070 */
[----:B------:R-:W-:Y:S02]  /*0ad0*/  ISETP.EQ.OR.EX P1, PT, R5, RZ, !P3, P1 ;  /* 0x000000ff0500720c */ /* 0x000fe40005f22710 */
[----:B----4-:R-:W-:Y:S01]  /*0ae0*/  IADD3 R10, P0, R7, R4, RZ ;  /* 0x00000004070a7210 */ /* 0x010fe20007f1e0ff */
[----:B------:R-:W-:Y:S01]  /*0af0*/  IMAD.MOV.U32 R242, RZ, RZ, -0x1 ;  /* 0xfffffffffff27424 */ /* 0x000fe200078e00ff */
[----:B------:R-:W1:Y:S03]  /*0b00*/  @!P2 LDC R7, c[0x0][0x2cc] ;  /* 0x0000b300ff07ab82 */ /* 0x000e660000000800 */
[----:B------:R-:W-:Y:S01]  /*0b10*/  IMAD.X R11, R8, 0x1, R5, P0 ;  /* 0x00000001080b7824 */ /* 0x000fe200000e0605 */
[----:B------:R-:W-:-:S04]  /*0b20*/  @!P2 ISETP.NE.U32.AND P0, PT, R2, RZ, PT ;  /* 0x000000ff0200a20c */ /* 0x000fc80003f05070 */
[----:B------:R-:W-:Y:S01]  /*0b30*/  @!P2 ISETP.NE.AND.EX P0, PT, R3, RZ, PT, P0 ;  /* 0x000000ff0300a20c */ /* 0x000fe20003f05300 */
[----:B-----5:R3:W5:Y:S01]  /*0b40*/  @!P1 LDG.E R242, desc[UR14][R10.64] ;  /* 0x0000000e0af29981 */ /* 0x020762000c1e1900 */
[----:B------:R-:W4:Y:S01]  /*0b50*/  LDC R3, c[0x0][0x2c8] ;  /* 0x0000b200ff037b82 */ /* 0x000f220000000800 */
[----:B------:R-:W-:-:S04]  /*0b60*/  ISETP.NE.U32.AND P1, PT, R4, RZ, PT ;  /* 0x000000ff0400720c */ /* 0x000fc80003f25070 */
[----:B------:R-:W-:Y:S02]  /*0b70*/  ISETP.NE.AND.EX P1, PT, R5, RZ, PT, P1 ;  /* 0x000000ff0500720c */ /* 0x000fe40003f25310 */
[----:B-1----:R-:W-:Y:S01]  /*0b80*/  @!P2 SEL R2, R7, RZ, P0 ;  /* 0x000000ff0702a207 */ /* 0x002fe20000000000 */
[----:B--2---:R-:W-:-:S06]  /*0b90*/  @P5 IMAD.IADD R239, R6, 0x1, -R23 ;  /* 0x0000000106ef5824 */ /* 0x004fcc00078e0a17 */
[----:B------:R-:W1:Y:S01]  /*0ba0*/  @!P5 LDC R239, c[0x0][0x2c4] ;  /* 0x0000b100ffefdb82 */ /* 0x000e620000000800 */
[----:B------:R-:W-:-:S03]  /*0bb0*/  @P2 IMAD.IADD R240, R240, 0x1, -R237 ;  /* 0x00000001f0f02824 */ /* 0x000fc600078e0aed */
[----:B---34-:R-:W-:Y:S05]  /*0bc0*/  @!P1 BRA `(.L_x_458) ;  /* 0x00000000000c9947 */ /* 0x018fea0003800000 */
[----:B------:R-:W2:Y:S02]  /*0bd0*/  @P3 LDG.E R3, desc[UR14][R10.64+0x4] ;  /* 0x0000040e0a033981 */ /* 0x000ea4000c1e1900 */
[----:B--2--5:R-:W-:-:S06]  /*0be0*/  @P3 IADD3 R3, R3, -R242, RZ ;  /* 0x800000f203033210 */ /* 0x024fcc0007ffe0ff */
[----:B------:R2:W5:Y:S02]  /*0bf0*/  @!P3 LDG.E R3, desc[UR14][R10.64] ;  /* 0x0000000e0a03b981 */ /* 0x000564000c1e1900 */
.L_x_458:
[----:B------:R-:W-:Y:S01]  /*0c00*/  IMAD.SHL.U32 R225, R211, 0x40, RZ ;  /* 0x00000040d3e17824 */ /* 0x000fe200078e00ff */
[----:B-----5:R-:W-:-:S04]  /*0c10*/  @!P2 IADD3 R240, R2, R3, -R237 ;  /* 0x0000000302f0a210 */ /* 0x020fc80007ffe8ed */
[----:B------:R-:W-:-:S13]  /*0c20*/  ISETP.GT.AND P0, PT, R240, R225, PT ;  /* 0x000000e1f000720c */ /* 0x000fda0003f04270 */
[----:B------:R-:W-:Y:S05]  /*0c30*/  @!P0 BRA `(.L_x_459) ;  /* 0x0000008000888947 */ /* 0x000fea0003800000 */
[----:B------:R-:W2:Y:S01]  /*0c40*/  LDC R9, c[0x0][0x278] ;  /* 0x00009e00ff097b82 */ /* 0x000ea20000000800 */
[----:B------:R-:W-:Y:S01]  /*0c50*/  IABS R6, R214 ;  /* 0x000000d600067213 */ /* 0x000fe20000000000 */
[----:B------:R-:W3:Y:S01]  /*0c60*/  S2R R16, SR_CTAID.X ;  /* 0x0000000000107919 */ /* 0x000ee20000002500 */
[----:B------:R-:W-:Y:S02]  /*0c70*/  ISETP.NE.AND P0, PT, R242, -0x1, PT ;  /* 0xfffffffff200780c */ /* 0x000fe40003f05270 */
[----:B------:R-:W-:Y:S02]  /*0c80*/  ISETP.NE.AND P1, PT, R23, -0x1, PT ;  /* 0xffffffff1700780c */ /* 0x000fe40003f25270 */
[----:B------:R-:W-:Y:S01]  /*0c90*/  SHF.L.U32 R37, R208, 0x7, RZ ;  /* 0x00000007d0257819 */ /* 0x000fe200000006ff */
[----:B------:R-:W4:Y:S01]  /*0ca0*/  LDC R7, c[0x0][0x394] ;  /* 0x0000e500ff077b82 */ /* 0x000f220000000800 */
[----:B------:R-:W-:Y:S02]  /*0cb0*/  SHF.R.S32.HI R215, RZ, 0x1f, R214 ;  /* 0x0000001fffd77819 */ /* 0x000fe400000114d6 */
[----:B------:R-:W-:-:S05]  /*0cc0*/  SEL R37, R37, RZ, P5 ;  /* 0x000000ff25257207 */ /* 0x000fca0002800000 */
[----:B------:R-:W5:Y:S01]  /*0cd0*/  LDC.64 R4, c[0x0][0x228] ;  /* 0x00008a00ff047b82 */ /* 0x000f620000000a00 */
[----:B------:R-:W-:Y:S01]  /*0ce0*/  @P0 IMAD.IADD R34, R237, 0x1, R242 ;  /* 0x00000001ed220824 */ /* 0x000fe200078e02f2 */
[----:B--2---:R-:W-:-:S06]  /*0cf0*/  IABS R10, R9 ;  /* 0x00000009000a7213 */ /* 0x004fcc0000000000 */
[----:B------:R-:W2:Y:S01]  /*0d00*/  LDC R31, c[0x0][0x2d4] ;  /* 0x0000b500ff1f7b82 */ /* 0x000ea20000000800 */
[----:B------:R-:W1:Y:S07]  /*0d10*/  I2F.RP R8, R10 ;  /* 0x0000000a00087306 */ /* 0x000e6e0000209400 */
[----:B------:R-:W3:Y:S01]  /*0d20*/  LDC R28, c[0x0][0x2dc] ;  /* 0x0000b700ff1c7b82 */ /* 0x000ee20000000800 */
[----:B-----5:R-:W-:-:S07]  /*0d30*/  IMAD R21, R15, R4, RZ ;  /* 0x000000040f157224 */ /* 0x020fce00078e02ff */
[----:B------:R-:W3:Y:S01]  /*0d40*/  LDC R29, c[0x0][0x270] ;  /* 0x00009c00ff1d7b82 */ /* 0x000ee20000000800 */
[C---:B------:R-:W-:Y:S01]  /*0d50*/  IMAD.WIDE.U32 R18, R208.reuse, R4, RZ ;  /* 0x00000004d0127225 */ /* 0x040fe200078e00ff */
[----:B-1----:R-:W1:Y:S03]  /*0d60*/  MUFU.RCP R2, R8 ;  /* 0x0000000800027308 */ /* 0x002e660000001000 */
[----:B------:R-:W-:-:S03]  /*0d70*/  IMAD R21, R208, R5, R21 ;  /* 0x00000005d0157224 */ /* 0x000fc600078e0215 */
[----:B------:R-:W5:Y:S01]  /*0d80*/  LDC.U8 R4, c[0x0][0x3d8] ;  /* 0x0000f600ff047b82 */ /* 0x000f620000000000 */
[----:B--2---:R-:W-:Y:S01]  /*0d90*/  SHF.R.S32.HI R5, RZ, 0x1f, R31 ;  /* 0x0000001fff057819 */ /* 0x004fe2000001141f */
[----:B------:R-:W-:Y:S01]  /*0da0*/  IMAD.WIDE.U32 R26, R208, R31, RZ ;  /* 0x0000001fd01a7225 */ /* 0x000fe200078e00ff */
[----:B------:R-:W-:-:S05]  /*0db0*/  IADD3 R21, R19, R21, RZ ;  /* 0x0000001513157210 */ /* 0x000fca0007ffe0ff */
[----:B------:R-:W2:Y:S01]  /*0dc0*/  LDC.U8 R19, c[0x0][0x480] ;  /* 0x00012000ff137b82 */ /* 0x000ea20000000000 */
[----:B-1----:R-:W-:Y:S01]  /*0dd0*/  IADD3 R2, R2, 0xffffffe, RZ ;  /* 0x0ffffffe02027810 */ /* 0x002fe20007ffe0ff */
[----:B------:R-:W-:-:S03]  /*0de0*/  VIADD R8, R239, 0x3f ;  /* 0x0000003fef087836 */ /* 0x000fc60000000000 */
[----:B------:R-:W1:Y:S01]  /*0df0*/  F2I.FTZ.U32.TRUNC.NTZ R3, R2 ;  /* 0x0000000200037305 */ /* 0x000e62000021f000 */
[----:B---3--:R-:W-:-:S04]  /*0e00*/  IMAD.WIDE R40, R28, R29, RZ ;  /* 0x0000001d1c287225 */ /* 0x008fc800078e02ff */
[----:B------:R-:W-:Y:S01]  /*0e10*/  IMAD.WIDE.U32 R32, R40, R23, RZ ;  /* 0x0000001728207225 */ /* 0x000fe200078e00ff */
[----:B-----5:R-:W-:-:S03]  /*0e20*/  ISETP.NE.AND P2, PT, R4, RZ, PT ;  /* 0x000000ff0400720c */ /* 0x020fc60003f45270 */
[----:B------:R-:W-:Y:S02]  /*0e30*/  IMAD R4, R41, R23, RZ ;  /* 0x0000001729047224 */ /* 0x000fe400078e02ff */
        /* <DEDUP_REMOVED lines=8> */
[----:B------:R-:W-:Y:S01]  /*0ec0*/  LEA.HI R11, R11, R8, RZ, 0x6 ;  /* 0x000000080b0b7211 */ /* 0x000fe200078f30ff */
[----:B------:R-:W-:Y:S02]  /*0ed0*/  IMAD R8, R5, R208, RZ ;  /* 0x000000d005087224 */ /* 0x000fe400078e02ff */
[----:B------:R-:W-:Y:S01]  /*0ee0*/  IMAD R17, R10, R17, R6 ;  /* 0x000000110a117224 */ /* 0x000fe200078e0206 */
[----:B------:R-:W-:Y:S01]  /*0ef0*/  IADD3 R6, R239, 0x40, R225 ;  /* 0x00000040ef067810 */ /* 0x000fe20007ffe0e1 */
[----:B------:R-:W-:Y:S01]  /*0f00*/  IMAD R5, R15, R31, R8 ;  /* 0x0000001f0f057224 */ /* 0x000fe200078e0208 */
[----:B------:R-:W-:Y:S02]  /*0f10*/  SHF.R.S32.HI R11, RZ, 0x6, R11 ;  /* 0x00000006ff0b7819 */ /* 0x000fe4000001140b */
[----:B----4-:R-:W-:-:S02]  /*0f20*/  IADD3 R7, R6, R7, -R240 ;  /* 0x0000000706077210 */ /* 0x010fc40007ffe8f0 */
[----:B------:R-:W-:Y:S02]  /*0f30*/  ISETP.GT.U32.AND P4, PT, R10, R17, PT ;  /* 0x000000110a00720c */ /* 0x000fe40003f84070 */
[----:B------:R-:W-:Y:S01]  /*0f40*/  LOP3.LUT R8, R214, R9, RZ, 0x3c, !PT ;  /* 0x00000009d6087212 */ /* 0x000fe200078e3cff */
[----:B------:R-:W-:Y:S01]  /*0f50*/  VIADD R7, R7, 0x3f ;  /* 0x0000003f07077836 */ /* 0x000fe20000000000 */
[----:B------:R-:W-:Y:S01]  /*0f60*/  IADD3 R24, R27, R5, RZ ;  /* 0x000000051b187210 */ /* 0x000fe20007ffe0ff */
[----:B-1----:R-:W-:Y:S01]  /*0f70*/  IMAD.WIDE.U32 R12, R23, R2, RZ ;  /* 0x00000002170c7225 */ /* 0x002fe200078e00ff */
[----:B------:R-:W-:Y:S02]  /*0f80*/  ISETP.GE.AND P3, PT, R8, RZ, PT ;  /* 0x000000ff0800720c */ /* 0x000fe40003f66270 */
[----:B------:R-:W-:Y:S01]  /*0f90*/  SHF.R.S32.HI R238, RZ, 0x1f, R7 ;  /* 0x0000001fffee7819 */ /* 0x000fe20000011407 */
[----:B------:R-:W-:Y:S01]  /*0fa0*/  IMAD R5, R41, R26, RZ ;  /* 0x0000001a29057224 */ /* 0x000fe200078e02ff */
[----:B------:R-:W-:Y:S01]  /*0fb0*/  SEL R25, R18, R12, !P1 ;  /* 0x0000000c12197207 */ /* 0x000fe20004800000 */
[----:B------:R-:W-:Y:S01]  /*0fc0*/  IMAD.WIDE.U32 R26, R40, R26, RZ ;  /* 0x0000001a281a7225 */ /* 0x000fe200078e00ff */
[----:B------:R-:W-:-:S02]  /*0fd0*/  LEA.HI R238, R238, R7, RZ, 0x6 ;  /* 0x00000007eeee7211 */ /* 0x000fc400078f30ff */
[----:B------:R-:W1:Y:S01]  /*0fe0*/  @P0 LDC.64 R6, c[0x0][0x250] ;  /* 0x00009400ff060b82 */ /* 0x000e620000000a00 */
[----:B------:R-:W-:Y:S01]  /*0ff0*/  @!P4 IMAD.IADD R17, R17, 0x1, -R10 ;  /* 0x000000011111c824 */ /* 0x000fe200078e0a0a */
[----:B------:R-:W-:Y:S01]  /*1000*/  SHF.R.S32.HI R238, RZ, 0x6, R238 ;  /* 0x00000006ffee7819 */ /* 0x000fe200000114ee */
[----:B------:R-:W-:Y:S01]  /*1010*/  IMAD R24, R40, R24, R5 ;  /* 0x0000001828187224 */ /* 0x000fe200078e0205 */
[----:B------:R-:W-:Y:S02]  /*1020*/  @!P4 IADD3 R14, R14, 0x1, RZ ;  /* 0x000000010e0ec810 */ /* 0x000fe40007ffe0ff */
[----:B------:R-:W-:Y:S01]  /*1030*/  ISETP.GE.U32.AND P6, PT, R17, R10, PT ;  /* 0x0000000a1100720c */ /* 0x000fe20003fc6070 */
[----:B------:R-:W-:Y:S01]  /*1040*/  IMAD R10, R23, R3, RZ ;  /* 0x00000003170a7224 */ /* 0x000fe200078e02ff */
[----:B------:R-:W-:Y:S01]  /*1050*/  VIMNMX R238, R11, R238, PT ;  /* 0x000000ee0bee7248 */ /* 0x000fe20003fe0100 */
[----:B------:R-:W3:Y:S01]  /*1060*/  LDC R17, c[0x0][0x2c4] ;  /* 0x0000b100ff117b82 */ /* 0x000ee20000000800 */
[----:B------:R-:W-:Y:S01]  /*1070*/  ISETP.NE.AND P4, PT, R9, RZ, PT ;  /* 0x000000ff0900720c */ /* 0x000fe20003f85270 */
[----:B------:R-:W-:-:S02]  /*1080*/  @P1 IMAD.IADD R21, R13, 0x1, R10 ;  /* 0x000000010d151824 */ /* 0x000fc400078e020a */
[----:B------:R-:W-:Y:S01]  /*1090*/  IMAD.IADD R24, R27, 0x1, R24 ;  /* 0x000000011b187824 */ /* 0x000fe200078e0218 */
[----:B------:R-:W-:Y:S01]  /*10a0*/  SEL R27, R26, R32, !P1 ;  /* 0x000000201a1b7207 */ /* 0x000fe20004800000 */
[----:B------:R-:W-:Y:S01]  /*10b0*/  @P1 IMAD.IADD R24, R33, 0x1, R4 ;  /* 0x0000000121181824 */ /* 0x000fe200078e0204 */
[----:B------:R-:W-:Y:S01]  /*10c0*/  SHF.L.U64.HI R33, R208, 0x7, R15 ;  /* 0x00000007d0217819 */ /* 0x000fe2000001020f */
[----:B------:R-:W4:Y:S01]  /*10d0*/  @P1 LDC.64 R12, c[0x0][0x420] ;  /* 0x00010800ff0c1b82 */ /* 0x000f220000000a00 */
[----:B------:R-:W-:Y:S02]  /*10e0*/  LEA R26, R238, 0xffffffc0, 0x6 ;  /* 0xffffffc0ee1a7811 */ /* 0x000fe400078e30ff */
[----:B------:R-:W-:Y:S02]  /*10f0*/  @P6 IADD3 R14, R14, 0x1, RZ ;  /* 0x000000010e0e6810 */ /* 0x000fe40007ffe0ff */
[----:B------:R-:W-:Y:S01]  /*1100*/  SEL R33, R33, RZ, P5 ;  /* 0x000000ff21217207 */ /* 0x000fe20002800000 */
[----:B-1----:R-:W-:-:S02]  /*1110*/  @P0 IMAD R18, R34, R7, RZ ;  /* 0x0000000722120224 */ /* 0x002fc400078e02ff */
[----:B------:R-:W1:Y:S01]  /*1120*/  @!P1 LDC.64 R10, c[0x0][0x418] ;  /* 0x00010600ff0a9b82 */ /* 0x000e620000000a00 */
[----:B------:R-:W-:-:S04]  /*1130*/  @P0 IMAD.WIDE.U32 R34, R34, R6, RZ ;  /* 0x0000000622220225 */ /* 0x000fc800078e00ff */
[----:B------:R-:W-:Y:S01]  /*1140*/  @!P3 IMAD.MOV R14, RZ, RZ, -R14 ;  /* 0x000000ffff0eb224 */ /* 0x000fe200078e0a0e */
[----:B------:R-:W-:Y:S02]  /*1150*/  @!P4 LOP3.LUT R14, RZ, R9, RZ, 0x33, !PT ;  /* 0x00000009ff0ec212 */ /* 0x000fe400078e33ff */
[----:B------:R-:W5:Y:S01]  /*1160*/  LDC.64 R4, c[0x0][0x488] ;  /* 0x00012200ff047b82 */ /* 0x000f620000000a00 */
[----:B------:R-:W-:Y:S01]  /*1170*/  @P0 IADD3 R18, R35, R18, RZ ;  /* 0x0000001223120210 */ /* 0x000fe20007ffe0ff */
[----:B---3--:R-:W-:Y:S01]  /*1180*/  @P2 IMAD R30, R208, R17, RZ ;  /* 0x00000011d01e2224 */ /* 0x008fe200078e02ff */
[----:B------:R-:W-:Y:S02]  /*1190*/  IADD3 R36, P3, R26, R37, RZ ;  /* 0x000000251a247210 */ /* 0x000fe40007f7e0ff */
[----:B------:R-:W-:Y:S01]  /*11a0*/  @P0 MOV R20, R34 ;  /* 0x0000002200140202 */ /* 0x000fe20000000f00 */
[----:B------:R-:W-:Y:S01]  /*11b0*/  IMAD R34, R214, R28, RZ ;  /* 0x0000001cd6227224 */ /* 0x000fe200078e02ff */
[----:B------:R-:W-:Y:S01]  /*11c0*/  @P2 SEL R30, R30, R23, !P1 ;  /* 0x000000171e1e2207 */ /* 0x000fe20004800000 */
[----:B------:R-:W3:Y:S01]  /*11d0*/  @P0 LDC.64 R8, c[0x0][0x248] ;  /* 0x00009200ff080b82 */ /* 0x000ee20000000a00 */
[----:B----4-:R-:W-:Y:S01]  /*11e0*/  @P1 IMAD.WIDE.U32 R38, R23, R12, RZ ;  /* 0x0000000c17261225 */ /* 0x010fe200078e00ff */
[----:B------:R-:W-:-:S03]  /*11f0*/  SHF.R.S32.HI R12, RZ, 0x1f, R26 ;  /* 0x0000001fff0c7819 */ /* 0x000fc6000001141a */
[----:B------:R-:W-:Y:S02]  /*1200*/  @P1 IMAD R13, R23, R13, R39 ;  /* 0x0000000d170d1224 */ /* 0x000fe400078e0227 */
[----:B------:R-:W-:Y:S01]  /*1210*/  IMAD.X R32, R12, 0x1, R33, P3 ;  /* 0x000000010c207824 */ /* 0x000fe200018e0621 */
[----:B------:R-:W4:Y:S01]  /*1220*/  @P2 LDC R35, c[0x0][0x2e4] ;  /* 0x0000b900ff232b82 */ /* 0x000f220000000800 */
[-C--:B-1----:R-:W-:Y:S01]  /*1230*/  @!P1 IMAD R22, R15, R10.reuse, RZ ;  /* 0x0000000a0f169224 */ /* 0x082fe200078e02ff */
[----:B--2---:R-:W-:Y:S01]  /*1240*/  ISETP.NE.AND P3, PT, R19, RZ, PT ;  /* 0x000000ff1300720c */ /* 0x004fe20003f65270 */
[----:B------:R-:W-:Y:S01]  /*1250*/  @!P1 IMAD.WIDE.U32 R42, R208, R10, RZ ;  /* 0x0000000ad02a9225 */ /* 0x000fe200078e00ff */
[----:B------:R-:W-:-:S03]  /*1260*/  @P1 MOV R10, R38 ;  /* 0x00000026000a1202 */ /* 0x000fc60000000f00 */
[----:B------:R-:W-:Y:S01]  /*1270*/  @!P1 IMAD R22, R208, R11, R22 ;  /* 0x0000000bd0169224 */ /* 0x000fe200078e0216 */
[----:B------:R-:W-:Y:S01]  /*1280*/  @!P1 MOV R10, R42 ;  /* 0x0000002a000a9202 */ /* 0x000fe20000000f00 */
[----:B------:R-:W-:Y:S02]  /*1290*/  IMAD R11, R41, R36, RZ ;  /* 0x00000024290b7224 */ /* 0x000fe400078e02ff */
[----:B------:R-:W-:Y:S02]  /*12a0*/  @!P1 IMAD.IADD R13, R43, 0x1, R22 ;  /* 0x000000012b0d9824 */ /* 0x000fe400078e0216 */
[----:B------:R-:W-:Y:S02]  /*12b0*/  IMAD R11, R40, R32, R11 ;  /* 0x00000020280b7224 */ /* 0x000fe400078e020b */
[----:B-----5:R-:W-:-:S04]  /*12c0*/  IMAD.WIDE.U32 R32, R16, R4, RZ ;  /* 0x0000000410207225 */ /* 0x020fc800078e00ff */
[----:B------:R-:W-:Y:S02]  /*12d0*/  @P0 IMAD.IADD R4, R237, 0x1, R242 ;  /* 0x00000001ed040824 */ /* 0x000fe400078e02f2 */
[----:B------:R-:W-:Y:S02]  /*12e0*/  @!P2 IMAD R22, R208, R29, R214 ;  /* 0x0000001dd016a224 */ /* 0x000fe400078e02d6 */
[----:B------:R-:W-:Y:S02]  /*12f0*/  IMAD R5, R16, R5, R33 ;  /* 0x0000000510057224 */ /* 0x000fe400078e0221 */
[C---:B---3--:R-:W-:Y:S02]  /*1300*/  @P0 IMAD R19, R4.reuse, R9, RZ ;  /* 0x0000000904130224 */ /* 0x048fe400078e02ff */
[----:B------:R-:W-:Y:S01]  /*1310*/  @P0 IMAD.WIDE.U32 R38, R4, R8, RZ ;  /* 0x0000000804260225 */ /* 0x000fe200078e00ff */
[----:B------:R-:W-:-:S03]  /*1320*/  SEL R33, R5, RZ, P3 ;  /* 0x000000ff05217207 */ /* 0x000fc60001800000 */
[----:B----4-:R-:W-:Y:S01]  /*1330*/  @P2 IMAD R35, R214, R35, R30 ;  /* 0x00000023d6232224 */ /* 0x010fe200078e021e */
[----:B------:R-:W-:Y:S01]  /*1340*/  SEL R30, R32, RZ, P3 ;  /* 0x000000ff201e7207 */ /* 0x000fe20001800000 */
[----:B------:R-:W-:Y:S01]  /*1350*/  @!P2 IMAD R35, R22, R17, RZ ;  /* 0x000000111623a224 */ /* 0x000fe200078e02ff */
[----:B------:R-:W-:Y:S01]  /*1360*/  SHF.R.S32.HI R17, RZ, 0x1f, R225 ;  /* 0x0000001fff117819 */ /* 0x000fe200000114e1 */
        /* <DEDUP_REMOVED lines=17> */
.L_x_460:
        /* <DEDUP_REMOVED lines=13> */
.L_x_461:
        /* <DEDUP_REMOVED lines=10> */
.L_x_462:
[----:B------:R-:W-:-:S04]  /*15f0*/  IMAD R4, R208, R29, R214 ;  /* 0x0000001dd0047224 */ /* 0x000fc800078e02d6 */
[----:B------:R-:W-:-:S07]  /*1600*/  IMAD R23, R4, R31, RZ ;  /* 0x0000001f04177224 */ /* 0x000fce00078e02ff */
.L_x_463:
[----:B------:R-:W1:Y:S01]  /*1610*/  S2R R11, SR_TID.X ;  /* 0x00000000000b7919 */ /* 0x000e620000002100 */
[----:B------:R-:W2:Y:S01]  /*1620*/  LDC.64 R4, c[0x0][0x420] ;  /* 0x00010800ff047b82 */ /* 0x000ea20000000a00 */
[----:B------:R-:W-:Y:S01]  /*1630*/  IMAD R28, R28, R29, RZ ;  /* 0x0000001d1c1c7224 */ /* 0x000fe200078e02ff */
[----:B------:R-:W-:Y:S01]  /*1640*/  IADD3 R42, P4, R206, R10, RZ ;  /* 0x0000000ace2a7210 */ /* 0x000fe20007f9e0ff */
[----:B------:R-:W-:Y:S01]  /*1650*/  IMAD.IADD R23, R26, 0x1, R23 ;  /* 0x000000011a177824 */ /* 0x000fe200078e0217 */
[----:B------:R-:W-:Y:S01]  /*1660*/  SHF.R.S32.HI R207, RZ, 0x1f, R206 ;  /* 0x0000001fffcf7819 */ /* 0x000fe200000114ce */
[----:B------:R-:W-:Y:S01]  /*1670*/  IMAD.SHL.U32 R29, R28, 0x40, RZ ;  /* 0x000000401c1d7824 */ /* 0x000fe200078e00ff */
[----:B------:R-:W-:Y:S01]  /*1680*/  ULDC UR4, c[0x0][0x398] ;  /* 0x0000e60000047ab9 */ /* 0x000fe20000000800 */
[----:B------:R-:W-:Y:S01]  /*1690*/  IMAD.IADD R35, R26, 0x1, R35 ;  /* 0x000000011a237824 */ /* 0x000fe200078e0223 */
[----:B------:R-:W3:Y:S01]  /*16a0*/  LDC.64 R40, c[0x0][0x478] ;  /* 0x00011e00ff287b82 */ /* 0x000ee20000000a00 */
[----:B------:R-:W-:Y:S01]  /*16b0*/  IMAD.X R43, R207, 0x1, R13, P4 ;  /* 0x00000001cf2b7824 */ /* 0x000fe200020e060d */
[----:B------:R-:W-:Y:S01]  /*16c0*/  IADD3 R34, P2, P1, R36, R29, R34 ;  /* 0x0000001d24227210 */ /* 0x000fe2000795e022 */
[----:B------:R-:W-:Y:S01]  /*16d0*/  ULDC.64 UR6, c[0x0][0x428] ;  /* 0x00010a0000067ab9 */ /* 0x000fe20000000a00 */
[----:B------:R-:W-:Y:S01]  /*16e0*/  SHF.R.S32.HI R29, RZ, 0x1f, R29 ;  /* 0x0000001fff1d7819 */ /* 0x000fe2000001141d */
[----:B------:R-:W-:Y:S01]  /*16f0*/  ULDC.64 UR8, c[0x0][0x210] ;  /* 0x0000840000087ab9 */ /* 0x000fe20000000a00 */
[----:B------:R-:W-:Y:S01]  /*1700*/  IADD3 R37, P4, R205, R26, RZ ;  /* 0x0000001acd257210 */ /* 0x000fe20007f9e0ff */
[----:B------:R-:W-:Y:S01]  /*1710*/  BSSY B1, `(.L_x_459) ;  /* 0x0000774000017945 */ /* 0x000fe20003800000 */
[----:B------:R-:W-:-:S02]  /*1720*/  IADD3.X R32, R39, R29, R32, P2, P1 ;  /* 0x0000001d27207210 */ /* 0x000fc400017e2420 */
[----:B------:R-:W-:Y:S02]  /*1730*/  IADD3 R27, P2, P1, R30, R34, R27 ;  /* 0x000000221e1b7210 */ /* 0x000fe4000795e01b */
[----:B------:R-:W-:Y:S02]  /*1740*/  IADD3 R34, -R240, R239, R225 ;  /* 0x000000eff0227210 */ /* 0x000fe40007ffe1e1 */
[----:B------:R-:W-:Y:S01]  /*1750*/  SHF.R.S32.HI R13, RZ, 0x1f, R205 ;  /* 0x0000001fff0d7819 */ /* 0x000fe200000114cd */
[-C--:B--2---:R-:W-:Y:S01]  /*1760*/  IMAD R29, R12, R4.reuse, RZ ;  /* 0x000000040c1d7224 */ /* 0x084fe200078e02ff */
[----:B------:R-:W-:Y:S01]  /*1770*/  IADD3 R34, R34, -UR4, RZ ;  /* 0x8000000422227c10 */ /* 0x000fe2000fffe0ff */
[C---:B------:R-:W-:Y:S01]  /*1780*/  IMAD.WIDE.U32 R42, R26.reuse, R4, R42 ;  /* 0x000000041a2a7225 */ /* 0x040fe200078e002a */
[----:B------:R-:W-:Y:S02]  /*1790*/  IADD3.X R24, R33, R32, R24, P2, P1 ;  /* 0x0000002021187210 */ /* 0x000fe400017e2418 */
[----:B------:R-:W-:Y:S01]  /*17a0*/  SHF.R.S32.HI R39, RZ, 0x1f, R34 ;  /* 0x0000001fff277819 */ /* 0x000fe20000011422 */
[----:B------:R-:W-:Y:S01]  /*17b0*/  IMAD R29, R26, R5, R29 ;  /* 0x000000051a1d7224 */ /* 0x000fe200078e021d */
[----:B-1----:R-:W-:Y:S01]  /*17c0*/  SHF.R.S32.HI R10, RZ, 0x1f, R11 ;  /* 0x0000001fff0a7819 */ /* 0x002fe2000001140b */
[----:B------:R-:W-:-:S02]  /*17d0*/  IMAD.X R33, R13, 0x1, R12, P4 ;  /* 0x000000010d217824 */ /* 0x000fc400020e060c */
[----:B------:R-:W-:Y:S01]  /*17e0*/  IMAD.IADD R43, R43, 0x1, R29 ;  /* 0x000000012b2b7824 */ /* 0x000fe200078e021d */
[----:B------:R-:W-:Y:S01]  /*17f0*/  LEA.HI R30, R10, R11, RZ, 0x5 ;  /* 0x0000000b0a1e7211 */ /* 0x000fe200078f28ff */
[-C--:B------:R-:W-:Y:S02]  /*1800*/  IMAD R12, R33, R2.reuse, RZ ;  /* 0x00000002210c7224 */ /* 0x080fe400078e02ff */
[----:B------:R-:W-:Y:S01]  /*1810*/  IMAD.WIDE.U32 R32, R37, R2, R206 ;  /* 0x0000000225207225 */ /* 0x000fe200078e00ce */
[----:B------:R-:W-:Y:S02]  /*1820*/  LOP3.LUT R26, R30, 0xffffffe0, RZ, 0xc0, !PT ;  /* 0xffffffe01e1a7812 */ /* 0x000fe400078ec0ff */
[----:B------:R-:W-:Y:S01]  /*1830*/  SHF.R.S32.HI R30, RZ, 0x5, R30 ;  /* 0x00000005ff1e7819 */ /* 0x000fe2000001141e */
[----:B------:R-:W-:Y:S01]  /*1840*/  IMAD.WIDE.U32 R42, R214, UR6, R42 ;  /* 0x00000006d62a7c25 */ /* 0x000fe2000f8e002a */
[----:B------:R-:W-:-:S03]  /*1850*/  IADD3 R32, P2, R25, R32, RZ ;  /* 0x0000002019207210 */ /* 0x000fc60007f5e0ff */
[----:B------:R-:W-:Y:S01]  /*1860*/  IMAD.IADD R31, R11, 0x1, -R26 ;  /* 0x000000010b1f7824 */ /* 0x000fe200078e0a1a */
[----:B------:R-:W-:Y:S01]  /*1870*/  LEA.HI R26, R39, R34, RZ, 0x6 ;  /* 0x00000022271a7211 */ /* 0x000fe200078f30ff */
[----:B------:R-:W-:Y:S02]  /*1880*/  IMAD R12, R37, R3, R12 ;  /* 0x00000003250c7224 */ /* 0x000fe400078e020c */
[----:B------:R-:W-:Y:S01]  /*1890*/  IMAD R30, R30, R28, R31 ;  /* 0x0000001c1e1e7224 */ /* 0x000fe200078e021f */
[----:B------:R-:W-:Y:S01]  /*18a0*/  SHF.R.S32.HI R223, RZ, 0x6, R26 ;  /* 0x00000006ffdf7819 */ /* 0x000fe2000001141a */
[----:B------:R-:W1:Y:S01]  /*18b0*/  LDC.64 R28, c[0x0][0x2b0] ;  /* 0x0000ac00ff1c7b82 */ /* 0x000e620000000a00 */
[----:B------:R-:W-:Y:S01]  /*18c0*/  IMAD R31, R215, UR6, RZ ;  /* 0x00000006d71f7c24 */ /* 0x000fe2000f8e02ff */
[----:B------:R-:W-:Y:S01]  /*18d0*/  IADD3.X R33, R21, R33, R12, P2, !PT ;  /* 0x0000002115217210 */ /* 0x000fe200017fe40c */
[----:B------:R-:W-:Y:S01]  /*18e0*/  IMAD R12, R13, R4, RZ ;  /* 0x000000040d0c7224 */ /* 0x000fe200078e02ff */
[----:B------:R-:W-:Y:S01]  /*18f0*/  IADD3 R27, P1, R30, R27, RZ ;  /* 0x0000001b1e1b7210 */ /* 0x000fe20007f3e0ff */
[----:B------:R-:W-:Y:S01]  /*1900*/  IMAD R31, R214, UR7, R31 ;  /* 0x00000007d61f7c24 */ /* 0x000fe2000f8e021f */
[----:B------:R-:W-:Y:S01]  /*1910*/  ULDC.64 UR6, c[0x0][0x400] ;  /* 0x0001000000067ab9 */ /* 0x000fe20000000a00 */
[----:B------:R-:W-:Y:S01]  /*1920*/  VIMNMX R223, RZ, R223, !PT ;  /* 0x000000dfffdf7248 */ /* 0x000fe20007fe0100 */
[----:B---3--:R-:W-:Y:S01]  /*1930*/  IMAD.WIDE R226, R23, 0x4, R40 ;  /* 0x0000000417e27825 */ /* 0x008fe200078e0228 */
[----:B------:R-:W-:-:S02]  /*1940*/  LEA.HI.X.SX32 R24, R30, R24, 0x1, P1 ;  /* 0x000000181e187211 */ /* 0x000fc400008f0eff */
[----:B------:R-:W-:Y:S01]  /*1950*/  LEA R244, P1, R27, UR6, 0x2 ;  /* 0x000000061bf47c11 */ /* 0x000fe2000f8210ff */
[----:B------:R-:W-:Y:S01]  /*1960*/  IMAD R23, R205, R5, R12 ;  /* 0x00000005cd177224 */ /* 0x000fe200078e020c */
[C---:B------:R-:W-:Y:S01]  /*1970*/  ISETP.GT.AND P4, PT, R238.reuse, R223, PT ;  /* 0x000000dfee00720c */ /* 0x040fe20003f84270 */
[----:B------:R-:W-:Y:S01]  /*1980*/  VIADD R238, R238, 0xffffffff ;  /* 0xffffffffeeee7836 */ /* 0x000fe20000000000 */
[----:B------:R-:W-:Y:S01]  /*1990*/  LEA.HI.X R245, R27, UR7, R24, 0x2, P1 ;  /* 0x000000071bf57c11 */ /* 0x000fe200088f1418 */
[----:B------:R-:W-:Y:S01]  /*19a0*/  ULDC.64 UR6, c[0x0][0x258] ;  /* 0x0000960000067ab9 */ /* 0x000fe20000000a00 */
[----:B------:R-:W-:Y:S01]  /*19b0*/  IADD3 R25, R43, R31, RZ ;  /* 0x0000001f2b197210 */ /* 0x000fe20007ffe0ff */
[----:B------:R-:W-:Y:S02]  /*19c0*/  IMAD.MOV.U32 R24, RZ, RZ, R42 ;  /* 0x000000ffff187224 */ /* 0x000fe400078e002a */
[----:B------:R-:W-:Y:S02]  /*19d0*/  IMAD R21, R215, UR6, RZ ;  /* 0x00000006d7157c24 */ /* 0x000fe4000f8e02ff */
[----:B------:R-:W-:-:S04]  /*19e0*/  IMAD.WIDE.U32 R26, R205, R4, R24 ;  /* 0x00000004cd1a7225 */ /* 0x000fc800078e0018 */
[----:B-1----:R-:W-:Y:S01]  /*19f0*/  IMAD.WIDE R228, R35, 0x4, R28 ;  /* 0x0000000423e47825 */ /* 0x002fe200078e021c */
[----:B------:R-:W-:-:S03]  /*1a00*/  IADD3 R24, R27, R23, RZ ;  /* 0x000000171b187210 */ /* 0x000fc60007ffe0ff */
[C---:B------:R-:W-:Y:S02]  /*1a10*/  IMAD R21, R214.reuse, UR7, R21 ;  /* 0x00000007d6157c24 */ /* 0x040fe4000f8e0215 */
[----:B------:R-:W-:Y:S01]  /*1a20*/  IMAD.WIDE.U32 R28, R214, UR6, R32 ;  /* 0x00000006d61c7c25 */ /* 0x000fe2000f8e0020 */
[----:B------:R-:W-:Y:S02]  /*1a30*/  ULDC.64 UR6, c[0x0][0x3e0] ;  /* 0x0000f80000067ab9 */ /* 0x000fe40000000a00 */
[----:B------:R-:W-:Y:S01]  /*1a40*/  LEA R246, P1, R26, UR6, 0x1 ;  /* 0x000000061af67c11 */ /* 0x000fe2000f8208ff */
[----:B------:R-:W-:Y:S01]  /*1a50*/  IMAD.IADD R21, R29, 0x1, R21 ;  /* 0x000000011d157824 */ /* 0x000fe200078e0215 */
[----:B------:R-:W-:Y:S02]  /*1a60*/  LEA R248, P2, R28, UR8, 0x1 ;  /* 0x000000081cf87c11 */ /* 0x000fe4000f8408ff */
[----:B------:R-:W-:Y:S02]  /*1a70*/  LEA.HI.X R247, R26, UR7, R24, 0x1, P1 ;  /* 0x000000071af77c11 */ /* 0x000fe400088f0c18 */
        /* <DEDUP_REMOVED lines=25> */
.L_x_465:
        /* <DEDUP_REMOVED lines=13> */
.L_x_466:
[----:B------:R-:W-:Y:S01]  /*1ce0*/  IMAD R240, R211, -0x40, R240 ;  /* 0xffffffc0d3f07824 */ /* 0x000fe200078e02f0 */
[----:B------:R-:W-:Y:S01]  /*1cf0*/  ULDC.64 UR6, c[0x0][0x468] ;  /* 0x00011a0000067ab9 */ /* 0x000fe20000000a00 */
[-C--:B------:R-:W-:Y:S01]  /*1d00*/  IMAD R6, R17, R4.reuse, RZ ;  /* 0x0000000411067224 */ /* 0x080fe200078e02ff */
[----:B------:R-:W-:Y:S01]  /*1d10*/  IADD3 R7, R205, 0x20, RZ ;  /* 0x00000020cd077810 */ /* 0x000fe20007ffe0ff */
[----:B------:R-:W-:Y:S01]  /*1d20*/  IMAD.WIDE.U32 R14, R225, R4, R206 ;  /* 0x00000004e10e7225 */ /* 0x000fe200078e00ce */
        /* <DEDUP_REMOVED lines=27> */
.L_x_468:
[----:B------:R-:W-:Y:S05]  /*1ee0*/  BSYNC B0 ;  /* 0x0000000000007941 */ /* 0x000fea0003800000 */
.L_x_467:
[----:B------:R-:W-:Y:S04]  /*1ef0*/  BSSY B0, `(.L_x_469) ;  /* 0x0000013000007945 */ /* 0x000fe80003800000 */
[----:B------:R-:W-:Y:S05]  /*1f00*/  @P3 BRA `(.L_x_470) ;  /* 0x0000000000443947 */ /* 0x000fea0003800000 */
[----:B------:R-:W-:Y:S01]  /*1f10*/  IADD3 R7, P0, R205, 0x20, RZ ;  /* 0x00000020cd077810 */ /* 0x000fe20007f1e0ff */
[----:B------:R-:W-:Y:S01]  /*1f20*/  ULDC UR4, c[0x0][0x2d0] ;  /* 0x0000b40000047ab9 */ /* 0x000fe20000000800 */
[----:B------:R-:W-:Y:S01]  /*1f30*/  ULDC.64 UR6, c[0x0][0x3f0] ;  /* 0x0000fc0000067ab9 */ /* 0x000fe20000000a00 */
[----:B------:R-:W-:Y:S02]  /*1f40*/  ISETP.GE.AND P2, PT, R206, UR4, PT ;  /* 0x00000004ce007c0c */ /* 0x000fe4000bf46270 */
[----:B------:R-:W-:Y:S01]  /*1f50*/  IMAD.X R11, RZ, RZ, R13, P0 ;  /* 0x000000ffff0b7224 */ /* 0x000fe200000e060d */
[----:B------:R-:W-:Y:S02]  /*1f60*/  ISETP.GE.AND P1, PT, R210, UR4, PT ;  /* 0x00000004d2007c0c */ /* 0x000fe4000bf26270 */
[----:B------:R-:W-:Y:S01]  /*1f70*/  ISETP.GE.AND P0, PT, R209, UR4, PT ;  /* 0x00000004d1007c0c */ /* 0x000fe2000bf06270 */
[----:B------:R-:W-:Y:S02]  /*1f80*/  IMAD R6, R11, R4, RZ ;  /* 0x000000040b067224 */ /* 0x000fe400078e02ff */
[----:B------:R-:W-:-:S02]  /*1f90*/  IMAD.MOV.U32 R11, RZ, RZ, R9 ;  /* 0x000000ffff0b7224 */ /* 0x000fc400078e0009 */
[C---:B------:R-:W-:Y:S02]  /*1fa0*/  IMAD R6, R7.reuse, R5, R6 ;  /* 0x0000000507067224 */ /* 0x040fe400078e0206 */
[----:B------:R-:W-:-:S04]  /*1fb0*/  IMAD.WIDE.U32 R10, R7, R4, R10 ;  /* 0x00000004070a7225 */ /* 0x000fc800078e000a */
[----:B------:R-:W-:Y:S01]  /*1fc0*/  IMAD.IADD R5, R11, 0x1, R6 ;  /* 0x000000010b057824 */ /* 0x000fe200078e0206 */
[----:B------:R-:W-:-:S04]  /*1fd0*/  LEA R4, P5, R10, UR6, 0x1 ;  /* 0x000000060a047c11 */ /* 0x000fc8000f8a08ff */
[----:B------:R-:W-:-:S05]  /*1fe0*/  LEA.HI.X R5, R10, UR7, R5, 0x1, P5 ;  /* 0x000000070a057c11 */ /* 0x000fca000a8f0c05 */
[----:B------:R2:W-:Y:S04]  /*1ff0*/  @!P2 STG.E.128 desc[UR14][R4.64], RZ ;  /* 0x000000ff0400a986 */ /* 0x0005e8000c101d0e */
[----:B------:R2:W-:Y:S04]  /*2000*/  @!P1 STG.E.128 desc[UR14][R4.64+0x80], RZ ;  /* 0x000080ff04009986 */ /* 0x0005e8000c101d0e */
[----:B------:R2:W-:Y:S02]  /*2010*/  @!P0 STG.E.128 desc[UR14][R4.64+0x100], RZ ;  /* 0x000100ff04008986 */ /* 0x0005e4000c101d0e */
.L_x_470:
[----:B------:R-:W-:Y:S05]  /*2020*/  BSYNC B0 ;  /* 0x0000000000007941 */ /* 0x000fea0003800000 */
.L_x_469:
        /* <DEDUP_REMOVED lines=28> */
.L_x_472:
[----:B------:R-:W-:Y:S05]  /*21f0*/  BSYNC B0 ;  /* 0x0000000000007941 */ /* 0x000fea0003800000 */
.L_x_471:
        /* <DEDUP_REMOVED lines=20> */
.L_x_464:
        /* <DEDUP_REMOVED lines=33> */
.L_x_475:
[----:B------:R-:W-:Y:S05]  /*2550*/  BSYNC B0 ;  /* 0x0000000000007941 */ /* 0x000fea0003800000 */
.L_x_474:
        /* <DEDUP_REMOVED lines=11> */
[----:B------:R-:W-:Y:S01]  /*2610*/  ISETP.GE.AND P2, PT, R210, UR13, PT ;  /* 0x0000000dd2007c0c */ /* 0x000fe2000bf46270 */
[----:B------:R-:W-:Y:S01]  /*2620*/  IMAD.SHL.U32 R27, R5, 0x20, RZ ;  /* 0x00000020051b7824 */ /* 0x000fe200078e00ff */
[----:B------:R-:W-:-:S04]  /*2630*/  IADD3 R25, P6, R26, R30, RZ ;  /* 0x0000001e1a197210 */ /* 0x000fc80007fde0ff */
[----:B------:R-:W-:-:S05]  /*2640*/  IADD3.X R24, R24, R31, R27, P6, !PT ;  /* 0x0000001f18187210 */ /* 0x000fca00037fe41b */
        /* <DEDUP_REMOVED lines=23> */
.L_x_477:
[----:B------:R-:W-:Y:S05]  /*27c0*/  BSYNC B0 ;  /* 0x0000000000007941 */ /* 0x000fea0003800000 */
.L_x_476:
        /* <DEDUP_REMOVED lines=16> */
.L_x_479:
        /* <DEDUP_REMOVED lines=29> */
.L_x_480:
[----:B------:R-:W-:Y:S05]  /*2aa0*/  BSYNC B0 ;  /* 0x0000000000007941 */ /* 0x000fea0003800000 */
.L_x_478:
        /* <DEDUP_REMOVED lines=17> */
.L_x_482:
        /* <DEDUP_REMOVED lines=37> */
.L_x_483:
[----:B------:R-:W-:Y:S05]  /*2e10*/  BSYNC B0 ;  /* 0x0000000000007941 */ /* 0x000fea0003800000 */
.L_x_481:
        /* <DEDUP_REMOVED lines=10> */
[----:B------:R-:W-:Y:S02]  /*2ec0*/  IMAD R4, R17, R6, RZ ;  /* 0x0000000611047224 */ /* 0x000fe400078e02ff */
[----:B------:R-:W-:Y:S01]  /*2ed0*/  IMAD R5, R16, UR6, RZ ;  /* 0x0000000610057c24 */ /* 0x000fe2000f8e02ff */
[----:B------:R-:W-:Y:S01]  /*2ee0*/  IADD3.X R25, R19, R25, R22, P1, !PT ;  /* 0x0000001913197210 */ /* 0x000fe20000ffe416 */
[----:B------:R1:W-:Y:S01]  /*2ef0*/  @P6 STS.128 [R213+0x12000], RZ ;  /* 0x012000ffd5006388 */ /* 0x0003e20000000c00 */
[----:B------:R-:W-:Y:S01]  /*2f00*/  IADD3 R22, P1, R20, R26, RZ ;  /* 0x0000001a14167210 */ /* 0x000fe20007f3e0ff */
[----:B------:R-:W-:Y:S02]  /*2f10*/  IMAD R3, R225, R7, R4 ;  /* 0x00000007e1037224 */ /* 0x000fe400078e0204 */
[----:B------:R1:W-:Y:S01]  /*2f20*/  @P6 STS.128 [R213+0x14000], RZ ;  /* 0x014000ffd5006388 */ /* 0x0003e20000000c00 */
[----:B------:R-:W-:-:S02]  /*2f30*/  IMAD R5, R14, UR7, R5 ;  /* 0x000000070e057c24 */ /* 0x000fc4000f8e0205 */
        /* <DEDUP_REMOVED lines=40> */
.L_x_485:
[----:B------:R-:W-:Y:S05]  /*31c0*/  BSYNC B0 ;  /* 0x0000000000007941 */ /* 0x000fea0003800000 */
.L_x_484:
        /* <DEDUP_REMOVED lines=41> */
.L_x_487:
[----:B------:R-:W-:Y:S05]  /*3460*/  BSYNC B0 ;  /* 0x0000000000007941 */ /* 0x000fea0003800000 */
.L_x_486:
[----:B------:R2:W-:Y:S01]  /*3470*/  @P6 STS.128 [R213+0x18000], RZ ;  /* 0x018000ffd5006388 */ /* 0x0005e20000000c00 */
[----:B------:R-:W-:Y:S01]  /*3480*/  ULDC.64 UR6, c[0x0][0x268] ;  /* 0x00009a0000067ab9 */ /* 0x000fe20000000a00 */
[----:B------:R-:W-:Y:S01]  /*3490*/  BSSY B0, `(.L_x_488) ;  /* 0x000002b000007945 */ /* 0x000fe20003800000 */
[----:B-1----:R-:W-:Y:S01]  /*34a0*/  IMAD R3, R16, UR6, RZ ;  /* 0x0000000610037c24 */ /* 0x002fe2000f8e02ff */
        /* <DEDUP_REMOVED lines=41> */
.L_x_489:
[----:B------:R-:W-:Y:S05]  /*3740*/  BSYNC B0 ;  /* 0x0000000000007941 */ /* 0x000fea0003800000 */
.L_x_488:
        /* <DEDUP_REMOVED lines=42> */
.L_x_491:
[----:B------:R-:W-:Y:S05]  /*39f0*/  BSYNC B0 ;  /* 0x0000000000007941 */ /* 0x000fea0003800000 */
.L_x_490:
        /* <DEDUP_REMOVED lines=9> */
[----:B------:R-:W-:-:S07]  /*3a90*/  IMAD.MOV.U32 R190, RZ, RZ, 0x20 ;  /* 0x00000020ffbe7424 */ /* 0x000fce00078e00ff */
[----:B------:R-:W2:Y:S01]  /*3aa0*/  LDC R221, c[0x0][0x394] ;  /* 0x0000e500ffdd7b82 */ /* 0x000ea20000000800 */
[----:B------:R-:W-:Y:S02]  /*3ab0*/  IMAD R222, R211, 0x40, R202 ;  /* 0x00000040d3de7824 */ /* 0x000fe400078e02ca */
[----:B------:R-:W-:Y:S02]  /*3ac0*/  IMAD.MOV.U32 R189, RZ, RZ, 0x40 ;  /* 0x00000040ffbd7424 */ /* 0x000fe400078e00ff */
[----:B------:R-:W-:Y:S02]  /*3ad0*/  VIADD R192, R199, 0x3000 ;  /* 0x00003000c7c07836 */ /* 0x000fe40000000000 */
[----:B------:R-:W-:Y:S01]  /*3ae0*/  VIADD R191, R200, 0x3000 ;  /* 0x00003000c8bf7836 */ /* 0x000fe20000000000 */
[----:B-1----:R-:W1:Y:S01]  /*3af0*/  @P3 LDC.64 R2, c[0x0][0x3d0] ;  /* 0x0000f400ff023b82 */ /* 0x002e620000000a00 */
[----:B------:R-:W-:Y:S02]  /*3b00*/  IMAD.IADD R241, R225, 0x1, R239 ;  /* 0x00000001e1f17824 */ /* 0x000fe400078e02ef */
[----:B------:R-:W-:Y:S01]  /*3b10*/  IMAD.MOV.U32 R233, RZ, RZ, RZ ;  /* 0x000000ffffe97224 */ /* 0x000fe200078e00ff */
[----:B------:R-:W-:Y:S01]  /*3b20*/  CS2R R142, SRZ ;  /* 0x00000000008e7805 */ /* 0x000fe2000001ff00 */
[----:B------:R-:W-:Y:S01]  /*3b30*/  IMAD.MOV.U32 R230, RZ, RZ, R236 ;  /* 0x000000ffffe67224 */ /* 0x000fe200078e00ec */
        /* <DEDUP_REMOVED lines=18> */
[-C--:B-1----:R-:W-:Y:S01]  /*3c60*/  @P3 IMAD R15, R15, R2.reuse, RZ ;  /* 0x000000020f0f3224 */ /* 0x082fe200078e02ff */
[----:B------:R-:W-:Y:S01]  /*3c70*/  CS2R R112, SRZ ;  /* 0x0000000000707805 */ /* 0x000fe2000001ff00 */
[----:B------:R-:W-:Y:S01]  /*3c80*/  @P3 IMAD.WIDE.U32 R4, R208, R2, R214 ;  /* 0x00000002d0043225 */ /* 0x000fe200078e00d6 */
[----:B------:R-:W-:-:S02]  /*3c90*/  CS2R R106, SRZ ;  /* 0x00000000006a7805 */ /* 0x000fc4000001ff00 */
[----:B------:R-:W-:Y:S02]  /*3ca0*/  CS2R R104, SRZ ;  /* 0x0000000000687805 */ /* 0x000fe4000001ff00 */
[----:B------:R-:W-:Y:S01]  /*3cb0*/  CS2R R102, SRZ ;  /* 0x0000000000667805 */ /* 0x000fe2000001ff00 */
[----:B------:R-:W-:Y:S01]  /*3cc0*/  @P3 IMAD R3, R208, R3, R15 ;  /* 0x00000003d0033224 */ /* 0x000fe200078e020f */
[----:B------:R-:W-:Y:S02]  /*3cd0*/  @P3 LEA R8, P1, R4, UR6, 0x2 ;  /* 0x0000000604083c11 */ /* 0x000fe4000f8210ff */
[----:B------:R-:W-:Y:S02]  /*3ce0*/  CS2R R100, SRZ ;  /* 0x0000000000647805 */ /* 0x000fe4000001ff00 */
[----:B------:R-:W-:Y:S01]  /*3cf0*/  IADD3 R243, -R239, R203, -R222 ;  /* 0x000000cbeff37210 */ /* 0x000fe20007ffe9de */
[----:B------:R-:W-:Y:S01]  /*3d00*/  @P3 IMAD.IADD R3, R5, 0x1, R3 ;  /* 0x0000000105033824 */ /* 0x000fe200078e0203 */
[----:B------:R-:W-:-:S02]  /*3d10*/  SEL R192, R192, R199, !P0 ;  /* 0x000000c7c0c07207 */ /* 0x000fc40004000000 */
[----:B------:R-:W-:Y:S02]  /*3d20*/  CS2R R62, SRZ ;  /* 0x00000000003e7805 */ /* 0x000fe4000001ff00 */
[----:B------:R-:W-:Y:S02]  /*3d30*/  SEL R191, R191, R200, !P0 ;  /* 0x000000c8bfbf7207 */ /* 0x000fe40004000000 */
[----:B------:R-:W-:Y:S02]  /*3d40*/  CS2R R60, SRZ ;  /* 0x00000000003c7805 */ /* 0x000fe4000001ff00 */
[----:B------:R-:W-:Y:S02]  /*3d50*/  @P3 LEA.HI.X R9, R4, UR7, R3, 0x2, P1 ;  /* 0x0000000704093c11 */ /* 0x000fe400088f1403 */
[----:B------:R-:W-:Y:S02]  /*3d60*/  CS2R R66, SRZ ;  /* 0x0000000000427805 */ /* 0x000fe4000001ff00 */
[----:B------:R-:W-:-:S02]  /*3d70*/  IADD3 R6, P1, R231, R228, RZ ;  /* 0x000000e4e7067210 */ /* 0x000fc40007f3e0ff */
[----:B------:R-:W-:Y:S02]  /*3d80*/  CS2R R64, SRZ ;  /* 0x0000000000407805 */ /* 0x000fe4000001ff00 */
[----:B------:R-:W-:Y:S01]  /*3d90*/  LEA.HI R4, R10, R11, RZ, 0x4 ;  /* 0x0000000b0a047211 */ /* 0x000fe200078f20ff */
[----:B------:R-:W3:Y:S01]  /*3da0*/  @P3 LDG.E R2, desc[UR14][R8.64] ;  /* 0x0000000e08023981 */ /* 0x000ee2000c1e1900 */
[----:B------:R-:W-:Y:S01]  /*3db0*/  VIADD R3, R203, 0x8 ;  /* 0x00000008cb037836 */ /* 0x000fe20000000000 */
[----:B------:R-:W-:Y:S01]  /*3dc0*/  IADD3 R241, -R240, 0x40, R241 ;  /* 0x00000040f0f17810 */ /* 0x000fe20007ffe1f1 */
[----:B------:R-:W-:Y:S01]  /*3dd0*/  IMAD.X R7, R212, 0x1, R229, P1 ;  /* 0x00000001d4077824 */ /* 0x000fe200008e06e5 */
[----:B------:R-:W-:Y:S02]  /*3de0*/  LOP3.LUT R4, R4, 0xfffffff0, RZ, 0xc0, !PT ;  /* 0xfffffff004047812 */ /* 0x000fe400078ec0ff */
[----:B------:R-:W-:Y:S02]  /*3df0*/  CS2R R58, SRZ ;  /* 0x00000000003a7805 */ /* 0x000fe4000001ff00 */
[----:B------:R-:W-:-:S02]  /*3e00*/  ISETP.GE.AND P2, PT, R3, R12, PT ;  /* 0x0000000c0300720c */ /* 0x000fc40003f46270 */
[----:B------:R-:W-:Y:S01]  /*3e10*/  CS2R R56, SRZ ;  /* 0x0000000000387805 */ /* 0x000fe2000001ff00 */
[----:B------:R1:W5:Y:S01]  /*3e20*/  @!P4 LDG.E R234, desc[UR14][R6.64] ;  /* 0x0000000e06eac981 */ /* 0x000362000c1e1900 */
[----:B------:R-:W4:Y:S01]  /*3e30*/  @P3 LDC R3, c[0x0][0x2e8] ;  /* 0x0000ba00ff033b82 */ /* 0x000f220000000800 */
[----:B------:R-:W-:Y:S01]  /*3e40*/  IMAD.IADD R11, R11, 0x1, -R4 ;  /* 0x000000010b0b7824 */ /* 0x000fe200078e0a04 */
[----:B------:R-:W-:Y:S02]  /*3e50*/  CS2R R54, SRZ ;  /* 0x0000000000367805 */ /* 0x000fe4000001ff00 */
[----:B------:R-:W-:Y:S02]  /*3e60*/  CS2R R52, SRZ ;  /* 0x0000000000347805 */ /* 0x000fe4000001ff00 */
[----:B------:R-:W-:Y:S02]  /*3e70*/  CS2R R46, SRZ ;  /* 0x00000000002e7805 */ /* 0x000fe4000001ff00 */
[----:B------:R-:W-:-:S02]  /*3e80*/  CS2R R44, SRZ ;  /* 0x00000000002c7805 */ /* 0x000fc4000001ff00 */
[----:B------:R-:W-:Y:S02]  /*3e90*/  SHF.R.S32.HI R4, RZ, 0x1f, R11 ;  /* 0x0000001fff047819 */ /* 0x000fe4000001140b */
[----:B------:R-:W-:Y:S02]  /*3ea0*/  CS2R R50, SRZ ;  /* 0x0000000000327805 */ /* 0x000fe4000001ff00 */
[----:B------:R-:W-:Y:S02]  /*3eb0*/  CS2R R48, SRZ ;  /* 0x0000000000307805 */ /* 0x000fe4000001ff00 */
[----:B------:R-:W-:Y:S02]  /*3ec0*/  CS2R R42, SRZ ;  /* 0x00000000002a7805 */ /* 0x000fe4000001ff00 */
[----:B------:R-:W-:Y:S01]  /*3ed0*/  LEA.HI R4, R4, R11, RZ, 0x3 ;  /* 0x0000000b04047211 */ /* 0x000fe200078f18ff */
[----:B------:R1:W5:Y:S01]  /*3ee0*/  @!P2 LDG.E R235, desc[UR14][R6.64+0x20] ;  /* 0x0000200e06eba981 */ /* 0x000362000c1e1900 */
[----:B------:R-:W-:-:S02]  /*3ef0*/  CS2R R40, SRZ ;  /* 0x0000000000287805 */ /* 0x000fc4000001ff00 */
[----:B------:R-:W-:Y:S02]  /*3f00*/  CS2R R38, SRZ ;  /* 0x0000000000267805 */ /* 0x000fe4000001ff00 */
[----:B------:R-:W-:Y:S02]  /*3f10*/  LOP3.LUT R4, R4, 0xfffffff8, RZ, 0xc0, !PT ;  /* 0xfffffff804047812 */ /* 0x000fe400078ec0ff */
[----:B------:R-:W-:Y:S02]  /*3f20*/  CS2R R36, SRZ ;  /* 0x0000000000247805 */ /* 0x000fe4000001ff00 */
[----:B------:R-:W-:Y:S02]  /*3f30*/  CS2R R30, SRZ ;  /* 0x00000000001e7805 */ /* 0x000fe4000001ff00 */
[----:B------:R-:W-:Y:S02]  /*3f40*/  CS2R R28, SRZ ;  /* 0x00000000001c7805 */ /* 0x000fe4000001ff00 */
[----:B------:R-:W-:Y:S01]  /*3f50*/  CS2R R34, SRZ ;  /* 0x0000000000227805 */ /* 0x000fe2000001ff00 */
[----:B------:R-:W-:Y:S01]  /*3f60*/  IMAD.IADD R11, R11, 0x1, -R4 ;  /* 0x000000010b0b7824 */ /* 0x000fe200078e0a04 */
[----:B------:R-:W-:-:S02]  /*3f70*/  CS2R R32, SRZ ;  /* 0x0000000000207805 */ /* 0x000fc4000001ff00 */
[----:B------:R-:W-:Y:S02]  /*3f80*/  CS2R R26, SRZ ;  /* 0x00000000001a7805 */ /* 0x000fe4000001ff00 */
[----:B------:R-:W-:Y:S02]  /*3f90*/  CS2R R24, SRZ ;  /* 0x0000000000187805 */ /* 0x000fe4000001ff00 */
[----:B------:R-:W-:Y:S01]  /*3fa0*/  CS2R R22, SRZ ;  /* 0x0000000000167805 */ /* 0x000fe2000001ff00 */
[----:B----4-:R-:W3:Y:S01]  /*3fb0*/  @P3 MUFU.RCP R3, R3 ;  /* 0x0000000300033308 */ /* 0x010ee20000001000 */
[----:B------:R-:W-:Y:S02]  /*3fc0*/  R2P PR, R11, 0x6 ;  /* 0x000000060b007804 */ /* 0x000fe40000000000 */
[----:B------:R-:W-:Y:S02]  /*3fd0*/  CS2R R20, SRZ ;  /* 0x0000000000147805 */ /* 0x000fe4000001ff00 */
[----:B------:R-:W-:Y:S01]  /*3fe0*/  LEA R192, R192, UR5, 0x1 ;  /* 0x00000005c0c07c11 */ /* 0x000fe2000f8e08ff */
[----:B------:R-:W-:Y:S01]  /*3ff0*/  IMAD.IADD R243, R243, 0x1, R240 ;  /* 0x00000001f3f37824 */ /* 0x000fe200078e02f0 */
[----:B------:R-:W-:Y:S01]  /*4000*/  LEA R191, R191, UR5, 0x1 ;  /* 0x00000005bfbf7c11 */ /* 0x000fe2000f8e08ff */
[----:B------:R-:W-:Y:S01]  /*4010*/  VIADD R241, R241, -UR4 ;  /* 0x80000004f1f17c36 */ /* 0x000fe20008000000 */
[----:B------:R-:W-:Y:S01]  /*4020*/  SEL R190, R190, 0xffffffe0, !P1 ;  /* 0xffffffe0bebe7807 */ /* 0x000fe20004800000 */
[----:B------:R-:W-:Y:S01]  /*4030*/  ULDC UR6, c[0x0][0x2d0] ;  /* 0x0000b40000067ab9 */ /* 0x000fe20000000800 */
[----:B------:R-:W-:Y:S01]  /*4040*/  SEL R189, R189, 0xffffffc0, !P2 ;  /* 0xffffffc0bdbd7807 */ /* 0x000fe20005000000 */
[----:B------:R-:W-:Y:S01]  /*4050*/  ULDC UR7, c[0x0][0x398] ;  /* 0x0000e60000077ab9 */ /* 0x000fe20000000800 */
[----:B------:R-:W-:Y:S01]  /*4060*/  ULDC UR4, c[0x0][0x2dc] ;  /* 0x0000b70000047ab9 */ /* 0x000fe20000000800 */
[C---:B------:R-:W-:Y:S01]  /*4070*/  IMAD.IADD R188, R193.reuse, 0x1, R190 ;  /* 0x00000001c1bc7824 */ /* 0x040fe200078e02be */
[----:B------:R-:W-:Y:S01]  /*4080*/  ULDC UR8, c[0x0][0x2ec] ;  /* 0x0000bb0000087ab9 */ /* 0x000fe20000000800 */
[----:B---3--:R-:W-:Y:S01]  /*4090*/  @P3 FMUL.FTZ R233, R2, R3 ;  /* 0x0000000302e93220 */ /* 0x008fe20000410000 */
[----:B------:R-:W-:-:S02]  /*40a0*/  IMAD.IADD R2, R193, 0x1, R189 ;  /* 0x00000001c1027824 */ /* 0x000fc400078e02bd */
[----:B-12---:R-:W-:-:S07]  /*40b0*/  IMAD.IADD R3, R189, 0x1, R188 ;  /* 0x00000001bd037824 */ /* 0x006fce00078e02bc */
.L_x_496:
[----:B------:R-:W0:Y:S01]  /*40c0*/  LDGDEPBAR ;  /* 0x00000000000079af */ /* 0x000e220000000000 */
[----:B------:R-:W-:Y:S01]  /*40d0*/  IMAD.IADD R150, R191, 0x1, R190 ;  /* 0x00000001bf967824 */ /* 0x000fe200078e02be */
[----:B------:R-:W-:Y:S01]  /*40e0*/  IADD3 R154, P0, R231, R226, RZ ;  /* 0x000000e2e79a7210 */ /* 0x000fe20007f1e0ff */
[--C-:B------:R-:W-:Y:S02]  /*40f0*/  IMAD.IADD R149, R191, 0x1, R189.reuse ;  /* 0x00000001bf957824 */ /* 0x100fe400078e02bd */
[----:B------:R-:W-:Y:S02]  /*4100*/  IMAD.IADD R148, R150, 0x1, R189 ;  /* 0x0000000196947824 */ /* 0x000fe400078e02bd */
        /* <DEDUP_REMOVED lines=10> */
[----:B------:R-:W-:Y:S04]  /*41b0*/  LDSM.16.M88.4 R96, [R196+0x800] ;  /* 0x00080000c460783b */ /* 0x000fe80000000200 */
[----:B-----5:R-:W5:Y:S04]  /*41c0*/  LDG.E R152, desc[UR14][R154.64] ;  /* 0x0000000e9a987981 */ /* 0x020f68000c1e1900 */
[----:B------:R3:W5:Y:S01]  /*41d0*/  LDG.E R151, desc[UR14][R154.64+0x20] ;  /* 0x0000200e9a977981 */ /* 0x000762000c1e1900 */
[C---:B-1----:R-:W-:Y:S06]  /*41e0*/  HMMA.16816.F32.BF16 R4, R68.reuse, R72, RZ ;  /* 0x000000484404723c */ /* 0x042fec00000418ff */
[C---:B------:R-:W-:Y:S01]  /*41f0*/  HMMA.16816.F32.BF16 R8, R68.reuse, R74, RZ ;  /* 0x0000004a4408723c */ /* 0x040fe200000418ff */
[----:B------:R-:W1:Y:S05]  /*4200*/  LDSM.16.M88.4 R72, [R149] ;  /* 0x000000009548783b */ /* 0x000e6a0000000200 */
[C---:B--2---:R-:W-:Y:S01]  /*4210*/  HMMA.16816.F32.BF16 R12, R68.reuse, R76, RZ ;  /* 0x0000004c440c723c */ /* 0x044fe200000418ff */
[----:B---3--:R-:W-:Y:S05]  /*4220*/  IMAD.SHL.U32 R154, R238, 0x40, RZ ;  /* 0x00000040ee9a7824 */ /* 0x008fea00078e00ff */
[----:B------:R-:W-:Y:S01]  /*4230*/  HMMA.16816.F32.BF16 R16, R68, R78, RZ ;  /* 0x0000004e4410723c */ /* 0x000fe200000418ff */
[----:B------:R-:W-:Y:S04]  /*4240*/  LDSM.16.M88.4 R68, [R148] ;  /* 0x000000009444783b */ /* 0x000fe80000000200 */
[----:B------:R-:W2:Y:S01]  /*4250*/  LDSM.16.M88.4 R76, [R195] ;  /* 0x00000000c34c783b */ /* 0x000ea20000000200 */
[C---:B------:R-:W-:Y:S05]  /*4260*/  HMMA.16816.F32.BF16 R4, R80.reuse, R84, R4 ;  /* 0x000000545004723c */ /* 0x040fea0000041804 */
[----:B------:R-:W-:Y:S01]  /*4270*/  IMAD.IADD R153, R243, 0x1, R154 ;  /* 0x00000001f3997824 */ /* 0x000fe200078e029a */
[C---:B------:R-:W-:Y:S01]  /*4280*/  HMMA.16816.F32.BF16 R8, R80.reuse, R86, R8 ;  /* 0x000000565008723c */ /* 0x040fe20000041808 */
[----:B------:R-:W3:Y:S04]  /*4290*/  LDSM.16.M88.4 R84, [R195+0x800] ;  /* 0x00080000c354783b */ /* 0x000ee80000000200 */
[C---:B------:R-:W-:Y:S01]  /*42a0*/  VIADD R156, R153.reuse, 0x7 ;  /* 0x00000007999c7836 */ /* 0x040fe20000000000 */
[C---:B----4-:R-:W-:Y:S04]  /*42b0*/  HMMA.16816.F32.BF16 R12, R80.reuse, R88, R12 ;  /* 0x00000058500c723c */ /* 0x050fe8000004180c */
[----:B------:R-:W-:Y:S01]  /*42c0*/  ISETP.GE.AND P0, PT, R156, RZ, PT ;  /* 0x000000ff9c00720c */ /* 0x000fe20003f06270 */
[----:B------:R-:W-:Y:S01]  /*42d0*/  VIADD R157, R153, 0x8 ;  /* 0x00000008999d7836 */ /* 0x000fe20000000000 */
[----:B------:R-:W-:Y:S01]  /*42e0*/  HMMA.16816.F32.BF16 R16, R80, R90, R16 ;  /* 0x0000005a5010723c */ /* 0x000fe20000041810 */
[----:B------:R-:W-:Y:S03]  /*42f0*/  LDSM.16.M88.4 R80, [R191+0x2000] ;  /* 0x00200000bf50783b */ /* 0x000fe60000000200 */
[----:B------:R-:W-:Y:S01]  /*4300*/  ISETP.GE.AND P1, PT, R157, RZ, PT ;  /* 0x000000ff9d00720c */ /* 0x000fe20003f26270 */
[----:B------:R-:W4:Y:S01]  /*4310*/  LDSM.16.M88.4 R88, [R198+UR5+0x14000] ;  /* 0x01400005c658783b */ /* 0x000f220008000200 */
[C---:B-1----:R-:W-:Y:S05]  /*4320*/  HMMA.16816.F32.BF16 R4, R72.reuse, R92, R4 ;  /* 0x0000005c4804723c */ /* 0x042fea0000041804 */
[C---:B------:R-:W-:Y:S01]  /*4330*/  VIADD R158, R153.reuse, 0xffffffe7 ;  /* 0xffffffe7999e7836 */ /* 0x040fe20000000000 */
[C---:B------:R-:W-:Y:S01]  /*4340*/  HMMA.16816.F32.BF16 R8, R72.reuse, R94, R8 ;  /* 0x0000005e4808723c */ /* 0x040fe20000041808 */
[----:B------:R-:W1:Y:S04]  /*4350*/  LDSM.16.M88.4 R92, [R198+UR5+0x14800] ;  /* 0x01480005c65c783b */ /* 0x000e680008000200 */
[C---:B------:R-:W-:Y:S01]  /*4360*/  @!P0 IADD3 R156, -R153.reuse, -0x7, RZ ;  /* 0xfffffff9999c8810 */ /* 0x040fe20007ffe1ff */
[C---:B------:R-:W-:Y:S03]  /*4370*/  HMMA.16816.F32.BF16 R12, R72.reuse, R96, R12 ;  /* 0x00000060480c723c */ /* 0x040fe6000004180c */
[----:B------:R-:W-:Y:S02]  /*4380*/  ISETP.GE.AND P0, PT, R158, RZ, PT ;  /* 0x000000ff9e00720c */ /* 0x000fe40003f06270 */
[----:B------:R-:W-:Y:S01]  /*4390*/  VIADD R163, R153, 0xfffffff8 ;  /* 0xfffffff899a37836 */ /* 0x000fe20000000000 */
[----:B------:R-:W-:Y:S01]  /*43a0*/  HMMA.16816.F32.BF16 R16, R72, R98, R16 ;  /* 0x000000624810723c */ /* 0x000fe20000041810 */
[----:B------:R-:W-:Y:S03]  /*43b0*/  LDSM.16.M88.4 R72, [R150+0x2000] ;  /* 0x002000009648783b */ /* 0x000fe60000000200 */
[----:B------:R-:W-:Y:S01]  /*43c0*/  ISETP.GE.AND P5, PT, R163, RZ, PT ;  /* 0x000000ffa300720c */ /* 0x000fe20003fa6270 */
[----:B------:R-:W-:Y:S01]  /*43d0*/  LDSM.16.M88.4 R96, [R197+0x2800] ;  /* 0x00280000c560783b */ /* 0x000fe20000000200 */
[C---:B--2---:R-:W-:Y:S05]  /*43e0*/  HMMA.16816.F32.BF16 R4, R68.reuse, R76, R4 ;  /* 0x0000004c4404723c */ /* 0x044fea0000041804 */
[C---:B------:R-:W-:Y:S01]  /*43f0*/  VIADD R162, R153.reuse, 0xfffffff7 ;  /* 0xfffffff799a27836 */ /* 0x040fe20000000000 */
[C---:B------:R-:W-:Y:S01]  /*4400*/  HMMA.16816.F32.BF16 R8, R68.reuse, R78, R8 ;  /* 0x0000004e4408723c */ /* 0x040fe20000041808 */
[----:B------:R-:W2:Y:S03]  /*4410*/  LDSM.16.M88.4 R76, [R197+0x2000] ;  /* 0x00200000c54c783b */ /* 0x000ea60000000200 */
[----:B------:R-:W-:Y:S01]  /*4420*/  ISETP.GE.AND P4, PT, R162, RZ, PT ;  /* 0x000000ffa200720c */ /* 0x000fe20003f86270 */
[----:B------:R-:W-:Y:S01]  /*4430*/  VIADD R161, R153, 0xfffffff0 ;  /* 0xfffffff099a17836 */ /* 0x000fe20000000000 */
[C---:B---3--:R-:W-:Y:S04]  /*4440*/  HMMA.16816.F32.BF16 R12, R68.reuse, R84, R12 ;  /* 0x00000054440c723c */ /* 0x048fe8000004180c */
[----:B------:R-:W-:Y:S01]  /*4450*/  ISETP.GE.AND P3, PT, R161, RZ, PT ;  /* 0x000000ffa100720c */ /* 0x000fe20003f66270 */
[C---:B------:R-:W-:Y:S01]  /*4460*/  VIADD R160, R153.reuse, 0xffffffef ;  /* 0xffffffef99a07836 */ /* 0x040fe20000000000 */
[----:B------:R-:W-:Y:S01]  /*4470*/  HMMA.16816.F32.BF16 R16, R68, R86, R16 ;  /* 0x000000564410723c */ /* 0x000fe20000041810 */
[----:B------:R-:W-:Y:S03]  /*4480*/  LDSM.16.M88.4 R68, [R149+0x2000] ;  /* 0x002000009544783b */ /* 0x000fe60000000200 */
[----:B------:R-:W-:Y:S01]  /*4490*/  ISETP.GE.AND P2, PT, R160, RZ, PT ;  /* 0x000000ffa000720c */ /* 0x000fe20003f46270 */
[----:B------:R-:W3:Y:S01]  /*44a0*/  LDSM.16.M88.4 R84, [R196+0x2000] ;  /* 0x00200000c454783b */ /* 0x000ee20000000200 */
[C---:B----4-:R-:W-:Y:S05]  /*44b0*/  HMMA.16816.F32.BF16 R4, R80.reuse, R88, R4 ;  /* 0x000000585004723c */ /* 0x050fea0000041804 */
[C---:B------:R-:W-:Y:S01]  /*44c0*/  IADD3 R164, R153.reuse, -0x1, RZ ;  /* 0xffffffff99a47810 */ /* 0x040fe20007ffe0ff */
[C---:B------:R-:W-:Y:S01]  /*44d0*/  HMMA.16816.F32.BF16 R8, R80.reuse, R90, R8 ;  /* 0x0000005a5008723c */ /* 0x040fe20000041808 */
[----:B------:R-:W4:Y:S02]  /*44e0*/  LDSM.16.M88.4 R88, [R196+0x2800] ;  /* 0x00280000c458783b */ /* 0x000f240000000200 */
[----:B------:R-:W-:Y:S02]  /*44f0*/  ISETP.GE.AND P6, PT, R164, RZ, PT ;  /* 0x000000ffa400720c */ /* 0x000fe40003fc6270 */
[C---:B------:R-:W-:Y:S01]  /*4500*/  IADD3 R159, R153.reuse, -0x18, RZ ;  /* 0xffffffe8999f7810 */ /* 0x040fe20007ffe0ff */
[C---:B-1----:R-:W-:Y:S05]  /*4510*/  HMMA.16816.F32.BF16 R12, R80.reuse, R92, R12 ;  /* 0x0000005c500c723c */ /* 0x042fea000004180c */
[----:B------:R-:W-:Y:S01]  /*4520*/  @!P1 IADD3 R157, -R153, -0x8, RZ ;  /* 0xfffffff8999d9810 */ /* 0x000fe20007ffe1ff */
[----:B------:R-:W-:Y:S01]  /*4530*/  HMMA.16816.F32.BF16 R16, R80, R94, R16 ;  /* 0x0000005e5010723c */ /* 0x000fe20000041810 */
[----:B------:R-:W-:Y:S02]  /*4540*/  LDSM.16.M88.4 R80, [R195+0x2000] ;  /* 0x00200000c350783b */ /* 0x000fe40000000200 */
[----:B------:R-:W-:Y:S02]  /*4550*/  ISETP.GE.AND P1, PT, R159, RZ, PT ;  /* 0x000000ff9f00720c */ /* 0x000fe40003f26270 */
[----:B------:R-:W-:Y:S01]  /*4560*/  LDSM.16.M88.4 R92, [R195+0x2800] ;  /* 0x00280000c35c783b */ /* 0x000fe20000000200 */
[C---:B--2---:R-:W-:Y:S05]  /*4570*/  HMMA.16816.F32.BF16 R4, R72.reuse, R76, R4 ;  /* 0x0000004c4804723c */ /* 0x044fea0000041804 */
[C---:B------:R-:W-:Y:S01]  /*4580*/  @!P0 IADD3 R158, -R153.reuse, 0x19, RZ ;  /* 0x00000019999e8810 */ /* 0x040fe20007ffe1ff */
[C---:B------:R-:W-:Y:S01]  /*4590*/  HMMA.16816.F32.BF16 R8, R72.reuse, R78, R8 ;  /* 0x0000004e4808723c */ /* 0x040fe20000041808 */
[----:B------:R-:W1:Y:S02]  /*45a0*/  LDSM.16.M88.4 R76, [R148+0x2000] ;  /* 0x00200000944c783b */ /* 0x000e640000000200 */
[----:B------:R-:W-:Y:S02]  /*45b0*/  ISETP.GE.AND P0, PT, R154, R241, PT ;  /* 0x000000f19a00720c */ /* 0x000fe40003f06270 */
[----:B------:R-:W-:Y:S01]  /*45c0*/  IABS R155, R153 ;  /* 0x00000099009b7213 */ /* 0x000fe20000000000 */
[C---:B------:R-:W-:Y:S05]  /*45d0*/  HMMA.16816.F32.BF16 R12, R72.reuse, R96, R12 ;  /* 0x00000060480c723c */ /* 0x040fea000004180c */
[C---:B------:R-:W-:Y:S01]  /*45e0*/  @!P6 IADD3 R164, -R153.reuse, 0x1, RZ ;  /* 0x0000000199a4e810 */ /* 0x040fe20007ffe1ff */
[----:B------:R-:W-:Y:S01]  /*45f0*/  HMMA.16816.F32.BF16 R16, R72, R98, R16 ;  /* 0x000000624810723c */ /* 0x000fe20000041810 */
[----:B------:R-:W-:Y:S04]  /*4600*/  LDSM.16.M88.4 R72, [R191+0x4000] ;  /* 0x00400000bf48783b */ /* 0x000fe80000000200 */
[----:B------:R-:W-:Y:S01]  /*4610*/  LDSM.16.M88.4 R96, [R198+UR5+0x16800] ;  /* 0x01680005c660783b */ /* 0x000fe20008000200 */
[C---:B---3--:R-:W-:Y:S05]  /*4620*/  HMMA.16816.F32.BF16 R4, R68.reuse, R84, R4 ;  /* 0x000000544404723c */ /* 0x048fea0000041804 */
[C---:B------:R-:W-:Y:S01]  /*4630*/  @!P5 IADD3 R163, -R153.reuse, 0x8, RZ ;  /* 0x0000000899a3d810 */ /* 0x040fe20007ffe1ff */
[C---:B------:R-:W-:Y:S01]  /*4640*/  HMMA.16816.F32.BF16 R8, R68.reuse, R86, R8 ;  /* 0x000000564408723c */ /* 0x040fe20000041808 */
[----:B------:R-:W2:Y:S04]  /*4650*/  LDSM.16.M88.4 R84, [R198+UR5+0x16000] ;  /* 0x01600005c654783b */ /* 0x000ea80008000200 */
[C---:B------:R-:W-:Y:S01]  /*4660*/  @!P4 IADD3 R162, -R153.reuse, 0x9, RZ ;  /* 0x0000000999a2c810 */ /* 0x040fe20007ffe1ff */
[C---:B----4-:R-:W-:Y:S05]  /*4670*/  HMMA.16816.F32.BF16 R12, R68.reuse, R88, R12 ;  /* 0x00000058440c723c */ /* 0x050fea000004180c */
[C---:B------:R-:W-:Y:S01]  /*4680*/  @!P3 IADD3 R161, -R153.reuse, 0x10, RZ ;  /* 0x0000001099a1b810 */ /* 0x040fe20007ffe1ff */
[----:B------:R-:W-:Y:S01]  /*4690*/  HMMA.16816.F32.BF16 R16, R68, R90, R16 ;  /* 0x0000005a4410723c */ /* 0x000fe20000041810 */
[----:B------:R-:W-:Y:S04]  /*46a0*/  LDSM.16.M88.4 R68, [R150+0x4000] ;  /* 0x004000009644783b */ /* 0x000fe80000000200 */
[----:B------:R-:W-:Y:S01]  /*46b0*/  LDSM.16.M88.4 R88, [R197+0x4800] ;  /* 0x00480000c558783b */ /* 0x000fe20000000200 */
[C---:B-1----:R-:W-:Y:S05]  /*46c0*/  HMMA.16816.F32.BF16 R4, R76.reuse, R80, R4 ;  /* 0x000000504c04723c */ /* 0x042fea0000041804 */
[C---:B------:R-:W-:Y:S01]  /*46d0*/  @!P2 IADD3 R160, -R153.reuse, 0x11, RZ ;  /* 0x0000001199a0a810 */ /* 0x040fe20007ffe1ff */
[C---:B------:R-:W-:Y:S01]  /*46e0*/  HMMA.16816.F32.BF16 R8, R76.reuse, R82, R8 ;  /* 0x000000524c08723c */ /* 0x040fe20000041808 */
[----:B------:R-:W1:Y:S04]  /*46f0*/  LDSM.16.M88.4 R80, [R197+0x4000] ;  /* 0x00400000c550783b */ /* 0x000e680000000200 */
[----:B------:R-:W-:Y:S01]  /*4700*/  @!P1 IADD3 R159, -R153, 0x18, RZ ;  /* 0x00000018999f9810 */ /* 0x000fe20007ffe1ff */
[C---:B------:R-:W-:Y:S05]  /*4710*/  HMMA.16816.F32.BF16 R12, R76.reuse, R92, R12 ;  /* 0x0000005c4c0c723c */ /* 0x040fea000004180c */
[----:B------:R-:W-:Y:S01]  /*4720*/  I2FP.F32.S32 R157, R157 ;  /* 0x0000009d009d7245 */ /* 0x000fe20000201400 */
[----:B------:R-:W-:Y:S01]  /*4730*/  HMMA.16816.F32.BF16 R16, R76, R94, R16 ;  /* 0x0000005e4c10723c */ /* 0x000fe20000041810 */
[----:B------:R-:W-:Y:S04]  /*4740*/  LDSM.16.M88.4 R76, [R149+0x4000] ;  /* 0x00400000954c783b */ /* 0x000fe80000000200 */
[----:B------:R-:W-:Y:S01]  /*4750*/  LDSM.16.M88.4 R92, [R196+0x4800] ;  /* 0x00480000c45c783b */ /* 0x000fe20000000200 */
[C---:B--2---:R-:W-:Y:S05]  /*4760*/  HMMA.16816.F32.BF16 R4, R72.reuse, R84, R4 ;  /* 0x000000544804723c */ /* 0x044fea0000041804 */
[----:B------:R-:W-:Y:S01]  /*4770*/  I2FP.F32.S32 R156, R156 ;  /* 0x0000009c009c7245 */ /* 0x000fe20000201400 */
[C---:B------:R-:W-:Y:S01]  /*4780*/  HMMA.16816.F32.BF16 R8, R72.reuse, R86, R8 ;  /* 0x000000564808723c */ /* 0x040fe20000041808 */
[----:B------:R-:W2:Y:S04]  /*4790*/  LDSM.16.M88.4 R84, [R196+0x4000] ;  /* 0x00400000c454783b */ /* 0x000ea80000000200 */
[----:B------:R-:W-:Y:S01]  /*47a0*/  I2FP.F32.S32 R164, R164 ;  /* 0x000000a400a47245 */ /* 0x000fe20000201400 */
[C---:B------:R-:W-:Y:S05]  /*47b0*/  HMMA.16816.F32.BF16 R12, R72.reuse, R96, R12 ;  /* 0x00000060480c723c */ /* 0x040fea000004180c */
[----:B------:R-:W-:Y:S01]  /*47c0*/  I2FP.F32.S32 R155, R155 ;  /* 0x0000009b009b7245 */ /* 0x000fe20000201400 */
[----:B------:R-:W-:Y:S01]  /*47d0*/  HMMA.16816.F32.BF16 R16, R72, R98, R16 ;  /* 0x000000624810723c */ /* 0x000fe20000041810 */
[----:B------:R-:W-:Y:S04]  /*47e0*/  LDSM.16.M88.4 R72, [R148+0x4000] ;  /* 0x004000009448783b */ /* 0x000fe80000000200 */
[----:B------:R-:W-:Y:S01]  /*47f0*/  LDSM.16.M88.4 R96, [R195+0x4800] ;  /* 0x00480000c360783b */ /* 0x000fe20000000200 */
[C---:B-1----:R-:W-:Y:S05]  /*4800*/  HMMA.16816.F32.BF16 R4, R68.reuse, R80, R4 ;  /* 0x000000504404723c */ /* 0x042fea0000041804 */
[----:B------:R-:W-:Y:S01]  /*4810*/  I2FP.F32.S32 R163, R163 ;  /* 0x000000a300a37245 */ /* 0x000fe20000201400 */
[C---:B------:R-:W-:Y:S01]  /*4820*/  HMMA.16816.F32.BF16 R8, R68.reuse, R82, R8 ;  /* 0x000000524408723c */ /* 0x040fe20000041808 */
[----:B------:R-:W1:Y:S04]  /*4830*/  LDSM.16.M88.4 R80, [R195+0x4000] ;  /* 0x00400000c350783b */ /* 0x000e680000000200 */
[----:B------:R-:W-:Y:S01]  /*4840*/  I2FP.F32.S32 R162, R162 ;  /* 0x000000a200a27245 */ /* 0x000fe20000201400 */
[C---:B------:R-:W-:Y:S05]  /*4850*/  HMMA.16816.F32.BF16 R12, R68.reuse, R88, R12 ;  /* 0x00000058440c723c */ /* 0x040fea000004180c */
[----:B------:R-:W-:Y:S01]  /*4860*/  I2FP.F32.S32 R161, R161 ;  /* 0x000000a100a17245 */ /* 0x000fe20000201400 */
[----:B------:R-:W-:Y:S05]  /*4870*/  HMMA.16816.F32.BF16 R16, R68, R90, R16 ;  /* 0x0000005a4410723c */ /* 0x000fea0000041810 */
[----:B------:R-:W-:Y:S01]  /*4880*/  I2FP.F32.S32 R160, R160 ;  /* 0x000000a000a07245 */ /* 0x000fe20000201400 */
[C---:B--2---:R-:W-:Y:S05]  /*4890*/  HMMA.16816.F32.BF16 R4, R76.reuse, R84, R4 ;  /* 0x000000544c04723c */ /* 0x044fea0000041804 */
[----:B------:R-:W-:Y:S01]  /*48a0*/  I2FP.F32.S32 R159, R159 ;  /* 0x0000009f009f7245 */ /* 0x000fe20000201400 */
[C---:B------:R-:W-:Y:S05]  /*48b0*/  HMMA.16816.F32.BF16 R8, R76.reuse, R86, R8 ;  /* 0x000000564c08723c */ /* 0x040fea0000041808 */
[----:B------:R-:W-:Y:S01]  /*48c0*/  I2FP.F32.S32 R158, R158 ;  /* 0x0000009e009e7245 */ /* 0x000fe20000201400 */
[C---:B------:R-:W-:Y:S05]  /*48d0*/  HMMA.16816.F32.BF16 R12, R76.reuse, R92, R12 ;  /* 0x0000005c4c0c723c */ /* 0x040fea000004180c */
[----:B------:R-:W-:Y:S01]  /*48e0*/  IMAD.MOV.U32 R153, RZ, RZ, R221 ;  /* 0x000000ffff997224 */ /* 0x000fe200078e00dd */
[----:B------:R-:W-:Y:S06]  /*48f0*/  HMMA.16816.F32.BF16 R16, R76, R94, R16 ;  /* 0x0000005e4c10723c */ /* 0x000fec0000041810 */
[C---:B-1----:R-:W-:Y:S06]  /*4900*/  HMMA.16816.F32.BF16 R4, R72.reuse, R80, R4 ;  /* 0x000000504804723c */ /* 0x042fec0000041804 */
[C---:B------:R-:W-:Y:S06]  /*4910*/  HMMA.16816.F32.BF16 R8, R72.reuse, R82, R8 ;  /* 0x000000524808723c */ /* 0x040fec0000041808 */
[C---:B------:R-:W-:Y:S06]  /*4920*/  HMMA.16816.F32.BF16 R12, R72.reuse, R96, R12 ;  /* 0x00000060480c723c */ /* 0x040fec000004180c */
[----:B------:R-:W-:Y:S06]  /*4930*/  HMMA.16816.F32.BF16 R16, R72, R98, R16 ;  /* 0x000000624810723c */ /* 0x000fec0000041810 */
[-C--:B------:R-:W-:Y:S01]  /*4940*/  FFMA.FTZ R6, R157, -R233.reuse, R6 ;  /* 0x800000e99d067223 */ /* 0x080fe20000010006 */
[-C--:B------:R-:W-:Y:S01]  /*4950*/  FFMA.FTZ R7, R156, -R233.reuse, R7 ;  /* 0x800000e99c077223 */ /* 0x080fe20000010007 */
[CC--:B------:R-:W-:Y:S03]  /*4960*/  FFMA.FTZ R5, R164.reuse, -R233.reuse, R5 ;  /* 0x800000e9a4057223 */ /* 0x0c0fe60000010005 */
[CC--:B------:R-:W-:Y:S01]  /*4970*/  FFMA.FTZ R4, R155.reuse, -R233.reuse, R4 ;  /* 0x800000e99b047223 */ /* 0x0c0fe20000010004 */
[-C--:B------:R-:W-:Y:S01]  /*4980*/  FFMA.FTZ R11, R164, -R233.reuse, R11 ;  /* 0x800000e9a40b7223 */ /* 0x080fe2000001000b */
[-C--:B------:R-:W-:Y:S01]  /*4990*/  FFMA.FTZ R10, R155, -R233.reuse, R10 ;  /* 0x800000e99b0a7223 */ /* 0x080fe2000001000a */
[CC--:B------:R-:W-:Y:S01]  /*49a0*/  FFMA.FTZ R8, R163.reuse, -R233.reuse, R8 ;  /* 0x800000e9a3087223 */ /* 0x0c0fe20000010008 */
[CC--:B------:R-:W-:Y:S03]  /*49b0*/  FFMA.FTZ R9, R162.reuse, -R233.reuse, R9 ;  /* 0x800000e9a2097223 */ /* 0x0c0fe60000010009 */
[-C--:B------:R-:W-:Y:S01]  /*49c0*/  FFMA.FTZ R14, R163, -R233.reuse, R14 ;  /* 0x800000e9a30e7223 */ /* 0x080fe2000001000e */
[-C--:B------:R-:W-:Y:S01]  /*49d0*/  FFMA.FTZ R15, R162, -R233.reuse, R15 ;  /* 0x800000e9a20f7223 */ /* 0x080fe2000001000f */
[CC--:B------:R-:W-:Y:S01]  /*49e0*/  FFMA.FTZ R12, R161.reuse, -R233.reuse, R12 ;  /* 0x800000e9a10c7223 */ /* 0x0c0fe2000001000c */
[CC--:B------:R-:W-:Y:S03]  /*49f0*/  FFMA.FTZ R13, R160.reuse, -R233.reuse, R13 ;  /* 0x800000e9a00d7223 */ /* 0x0c0fe6000001000d */
[-C--:B------:R-:W-:Y:S01]  /*4a00*/  FFMA.FTZ R18, R161, -R233.reuse, R18 ;  /* 0x800000e9a1127223 */ /* 0x080fe20000010012 */
[-C--:B------:R-:W-:Y:S01]  /*4a10*/  FFMA.FTZ R19, R160, -R233.reuse, R19 ;  /* 0x800000e9a0137223 */ /* 0x080fe20000010013 */
[-C--:B------:R-:W-:Y:S01]  /*4a20*/  FFMA.FTZ R16, R159, -R233.reuse, R16 ;  /* 0x800000e99f107223 */ /* 0x080fe20000010010 */
[----:B------:R-:W-:Y:S01]  /*4a30*/  FFMA.FTZ R17, R158, -R233, R17 ;  /* 0x800000e99e117223 */ /* 0x000fe20000010011 */
[----:B------:R-:W-:Y:S06]  /*4a40*/  @!P0 BRA `(.L_x_492) ;  /* 0x0000000000248947 */ /* 0x000fec0003800000 */
[----:B------:R-:W-:Y:S01]  /*4a50*/  IADD3 R68, R154, 0x40, RZ ;  /* 0x000000409a447810 */ /* 0x000fe20007ffe0ff */
[C---:B------:R-:W-:Y:S02]  /*4a60*/  IMAD.IADD R69, R225.reuse, 0x1, R239 ;  /* 0x00000001e1457824 */ /* 0x040fe400078e02ef */
[----:B------:R-:W-:Y:S02]  /*4a70*/  VIADD R71, R225, 0x40 ;  /* 0x00000040e1477836 */ /* 0x000fe40000000000 */
[----:B------:R-:W-:Y:S01]  /*4a80*/  IMAD.MOV.U32 R153, RZ, RZ, R232 ;  /* 0x000000ffff997224 */ /* 0x000fe200078e00e8 */
[----:B------:R-:W-:Y:S02]  /*4a90*/  IADD3 R69, R232, R69, -R240 ;  /* 0x00000045e8457210 */ /* 0x000fe40007ffe8f0 */
[----:B------:R-:W-:Y:S02]  /*4aa0*/  ISETP.LT.AND P0, PT, R71, R240, PT ;  /* 0x000000f04700720c */ /* 0x000fe40003f01270 */
[----:B------:R-:W-:Y:S11]  /*4ab0*/  ISETP.GE.AND P1, PT, R68, R69, PT ;  /* 0x000000454400720c */ /* 0x000ff60003f26270 */
[----:B------:R-:W-:Y:S02]  /*4ac0*/  @!UPT UIADD3 URZ, URZ, URZ, URZ ;  /* 0x0000003f3f3ff290 */ /* 0x000fe4000fffe03f */
[----:B------:R-:W-:Y:S05]  /*4ad0*/  @!P1 BRA P0, `(.L_x_493) ;  /* 0x0000000400089947 */ /* 0x000fea0000000000 */
.L_x_492:
[--C-:B------:R-:W-:Y:S01]  /*4ae0*/  IADD3 R70, R240, 0x1, -R239.reuse ;  /* 0x00000001f0467810 */ /* 0x100fe20007ffe8ef */
[----:B------:R-:W-:Y:S01]  /*4af0*/  IMAD.IADD R69, R203, 0x1, R154 ;  /* 0x00000001cb457824 */ /* 0x000fe200078e029a */
[-C--:B------:R-:W-:Y:S01]  /*4b00*/  IADD3 R68, -R153, R240.reuse, -R239 ;  /* 0x000000f099447210 */ /* 0x080fe20007ffe9ef */
[----:B------:R-:W-:Y:S02]  /*4b10*/  VIADD R80, R222, 0x1 ;  /* 0x00000001de507836 */ /* 0x000fe40000000000 */
[----:B------:R-:W-:Y:S01]  /*4b20*/  VIADD R73, R70, UR7 ;  /* 0x0000000746497c36 */ /* 0x000fe20008000000 */
[-C--:B------:R-:W-:Y:S01]  /*4b30*/  VIADDMNMX R75, R68, R69.reuse, RZ, !PT ;  /* 0x00000045444b7246 */ /* 0x080fe200078001ff */
[----:B------:R-:W-:Y:S02]  /*4b40*/  VIADD R71, R69, 0x8 ;  /* 0x0000000845477836 */ /* 0x000fe40000000000 */
[C---:B------:R-:W-:Y:S01]  /*4b50*/  VIADD R78, R222.reuse, 0x8 ;  /* 0x00000008de4e7836 */ /* 0x040fe20000000000 */
[----:B------:R-:W-:Y:S01]  /*4b60*/  VIADDMNMX R73, R73, R69, R240, PT ;  /* 0x0000004549497246 */ /* 0x000fe200038001f0 */
[C---:B------:R-:W-:Y:S01]  /*4b70*/  VIADD R76, R222.reuse, 0x9 ;  /* 0x00000009de4c7836 */ /* 0x040fe20000000000 */
[CC--:B------:R-:W-:Y:S01]  /*4b80*/  ISETP.GE.AND P0, PT, R222.reuse, R75.reuse, PT ;  /* 0x0000004bde00720c */ /* 0x0c0fe20003f06270 */
[----:B------:R-:W-:Y:S01]  /*4b90*/  VIADD R74, R222, 0x10 ;  /* 0x00000010de4a7836 */ /* 0x000fe20000000000 */
[----:B------:R-:W-:Y:S01]  /*4ba0*/  ISETP.GE.AND P6, PT, R80, R75, PT ;  /* 0x0000004b5000720c */ /* 0x000fe20003fc6270 */
[C---:B------:R-:W-:Y:S01]  /*4bb0*/  VIADD R72, R222.reuse, 0x11 ;  /* 0x00000011de487836 */ /* 0x040fe20000000000 */
[----:B------:R-:W-:Y:S01]  /*4bc0*/  IADD3 R69, R71, UR7, R70 ;  /* 0x0000000747457c10 */ /* 0x000fe2000fffe046 */
[----:B------:R-:W-:Y:S01]  /*4bd0*/  VIADD R70, R222, 0x18 ;  /* 0x00000018de467836 */ /* 0x000fe20000000000 */
[----:B------:R-:W-:Y:S01]  /*4be0*/  VIADDMNMX R71, R68, R71, RZ, !PT ;  /* 0x0000004744477246 */ /* 0x000fe200078001ff */
[C---:B------:R-:W-:Y:S01]  /*4bf0*/  VIADD R68, R222.reuse, 0x19 ;  /* 0x00000019de447836 */ /* 0x040fe20000000000 */
[-C--:B------:R-:W-:Y:S01]  /*4c00*/  ISETP.GE.OR P0, PT, R222, R73.reuse, !P0 ;  /* 0x00000049de00720c */ /* 0x080fe20004706670 */
[----:B------:R-:W-:Y:S01]  /*4c10*/  IMAD.MOV.U32 R232, RZ, RZ, R153 ;  /* 0x000000ffffe87224 */ /* 0x000fe200078e0099 */
[----:B------:R-:W-:Y:S02]  /*4c20*/  ISETP.GE.OR P6, PT, R80, R73, !P6 ;  /* 0x000000495000720c */ /* 0x000fe400077c6670 */
[----:B------:R-:W-:Y:S02]  /*4c30*/  FSEL R4, R4, -INF , !P0 ;  /* 0xff80000004047808 */ /* 0x000fe40004000000 */
[----:B------:R-:W-:Y:S02]  /*4c40*/  FSEL R5, R5, -INF , !P6 ;  /* 0xff80000005057808 */ /* 0x000fe40007000000 */
[-C--:B------:R-:W-:Y:S02]  /*4c50*/  ISETP.GE.AND P5, PT, R78, R75.reuse, PT ;  /* 0x0000004b4e00720c */ /* 0x080fe40003fa6270 */
[-C--:B------:R-:W-:Y:S02]  /*4c60*/  ISETP.GE.AND P4, PT, R76, R75.reuse, PT ;  /* 0x0000004b4c00720c */ /* 0x080fe40003f86270 */
[-C--:B------:R-:W-:Y:S02]  /*4c70*/  ISETP.GE.AND P3, PT, R74, R75.reuse, PT ;  /* 0x0000004b4a00720c */ /* 0x080fe40003f66270 */
[-C--:B------:R-:W-:Y:S02]  /*4c80*/  ISETP.GE.AND P2, PT, R72, R75.reuse, PT ;  /* 0x0000004b4800720c */ /* 0x080fe40003f46270 */
[-C--:B------:R-:W-:Y:S02]  /*4c90*/  ISETP.GE.AND P1, PT, R70, R75.reuse, PT ;  /* 0x0000004b4600720c */ /* 0x080fe40003f26270 */
[----:B------:R-:W-:Y:S02]  /*4ca0*/  ISETP.GE.AND P0, PT, R68, R75, PT ;  /* 0x0000004b4400720c */ /* 0x000fe40003f06270 */
        /* <DEDUP_REMOVED lines=37> */
.L_x_493:
[C---:B------:R-:W-:Y:S01]  /*4f00*/  FMUL.FTZ R68, R234.reuse, 1.4426950216293334961 ;  /* 0x3fb8aa3bea447820 */ /* 0x040fe20000410000 */
[----:B------:R-:W-:Y:S01]  /*4f10*/  FSETP.NEU.FTZ.AND P0, PT, R234, -INF , PT ;  /* 0xff800000ea00780b */ /* 0x000fe20003f1d000 */
[C---:B------:R-:W-:Y:S01]  /*4f20*/  FMUL.FTZ R69, R235.reuse, 1.4426950216293334961 ;  /* 0x3fb8aa3beb457820 */ /* 0x040fe20000410000 */
        /* <DEDUP_REMOVED lines=9> */
[----:B------:R-:W-:Y:S01]  /*4fc0*/  FFMA.FTZ R161, R12, UR8, -R68 ;  /* 0x000000080ca17c23 */ /* 0x000fe20008010844 */
[--C-:B------:R-:W-:Y:S01]  /*4fd0*/  FFMA.FTZ R157, R6, UR8, -R4.reuse ;  /* 0x00000008069d7c23 */ /* 0x100fe20008010804 */
[--C-:B------:R-:W-:Y:S01]  /*4fe0*/  FFMA.FTZ R156, R7, UR8, -R4.reuse ;  /* 0x00000008079c7c23 */ /* 0x100fe20008010804 */
[--C-:B------:R-:W-:Y:S01]  /*4ff0*/  FFMA.FTZ R155, R10, UR8, -R4.reuse ;  /* 0x000000080a9b7c23 */ /* 0x100fe20008010804 */
[----:B------:R-:W-:Y:S01]  /*5000*/  FFMA.FTZ R154, R11, UR8, -R4 ;  /* 0x000000080b9a7c23 */ /* 0x000fe20008010804 */
[----:B------:R-:W-:Y:S01]  /*5010*/  MUFU.EX2 R165, R165 ;  /* 0x000000a500a57308 */ /* 0x000fe20000000800 */
[----:B------:R-:W-:Y:S01]  /*5020*/  FFMA.FTZ R160, R13, UR8, -R68 ;  /* 0x000000080da07c23 */ /* 0x000fe20008010844 */
[--C-:B------:R-:W-:Y:S01]  /*5030*/  FFMA.FTZ R153, R14, UR8, -R4.reuse ;  /* 0x000000080e997c23 */ /* 0x100fe20008010804 */
[----:B------:R-:W-:Y:S01]  /*5040*/  FFMA.FTZ R150, R15, UR8, -R4 ;  /* 0x000000080f967c23 */ /* 0x000fe20008010804 */
[----:B------:R-:W-:Y:S01]  /*5050*/  FFMA.FTZ R159, R16, UR8, -R68 ;  /* 0x00000008109f7c23 */ /* 0x000fe20008010844 */
[----:B------:R-:W-:Y:S01]  /*5060*/  FFMA.FTZ R149, R18, UR8, -R4 ;  /* 0x0000000812957c23 */ /* 0x000fe20008010804 */
        /* <DEDUP_REMOVED lines=42> */
[----:B------:R-:W-:Y:S05]  /*5310*/  LDSM.16.M88.4 R84, [R97+0xc000] ;  /* 0x00c000006154783b */ /* 0x000fea0000000200 */
[----:B------:R-:W4:Y:S05]  /*5320*/  LDSM.16.M88.4 R88, [R196+0x6000] ;  /* 0x00600000c458783b */ /* 0x000f2a0000000200 */
        /* <DEDUP_REMOVED lines=11> */
[----:B------:R-:W3:Y:S05]  /*53e0*/  LDSM.16.M88.4 R72, [R195+0x6800] ;  /* 0x00680000c348783b */ /* 0x000eea0000000200 */
[C---:B------:R-:W-:Y:S01]  /*53f0*/  HMMA.16816.F32.BF16 R4, R84.reuse, R88, R4 ;  /* 0x000000585404723c */ /* 0x040fe20000041804 */
[----:B------:R-:W-:Y:S05]  /*5400*/  LDSM.16.M88.4 R80, [R99+0xe000] ;  /* 0x00e000006350783b */ /* 0x000fea0000000200 */
[C---:B------:R-:W-:Y:S01]  /*5410*/  HMMA.16816.F32.BF16 R8, R84.reuse, R90, R8 ;  /* 0x0000005a5408723c */ /* 0x040fe20000041808 */
[----:B------:R-:W4:Y:S05]  /*5420*/  LDSM.16.M88.4 R88, [R198+UR5+0x1a000] ;  /* 0x01a00005c658783b */ /* 0x000f2a0008000200 */
[C---:B-1----:R-:W-:Y:S06]  /*5430*/  HMMA.16816.F32.BF16 R12, R84.reuse, R68, R12 ;  /* 0x00000044540c723c */ /* 0x042fec000004180c */
[----:B------:R-:W-:Y:S01]  /*5440*/  HMMA.16816.F32.BF16 R16, R84, R70, R16 ;  /* 0x000000465410723c */ /* 0x000fe20000041810 */
[----:B------:R-:W1:Y:S05]  /*5450*/  LDSM.16.M88.4 R68, [R198+UR5+0x1a800] ;  /* 0x01a80005c644783b */ /* 0x000e6a0008000200 */
[C---:B--2---:R-:W-:Y:S01]  /*5460*/  HMMA.16816.F32.BF16 R4, R76.reuse, R92, R4 ;  /* 0x0000005c4c04723c */ /* 0x044fe20000041804 */
[----:B------:R-:W-:Y:S05]  /*5470*/  LDSM.16.M88.4 R84, [R98+0xe000] ;  /* 0x00e000006254783b */ /* 0x000fea0000000200 */
[C---:B------:R-:W-:Y:S01]  /*5480*/  HMMA.16816.F32.BF16 R8, R76.reuse, R94, R8 ;  /* 0x0000005e4c08723c */ /* 0x040fe20000041808 */
[----:B------:R-:W2:Y:S05]  /*5490*/  LDSM.16.M88.4 R92, [R197+0x8000] ;  /* 0x00800000c55c783b */ /* 0x000eaa0000000200 */
[C---:B---3--:R-:W-:Y:S06]  /*54a0*/  HMMA.16816.F32.BF16 R12, R76.reuse, R72, R12 ;  /* 0x000000484c0c723c */ /* 0x048fec000004180c */
[----:B------:R-:W-:Y:S01]  /*54b0*/  HMMA.16816.F32.BF16 R16, R76, R74, R16 ;  /* 0x0000004a4c10723c */ /* 0x000fe20000041810 */
[----:B------:R-:W3:Y:S05]  /*54c0*/  LDSM.16.M88.4 R72, [R197+0x8800] ;  /* 0x00880000c548783b */ /* 0x000eea0000000200 */
[C---:B----4-:R-:W-:Y:S01]  /*54d0*/  HMMA.16816.F32.BF16 R4, R80.reuse, R88, R4 ;  /* 0x000000585004723c */ /* 0x050fe20000041804 */
[----:B------:R-:W-:Y:S05]  /*54e0*/  LDSM.16.M88.4 R76, [R97+0xe000] ;  /* 0x00e00000614c783b */ /* 0x000fea0000000200 */
[C---:B------:R-:W-:Y:S01]  /*54f0*/  HMMA.16816.F32.BF16 R8, R80.reuse, R90, R8 ;  /* 0x0000005a5008723c */ /* 0x040fe20000041808 */
[----:B------:R-:W4:Y:S05]  /*5500*/  LDSM.16.M88.4 R88, [R196+0x8000] ;  /* 0x00800000c458783b */ /* 0x000f2a0000000200 */
[C---:B-1----:R-:W-:Y:S06]  /*5510*/  HMMA.16816.F32.BF16 R12, R80.reuse, R68, R12 ;  /* 0x00000044500c723c */ /* 0x042fec000004180c */
[----:B------:R-:W-:Y:S01]  /*5520*/  HMMA.16816.F32.BF16 R16, R80, R70, R16 ;  /* 0x000000465010723c */ /* 0x000fe20000041810 */
[----:B------:R-:W1:Y:S05]  /*5530*/  LDSM.16.M88.4 R68, [R196+0x8800] ;  /* 0x00880000c444783b */ /* 0x000e6a0000000200 */
        /* <DEDUP_REMOVED lines=43> */
[C---:B-----5:R-:W-:Y:S01]  /*57f0*/  FADD.FTZ R4, -R152.reuse, R4 ;  /* 0x0000000498047221 */ /* 0x060fe20000010100 */
[C---:B------:R-:W-:Y:S01]  /*5800*/  FADD.FTZ R5, -R152.reuse, R5 ;  /* 0x0000000598057221 */ /* 0x040fe20000010100 */
[C---:B------:R-:W-:Y:S03]  /*5810*/  FADD.FTZ R6, -R151.reuse, R6 ;  /* 0x0000000697067221 */ /* 0x040fe60000010100 */
[C---:B------:R-:W-:Y:S01]  /*5820*/  FADD.FTZ R7, -R151.reuse, R7 ;  /* 0x0000000797077221 */ /* 0x040fe20000010100 */
[C---:B------:R-:W-:Y:S01]  /*5830*/  FADD.FTZ R8, -R152.reuse, R8 ;  /* 0x0000000898087221 */ /* 0x040fe20000010100 */
[----:B------:R-:W-:Y:S01]  /*5840*/  FADD.FTZ R9, -R152, R9 ;  /* 0x0000000998097221 */ /* 0x000fe20000010100 */
[C---:B------:R-:W-:Y:S01]  /*5850*/  FADD.FTZ R10, -R151.reuse, R10 ;  /* 0x0000000a970a7221 */ /* 0x040fe20000010100 */
        /* <DEDUP_REMOVED lines=9> */
[C---:B------:R-:W-:Y:S01]  /*58f0*/  FADD.FTZ R16, -R152.reuse, R16 ;  /* 0x0000001098107221 */ /* 0x040fe20000010100 */
[----:B------:R-:W-:Y:S01]  /*5900*/  FADD.FTZ R17, -R152, R17 ;  /* 0x0000001198117221 */ /* 0x000fe20000010100 */
        /* <DEDUP_REMOVED lines=39> */
[C---:B--2---:R-:W-:Y:S01]  /*5b80*/  LEA.HI.X R248, R5.reuse, R8, R4, 0x5, P5 ;  /* 0x0000000805f87211 */ /* 0x044fe200028f2c04 */
[--C-:B------:R-:W-:Y:S01]  /*5b90*/  IMAD.IADD R236, R236, 0x1, R7.reuse ;  /* 0x00000001ecec7824 */ /* 0x100fe200078e0207 */
[----:B------:R-:W-:Y:S01]  /*5ba0*/  @!P3 LEA R8, P5, R5, R10, 0x6 ;  /* 0x0000000a0508b211 */ /* 0x000fe200078a30ff */
[--C-:B------:R-:W-:Y:S01]  /*5bb0*/  IMAD.IADD R230, R230, 0x1, R7.reuse ;  /* 0x00000001e6e67824 */ /* 0x100fe200078e0207 */
[-CC-:B------:R-:W-:Y:S01]  /*5bc0*/  @!P2 LEA.HI.X R13, R9, R249.reuse, R248.reuse, 0x1, P4 ;  /* 0x000000f9090da211 */ /* 0x180fe200020f0cf8 */
        /* <DEDUP_REMOVED lines=54> */
.L_x_494:
        /* <DEDUP_REMOVED lines=137> */
.L_x_495:
        /* <DEDUP_REMOVED lines=82> */
[----:B------:R2:W-:Y:S03]  /*6ce0*/  REDG.E.ADD.F32.FTZ.RN.STRONG.GPU desc[UR14][R162.64], R5 ;  /* 0x00000005a20079a6 */ /* 0x0005e6000c10f38e */
[-C--:B------:R-:W-:Y:S01]  /*6cf0*/  LEA.HI.X.SX32 R167, R157, R245.reuse, 0x2, P0 ;  /* 0x000000f59da77211 */ /* 0x080fe200000f16ff */
[----:B------:R-:W-:Y:S01]  /*6d00*/  REDG.E.ADD.F32.FTZ.RN.STRONG.GPU desc[UR14][R168.64], R6 ;  /* 0x00000006a80079a6 */ /* 0x000fe2000c10f38e */
[CC--:B------:R-:W-:Y:S01]  /*6d10*/  LEA R164, P1, R159.reuse, R244.reuse, 0x2 ;  /* 0x000000f49fa47211 */ /* 0x0c0fe200078210ff */
[C---:B------:R-:W-:Y:S02]  /*6d20*/  IMAD R157, R250.reuse, 0x30, RZ ;  /* 0x00000030fa9d7824 */ /* 0x040fe400078e02ff */
[----:B------:R3:W-:Y:S01]  /*6d30*/  REDG.E.ADD.F32.FTZ.RN.STRONG.GPU desc[UR14][R166.64], R7 ;  /* 0x00000007a60079a6 */ /* 0x0007e2000c10f38e */
[-C--:B------:R-:W-:Y:S01]  /*6d40*/  LEA.HI.X.SX32 R165, R159, R245.reuse, 0x2, P1 ;  /* 0x000000f59fa57211 */ /* 0x080fe200008f16ff */
[C---:B------:R-:W-:Y:S01]  /*6d50*/  IMAD R159, R250.reuse, 0x38, RZ ;  /* 0x00000038fa9f7824 */ /* 0x040fe200078e02ff */
        /* <DEDUP_REMOVED lines=211> */
[----:B------:R-:W-:Y:S01]  /*7a90*/  ISETP.GT.AND P2, PT, R238, R223, PT ;  /* 0x000000dfee00720c */ /* 0x000fe20003f44270 */
        /* <DEDUP_REMOVED lines=74> */
[----:B------:R1:W-:Y:S01]  /*7f40*/  STS [R216], R101 ;  /* 0x00000065d8007388 */ /* 0x0003e20000000800 */
[----:B------:R-:W-:Y:S01]  /*7f50*/  F2FP.BF16.F32.PACK_AB R131, R131, R130 ;  /* 0x000000828383723e */ /* 0x000fe200000010ff */
[----:B------:R-:W-:Y:S01]  /*7f60*/  FMUL.FTZ R140, R140, UR4 ;  /* 0x000000048c8c7c20 */ /* 0x000fe20008410000 */
[----:B------:R-:W-:Y:S01]  /*7f70*/  FMUL.FTZ R141, R141, UR4 ;  /* 0x000000048d8d7c20 */ /* 0x000fe20008410000 */
[----:B------:R1:W-:Y:S01]  /*7f80*/  STS [R216+0x400], R103 ;  /* 0x00040067d8007388 */ /* 0x0003e20000000800 */
[----:B------:R-:W-:Y:S01]  /*7f90*/  FMUL.FTZ R142, R142, UR4 ;  /* 0x000000048e8e7c20 */ /* 0x000fe20008410000 */
[----:B------:R-:W-:Y:S01]  /*7fa0*/  FMUL.FTZ R143, R143, UR4 ;  /* 0x000000048f8f7c20 */ /* 0x000fe20008410000 */
[----:B------:R-:W-:Y:S01]  /*7fb0*/  F2FP.BF16.F32.PACK_AB R121, R121, R120 ;  /* 0x000000787979723e */ /* 0x000fe200000010ff */
[----:B------:R1:W-:Y:S01]  /*7fc0*/  STS [R218], R113 ;  /* 0x00000071da007388 */ /* 0x0003e20000000800 */
[----:B------:R-:W-:Y:S01]  /*7fd0*/  F2FP.BF16.F32.PACK_AB R123, R123, R122 ;  /* 0x0000007a7b7b723e */ /* 0x000fe200000010ff */
[----:B------:R-:W2:Y:S01]  /*7fe0*/  @P0 LDC.64 R2, c[0x0][0x450] ;  /* 0x00011400ff020b82 */ /* 0x000ea20000000a00 */
[----:B------:R-:W-:Y:S01]  /*7ff0*/  F2FP.BF16.F32.PACK_AB R125, R125, R124 ;  /* 0x0000007c7d7d723e */ /* 0x000fe200000010ff */
[----:B------:R1:W-:Y:S01]  /*8000*/  STS [R218+0x400], R115 ;  /* 0x00040073da007388 */ /* 0x0003e20000000800 */
[----:B------:R-:W-:-:S02]  /*8010*/  F2FP.BF16.F32.PACK_AB R127, R127, R126 ;  /* 0x0000007e7f7f723e */ /* 0x000fc400000010ff */
[----:B------:R-:W-:Y:S01]  /*8020*/  F2FP.BF16.F32.PACK_AB R133, R133, R132 ;  /* 0x000000848585723e */ /* 0x000fe200000010ff */
[----:B------:R1:W-:Y:S01]  /*8030*/  STS [R216+0x1000], R105 ;  /* 0x00100069d8007388 */ /* 0x0003e20000000800 */
[----:B------:R-:W-:Y:S01]  /*8040*/  F2FP.BF16.F32.PACK_AB R135, R135, R134 ;  /* 0x000000868787723e */ /* 0x000fe200000010ff */
[----:B------:R-:W3:Y:S01]  /*8050*/  @P0 LDC.64 R4, c[0x0][0x458] ;  /* 0x00011600ff040b82 */ /* 0x000ee20000000a00 */
[----:B------:R-:W-:Y:S01]  /*8060*/  F2FP.BF16.F32.PACK_AB R145, R145, R144 ;  /* 0x000000909191723e */ /* 0x000fe200000010ff */
[----:B------:R1:W-:Y:S01]  /*8070*/  STS [R216+0x1400], R107 ;  /* 0x0014006bd8007388 */ /* 0x0003e20000000800 */
[----:B------:R-:W-:Y:S02]  /*8080*/  F2FP.BF16.F32.PACK_AB R147, R147, R146 ;  /* 0x000000929393723e */ /* 0x000fe400000010ff */
[----:B------:R-:W-:Y:S01]  /*8090*/  F2FP.BF16.F32.PACK_AB R137, R137, R136 ;  /* 0x000000888989723e */ /* 0x000fe200000010ff */
[----:B------:R1:W-:Y:S01]  /*80a0*/  STS [R218+0x1000], R109 ;  /* 0x0010006dda007388 */ /* 0x0003e20000000800 */
[----:B------:R-:W-:-:S02]  /*80b0*/  F2FP.BF16.F32.PACK_AB R139, R139, R138 ;  /* 0x0000008a8b8b723e */ /* 0x000fc400000010ff */
[----:B------:R-:W-:Y:S01]  /*80c0*/  F2FP.BF16.F32.PACK_AB R141, R141, R140 ;  /* 0x0000008c8d8d723e */ /* 0x000fe200000010ff */
[----:B------:R1:W-:Y:S01]  /*80d0*/  STS [R218+0x1400], R111 ;  /* 0x0014006fda007388 */ /* 0x0003e20000000800 */
[----:B------:R-:W-:Y:S02]  /*80e0*/  F2FP.BF16.F32.PACK_AB R143, R143, R142 ;  /* 0x0000008e8f8f723e */ /* 0x000fe400000010ff */
        /* <DEDUP_REMOVED lines=29> */
[CC--:B------:R-:W-:Y:S02]  /*82c0*/  @P0 IADD3 R10, R237.reuse, R242.reuse, RZ ;  /* 0x000000f2ed0a0210 */ /* 0x0c0fe40007ffe0ff */
[----:B------:R-:W-:Y:S01]  /*82d0*/  @P0 IADD3 R8, R237, R242, RZ ;  /* 0x000000f2ed080210 */ /* 0x000fe20007ffe0ff */
[----:B------:R1:W-:Y:S01]  /*82e0*/  STS [R218+0x4000], R145 ;  /* 0x00400091da007388 */ /* 0x0003e20000000800 */
[----:B------:R-:W-:Y:S01]  /*82f0*/  F2FP.BF16.F32.PACK_AB R61, R61, R60 ;  /* 0x0000003c3d3d723e */ /* 0x000fe200000010ff */
[C---:B--2---:R-:W-:Y:S01]  /*8300*/  @P0 IMAD R44, R10.reuse, R3, RZ ;  /* 0x000000030a2c0224 */ /* 0x044fe200078e02ff */
[----:B------:R-:W-:Y:S01]  /*8310*/  F2FP.BF16.F32.PACK_AB R63, R63, R62 ;  /* 0x0000003e3f3f723e */ /* 0x000fe200000010ff */
[----:B------:R1:W-:Y:S01]  /*8320*/  STS [R218+0x4400], R147 ;  /* 0x00440093da007388 */ /* 0x0003e20000000800 */
[----:B------:R-:W-:-:S03]  /*8330*/  @P0 IMAD.WIDE.U32 R10, R10, R2, RZ ;  /* 0x000000020a0a0225 */ /* 0x000fc600078e00ff */
[----:B------:R1:W-:Y:S01]  /*8340*/  STS [R216+0x5000], R137 ;  /* 0x00500089d8007388 */ /* 0x0003e20000000800 */
[C---:B---3--:R-:W-:Y:S01]  /*8350*/  @P0 IMAD R6, R8.reuse, R5, RZ ;  /* 0x0000000508060224 */ /* 0x048fe200078e02ff */
[----:B------:R-:W-:Y:S01]  /*8360*/  @P0 IADD3 R44, R11, R44, RZ ;  /* 0x0000002c0b2c0210 */ /* 0x000fe20007ffe0ff */
[----:B------:R-:W-:Y:S01]  /*8370*/  @P0 IMAD.WIDE.U32 R8, R8, R4, RZ ;  /* 0x0000000408080225 */ /* 0x000fe200078e00ff */
[----:B------:R1:W-:Y:S01]  /*8380*/  STS [R216+0x5400], R139 ;  /* 0x0054008bd8007388 */ /* 0x0003e20000000800 */
[----:B------:R-:W-:Y:S02]  /*8390*/  SHF.R.S32.HI R11, RZ, 0x1f, R208 ;  /* 0x0000001fff0b7819 */ /* 0x000fe400000114d0 */
[----:B------:R-:W-:Y:S01]  /*83a0*/  @P0 IMAD.MOV.U32 R46, RZ, RZ, R10 ;  /* 0x000000ffff2e0224 */ /* 0x000fe200078e000a */
[----:B------:R1:W-:Y:S01]  /*83b0*/  STS [R218+0x5000], R141 ;  /* 0x0050008dda007388 */ /* 0x0003e20000000800 */
[----:B------:R-:W-:Y:S01]  /*83c0*/  @P0 IADD3 R6, R9, R6, RZ ;  /* 0x0000000609060210 */ /* 0x000fe20007ffe0ff */
[----:B------:R-:W-:-:S02]  /*83d0*/  @P0 IMAD.MOV.U32 R56, RZ, RZ, R8 ;  /* 0x000000ffff380224 */ /* 0x000fc400078e0008 */
        /* <DEDUP_REMOVED lines=33> */
[----:B-1----:R-:W-:-:S05]  /*85f0*/  IMAD.WIDE.U32 R46, R208, R8, R12 ;  /* 0x00000008d02e7225 */ /* 0x002fca00078e000c */
[----:B------:R-:W-:Y:S02]  /*8600*/  IADD3 R44, R47, R7, RZ ;  /* 0x000000072f2c7210 */ /* 0x000fe40007ffe0ff */
.L_x_497:
        /* <DEDUP_REMOVED lines=11> */
[----:B------:R-:W-:-:S07]  /*86c0*/  IADD3 R6, R57, R7, RZ ;  /* 0x0000000739067210 */ /* 0x000fce0007ffe0ff */
.L_x_498:
[----:B------:R-:W-:Y:S01]  /*86d0*/  STS [R218+0xb000], R61 ;  /* 0x00b0003dda007388 */ /* 0x000fe20000000800 */
[----:B-1----:R-:W-:Y:S01]  /*86e0*/  SHF.R.S32.HI R57, RZ, 0x1f, R225 ;  /* 0x0000001fff397819 */ /* 0x002fe200000114e1 */
[----:B------:R-:W-:Y:S01]  /*86f0*/  IMAD.MOV.U32 R62, RZ, RZ, R206 ;  /* 0x000000ffff3e7224 */ /* 0x000fe200078e00ce */
[----:B------:R-:W-:Y:S01]  /*8700*/  SHF.R.S32.HI R7, RZ, 0x1f, R214 ;  /* 0x0000001fff077819 */ /* 0x000fe200000114d6 */
[----:B------:R1:W-:Y:S01]  /*8710*/  STS [R218+0xb400], R63 ;  /* 0x00b4003fda007388 */ /* 0x0003e20000000800 */
[----:B------:R-:W-:Y:S01]  /*8720*/  IMAD R240, R211, -0x40, R240 ;  /* 0xffffffc0d3f07824 */ /* 0x000fe200078e02f0 */
[----:B------:R-:W-:Y:S01]  /*8730*/  ULDC.64 UR6, c[0x0][0x468] ;  /* 0x00011a0000067ab9 */ /* 0x000fe20000000a00 */
[----:B------:R-:W-:Y:S01]  /*8740*/  IMAD R48, R57, R2, RZ ;  /* 0x0000000239307224 */ /* 0x000fe200078e02ff */
[----:B------:R-:W-:Y:S01]  /*8750*/  BAR.SYNC.DEFER_BLOCKING 0x0 ;  /* 0x0000000000007b1d */ /* 0x000fe20000010000 */
[----:B------:R-:W-:Y:S02]  /*8760*/  SHF.R.S32.HI R59, RZ, 0x1f, R205 ;  /* 0x0000001fff3b7819 */ /* 0x000fe400000114cd */
[----:B------:R-:W-:Y:S01]  /*8770*/  ISETP.GE.AND P4, PT, R205, R240, PT ;  /* 0x000000f0cd00720c */ /* 0x000fe20003f86270 */
[----:B------:R-:W-:-:S02]  /*8780*/  IMAD R45, R225, R3, R48 ;  /* 0x00000003e12d7224 */ /* 0x000fc400078e0230 */
[----:B------:R-:W-:Y:S01]  /*8790*/  BSSY B0, `(.L_x_499) ;  /* 0x0000027000007945 */ /* 0x000fe20003800000 */
[----:B-1----:R-:W-:Y:S01]  /*87a0*/  SHF.R.S32.HI R63, RZ, 0x1f, R206 ;  /* 0x0000001fff3f7819 */ /* 0x002fe200000114ce */
[----:B------:R1:W2:Y:S02]  /*87b0*/  LDS.128 R40, [R213+0x13000] ;  /* 0x01300000d5287984 */ /* 0x0002a40000000c00 */
[----:B------:R-:W-:Y:S02]  /*87c0*/  IMAD.WIDE.U32 R50, R225, R2, R62 ;  /* 0x00000002e1327225 */ /* 0x000fe400078e003e */
[----:B------:R1:W3:Y:S01]  /*87d0*/  LDS.128 R36, [R213+0x15000] ;  /* 0x01500000d5247984 */ /* 0x0002e20000000c00 */
[----:B------:R-:W-:-:S03]  /*87e0*/  IADD3 R64, P0, R46, R50, RZ ;  /* 0x000000322e407210 */ /* 0x000fc60007f1e0ff */
        /* <DEDUP_REMOVED lines=9> */
[----:B------:R1:W1:Y:S03]  /*8880*/  LDS.128 R20, [R213+0x1a000] ;  /* 0x01a00000d5147984 */ /* 0x0002660000000c00 */
[----:B------:R-:W-:Y:S01]  /*8890*/  IMAD.IADD R61, R45, 0x1, R65 ;  /* 0x000000012d3d7824 */ /* 0x000fe200078e0241 */
        /* <DEDUP_REMOVED lines=22> */
.L_x_500:
[----:B------:R-:W-:Y:S05]  /*8a00*/  BSYNC B0 ;  /* 0x0000000000007941 */ /* 0x000fea0003800000 */
.L_x_499:
        /* <DEDUP_REMOVED lines=19> */
.L_x_502:
[----:B------:R-:W-:Y:S05]  /*8b40*/  BSYNC B0 ;  /* 0x0000000000007941 */ /* 0x000fea0003800000 */
.L_x_501:
        /* <DEDUP_REMOVED lines=28> */
.L_x_504:
[----:B------:R-:W-:Y:S05]  /*8d10*/  BSYNC B0 ;  /* 0x0000000000007941 */ /* 0x000fea0003800000 */
.L_x_503:
        /* <DEDUP_REMOVED lines=19> */
.L_x_473:
[----:B------:R-:W-:Y:S05]  /*8e50*/  BSYNC B1 ;  /* 0x0000000000017941 */ /* 0x000fea0003800000 */
.L_x_459:
[----:B-1-34-:R-:W1:Y:S02]  /*8e60*/  LDC R2, c[0x0][0xc] ;  /* 0x00000300ff027b82 */ /* 0x01ae640000000800 */
[----:B-1----:R-:W-:-:S04]  /*8e70*/  IADD3 R211, R2, R211, RZ ;  /* 0x000000d302d37210 */ /* 0x002fc80007ffe0ff */
[----:B------:R-:W-:-:S13]  /*8e80*/  ISETP.GE.AND P0, PT, R211, UR12, PT ;  /* 0x0000000cd3007c0c */ /* 0x000fda000bf06270 */
[----:B------:R-:W-:Y:S05]  /*8e90*/  @P0 BRA `(.L_x_505) ;  /* 0x0000000000040947 */ /* 0x000fea0003800000 */
[----:B------:R-:W-:Y:S05]  /*8ea0*/  BRA `(.L_x_506) ;  /* 0xffffff7800987947 */ /* 0x000fea000383ffff */
.L_x_505:
[----:B------:R-:W-:Y:S05]  /*8eb0*/  EXIT ;  /* 0x000000000000794d */ /* 0x000fea0003800000 */
.L_x_507:
        /* <DEDUP_REMOVED lines=12> */
.L_x_1593:


//--------------------- .text._ZN5flash27flash_bwd_convert_dq_kernelI23Flash_bwd_kernel_traitsILi192ELi64ELi64ELi8ELi4ELi2ELi2ELb1ELb1EN7cutlass10bfloat16_tE19Flash_kernel_traitsILi192ELi64ELi64ELi8ES3_EEEEvNS_16Flash_bwd_paramsEi --------------------------
	.section	.text._ZN5flash27flash_bwd_convert_dq_kernelI23Flash_bwd_kernel_traitsILi192ELi64ELi64ELi8ELi4ELi2ELi2ELb1ELb1EN7cutlass10bfloat16_tE19Flash_kernel_traitsILi192ELi64ELi64ELi8ES3_EEEEvNS_16Flash_bwd_paramsEi,"ax",@progbits
	.align	128
        .global         _ZN5flash27flash_bwd_convert_dq_kernelI23Flash_bwd_kernel_traitsILi192ELi64ELi64ELi8ELi4ELi2ELi2ELb1ELb1EN7cutlass10bfloat16_tE19Flash_kernel_traitsILi192ELi64ELi64ELi8ES3_EEEEvNS_16Flash_bwd_paramsEi
        .type           _ZN5flash27flash_bwd_convert_dq_kernelI23Flash_bwd_kernel_traitsILi192ELi64ELi64ELi8ELi4ELi2ELi2ELb1ELb1EN7cutlass10bfloat16_tE19Flash_kernel_traitsILi192ELi64ELi64ELi8ES3_EEEEvNS_16Flash_bwd_paramsEi,@function
        .size           _ZN5flash27flash_bwd_convert_dq_kernelI23Flash_bwd_kernel_traitsILi192ELi64ELi64ELi8ELi4ELi2ELi2ELb1ELb1EN7cutlass10bfloat16_tE19Flash_kernel_traitsILi192ELi64ELi64ELi8ES3_EEEEvNS_16Flash_bwd_paramsEi,(.L_x_1594 - _ZN5flash27flash_bwd_convert_dq_kernelI23Flash_bwd_kernel_traitsILi192ELi64ELi64ELi8ELi4ELi2ELi2ELb1ELb1EN7cutlass10bfloat16_tE19Flash_kernel_traitsILi192ELi64ELi64ELi8ES3_EEEEvNS_16Flash_bwd_paramsEi)
        .other          _ZN5flash27flash_bwd_convert_dq_kernelI23Flash_bwd_kernel_traitsILi192ELi64ELi64ELi8ELi4ELi2ELi2ELb1ELb1EN7cutlass10bfloat16_tE19Flash_kernel_traitsILi192ELi64ELi64ELi8ES3_EEEEvNS_16Flash_bwd_paramsEi,@"STO_CUDA_ENTRY STV_DEFAULT"
_ZN5flash27flash_bwd_convert_dq_kernelI23Flash_bwd_kernel_traitsILi192ELi64ELi64ELi8ELi4ELi2ELi2ELb1ELb1EN7cutlass10bfloat16_tE19Flash_kernel_traitsILi192ELi64ELi64ELi8ES3_EEEEvNS_16Flash_bwd_paramsEi:
.text._ZN5flash27flash_bwd_convert_dq_kernelI23Flash_bwd_kernel_traitsILi192ELi64ELi64ELi8ELi4ELi2ELi2ELb1ELb1EN7cutlass10bfloat16_tE19Flash_kernel_traitsILi192ELi64ELi64ELi8ES3_EEEEvNS_16Flash_bwd_paramsEi:
[----:B------:R-:W-:Y:S01]  /*0000*/  LDC R1, c[0x0][0x28] ;  /* 0x00000a00ff017b82 */ /* 0x000fe20000000800 */
[----:B------:R-:W0:Y:S07]  /*0010*/  S2R R44, SR_CTAID.Y ;  /* 0x00000000002c7919 */ /* 0x000e2e0000002600 */
[----:B------:R-:W0:Y:S01]  /*0020*/  LDC.64 R2, c[0x0][0x2f0] ;  /* 0x0000bc00ff027b82 */ /* 0x000e220000000a00 */
[----:B------:R-:W-:Y:S01]  /*0030*/  ULDC.64 UR4, c[0x0][0x2f0] ;  /* 0x0000bc0000047ab9 */ /* 0x000fe20000000a00 */
[----:B------:R-:W-:Y:S01]  /*0040*/  MOV R47, 0xffffffff ;  /* 0xffffffff002f7802 */ /* 0x000fe20000000f00 */
[----:B------:R-:W-:Y:S01]  /*0050*/  ULDC.64 UR6, c[0x0][0x208] ;  /* 0x0000820000067ab9 */ /* 0x000fe20000000a00 */
[----:B------:R-:W-:-:S04]  /*0060*/  ISETP.NE.U32.AND P0, PT, RZ, UR4, PT ;  /* 0x00000004ff007c0c */ /* 0x000fc8000bf05070 */
[----:B------:R-:W-:Y:S01]  /*0070*/  ISETP.NE.AND.EX P0, PT, RZ, UR5, PT, P0 ;  /* 0x00000005ff007c0c */ /* 0x000fe2000bf05300 */
[----:B0-----:R-:W-:-:S12]  /*0080*/  IMAD.WIDE R2, R44, 0x4, R2 ;  /* 0x000000042c027825 */ /* 0x001fd800078e0202 */
[----:B------:R-:W2:Y:S04]  /*0090*/  @P0 LDG.E R47, desc[UR6][R2.64] ;  /* 0x00000006022f0981 */ /* 0x000ea8000c1e1900 */
[----:B------:R-:W2:Y:S01]  /*00a0*/  @P0 LDG.E R80, desc[UR6][R2.64+0x4] ;  /* 0x0000040602500981 */ /* 0x000ea2000c1e1900 */
[----:B------:R-:W0:Y:S02]  /*00b0*/  S2R R79, SR_CTAID.X ;  /* 0x00000000004f7919 */ /* 0x000e240000002500 */
[----:B0-----:R-:W-:Y:S01]  /*00c0*/  SHF.L.U32 R79, R79, 0x6, RZ ;  /* 0x000000064f4f7819 */ /* 0x001fe200000006ff */
[----:B--2---:R-:W-:-:S06]  /*00d0*/  @P0 IMAD.IADD R80, R80, 0x1, -R47 ;  /* 0x0000000150500824 */ /* 0x004fcc00078e0a2f */
[----:B------:R-:W0:Y:S02]  /*00e0*/  @!P0 LDC R80, c[0x0][0x2c4] ;  /* 0x0000b100ff508b82 */ /* 0x000e240000000800 */
[----:B0-----:R-:W-:-:S13]  /*00f0*/  ISETP.GT.AND P1, PT, R80, R79, PT ;  /* 0x0000004f5000720c */ /* 0x001fda0003f24270 */
[----:B------:R-:W-:Y:S05]  /*0100*/  @!P1 EXIT ;  /* 0x000000000000994d */ /* 0x000fea0003800000 */
[----:B------:R-:W0:Y:S01]  /*0110*/  S2R R6, SR_TID.X ;  /* 0x0000000000067919 */ /* 0x000e220000002100 */
[----:B------:R-:W-:Y:S01]  /*0120*/  ISETP.NE.AND P2, PT, R47, -0x1, PT ;  /* 0xffffffff2f00780c */ /* 0x000fe20003f45270 */
[----:B------:R-:W1:Y:S01]  /*0130*/  LDC R75, c[0x0][0x490] ;  /* 0x00012400ff4b7b82 */ /* 0x000e620000000800 */
[----:B------:R-:W-:Y:S01]  /*0140*/  HFMA2.MMA R41, -RZ, RZ, 0, 0 ;  /* 0x00000000ff297435 */ /* 0x000fe200000001ff */
[----:B------:R-:W2:Y:S01]  /*0150*/  S2R R50, SR_TID.X ;  /* 0x0000000000327919 */ /* 0x000ea20000002100 */
[----:B------:R-:W-:Y:S02]  /*0160*/  SHF.R.S32.HI R51, RZ, 0x1f, R79 ;  /* 0x0000001fff337819 */ /* 0x000fe4000001144f */
[----:B------:R-:W-:Y:S02]  /*0170*/  CS2R R72, SRZ ;  /* 0x0000000000487805 */ /* 0x000fe4000001ff00 */
[----:B------:R-:W-:Y:S01]  /*0180*/  CS2R R70, SRZ ;  /* 0x0000000000467805 */ /* 0x000fe2000001ff00 */
[----:B------:R-:W3:Y:S01]  /*0190*/  S2R R74, SR_CTAID.Z ;  /* 0x00000000004a7919 */ /* 0x000ee20000002700 */
[----:B------:R-:W-:-:S02]  /*01a0*/  CS2R R68, SRZ ;  /* 0x0000000000447805 */ /* 0x000fc4000001ff00 */
[----:B------:R-:W-:Y:S02]  /*01b0*/  CS2R R66, SRZ ;  /* 0x0000000000427805 */ /* 0x000fe4000001ff00 */
[----:B------:R-:W-:Y:S02]  /*01c0*/  CS2R R64, SRZ ;  /* 0x0000000000407805 */ /* 0x000fe4000001ff00 */
[----:B------:R-:W-:Y:S02]  /*01d0*/  CS2R R62, SRZ ;  /* 0x00000000003e7805 */ /* 0x000fe4000001ff00 */
[----:B------:R-:W-:Y:S01]  /*01e0*/  CS2R R60, SRZ ;  /* 0x00000000003c7805 */ /* 0x000fe2000001ff00 */
[----:B------:R-:W4:Y:S01]  /*01f0*/  @P2 LDC.64 R4, c[0x0][0x448] ;  /* 0x00011200ff042b82 */ /* 0x000f220000000a00 */
        /* <DEDUP_REMOVED lines=15> */
[----:B-1----:R-:W-:Y:S02]  /*02f0*/  ISETP.GE.AND P1, PT, R75, 0x1, PT ;  /* 0x000000014b00780c */ /* 0x002fe40003f26270 */
[----:B0-----:R-:W-:-:S04]  /*0300*/  SHF.R.S32.HI R7, RZ, 0x1f, R6 ;  /* 0x0000001fff077819 */ /* 0x001fc80000011406 */
[CC--:B------:R-:W-:Y:S02]  /*0310*/  LEA.HI R0, R7.reuse, R6.reuse, RZ, 0x2 ;  /* 0x0000000607007211 */ /* 0x0c0fe400078f10ff */
[----:B------:R-:W-:Y:S01]  /*0320*/  LEA.HI R38, R7, R6, RZ, 0x3 ;  /* 0x0000000607267211 */ /* 0x000fe200078f18ff */
[C---:B----4-:R-:W-:Y:S01]  /*0330*/  @P2 IMAD.WIDE.U32 R82, R47.reuse, R4, RZ ;  /* 0x000000042f522225 */ /* 0x050fe200078e00ff */
[--C-:B------:R-:W-:Y:S02]  /*0340*/  SHF.R.S32.HI R76, RZ, 0x2, R0.reuse ;  /* 0x00000002ff4c7819 */ /* 0x100fe40000011400 */
[----:B------:R-:W-:Y:S01]  /*0350*/  SHF.R.S32.HI R3, RZ, 0x1f, R0 ;  /* 0x0000001fff037819 */ /* 0x000fe20000011400 */
[----:B------:R-:W-:Y:S01]  /*0360*/  @P2 IMAD R81, R47, R5, R83 ;  /* 0x000000052f512224 */ /* 0x000fe200078e0253 */
[----:B------:R-:W-:Y:S02]  /*0370*/  LOP3.LUT R78, R38, 0x1ffffff8, RZ, 0xc0, !PT ;  /* 0x1ffffff8264e7812 */ /* 0x000fe400078ec0ff */
[----:B------:R-:W-:-:S02]  /*0380*/  CS2R R4, SRZ ;  /* 0x0000000000047805 */ /* 0x000fc4000001ff00 */
[----:B------:R-:W-:Y:S02]  /*0390*/  LEA.HI R3, R3, R76, RZ, 0x3 ;  /* 0x0000004c03037211 */ /* 0x000fe400078f18ff */
[----:B------:R-:W-:Y:S01]  /*03a0*/  LOP3.LUT R77, R0, 0x3ffffffc, RZ, 0xc0, !PT ;  /* 0x3ffffffc004d7812 */ /* 0x000fe200078ec0ff */
[----:B------:R-:W-:Y:S01]  /*03b0*/  IMAD.IADD R78, R6, 0x1, -R78 ;  /* 0x00000001064e7824 */ /* 0x000fe200078e0a4e */
[----:B------:R-:W-:Y:S02]  /*03c0*/  LOP3.LUT R3, R3, 0xfffffff8, RZ, 0xc0, !PT ;  /* 0xfffffff803037812 */ /* 0x000fe400078ec0ff */
[CC--:B------:R-:W-:Y:S02]  /*03d0*/  LEA.HI R39, R7.reuse, R6.reuse, RZ, 0x5 ;  /* 0x0000000607277211 */ /* 0x0c0fe400078f28ff */
[----:B------:R-:W-:Y:S01]  /*03e0*/  LEA.HI R2, R7, R6, RZ, 0x6 ;  /* 0x0000000607027211 */ /* 0x000fe200078f30ff */
[----:B------:R-:W-:Y:S01]  /*03f0*/  IMAD.IADD R76, R76, 0x1, -R3 ;  /* 0x000000014c4c7824 */ /* 0x000fe200078e0a03 */
[----:B--2---:R-:W-:-:S02]  /*0400*/  SHF.R.S32.HI R3, RZ, 0x1f, R50 ;  /* 0x0000001fff037819 */ /* 0x004fc40000011432 */
[----:B------:R-:W-:Y:S02]  /*0410*/  IADD3 R77, -R77, R6, RZ ;  /* 0x000000064d4d7210 */ /* 0x000fe40007ffe1ff */
[----:B------:R-:W-:Y:S02]  /*0420*/  CS2R R6, SRZ ;  /* 0x0000000000067805 */ /* 0x000fe4000001ff00 */
[----:B------:R-:W-:Y:S02]  /*0430*/  LEA.HI R40, R3, R50, RZ, 0x5 ;  /* 0x0000003203287211 */ /* 0x000fe400078f28ff */
[----:B------:R-:W-:Y:S02]  /*0440*/  SHF.R.S32.HI R3, RZ, 0x5, R39 ;  /* 0x00000005ff037819 */ /* 0x000fe40000011427 */
[----:B------:R-:W-:Y:S02]  /*0450*/  SHF.R.S32.HI R2, RZ, 0x6, R2 ;  /* 0x00000006ff027819 */ /* 0x000fe40000011402 */
[----:B------:R-:W-:-:S02]  /*0460*/  SHF.R.S32.HI R0, RZ, 0x3, R38 ;  /* 0x00000003ff007819 */ /* 0x000fc40000011426 */
[----:B------:R-:W-:Y:S01]  /*0470*/  SHF.R.S32.HI R48, RZ, 0x5, R40 ;  /* 0x00000005ff307819 */ /* 0x000fe20000011428 */
[----:B---3--:R-:W-:Y:S06]  /*0480*/  @P2 BRA `(.L_x_508) ;  /* 0x00000000001c2947 */ /* 0x008fec0003800000 */
[----:B------:R-:W0:Y:S01]  /*0490*/  LDC.64 R38, c[0x0][0x430] ;  /* 0x00010c00ff267b82 */ /* 0x000e220000000a00 */
[----:B------:R-:W-:Y:S01]  /*04a0*/  SHF.R.S32.HI R43, RZ, 0x1f, R44 ;  /* 0x0000001fff2b7819 */ /* 0x000fe2000001142c */
[----:B------:R-:W-:-:S04]  /*04b0*/  IMAD.MOV.U32 R47, RZ, RZ, -0x1 ;  /* 0xffffffffff2f7424 */ /* 0x000fc800078e00ff */
[-C--:B0-----:R-:W-:Y:S02]  /*04c0*/  IMAD R43, R43, R38.reuse, RZ ;  /* 0x000000262b2b7224 */ /* 0x081fe400078e02ff */
[----:B------:R-:W-:-:S04]  /*04d0*/  IMAD.WIDE.U32 R82, R44, R38, RZ ;  /* 0x000000262c527225 */ /* 0x000fc800078e00ff */
[----:B------:R-:W-:-:S05]  /*04e0*/  IMAD R39, R44, R39, R43 ;  /* 0x000000272c277224 */ /* 0x000fca00078e022b */
[----:B------:R-:W-:-:S07]  /*04f0*/  IADD3 R81, R83, R39, RZ ;  /* 0x0000002753517210 */ /* 0x000fce0007ffe0ff */
.L_x_508:
[----:B------:R-:W-:Y:S05]  /*0500*/  @!P1 BRA `(.L_x_509) ;  /* 0x0000000c00349947 */ /* 0x000fea0003800000 */
[----:B------:R-:W0:Y:S01]  /*0510*/  LDC R45, c[0x0][0x2d4] ;  /* 0x0000b500ff2d7b82 */ /* 0x000e220000000800 */
[----:B------:R-:W-:Y:S01]  /*0520*/  IMAD.WIDE R38, R44, 0x80, RZ ;  /* 0x000000802c267825 */ /* 0x000fe200078e02ff */
[----:B------:R-:W-:Y:S01]  /*0530*/  LOP3.LUT R55, R40, 0xffffffe0, RZ, 0xc0, !PT ;  /* 0xffffffe028377812 */ /* 0x000fe200078ec0ff */
[----:B------:R-:W-:Y:S01]  /*0540*/  ULDC.64 UR10, c[0x0][0x488] ;  /* 0x00012200000a7ab9 */ /* 0x000fe20000000a00 */
[----:B------:R-:W-:Y:S01]  /*0550*/  UMOV UR4, URZ ;  /* 0x0000003f00047c82 */ /* 0x000fe20008000000 */
[----:B------:R-:W-:Y:S01]  /*0560*/  USHF.L.U64.HI UR5, UR10, 0x2, UR11 ;  /* 0x000000020a057899 */ /* 0x000fe2000801020b */
[----:B------:R-:W-:Y:S01]  /*0570*/  SEL R38, R38, RZ, P0 ;  /* 0x000000ff26267207 */ /* 0x000fe20000000000 */
[----:B------:R-:W-:Y:S01]  /*0580*/  ULDC.64 UR8, c[0x0][0x400] ;  /* 0x0001000000087ab9 */ /* 0x000fe20000000a00 */
[----:B------:R-:W1:Y:S01]  /*0590*/  LDC R52, c[0x0][0x270] ;  /* 0x00009c00ff347b82 */ /* 0x000e620000000800 */
[----:B------:R-:W-:Y:S02]  /*05a0*/  SEL R46, R39, RZ, P0 ;  /* 0x000000ff272e7207 */ /* 0x000fe40000000000 */
[----:B------:R-:W-:-:S02]  /*05b0*/  IADD3 R49, P0, R79, R38, RZ ;  /* 0x000000264f317210 */ /* 0x000fc40007f1e0ff */
[----:B------:R-:W-:Y:S02]  /*05c0*/  IADD3 R55, -R55, R50, RZ ;  /* 0x0000003237377210 */ /* 0x000fe40007ffe1ff */
[----:B------:R-:W-:Y:S01]  /*05d0*/  IADD3.X R51, R51, R46, RZ, P0, !PT ;  /* 0x0000002e33337210 */ /* 0x000fe200007fe4ff */
[----:B------:R-:W2:Y:S01]  /*05e0*/  LDC R53, c[0x0][0x2dc] ;  /* 0x0000b700ff357b82 */ /* 0x000ea20000000800 */
[----:B0-----:R-:W-:Y:S01]  /*05f0*/  IMAD.WIDE R44, R44, R45, RZ ;  /* 0x0000002d2c2c7225 */ /* 0x001fe200078e02ff */
[----:B-1----:R-:W-:-:S03]  /*0600*/  SHF.R.S32.HI R38, RZ, 0x1f, R52 ;  /* 0x0000001fff267819 */ /* 0x002fc60000011434 */
[-C--:B------:R-:W-:Y:S02]  /*0610*/  IMAD R45, R45, R52.reuse, RZ ;  /* 0x000000342d2d7224 */ /* 0x080fe400078e02ff */
[----:B------:R-:W-:Y:S02]  /*0620*/  IMAD R46, R51, R52, RZ ;  /* 0x00000034332e7224 */ /* 0x000fe400078e02ff */
[C---:B------:R-:W-:Y:S02]  /*0630*/  IMAD R57, R44.reuse, R38, R45 ;  /* 0x000000262c397224 */ /* 0x040fe400078e022d */
[----:B------:R-:W-:-:S04]  /*0640*/  IMAD.WIDE.U32 R44, R44, R52, RZ ;  /* 0x000000342c2c7225 */ /* 0x000fc800078e00ff */
[----:B--2---:R-:W-:-:S04]  /*0650*/  IMAD.WIDE R42, R52, R53, RZ ;  /* 0x00000035342a7225 */ /* 0x004fc800078e02ff */
[----:B------:R-:W-:Y:S02]  /*0660*/  IMAD R39, R43, R47, RZ ;  /* 0x0000002f2b277224 */ /* 0x000fe400078e02ff */
[----:B------:R-:W-:Y:S02]  /*0670*/  IMAD R73, R38, R49, R46 ;  /* 0x0000003126497224 */ /* 0x000fe400078e022e */
[----:B------:R-:W-:Y:S02]  /*0680*/  IMAD R59, R42, R41, R39 ;  /* 0x000000292a3b7224 */ /* 0x000fe400078e0227 */
[----:B------:R-:W-:Y:S01]  /*0690*/  IMAD.IADD R54, R45, 0x1, R57 ;  /* 0x000000012d367824 */ /* 0x000fe200078e0239 */
[----:B------:R-:W-:Y:S01]  /*06a0*/  SHF.R.S32.HI R57, RZ, 0x1f, R53 ;  /* 0x0000001fff397819 */ /* 0x000fe20000011435 */
[----:B------:R-:W-:-:S04]  /*06b0*/  IMAD.WIDE.U32 R38, R49, R52, RZ ;  /* 0x0000003431267225 */ /* 0x000fc800078e00ff */
[----:B------:R-:W-:Y:S01]  /*06c0*/  IMAD R45, R54, R53, RZ ;  /* 0x00000035362d7224 */ /* 0x000fe200078e02ff */
[----:B------:R-:W-:Y:S01]  /*06d0*/  IADD3 R54, R39, R73, RZ ;  /* 0x0000004927367210 */ /* 0x000fe20007ffe0ff */
[----:B------:R-:W-:Y:S01]  /*06e0*/  IMAD.WIDE.U32 R46, R42, R47, RZ ;  /* 0x0000002f2a2e7225 */ /* 0x000fe200078e00ff */
[----:B------:R-:W-:-:S03]  /*06f0*/  MOV R73, RZ ;  /* 0x000000ff00497202 */ /* 0x000fc60000000f00 */
[----:B------:R-:W-:-:S04]  /*0700*/  IMAD.WIDE.U32 R40, R44, R53, RZ ;  /* 0x000000352c287225 */ /* 0x000fc800078e00ff */
[----:B------:R-:W-:Y:S01]  /*0710*/  IMAD.IADD R50, R47, 0x1, R59 ;  /* 0x000000012f327824 */ /* 0x000fe200078e023b */
[----:B------:R-:W-:Y:S01]  /*0720*/  SEL R47, R40, R46, !P2 ;  /* 0x0000002e282f7207 */ /* 0x000fe20005000000 */
[-C--:B------:R-:W-:Y:S02]  /*0730*/  IMAD R54, R54, R53.reuse, RZ ;  /* 0x0000003536367224 */ /* 0x080fe400078e02ff */
[----:B------:R-:W-:Y:S02]  /*0740*/  IMAD R39, R57, R44, R45 ;  /* 0x0000002c39277224 */ /* 0x000fe400078e022d */
[-C--:B------:R-:W-:Y:S02]  /*0750*/  IMAD R59, R74, R53.reuse, RZ ;  /* 0x000000354a3b7224 */ /* 0x080fe400078e02ff */
[----:B------:R-:W-:Y:S01]  /*0760*/  IMAD R83, R52, R53, RZ ;  /* 0x0000003534537224 */ /* 0x000fe200078e02ff */
[----:B------:R-:W-:Y:S01]  /*0770*/  @!P2 IADD3 R50, R41, R39, RZ ;  /* 0x000000272932a210 */ /* 0x000fe20007ffe0ff */
[----:B------:R-:W-:-:S03]  /*0780*/  IMAD.WIDE.U32 R44, R38, R53, RZ ;  /* 0x00000035262c7225 */ /* 0x000fc600078e00ff */
[----:B------:R-:W-:Y:S01]  /*0790*/  SHF.L.U64.HI R87, R47, 0x2, R50 ;  /* 0x000000022f577819 */ /* 0x000fe20000010232 */
[----:B------:R-:W-:Y:S01]  /*07a0*/  IMAD R53, R57, R38, R54 ;  /* 0x0000002639357224 */ /* 0x000fe200078e0236 */
[----:B------:R-:W-:Y:S01]  /*07b0*/  IADD3 R38, P0, R59, R47, RZ ;  /* 0x0000002f3b267210 */ /* 0x000fe20007f1e0ff */
[----:B------:R-:W-:Y:S01]  /*07c0*/  IMAD R57, R48, R83, R55 ;  /* 0x0000005330397224 */ /* 0x000fe200078e0237 */
[----:B------:R-:W-:Y:S01]  /*07d0*/  SHF.L.U32 R55, R83, 0x3, RZ ;  /* 0x0000000353377819 */ /* 0x000fe200000006ff */
[----:B------:R-:W-:Y:S01]  /*07e0*/  IMAD.IADD R41, R45, 0x1, R53 ;  /* 0x000000012d297824 */ /* 0x000fe200078e0235 */
[----:B------:R-:W-:Y:S01]  /*07f0*/  LEA.HI.X.SX32 R39, R59, R50, 0x1, P0 ;  /* 0x000000323b277211 */ /* 0x000fe200000f0eff */
[----:B------:R-:W-:Y:S01]  /*0800*/  IMAD R51, R51, R42, RZ ;  /* 0x0000002a33337224 */ /* 0x000fe200078e02ff */
[----:B------:R-:W-:Y:S02]  /*0810*/  IADD3 R54, R55, 0x20, R55 ;  /* 0x0000002037367810 */ /* 0x000fe40007ffe037 */
[----:B------:R-:W-:Y:S01]  /*0820*/  SHF.L.U32 R40, R44, 0x2, RZ ;  /* 0x000000022c287819 */ /* 0x000fe200000006ff */
[----:B------:R-:W-:Y:S01]  /*0830*/  IMAD.WIDE.U32 R38, R42, R49, R38 ;  /* 0x000000312a267225 */ /* 0x000fe200078e0026 */
[----:B------:R-:W-:-:S02]  /*0840*/  SHF.L.U64.HI R41, R44, 0x2, R41 ;  /* 0x000000022c297819 */ /* 0x000fc40000010229 */
[----:B------:R-:W-:Y:S01]  /*0850*/  IADD3 R48, R55, R54, RZ ;  /* 0x0000003637307210 */ /* 0x000fe20007ffe0ff */
[----:B------:R-:W-:Y:S01]  /*0860*/  IMAD R51, R43, R49, R51 ;  /* 0x000000312b337224 */ /* 0x000fe200078e0233 */
[----:B------:R-:W-:Y:S01]  /*0870*/  SHF.R.S32.HI R43, RZ, 0x1f, R57 ;  /* 0x0000001fff2b7819 */ /* 0x000fe20000011439 */
[--C-:B------:R-:W-:Y:S01]  /*0880*/  IMAD.WIDE R52, R55, 0x4, R40.reuse ;  /* 0x0000000437347825 */ /* 0x100fe200078e0228 */
[----:B------:R-:W-:Y:S02]  /*0890*/  IADD3 R45, P0, R57, R38, RZ ;  /* 0x00000026392d7210 */ /* 0x000fe40007f1e0ff */
[----:B------:R-:W-:Y:S01]  /*08a0*/  SHF.L.U32 R47, R47, 0x2, RZ ;  /* 0x000000022f2f7819 */ /* 0x000fe200000006ff */
[----:B------:R-:W-:Y:S01]  /*08b0*/  IMAD.WIDE R40, R59, 0x4, R40 ;  /* 0x000000043b287825 */ /* 0x000fe200078e0228 */
[----:B------:R-:W-:Y:S02]  /*08c0*/  IADD3.X R56, R43, R39, R51, P0, !PT ;  /* 0x000000272b387210 */ /* 0x000fe400007fe433 */
[----:B------:R-:W-:Y:S01]  /*08d0*/  SHF.L.U32 R50, R45, 0x2, RZ ;  /* 0x000000022d327819 */ /* 0x000fe200000006ff */
[----:B------:R-:W-:Y:S01]  /*08e0*/  IMAD.IADD R46, R55, 0x1, R48 ;  /* 0x00000001372e7824 */ /* 0x000fe200078e0230 */
[----:B------:R-:W-:Y:S01]  /*08f0*/  SHF.L.U64.HI R51, R45, 0x2, R56 ;  /* 0x000000022d337819 */ /* 0x000fe20000010238 */
[----:B------:R-:W-:-:S03]  /*0900*/  IMAD.WIDE R38, R57, 0x4, R40 ;  /* 0x0000000439267825 */ /* 0x000fc600078e0228 */
[----:B------:R-:W-:Y:S01]  /*0910*/  IADD3 R44, R55, R46, RZ ;  /* 0x0000002e372c7210 */ /* 0x000fe20007ffe0ff */
[----:B------:R-:W-:Y:S01]  /*0920*/  IMAD.WIDE R52, R59, 0x4, R52 ;  /* 0x000000043b347825 */ /* 0x000fe200078e0234 */
[----:B------:R-:W-:-:S03]  /*0930*/  IADD3 R84, P0, R38, R47, RZ ;  /* 0x0000002f26547210 */ /* 0x000fc60007f1e0ff */
[----:B------:R-:W-:Y:S02]  /*0940*/  IMAD.IADD R42, R55, 0x1, R44 ;  /* 0x00000001372a7824 */ /* 0x000fe400078e022c */
[----:B------:R-:W-:-:S03]  /*0950*/  IMAD.WIDE R52, R57, 0x4, R52 ;  /* 0x0000000439347825 */ /* 0x000fc600078e0234 */
[----:B------:R-:W-:Y:S01]  /*0960*/  IADD3 R41, R55, R42, RZ ;  /* 0x0000002a37297210 */ /* 0x000fe20007ffe0ff */
[----:B------:R-:W-:Y:S01]  /*0970*/  IMAD.X R85, R39, 0x1, R87, P0 ;  /* 0x0000000127557824 */ /* 0x000fe200000e0657 */
[----:B------:R-:W-:Y:S01]  /*0980*/  IADD3 R86, P0, R52, R47, RZ ;  /* 0x0000002f34567210 */ /* 0x000fe20007f1e0ff */
[----:B------:R-:W-:-:S03]  /*0990*/  IMAD.WIDE R38, R83, 0x20, R50 ;  /* 0x0000002053267825 */ /* 0x000fc600078e0232 */
[----:B------:R-:W-:Y:S01]  /*09a0*/  IADD3.X R87, R53, R87, RZ, P0, !PT ;  /* 0x0000005735577210 */ /* 0x000fe200007fe4ff */
[----:B------:R-:W-:-:S04]  /*09b0*/  IMAD.WIDE R40, R41, 0x4, R50 ;  /* 0x0000000429287825 */ /* 0x000fc800078e0232 */
[----:B------:R-:W-:-:S04]  /*09c0*/  IMAD.WIDE R42, R42, 0x4, R50 ;  /* 0x000000042a2a7825 */ /* 0x000fc800078e0232 */
[----:B------:R-:W-:-:S04]  /*09d0*/  IMAD.WIDE R44, R44, 0x4, R50 ;  /* 0x000000042c2c7825 */ /* 0x000fc800078e0232 */
[----:B------:R-:W-:-:S04]  /*09e0*/  IMAD.WIDE R46, R46, 0x4, R50 ;  /* 0x000000042e2e7825 */ /* 0x000fc800078e0232 */
[----:B------:R-:W-:-:S04]  /*09f0*/  IMAD.WIDE R48, R48, 0x4, R50 ;  /* 0x0000000430307825 */ /* 0x000fc800078e0232 */
[----:B------:R-:W-:-:S04]  /*0a00*/  IMAD.WIDE R50, R54, 0x4, R50 ;  /* 0x0000000436327825 */ /* 0x000fc800078e0232 */
[----:B------:R-:W-:-:S07]  /*0a10*/  IMAD.WIDE R38, R55, 0x4, R38 ;  /* 0x0000000437267825 */ /* 0x000fce00078e0226 */
.L_x_510:
[----:B------:R-:W-:-:S04]  /*0a20*/  IADD3 R52, P0, R38, UR8, RZ ;  /* 0x0000000826347c10 */ /* 0x000fc8000ff1e0ff */
[----:B------:R-:W-:-:S03]  /*0a30*/  IADD3.X R53, R39, UR9, RZ, P0, !PT ;  /* 0x0000000927357c10 */ /* 0x000fc600087fe4ff */
[----:B------:R-:W-:-:S03]  /*0a40*/  IMAD.WIDE R54, R83, 0x20, R52 ;  /* 0x0000002053367825 */ /* 0x000fc600078e0234 */
[----:B------:R-:W2:Y:S04]  /*0a50*/  LDG.E R53, desc[UR6][R52.64] ;  /* 0x0000000634357981 */ /* 0x000ea8000c1e1900 */
[----:B------:R0:W3:Y:S01]  /*0a60*/  LDG.E R92, desc[UR6][R54.64] ;  /* 0x00000006365c7981 */ /* 0x0000e2000c1e1900 */
[----:B------:R-:W-:-:S05]  /*0a70*/  IMAD.WIDE R90, R83, 0x20, R54 ;  /* 0x00000020535a7825 */ /* 0x000fca00078e0236 */
[----:B------:R-:W4:Y:S01]  /*0a80*/  LDG.E R93, desc[UR6][R90.64] ;  /* 0x000000065a5d7981 */ /* 0x000f22000c1e1900 */
[----:B------:R-:W-:Y:S01]  /*0a90*/  IMAD.WIDE R56, R83, 0x20, R90 ;  /* 0x0000002053387825 */ /* 0x000fe200078e025a */
[----:B0-----:R-:W-:-:S03]  /*0aa0*/  IADD3 R54, P0, R84, UR8, RZ ;  /* 0x0000000854367c10 */ /* 0x001fc6000ff1e0ff */
[----:B------:R-:W-:Y:S01]  /*0ab0*/  IMAD.WIDE R58, R83, 0x20, R56 ;  /* 0x00000020533a7825 */ /* 0x000fe200078e0238 */
[----:B------:R-:W-:Y:S01]  /*0ac0*/  IADD3.X R55, R85, UR9, RZ, P0, !PT ;  /* 0x0000000955377c10 */ /* 0x000fe200087fe4ff */
[----:B------:R-:W5:Y:S02]  /*0ad0*/  LDG.E R56, desc[UR6][R56.64] ;  /* 0x0000000638387981 */ /* 0x000f64000c1e1900 */
[----:B------:R-:W-:Y:S02]  /*0ae0*/  IMAD.WIDE R88, R83, 0x20, R58 ;  /* 0x0000002053587825 */ /* 0x000fe400078e023a */
[----:B------:R-:W5:Y:S02]  /*0af0*/  LDG.E R90, desc[UR6][R54.64+0x100] ;  /* 0x00010006365a7981 */ /* 0x000f64000c1e1900 */
[----:B---3--:R-:W-:Y:S02]  /*0b00*/  FADD.FTZ R7, R92, R7 ;  /* 0x000000075c077221 */ /* 0x008fe40000010000 */
[----:B------:R-:W3:Y:S04]  /*0b10*/  LDG.E R57, desc[UR6][R58.64] ;  /* 0x000000063a397981 */ /* 0x000ee8000c1e1900 */
[----:B------:R-:W3:Y:S01]  /*0b20*/  LDG.E R88, desc[UR6][R88.64] ;  /* 0x0000000658587981 */ /* 0x000ee2000c1e1900 */
[----:B--2---:R-:W-:Y:S01]  /*0b30*/  FADD.FTZ R6, R53, R6 ;  /* 0x0000000635067221 */ /* 0x004fe20000010000 */
[----:B----4-:R-:W-:-:S02]  /*0b40*/  FADD.FTZ R8, R93, R8 ;  /* 0x000000085d087221 */ /* 0x010fc40000010000 */
[----:B------:R-:W2:Y:S01]  /*0b50*/  LDG.E R92, desc[UR6][R54.64+0x80] ;  /* 0x00008006365c7981 */ /* 0x000ea2000c1e1900 */
[----:B------:R-:W-:-:S03]  /*0b60*/  IADD3 R52, P0, R86, UR8, RZ ;  /* 0x0000000856347c10 */ /* 0x000fc6000ff1e0ff */
[----:B------:R-:W4:Y:S01]  /*0b70*/  LDG.E R93, desc[UR6][R54.64+0x180] ;  /* 0x00018006365d7981 */ /* 0x000f22000c1e1900 */
[----:B------:R-:W-:-:S03]  /*0b80*/  IADD3.X R53, R87, UR9, RZ, P0, !PT ;  /* 0x0000000957357c10 */ /* 0x000fc600087fe4ff */
[----:B------:R-:W4:Y:S04]  /*0b90*/  LDG.E R89, desc[UR6][R54.64] ;  /* 0x0000000636597981 */ /* 0x000f28000c1e1900 */
[----:B------:R-:W4:Y:S04]  /*0ba0*/  LDG.E R91, desc[UR6][R54.64+0x200] ;  /* 0x00020006365b7981 */ /* 0x000f28000c1e1900 */
[----:B------:R0:W4:Y:S01]  /*0bb0*/  LDG.E R59, desc[UR6][R54.64+0x280] ;  /* 0x00028006363b7981 */ /* 0x000122000c1e1900 */
[----:B-----5:R-:W-:Y:S01]  /*0bc0*/  FADD.FTZ R9, R56, R9 ;  /* 0x0000000938097221 */ /* 0x020fe20000010000 */
[----:B------:R-:W-:-:S02]  /*0bd0*/  FADD.FTZ R20, R90, R20 ;  /* 0x000000145a147221 */ /* 0x000fc40000010000 */
[----:B------:R-:W5:Y:S04]  /*0be0*/  LDG.E R56, desc[UR6][R52.64] ;  /* 0x0000000634387981 */ /* 0x000f68000c1e1900 */
[----:B------:R-:W5:Y:S01]  /*0bf0*/  LDG.E R58, desc[UR6][R52.64+0x80] ;  /* 0x00008006343a7981 */ /* 0x000f62000c1e1900 */
[----:B0-----:R-:W-:-:S03]  /*0c00*/  IADD3 R54, P0, R50, UR8, RZ ;  /* 0x0000000832367c10 */ /* 0x001fc6000ff1e0ff */
[----:B------:R-:W5:Y:S01]  /*0c10*/  LDG.E R90, desc[UR6][R52.64+0x200] ;  /* 0x00020006345a7981 */ /* 0x000f62000c1e1900 */
[----:B------:R-:W-:Y:S01]  /*0c20*/  IADD3.X R55, R51, UR9, RZ, P0, !PT ;  /* 0x0000000933377c10 */ /* 0x000fe200087fe4ff */
[----:B---3--:R-:W-:Y:S02]  /*0c30*/  FADD.FTZ R10, R57, R10 ;  /* 0x0000000a390a7221 */ /* 0x008fe40000010000 */
[----:B------:R-:W3:Y:S01]  /*0c40*/  LDG.E R57, desc[UR6][R52.64+0x280] ;  /* 0x0002800634397981 */ /* 0x000ee2000c1e1900 */
[----:B------:R-:W-:-:S03]  /*0c50*/  FADD.FTZ R11, R88, R11 ;  /* 0x0000000b580b7221 */ /* 0x000fc60000010000 */
[----:B------:R-:W3:Y:S01]  /*0c60*/  LDG.E R88, desc[UR6][R52.64+0x100] ;  /* 0x0001000634587981 */ /* 0x000ee2000c1e1900 */
[----:B--2---:R-:W-:-:S03]  /*0c70*/  FADD.FTZ R12, R92, R12 ;  /* 0x0000000c5c0c7221 */ /* 0x004fc60000010000 */
[----:B------:R0:W2:Y:S04]  /*0c80*/  LDG.E R92, desc[UR6][R52.64+0x180] ;  /* 0x00018006345c7981 */ /* 0x0000a8000c1e1900 */
[----:B------:R-:W2:Y:S01]  /*0c90*/  LDG.E R53, desc[UR6][R54.64] ;  /* 0x0000000636357981 */ /* 0x000ea2000c1e1900 */
[----:B0-----:R-:W-:Y:S01]  /*0ca0*/  IADD3 R52, P0, R48, UR8, RZ ;  /* 0x0000000830347c10 */ /* 0x001fe2000ff1e0ff */
[----:B----4-:R-:W-:Y:S01]  /*0cb0*/  FADD.FTZ R4, R89, R4 ;  /* 0x0000000459047221 */ /* 0x010fe20000010000 */
[----:B------:R-:W-:Y:S01]  /*0cc0*/  FADD.FTZ R28, R93, R28 ;  /* 0x0000001c5d1c7221 */ /* 0x000fe20000010000 */
[----:B------:R-:W-:Y:S01]  /*0cd0*/  FADD.FTZ R36, R91, R36 ;  /* 0x000000245b247221 */ /* 0x000fe20000010000 */
[----:B------:R-:W-:Y:S01]  /*0ce0*/  FADD.FTZ R66, R59, R66 ;  /* 0x000000423b427221 */ /* 0x000fe20000010000 */
[----:B------:R-:W4:Y:S04]  /*0cf0*/  LDG.E R91, desc[UR6][R54.64+0x80] ;  /* 0x00008006365b7981 */ /* 0x000f28000c1e1900 */
[----:B------:R-:W4:Y:S04]  /*0d00*/  LDG.E R89, desc[UR6][R54.64+0x100] ;  /* 0x0001000636597981 */ /* 0x000f28000c1e1900 */
[----:B------:R-:W4:Y:S04]  /*0d10*/  LDG.E R59, desc[UR6][R54.64+0x180] ;  /* 0x00018006363b7981 */ /* 0x000f28000c1e1900 */
[----:B------:R0:W4:Y:S01]  /*0d20*/  LDG.E R93, desc[UR6][R54.64+0x200] ;  /* 0x00020006365d7981 */ /* 0x000122000c1e1900 */
[----:B-----5:R-:W-:Y:S01]  /*0d30*/  FADD.FTZ R5, R56, R5 ;  /* 0x0000000538057221 */ /* 0x020fe20000010000 */
[----:B------:R-:W-:Y:S01]  /*0d40*/  FADD.FTZ R13, R58, R13 ;  /* 0x0000000d3a0d7221 */ /* 0x000fe20000010000 */
[----:B------:R-:W-:Y:S01]  /*0d50*/  FADD.FTZ R37, R90, R37 ;  /* 0x000000255a257221 */ /* 0x000fe20000010000 */
[----:B---3--:R-:W-:Y:S01]  /*0d60*/  FADD.FTZ R21, R88, R21 ;  /* 0x0000001558157221 */ /* 0x008fe20000010000 */
[----:B--2---:R-:W-:Y:S01]  /*0d70*/  FADD.FTZ R29, R92, R29 ;  /* 0x0000001d5c1d7221 */ /* 0x004fe20000010000 */
[----:B------:R-:W-:Y:S01]  /*0d80*/  FADD.FTZ R14, R53, R14 ;  /* 0x0000000e350e7221 */ /* 0x000fe20000010000 */
[----:B------:R-:W-:-:S02]  /*0d90*/  IADD3.X R53, R49, UR9, RZ, P0, !PT ;  /* 0x0000000931357c10 */ /* 0x000fc400087fe4ff */
[----:B0-----:R-:W-:-:S03]  /*0da0*/  IADD3 R54, P0, R46, UR8, RZ ;  /* 0x000000082e367c10 */ /* 0x001fc6000ff1e0ff */
[----:B------:R-:W2:Y:S01]  /*0db0*/  LDG.E R90, desc[UR6][R52.64] ;  /* 0x00000006345a7981 */ /* 0x000ea2000c1e1900 */
[----:B------:R-:W-:-:S03]  /*0dc0*/  IADD3.X R55, R47, UR9, RZ, P0, !PT ;  /* 0x000000092f377c10 */ /* 0x000fc600087fe4ff */
[----:B------:R-:W3:Y:S04]  /*0dd0*/  LDG.E R56, desc[UR6][R52.64+0x80] ;  /* 0x0000800634387981 */ /* 0x000ee8000c1e1900 */
[----:B------:R-:W5:Y:S04]  /*0de0*/  LDG.E R88, desc[UR6][R52.64+0x100] ;  /* 0x0001000634587981 */ /* 0x000f68000c1e1900 */
[----:B------:R-:W5:Y:S04]  /*0df0*/  LDG.E R58, desc[UR6][R52.64+0x180] ;  /* 0x00018006343a7981 */ /* 0x000f68000c1e1900 */
[----:B------:R0:W5:Y:S04]  /*0e00*/  LDG.E R92, desc[UR6][R52.64+0x200] ;  /* 0x00020006345c7981 */ /* 0x000168000c1e1900 */
[----:B------:R-:W5:Y:S01]  /*0e10*/  LDG.E R53, desc[UR6][R54.64] ;  /* 0x0000000636357981 */ /* 0x000f62000c1e1900 */
[----:B0-----:R-:W-:Y:S01]  /*0e20*/  IADD3 R52, P0, R44, UR8, RZ ;  /* 0x000000082c347c10 */ /* 0x001fe2000ff1e0ff */
[----:B------:R-:W-:Y:S01]  /*0e30*/  FADD.FTZ R67, R57, R67 ;  /* 0x0000004339437221 */ /* 0x000fe20000010000 */
[----:B----4-:R-:W-:Y:S01]  /*0e40*/  FADD.FTZ R22, R91, R22 ;  /* 0x000000165b167221 */ /* 0x010fe20000010000 */
[----:B------:R-:W-:Y:S01]  /*0e50*/  FADD.FTZ R30, R89, R30 ;  /* 0x0000001e591e7221 */ /* 0x000fe20000010000 */
[----:B------:R-:W-:Y:S01]  /*0e60*/  FADD.FTZ R60, R59, R60 ;  /* 0x0000003c3b3c7221 */ /* 0x000fe20000010000 */
[----:B------:R-:W4:Y:S04]  /*0e70*/  LDG.E R89, desc[UR6][R54.64+0x80] ;  /* 0x0000800636597981 */ /* 0x000f28000c1e1900 */
[----:B------:R-:W4:Y:S04]  /*0e80*/  LDG.E R59, desc[UR6][R54.64+0x100] ;  /* 0x00010006363b7981 */ /* 0x000f28000c1e1900 */
[----:B------:R-:W4:Y:S04]  /*0e90*/  LDG.E R57, desc[UR6][R54.64+0x180] ;  /* 0x0001800636397981 */ /* 0x000f28000c1e1900 */
[----:B------:R0:W4:Y:S01]  /*0ea0*/  LDG.E R91, desc[UR6][R54.64+0x200] ;  /* 0x00020006365b7981 */ /* 0x000122000c1e1900 */
[----:B--2---:R-:W-:Y:S01]  /*0eb0*/  FADD.FTZ R15, R90, R15 ;  /* 0x0000000f5a0f7221 */ /* 0x004fe20000010000 */
[----:B---3--:R-:W-:Y:S01]  /*0ec0*/  FADD.FTZ R23, R56, R23 ;  /* 0x0000001738177221 */ /* 0x008fe20000010000 */
[----:B-----5:R-:W-:Y:S01]  /*0ed0*/  FADD.FTZ R31, R88, R31 ;  /* 0x0000001f581f7221 */ /* 0x020fe20000010000 */
[----:B------:R-:W-:Y:S01]  /*0ee0*/  FADD.FTZ R61, R58, R61 ;  /* 0x0000003d3a3d7221 */ /* 0x000fe20000010000 */
[----:B------:R-:W-:Y:S01]  /*0ef0*/  FADD.FTZ R16, R53, R16 ;  /* 0x0000001035107221 */ /* 0x000fe20000010000 */
[----:B------:R-:W-:-:S05]  /*0f00*/  IADD3.X R53, R45, UR9, RZ, P0, !PT ;  /* 0x000000092d357c10 */ /* 0x000fca00087fe4ff */
[----:B------:R-:W2:Y:S04]  /*0f10*/  LDG.E R88, desc[UR6][R52.64+0x80] ;  /* 0x0000800634587981 */ /* 0x000ea8000c1e1900 */
[----:B------:R-:W3:Y:S04]  /*0f20*/  LDG.E R58, desc[UR6][R52.64+0x100] ;  /* 0x00010006343a7981 */ /* 0x000ee8000c1e1900 */
[----:B------:R-:W5:Y:S04]  /*0f30*/  LDG.E R56, desc[UR6][R52.64+0x180] ;  /* 0x0001800634387981 */ /* 0x000f68000c1e1900 */
[----:B------:R-:W5:Y:S01]  /*0f40*/  LDG.E R90, desc[UR6][R52.64+0x200] ;  /* 0x00020006345a7981 */ /* 0x000f62000c1e1900 */
[----:B0-----:R-:W-:Y:S01]  /*0f50*/  IADD3 R54, P0, R42, UR8, RZ ;  /* 0x000000082a367c10 */ /* 0x001fe2000ff1e0ff */
[----:B------:R-:W-:-:S02]  /*0f60*/  FADD.FTZ R69, R92, R69 ;  /* 0x000000455c457221 */ /* 0x000fc40000010000 */
[----:B------:R0:W5:Y:S01]  /*0f70*/  LDG.E R92, desc[UR6][R52.64] ;  /* 0x00000006345c7981 */ /* 0x000162000c1e1900 */
[----:B------:R-:W-:Y:S01]  /*0f80*/  IADD3.X R55, R43, UR9, RZ, P0, !PT ;  /* 0x000000092b377c10 */ /* 0x000fe200087fe4ff */
[----:B------:R-:W-:Y:S01]  /*0f90*/  FADD.FTZ R68, R93, R68 ;  /* 0x000000445d447221 */ /* 0x000fe20000010000 */
[----:B----4-:R-:W-:Y:S01]  /*0fa0*/  FADD.FTZ R24, R89, R24 ;  /* 0x0000001859187221 */ /* 0x010fe20000010000 */
[----:B------:R-:W-:Y:S01]  /*0fb0*/  FADD.FTZ R32, R59, R32 ;  /* 0x000000203b207221 */ /* 0x000fe20000010000 */
[----:B------:R-:W-:Y:S01]  /*0fc0*/  FADD.FTZ R62, R57, R62 ;  /* 0x0000003e393e7221 */ /* 0x000fe20000010000 */
[----:B------:R-:W-:Y:S01]  /*0fd0*/  FADD.FTZ R70, R91, R70 ;  /* 0x000000465b467221 */ /* 0x000fe20000010000 */
[----:B------:R-:W4:Y:S01]  /*0fe0*/  LDG.E R93, desc[UR6][R54.64] ;  /* 0x00000006365d7981 */ /* 0x000f22000c1e1900 */
[----:B0-----:R-:W-:-:S03]  /*0ff0*/  IADD3 R52, P0, R40, UR8, RZ ;  /* 0x0000000828347c10 */ /* 0x001fc6000ff1e0ff */
[----:B------:R-:W4:Y:S01]  /*1000*/  LDG.E R57, desc[UR6][R54.64+0x80] ;  /* 0x0000800636397981 */ /* 0x000f22000c1e1900 */
[----:B------:R-:W-:-:S03]  /*1010*/  IADD3.X R53, R41, UR9, RZ, P0, !PT ;  /* 0x0000000929357c10 */ /* 0x000fc600087fe4ff */
[----:B------:R-:W4:Y:S04]  /*1020*/  LDG.E R89, desc[UR6][R54.64+0x100] ;  /* 0x0001000636597981 */ /* 0x000f28000c1e1900 */
[----:B------:R-:W4:Y:S04]  /*1030*/  LDG.E R59, desc[UR6][R54.64+0x180] ;  /* 0x00018006363b7981 */ /* 0x000f28000c1e1900 */
[----:B------:R-:W4:Y:S04]  /*1040*/  LDG.E R91, desc[UR6][R54.64+0x200] ;  /* 0x00020006365b7981 */ /* 0x000f28000c1e1900 */
[----:B------:R-:W4:Y:S01]  /*1050*/  LDG.E R54, desc[UR6][R52.64+0x180] ;  /* 0x0001800634367981 */ /* 0x000f22000c1e1900 */
[----:B--2---:R-:W-:-:S03]  /*1060*/  FADD.FTZ R25, R88, R25 ;  /* 0x0000001958197221 */ /* 0x004fc60000010000 */
[----:B------:R-:W2:Y:S01]  /*1070*/  LDG.E R88, desc[UR6][R52.64+0x100] ;  /* 0x0001000634587981 */ /* 0x000ea2000c1e1900 */
[----:B---3--:R-:W-:-:S03]  /*1080*/  FADD.FTZ R33, R58, R33 ;  /* 0x000000213a217221 */ /* 0x008fc60000010000 */
[----:B------:R-:W3:Y:S01]  /*1090*/  LDG.E R58, desc[UR6][R52.64+0x80] ;  /* 0x00008006343a7981 */ /* 0x000ee2000c1e1900 */
[----:B-----5:R-:W-:-:S03]  /*10a0*/  FADD.FTZ R63, R56, R63 ;  /* 0x0000003f383f7221 */ /* 0x020fc60000010000 */
[----:B------:R-:W5:Y:S01]  /*10b0*/  LDG.E R56, desc[UR6][R52.64] ;  /* 0x0000000634387981 */ /* 0x000f62000c1e1900 */
[----:B------:R-:W-:-:S03]  /*10c0*/  FADD.FTZ R71, R90, R71 ;  /* 0x000000475a477221 */ /* 0x000fc60000010000 */
[----:B------:R-:W5:Y:S01]  /*10d0*/  LDG.E R90, desc[UR6][R52.64+0x200] ;  /* 0x00020006345a7981 */ /* 0x000f62000c1e1900 */
[----:B------:R-:W-:-:S06]  /*10e0*/  UIADD3 UR4, UR4, 0x1, URZ ;  /* 0x0000000104047890 */ /* 0x000fcc000fffe03f */
[----:B------:R-:W-:Y:S01]  /*10f0*/  ISETP.LE.AND P0, PT, R75, UR4, PT ;  /* 0x000000044b007c0c */ /* 0x000fe2000bf03270 */
[----:B------:R-:W-:Y:S01]  /*1100*/  ULEA UR8, UP0, UR10, UR8, 0x2 ;  /* 0x000000080a087291 */ /* 0x000fe2000f80103f */
[----:B------:R-:W-:-:S03]  /*1110*/  FADD.FTZ R17, R92, R17 ;  /* 0x000000115c117221 */ /* 0x000fc60000010000 */
[----:B------:R-:W-:Y:S01]  /*1120*/  UIADD3.X UR9, UR9, UR5, URZ, UP0, !UPT ;  /* 0x0000000509097290 */ /* 0x000fe200087fe43f */
[----:B----4-:R-:W-:Y:S01]  /*1130*/  FADD.FTZ R18, R93, R18 ;  /* 0x000000125d127221 */ /* 0x010fe20000010000 */
[----:B------:R-:W-:Y:S01]  /*1140*/  FADD.FTZ R26, R57, R26 ;  /* 0x0000001a391a7221 */ /* 0x000fe20000010000 */
[----:B------:R-:W-:Y:S01]  /*1150*/  FADD.FTZ R34, R89, R34 ;  /* 0x0000002259227221 */ /* 0x000fe20000010000 */
[----:B------:R-:W-:Y:S01]  /*1160*/  FADD.FTZ R64, R59, R64 ;  /* 0x000000403b407221 */ /* 0x000fe20000010000 */
[----:B------:R-:W-:Y:S01]  /*1170*/  FADD.FTZ R72, R91, R72 ;  /* 0x000000485b487221 */ /* 0x000fe20000010000 */
[----:B------:R-:W-:Y:S01]  /*1180*/  FADD.FTZ R65, R54, R65 ;  /* 0x0000004136417221 */ /* 0x000fe20000010000 */
[----:B--2---:R-:W-:Y:S01]  /*1190*/  FADD.FTZ R35, R88, R35 ;  /* 0x0000002358237221 */ /* 0x004fe20000010000 */
[----:B---3--:R-:W-:Y:S01]  /*11a0*/  FADD.FTZ R27, R58, R27 ;  /* 0x0000001b3a1b7221 */ /* 0x008fe20000010000 */
[----:B-----5:R-:W-:Y:S01]  /*11b0*/  FADD.FTZ R19, R56, R19 ;  /* 0x0000001338137221 */ /* 0x020fe20000010000 */
[----:B------:R-:W-:Y:S01]  /*11c0*/  FADD.FTZ R73, R90, R73 ;  /* 0x000000495a497221 */ /* 0x000fe20000010000 */
[----:B------:R-:W-:Y:S06]  /*11d0*/  @!P0 BRA `(.L_x_510) ;  /* 0xfffffff800108947 */ /* 0x000fec000383ffff */
.L_x_509:
[----:B------:R-:W0:Y:S01]  /*11e0*/  S2UR UR5, SR_CgaCtaId ;  /* 0x00000000000579c3 */ /* 0x000e220000008800 */
[----:B------:R-:W-:Y:S01]  /*11f0*/  LEA.HI R41, R3, R3, RZ, 0x1 ;  /* 0x0000000303297211 */ /* 0x000fe200078f08ff */
[----:B------:R-:W-:Y:S01]  /*1200*/  IMAD.SHL.U32 R38, R0, 0x40, RZ ;  /* 0x0000004000267824 */ /* 0x000fe200078e00ff */
[----:B------:R-:W-:Y:S01]  /*1210*/  SHF.L.U32 R39, R76, 0x6, RZ ;  /* 0x000000064c277819 */ /* 0x000fe200000006ff */
[----:B------:R-:W-:Y:S01]  /*1220*/  ULDC UR8, c[0x0][0x390] ;  /* 0x0000e40000087ab9 */ /* 0x000fe20000000800 */
[----:B------:R-:W-:Y:S01]  /*1230*/  LOP3.LUT R42, R41, 0x1ffffe, RZ, 0xc0, !PT ;  /* 0x001ffffe292a7812 */ /* 0x000fe200078ec0ff */
[----:B------:R-:W-:Y:S01]  /*1240*/  FMUL.FTZ R4, R4, UR8 ;  /* 0x0000000804047c20 */ /* 0x000fe20008410000 */
[----:B------:R-:W-:Y:S01]  /*1250*/  LOP3.LUT R41, R38, 0x1c0, RZ, 0xc0, !PT ;  /* 0x000001c026297812 */ /* 0x000fe200078ec0ff */
[----:B------:R-:W-:Y:S01]  /*1260*/  IMAD.SHL.U32 R38, R78, 0x8, RZ ;  /* 0x000000084e267824 */ /* 0x000fe200078e00ff */
[----:B------:R-:W-:Y:S01]  /*1270*/  SHF.L.U32 R40, R2, 0x3, RZ ;  /* 0x0000000302287819 */ /* 0x000fe200000006ff */
[----:B------:R-:W-:Y:S01]  /*1280*/  FMUL.FTZ R5, R5, UR8 ;  /* 0x0000000805057c20 */ /* 0x000fe20008410000 */
[----:B------:R-:W-:Y:S01]  /*1290*/  LOP3.LUT R39, R39, 0x1c0, RZ, 0xc0, !PT ;  /* 0x000001c027277812 */ /* 0x000fe200078ec0ff */
[----:B------:R-:W-:Y:S01]  /*12a0*/  FMUL.FTZ R6, R6, UR8 ;  /* 0x0000000806067c20 */ /* 0x000fe20008410000 */
[----:B------:R-:W-:Y:S01]  /*12b0*/  IADD3 R42, R3, -R42, RZ ;  /* 0x8000002a032a7210 */ /* 0x000fe20007ffe0ff */
[----:B------:R-:W-:Y:S01]  /*12c0*/  FMUL.FTZ R7, R7, UR8 ;  /* 0x0000000807077c20 */ /* 0x000fe20008410000 */
[----:B------:R-:W-:Y:S01]  /*12d0*/  SHF.R.U32.HI R3, RZ, 0x3, R41 ;  /* 0x00000003ff037819 */ /* 0x000fe20000011629 */
[----:B------:R-:W-:Y:S01]  /*12e0*/  UMOV UR4, 0x400 ;  /* 0x0000040000047882 */ /* 0x000fe20000000000 */
[----:B------:R-:W-:Y:S01]  /*12f0*/  LOP3.LUT R44, R41, 0x38, R38, 0xf8, !PT ;  /* 0x00000038292c7812 */ /* 0x000fe200078ef826 */
[----:B------:R-:W-:Y:S01]  /*1300*/  FMUL.FTZ R12, R12, UR8 ;  /* 0x000000080c0c7c20 */ /* 0x000fe20008410000 */
[----:B------:R-:W-:Y:S01]  /*1310*/  LOP3.LUT R40, R39, 0x18, R40, 0xf8, !PT ;  /* 0x0000001827287812 */ /* 0x000fe200078ef828 */
[----:B------:R-:W-:Y:S01]  /*1320*/  FMUL.FTZ R13, R13, UR8 ;  /* 0x000000080d0d7c20 */ /* 0x000fe20008410000 */
[----:B------:R-:W-:Y:S01]  /*1330*/  SHF.R.U32.HI R39, RZ, 0x3, R39 ;  /* 0x00000003ff277819 */ /* 0x000fe20000011627 */
[----:B------:R-:W-:Y:S01]  /*1340*/  FMUL.FTZ R9, R9, UR8 ;  /* 0x0000000809097c20 */ /* 0x000fe20008410000 */
[----:B------:R-:W-:Y:S01]  /*1350*/  F2FP.BF16.F32.PACK_AB R4, R5, R4 ;  /* 0x000000040504723e */ /* 0x000fe200000010ff */
[----:B0-----:R-:W-:Y:S01]  /*1360*/  ULEA UR4, UR5, UR4, 0x18 ;  /* 0x0000000405047291 */ /* 0x001fe2000f8ec03f */
[----:B------:R-:W-:Y:S01]  /*1370*/  LOP3.LUT R41, R44, R3, RZ, 0x3c, !PT ;  /* 0x000000032c297212 */ /* 0x000fe200078e3cff */
[----:B------:R-:W-:Y:S01]  /*1380*/  FMUL.FTZ R14, R14, UR8 ;  /* 0x000000080e0e7c20 */ /* 0x000fe20008410000 */
[----:B------:R-:W-:Y:S01]  /*1390*/  F2FP.BF16.F32.PACK_AB R5, R7, R6 ;  /* 0x000000060705723e */ /* 0x000fe200000010ff */
[----:B------:R-:W-:Y:S01]  /*13a0*/  FMUL.FTZ R6, R8, UR8 ;  /* 0x0000000808067c20 */ /* 0x000fe20008410000 */
[----:B------:R-:W-:Y:S01]  /*13b0*/  LEA R42, R42, R77, 0x9 ;  /* 0x0000004d2a2a7211 */ /* 0x000fe200078e48ff */
[----:B------:R-:W-:Y:S01]  /*13c0*/  FMUL.FTZ R7, R10, UR8 ;  /* 0x000000080a077c20 */ /* 0x000fe20008410000 */
[----:B------:R-:W-:Y:S01]  /*13d0*/  LOP3.LUT R3, R40, R39, RZ, 0x3c, !PT ;  /* 0x0000002728037212 */ /* 0x000fe200078e3cff */
[----:B------:R-:W-:Y:S01]  /*13e0*/  FMUL.FTZ R8, R11, UR8 ;  /* 0x000000080b087c20 */ /* 0x000fe20008410000 */
[----:B------:R-:W-:Y:S01]  /*13f0*/  LOP3.LUT P0, RZ, R76, 0x4, RZ, 0xc0, !PT ;  /* 0x000000044cff7812 */ /* 0x000fe2000780c0ff */
[----:B------:R-:W-:Y:S01]  /*1400*/  FMUL.FTZ R15, R15, UR8 ;  /* 0x000000080f0f7c20 */ /* 0x000fe20008410000 */
[----:B------:R-:W-:Y:S01]  /*1410*/  LEA R3, R42, R3, 0x1 ;  /* 0x000000032a037211 */ /* 0x000fe200078e08ff */
[----:B------:R-:W-:Y:S01]  /*1420*/  FMUL.FTZ R10, R16, UR8 ;  /* 0x00000008100a7c20 */ /* 0x000fe20008410000 */
[----:B------:R-:W-:Y:S01]  /*1430*/  F2FP.BF16.F32.PACK_AB R7, R8, R7 ;  /* 0x000000070807723e */ /* 0x000fe200000010ff */
[----:B------:R-:W-:Y:S01]  /*1440*/  FMUL.FTZ R17, R17, UR8 ;  /* 0x0000000811117c20 */ /* 0x000fe20008410000 */
[----:B------:R-:W-:Y:S01]  /*1450*/  F2FP.BF16.F32.PACK_AB R8, R13, R12 ;  /* 0x0000000c0d08723e */ /* 0x000fe200000010ff */
[----:B------:R-:W-:Y:S01]  /*1460*/  FMUL.FTZ R18, R18, UR8 ;  /* 0x0000000812127c20 */ /* 0x000fe20008410000 */
[----:B------:R-:W-:Y:S01]  /*1470*/  LEA R13, R3, UR4, 0x1 ;  /* 0x00000004030d7c11 */ /* 0x000fe2000f8e08ff */
[----:B------:R-:W-:Y:S01]  /*1480*/  FMUL.FTZ R19, R19, UR8 ;  /* 0x0000000813137c20 */ /* 0x000fe20008410000 */
[----:B------:R-:W-:Y:S01]  /*1490*/  F2FP.BF16.F32.PACK_AB R6, R9, R6 ;  /* 0x000000060906723e */ /* 0x000fe200000010ff */
[----:B------:R-:W-:Y:S01]  /*14a0*/  FMUL.FTZ R20, R20, UR8 ;  /* 0x0000000814147c20 */ /* 0x000fe20008410000 */
        /* <DEDUP_REMOVED lines=8> */
[----:B------:R-:W-:Y:S01]  /*1530*/  IADD3 R15, R13, 0x40, RZ ;  /* 0x000000400d0f7810 */ /* 0x000fe20007ffe0ff */
[----:B------:R-:W-:Y:S01]  /*1540*/  FMUL.FTZ R24, R24, UR8 ;  /* 0x0000000818187c20 */ /* 0x000fe20008410000 */
[----:B------:R-:W-:Y:S01]  /*1550*/  FMUL.FTZ R25, R25, UR8 ;  /* 0x0000000819197c20 */ /* 0x000fe20008410000 */
[----:B------:R-:W-:Y:S01]  /*1560*/  FMUL.FTZ R26, R26, UR8 ;  /* 0x000000081a1a7c20 */ /* 0x000fe20008410000 */
[----:B------:R-:W-:Y:S01]  /*1570*/  FMUL.FTZ R27, R27, UR8 ;  /* 0x000000081b1b7c20 */ /* 0x000fe20008410000 */
[----:B------:R-:W-:-:S02]  /*1580*/  @P0 VIADD R15, R13, 0xffffffc0 ;  /* 0xffffffc00d0f0836 */ /* 0x000fc40000000000 */
        /* <DEDUP_REMOVED lines=22> */
[----:B------:R-:W-:Y:S01]  /*16f0*/  STS [R13], R4 ;  /* 0x000000040d007388 */ /* 0x000fe20000000800 */
[----:B------:R-:W-:Y:S01]  /*1700*/  F2FP.BF16.F32.PACK_AB R24, R25, R24 ;  /* 0x000000181918723e */ /* 0x000fe200000010ff */
[----:B------:R-:W-:Y:S01]  /*1710*/  FMUL.FTZ R70, R70, UR8 ;  /* 0x0000000846467c20 */ /* 0x000fe20008410000 */
[----:B------:R-:W-:Y:S01]  /*1720*/  F2FP.BF16.F32.PACK_AB R26, R27, R26 ;  /* 0x0000001a1b1a723e */ /* 0x000fe200000010ff */
[----:B------:R-:W-:Y:S01]  /*1730*/  STS [R13+0x400], R5 ;  /* 0x000400050d007388 */ /* 0x000fe20000000800 */
[----:B------:R-:W-:Y:S01]  /*1740*/  FMUL.FTZ R71, R71, UR8 ;  /* 0x0000000847477c20 */ /* 0x000fe20008410000 */
[----:B------:R-:W-:Y:S01]  /*1750*/  FMUL.FTZ R72, R72, UR8 ;  /* 0x0000000848487c20 */ /* 0x000fe20008410000 */
[----:B------:R-:W-:Y:S01]  /*1760*/  FMUL.FTZ R73, R73, UR8 ;  /* 0x0000000849497c20 */ /* 0x000fe20008410000 */
[----:B------:R-:W-:Y:S01]  /*1770*/  STS [R15], R8 ;  /* 0x000000080f007388 */ /* 0x000fe20000000800 */
[----:B------:R-:W-:Y:S01]  /*1780*/  F2FP.BF16.F32.PACK_AB R32, R33, R32 ;  /* 0x000000202120723e */ /* 0x000fe200000010ff */
[----:B------:R-:W-:Y:S01]  /*1790*/  IMAD R2, R2, 0x200, R41 ;  /* 0x0000020002027824 */ /* 0x000fe200078e0229 */
[----:B------:R-:W-:Y:S01]  /*17a0*/  F2FP.BF16.F32.PACK_AB R34, R35, R34 ;  /* 0x000000222322723e */ /* 0x000fe200000010ff */
[----:B------:R-:W-:Y:S01]  /*17b0*/  STS [R15+0x400], R9 ;  /* 0x000400090f007388 */ /* 0x000fe20000000800 */
[----:B------:R-:W-:Y:S01]  /*17c0*/  F2FP.BF16.F32.PACK_AB R36, R37, R36 ;  /* 0x000000242524723e */ /* 0x000fe200000010ff */
[----:B------:R-:W-:Y:S01]  /*17d0*/  ULDC.64 UR10, c[0x0][0x448] ;  /* 0x00011200000a7ab9 */ /* 0x000fe20000000a00 */
[----:B------:R-:W-:Y:S01]  /*17e0*/  F2FP.BF16.F32.PACK_AB R60, R61, R60 ;  /* 0x0000003c3d3c723e */ /* 0x000fe200000010ff */
[----:B------:R-:W-:Y:S01]  /*17f0*/  STS [R13+0x1000], R6 ;  /* 0x001000060d007388 */ /* 0x000fe20000000800 */
[----:B------:R-:W-:Y:S01]  /*1800*/  F2FP.BF16.F32.PACK_AB R66, R67, R66 ;  /* 0x000000424342723e */ /* 0x000fe200000010ff */
[----:B------:R-:W-:Y:S01]  /*1810*/  BSSY B0, `(.L_x_511) ;  /* 0x0000044000007945 */ /* 0x000fe20003800000 */
        /* <DEDUP_REMOVED lines=8> */
[----:B------:R-:W-:Y:S02]  /*18a0*/  SHF.R.S32.HI R12, RZ, 0x1f, R79 ;  /* 0x0000001fff0c7819 */ /* 0x000fe4000001144f */
[----:B------:R-:W-:Y:S01]  /*18b0*/  SHF.R.S32.HI R39, RZ, 0x1f, R38 ;  /* 0x0000001fff277819 */ /* 0x000fe20000011426 */
[----:B------:R-:W-:Y:S01]  /*18c0*/  STS [R13+0x2000], R20 ;  /* 0x002000140d007388 */ /* 0x000fe20000000800 */
[----:B------:R-:W-:Y:S01]  /*18d0*/  SHF.R.S32.HI R29, RZ, 0x1f, R0 ;  /* 0x0000001fff1d7819 */ /* 0x000fe20000011400 */
[----:B------:R-:W-:Y:S01]  /*18e0*/  IMAD R12, R12, UR10, RZ ;  /* 0x0000000a0c0c7c24 */ /* 0x000fe2000f8e02ff */
[----:B------:R-:W-:Y:S01]  /*18f0*/  IADD3 R31, R38, 0x80, RZ ;  /* 0x00000080261f7810 */ /* 0x000fe20007ffe0ff */
[----:B------:R-:W-:Y:S04]  /*1900*/  STS [R13+0x2400], R22 ;  /* 0x002400160d007388 */ /* 0x000fe80000000800 */
[----:B------:R0:W-:Y:S04]  /*1910*/  STS [R15+0x2000], R28 ;  /* 0x0020001c0f007388 */ /* 0x0001e80000000800 */
[----:B------:R1:W-:Y:S04]  /*1920*/  STS [R15+0x2400], R30 ;  /* 0x0024001e0f007388 */ /* 0x0003e80000000800 */
[----:B------:R-:W-:Y:S01]  /*1930*/  STS [R13+0x3000], R24 ;  /* 0x003000180d007388 */ /* 0x000fe20000000800 */
[----:B0-----:R-:W-:Y:S01]  /*1940*/  LEA R28, R2, UR4, 0x1 ;  /* 0x00000004021c7c11 */ /* 0x001fe2000f8e08ff */
[----:B------:R-:W-:-:S02]  /*1950*/  IMAD.WIDE.U32 R2, R79, UR10, R38 ;  /* 0x0000000a4f027c25 */ /* 0x000fc4000f8e0026 */
[----:B------:R-:W-:Y:S01]  /*1960*/  STS [R13+0x3400], R26 ;  /* 0x0034001a0d007388 */ /* 0x000fe20000000800 */
[----:B------:R-:W-:Y:S01]  /*1970*/  ULDC.64 UR4, c[0x0][0x460] ;  /* 0x0001180000047ab9 */ /* 0x000fe20000000a00 */
[----:B-1----:R-:W-:Y:S02]  /*1980*/  VIADD R30, R38, 0x40 ;  /* 0x00000040261e7836 */ /* 0x002fe40000000000 */
[----:B------:R-:W-:Y:S01]  /*1990*/  STS [R15+0x3000], R32 ;  /* 0x003000200f007388 */ /* 0x000fe20000000800 */
[----:B------:R-:W-:Y:S02]  /*19a0*/  IADD3 R82, P0, R82, R2, RZ ;  /* 0x0000000252527210 */ /* 0x000fe40007f1e0ff */
[----:B------:R-:W-:Y:S01]  /*19b0*/  IADD3 R2, R0, 0x20, RZ ;  /* 0x0000002000027810 */ /* 0x000fe20007ffe0ff */
        /* <DEDUP_REMOVED lines=8> */
[----:B------:R1:W-:Y:S01]  /*1a40*/  STS [R15+0x5400], R72 ;  /* 0x005400480f007388 */ /* 0x0003e20000000800 */
[C---:B0-----:R-:W-:Y:S01]  /*1a50*/  IMAD R13, R79.reuse, UR11, R12 ;  /* 0x0000000b4f0d7c24 */ /* 0x041fe2000f8e020c */
[----:B------:R-:W-:Y:S01]  /*1a60*/  IADD3 R79, -R79, R80, RZ ;  /* 0x000000504f4f7210 */ /* 0x000fe20007ffe1ff */
[----:B------:R-:W-:Y:S01]  /*1a70*/  BAR.SYNC.DEFER_BLOCKING 0x0 ;  /* 0x0000000000007b1d */ /* 0x000fe20000010000 */
[----:B------:R-:W-:-:S02]  /*1a80*/  SHF.R.S32.HI R12, RZ, 0x1f, R74 ;  /* 0x0000001fff0c7819 */ /* 0x000fc4000001144a */
[----:B------:R-:W-:Y:S02]  /*1a90*/  ISETP.GE.AND P1, PT, R0, R79, PT ;  /* 0x0000004f0000720c */ /* 0x000fe40003f26270 */
[----:B------:R-:W-:Y:S01]  /*1aa0*/  IADD3.X R83, R81, R3, R13, P0, !PT ;  /* 0x0000000351537210 */ /* 0x000fe200007fe40d */
[----:B------:R-:W-:Y:S01]  /*1ab0*/  IMAD R3, R12, UR4, RZ ;  /* 0x000000040c037c24 */ /* 0x000fe2000f8e02ff */
[----:B------:R-:W-:-:S03]  /*1ac0*/  ISETP.GE.AND P0, PT, R2, R79, PT ;  /* 0x0000004f0200720c */ /* 0x000fc60003f06270 */
[C---:B------:R-:W-:Y:S02]  /*1ad0*/  IMAD R3, R74.reuse, UR5, R3 ;  /* 0x000000054a037c24 */ /* 0x040fe4000f8e0203 */
[----:B------:R-:W-:-:S05]  /*1ae0*/  IMAD.WIDE.U32 R82, R74, UR4, R82 ;  /* 0x000000044a527c25 */ /* 0x000fca000f8e0052 */
[----:B------:R-:W-:Y:S01]  /*1af0*/  IADD3 R25, R83, R3, RZ ;  /* 0x0000000353197210 */ /* 0x000fe20007ffe0ff */
[----:B------:R1:W0:Y:S04]  /*1b00*/  LDS.128 R4, [R28+0x1000] ;  /* 0x001000001c047984 */ /* 0x0002280000000c00 */
[----:B------:R1:W2:Y:S01]  /*1b10*/  LDS.128 R8, [R28+0x3000] ;  /* 0x003000001c087984 */ /* 0x0002a20000000c00 */
[----:B------:R-:W-:Y:S05]  /*1b20*/  @P1 BRA `(.L_x_512) ;  /* 0x0000000000481947 */ /* 0x000fea0003800000 */
[----:B------:R-:W-:Y:S01]  /*1b30*/  ULDC UR4, c[0x0][0x2d0] ;  /* 0x0000b40000047ab9 */ /* 0x000fe20000000800 */
[----:B-1----:R-:W1:Y:S01]  /*1b40*/  LDS.128 R12, [R28+0x2000] ;  /* 0x002000001c0c7984 */ /* 0x002e620000000c00 */
[----:B------:R-:W-:Y:S01]  /*1b50*/  ISETP.GE.AND P1, PT, R38, UR4, PT ;  /* 0x0000000426007c0c */ /* 0x000fe2000bf26270 */
[----:B------:R-:W-:Y:S01]  /*1b60*/  IMAD R27, R29, UR10, RZ ;  /* 0x0000000a1d1b7c24 */ /* 0x000fe2000f8e02ff */
[----:B------:R-:W-:Y:S01]  /*1b70*/  ISETP.GE.AND P2, PT, R30, UR4, PT ;  /* 0x000000041e007c0c */ /* 0x000fe2000bf46270 */
[----:B------:R-:W3:Y:S01]  /*1b80*/  LDS.128 R16, [R28+0x4000] ;  /* 0x004000001c107984 */ /* 0x000ee20000000c00 */
[----:B------:R-:W-:Y:S01]  /*1b90*/  IMAD.MOV.U32 R24, RZ, RZ, R82 ;  /* 0x000000ffff187224 */ /* 0x000fe200078e0052 */
[----:B------:R-:W-:Y:S01]  /*1ba0*/  ISETP.GE.AND P3, PT, R31, UR4, PT ;  /* 0x000000041f007c0c */ /* 0x000fe2000bf66270 */
[C---:B------:R-:W-:Y:S01]  /*1bb0*/  IMAD R27, R0.reuse, UR11, R27 ;  /* 0x0000000b001b7c24 */ /* 0x040fe2000f8e021b */
[----:B------:R-:W-:Y:S01]  /*1bc0*/  ULDC.64 UR8, c[0x0][0x3e8] ;  /* 0x0000fa0000087ab9 */ /* 0x000fe20000000a00 */
[----:B------:R-:W-:-:S05]  /*1bd0*/  IMAD.WIDE.U32 R2, R0, UR10, R24 ;  /* 0x0000000a00027c25 */ /* 0x000fca000f8e0018 */
[----:B------:R-:W4:Y:S01]  /*1be0*/  @!P1 LDS.128 R20, [R28] ;  /* 0x000000001c149984 */ /* 0x000f220000000c00 */
[----:B------:R-:W-:Y:S02]  /*1bf0*/  IADD3 R3, R3, R27, RZ ;  /* 0x0000001b03037210 */ /* 0x000fe40007ffe0ff */
[----:B------:R-:W-:-:S04]  /*1c00*/  LEA R26, P4, R2, UR8, 0x1 ;  /* 0x00000008021a7c11 */ /* 0x000fc8000f8808ff */
[----:B------:R-:W-:-:S05]  /*1c10*/  LEA.HI.X R27, R2, UR9, R3, 0x1, P4 ;  /* 0x00000009021b7c11 */ /* 0x000fca000a0f0c03 */
[----:B-1----:R1:W-:Y:S04]  /*1c20*/  @!P2 STG.E.128 desc[UR6][R26.64+0x80], R12 ;  /* 0x0000800c1a00a986 */ /* 0x0023e8000c101d06 */
[----:B---3--:R1:W-:Y:S04]  /*1c30*/  @!P3 STG.E.128 desc[UR6][R26.64+0x100], R16 ;  /* 0x000100101a00b986 */ /* 0x0083e8000c101d06 */
[----:B----4-:R1:W-:Y:S02]  /*1c40*/  @!P1 STG.E.128 desc[UR6][R26.64], R20 ;  /* 0x000000141a009986 */ /* 0x0103e4000c101d06 */
.L_x_512:
[----:B------:R-:W-:Y:S05]  /*1c50*/  BSYNC B0 ;  /* 0x0000000000007941 */ /* 0x000fea0003800000 */
.L_x_511:
[----:B-1----:R1:W3:Y:S01]  /*1c60*/  LDS.128 R12, [R28+0x5000] ;  /* 0x005000001c0c7984 */ /* 0x0022e20000000c00 */
[----:B------:R-:W-:Y:S05]  /*1c70*/  @P0 EXIT ;  /* 0x000000000000094d */ /* 0x000fea0003800000 */
[----:B------:R-:W-:Y:S01]  /*1c80*/  IADD3 R17, P0, R0, 0x20, RZ ;  /* 0x0000002000117810 */ /* 0x000fe20007f1e0ff */
[----:B------:R-:W-:Y:S01]  /*1c90*/  IMAD.MOV.U32 R2, RZ, RZ, R82 ;  /* 0x000000ffff027224 */ /* 0x000fe200078e0052 */
[----:B------:R-:W-:Y:S01]  /*1ca0*/  MOV R3, R25 ;  /* 0x0000001900037202 */ /* 0x000fe20000000f00 */
[----:B------:R-:W-:Y:S01]  /*1cb0*/  ULDC.64 UR8, c[0x0][0x3e8] ;  /* 0x0000fa0000087ab9 */ /* 0x000fe20000000a00 */
[----:B------:R-:W-:Y:S01]  /*1cc0*/  IADD3.X R0, RZ, R29, RZ, P0, !PT ;  /* 0x0000001dff007210 */ /* 0x000fe200007fe4ff */
[----:B------:R-:W-:Y:S01]  /*1cd0*/  ULDC UR4, c[0x0][0x2d0] ;  /* 0x0000b40000047ab9 */ /* 0x000fe20000000800 */
[----:B------:R-:W-:Y:S01]  /*1ce0*/  IMAD.WIDE.U32 R2, R17, UR10, R2 ;  /* 0x0000000a11027c25 */ /* 0x000fe2000f8e0002 */
[----:B------:R-:W-:Y:S02]  /*1cf0*/  ISETP.GE.AND P1, PT, R38, UR4, PT ;  /* 0x0000000426007c0c */ /* 0x000fe4000bf26270 */
[----:B------:R-:W-:Y:S01]  /*1d00*/  ISETP.GE.AND P2, PT, R30, UR4, PT ;  /* 0x000000041e007c0c */ /* 0x000fe2000bf46270 */
[----:B------:R-:W-:Y:S01]  /*1d10*/  IMAD R0, R0, UR10, RZ ;  /* 0x0000000a00007c24 */ /* 0x000fe2000f8e02ff */
[----:B------:R-:W-:-:S03]  /*1d20*/  LEA R16, P0, R2, UR8, 0x1 ;  /* 0x0000000802107c11 */ /* 0x000fc6000f8008ff */
[----:B------:R-:W-:-:S05]  /*1d30*/  IMAD R17, R17, UR11, R0 ;  /* 0x0000000b11117c24 */ /* 0x000fca000f8e0200 */
[----:B------:R-:W-:-:S04]  /*1d40*/  IADD3 R3, R3, R17, RZ ;  /* 0x0000001103037210 */ /* 0x000fc80007ffe0ff */
[----:B------:R-:W-:Y:S02]  /*1d50*/  LEA.HI.X R17, R2, UR9, R3, 0x1, P0 ;  /* 0x0000000902117c11 */ /* 0x000fe400080f0c03 */
[----:B------:R-:W-:-:S03]  /*1d60*/  ISETP.GE.AND P0, PT, R31, UR4, PT ;  /* 0x000000041f007c0c */ /* 0x000fc6000bf06270 */
[----:B0-----:R0:W-:Y:S04]  /*1d70*/  @!P1 STG.E.128 desc[UR6][R16.64], R4 ;  /* 0x0000000410009986 */ /* 0x0011e8000c101d06 */
[----:B--2---:R0:W-:Y:S06]  /*1d80*/  @!P2 STG.E.128 desc[UR6][R16.64+0x80], R8 ;  /* 0x000080081000a986 */ /* 0x0041ec000c101d06 */
[----:B------:R-:W-:Y:S05]  /*1d90*/  @P0 EXIT ;  /* 0x000000000000094d */ /* 0x000fea0003800000 */
[----:B---3--:R-:W-:Y:S01]  /*1da0*/  STG.E.128 desc[UR6][R16.64+0x100], R12 ;  /* 0x0001000c10007986 */ /* 0x008fe2000c101d06 */
[----:B------:R-:W-:Y:S05]  /*1db0*/  EXIT ;  /* 0x000000000000794d */ /* 0x000fea0003800000 */
.L_x_513:
        /* <DEDUP_REMOVED lines=12> */
.L_x_1594:


//--------------------- .text._ZN5flash44flash_bwd_dq_dk_dv_loop_seqk_parallel_kernelI23Flash_bwd_kernel_traitsILi192ELi64ELi64ELi8ELi4ELi2ELi2ELb1ELb1EN7cutlass10bfloat16_tE19Flash_kernel_traitsILi192ELi64ELi64ELi8ES3_EELb1ELb0ELb0ELb0ELb0ELb0ELb0EEEvNS_16Flash_bwd_paramsE --------------------------
	.section	.text._ZN5flash44flash_bwd_dq_dk_dv_loop_seqk_parallel_kernelI23Flash_bwd_kernel_traitsILi192ELi64ELi64ELi8ELi4ELi2ELi2ELb1ELb1EN7cutlass10bfloat16_tE19Flash_kernel_traitsILi192ELi64ELi64ELi8ES3_EELb1ELb0ELb0ELb0ELb0ELb0ELb0EEEvNS_16Flash_bwd_paramsE,"ax",@progbits
	.align	128
        .global         _ZN5flash44flash_bwd_dq_dk_dv_loop_seqk_parallel_kernelI23Flash_bwd_kernel_traitsILi192ELi64ELi64ELi8ELi4ELi2ELi2ELb1ELb1EN7cutlass10bfloat16_tE19Flash_kernel_traitsILi192ELi64ELi64ELi8ES3_EELb1ELb0ELb0ELb0ELb0ELb0ELb0EEEvNS_16Flash_bwd_paramsE
        .type           _ZN5flash44flash_bwd_dq_dk_dv_loop_seqk_parallel_kernelI23Flash_bwd_kernel_traitsILi192ELi64ELi64ELi8ELi4ELi2ELi2ELb1ELb1EN7cutlass10bfloat16_tE19Flash_kernel_traitsILi192ELi64ELi64ELi8ES3_EELb1ELb0ELb0ELb0ELb0ELb0ELb0EEEvNS_16Flash_bwd_paramsE,@function
        .size           _ZN5flash44flash_bwd_dq_dk_dv_loop_seqk_parallel_kernelI23Flash_bwd_kernel_traitsILi192ELi64ELi64ELi8ELi4ELi2ELi2ELb1ELb1EN7cutlass10bfloat16_tE19Flash_kernel_traitsILi192ELi64ELi64ELi8ES3_EELb1ELb0ELb0ELb0ELb0ELb0ELb0EEEvNS_16Flash_bwd_paramsE,(.L_x_1595 - _ZN5flash44flash_bwd_dq_dk_dv_loop_seqk_parallel_kernelI23Flash_bwd_kernel_traitsILi192ELi64ELi64ELi8ELi4ELi2ELi2ELb1ELb1EN7cutlass10bfloat16_tE19Flash_kernel_traitsILi192ELi64ELi64ELi8ES3_EELb1ELb0ELb0ELb0ELb0ELb0ELb0EEEvNS_16Flash_bwd_paramsE)
        .other          _ZN5flash44flash_bwd_dq_dk_dv_loop_seqk_parallel_kernelI23Flash_bwd_kernel_traitsILi192ELi64ELi64ELi8ELi4ELi2ELi2ELb1ELb1EN7cutlass10bfloat16_tE19Flash_kernel_traitsILi192ELi64ELi64ELi8ES3_EELb1ELb0ELb0ELb0ELb0ELb0ELb0EEEvNS_16Flash_bwd_paramsE,@"STO_CUDA_ENTRY STV_DEFAULT"
_ZN5flash44flash_bwd_dq_dk_dv_loop_seqk_parallel_kernelI23Flash_bwd_kernel_traitsILi192ELi64ELi64ELi8ELi4ELi2ELi2ELb1ELb1EN7cutlass10bfloat16_tE19Flash_kernel_traitsILi192ELi64ELi64ELi8ES3_EELb1ELb0ELb0ELb0ELb0ELb0ELb0EEEvNS_16Flash_bwd_paramsE:
.text._ZN5flash44flash_bwd_dq_dk_dv_loop_seqk_parallel_kernelI23Flash_bwd_kernel_traitsILi192ELi64ELi64ELi8ELi4ELi2ELi2ELb1ELb1EN7cutlass10bfloat16_tE19Flash_kernel_traitsILi192ELi64ELi64ELi8ES3_EELb1ELb0ELb0ELb0ELb0ELb0ELb0EEEvNS_16Flash_bwd_paramsE:
        /* <DEDUP_REMOVED lines=13> */
[----:B------:R-:W-:-:S07]  /*00d0*/  UMOV UR5, 0x400 ;  /* 0x0000040000057882 */ /* 0x000fce0000000000 */
[----:B------:R-:W3:Y:S08]  /*00e0*/  S2UR UR54, SR_CTAID.Z ;  /* 0x00000000003679c3 */ /* 0x000ef00000002700 */
[----:B------:R-:W4:Y:S01]  /*00f0*/  S2UR UR46, SR_CTAID.Y ;  /* 0x00000000002e79c3 */ /* 0x000f220000002600 */
[----:B--2---:R-:W-:Y:S01]  /*0100*/  ULEA UR4, UR4, UR5, 0x18 ;  /* 0x0000000504047291 */ /* 0x004fe2000f8ec03f */
[----:B-1----:R-:W-:Y:S01]  /*0110*/  SHF.R.S32.HI R2, RZ, 0x1f, R8 ;  /* 0x0000001fff027819 */ /* 0x002fe20000011408 */
[----:B---3--:R-:W-:-:S02]  /*0120*/  USHF.R.S32.HI UR6, URZ, 0x1f, UR54 ;  /* 0x0000001f3f067899 */ /* 0x008fc40008011436 */
[----:B------:R-:W-:Y:S01]  /*0130*/  USHF.R.S32.HI UR61, URZ, 0x1f, UR54 ;  /* 0x0000001f3f3d7899 */ /* 0x000fe20008011436 */
[CC--:B------:R-:W-:Y:S02]  /*0140*/  LEA.HI R0, R2.reuse, R8.reuse, RZ, 0x5 ;  /* 0x0000000802007211 */ /* 0x0c0fe400078f28ff */
[CC--:B------:R-:W-:Y:S02]  /*0150*/  LEA.HI R12, R2.reuse, R8.reuse, RZ, 0x3 ;  /* 0x00000008020c7211 */ /* 0x0c0fe400078f18ff */
[CC--:B------:R-:W-:Y:S01]  /*0160*/  LEA.HI R3, R2.reuse, R8.reuse, RZ, 0x4 ;  /* 0x0000000802037211 */ /* 0x0c0fe200078f20ff */
[----:B----4-:R-:W-:Y:S01]  /*0170*/  USHF.L.U32 UR5, UR46, 0x7, URZ ;  /* 0x000000072e057899 */ /* 0x010fe2000800063f */
        /* <DEDUP_REMOVED lines=16> */
[----:B------:R-:W-:Y:S02]  /*0280*/  SHF.R.S32.HI R6, RZ, 0x4, R3 ;  /* 0x00000004ff067819 */ /* 0x000fe40000011403 */
[-C--:B------:R-:W-:Y:S02]  /*0290*/  LEA.HI R2, R7, R4.reuse, RZ, 0x2 ;  /* 0x0000000407027211 */ /* 0x080fe400078f10ff */
[----:B------:R-:W-:Y:S02]  /*02a0*/  SHF.R.S32.HI R13, RZ, 0x3, R12 ;  /* 0x00000003ff0d7819 */ /* 0x000fe4000001140c */
[----:B------:R-:W-:Y:S02]  /*02b0*/  LEA.HI R0, R0, R4, RZ, 0x1 ;  /* 0x0000000400007211 */ /* 0x000fe400078f08ff */
[----:B------:R-:W-:Y:S01]  /*02c0*/  LEA.HI R3, R3, R6, RZ, 0x1 ;  /* 0x0000000603037211 */ /* 0x000fe200078f08ff */
[----:B------:R-:W-:Y:S01]  /*02d0*/  IMAD.SHL.U32 R13, R13, 0x40, RZ ;  /* 0x000000400d0d7824 */ /* 0x000fe200078e00ff */
[----:B------:R-:W-:-:S02]  /*02e0*/  LOP3.LUT R7, R2, 0xfffffffc, RZ, 0xc0, !PT ;  /* 0xfffffffc02077812 */ /* 0x000fc400078ec0ff */
[----:B------:R-:W-:Y:S02]  /*02f0*/  LOP3.LUT R0, R0, 0xfffffffe, RZ, 0xc0, !PT ;  /* 0xfffffffe00007812 */ /* 0x000fe400078ec0ff */
[----:B------:R-:W-:Y:S01]  /*0300*/  LEA.HI R2, R8, R9, RZ, 0x3 ;  /* 0x0000000908027211 */ /* 0x000fe200078f18ff */
[C---:B------:R-:W-:Y:S01]  /*0310*/  IMAD.IADD R20, R4.reuse, 0x1, -R7 ;  /* 0x0000000104147824 */ /* 0x040fe200078e0a07 */
[----:B------:R-:W-:Y:S01]  /*0320*/  LOP3.LUT R3, R3, 0xfffffffe, RZ, 0xc0, !PT ;  /* 0xfffffffe03037812 */ /* 0x000fe200078ec0ff */
[----:B------:R-:W-:Y:S01]  /*0330*/  IMAD.IADD R15, R4, 0x1, -R0 ;  /* 0x00000001040f7824 */ /* 0x000fe200078e0a00 */
[----:B------:R-:W-:Y:S02]  /*0340*/  LOP3.LUT R2, R2, 0xfffffff8, RZ, 0xc0, !PT ;  /* 0xfffffff802027812 */ /* 0x000fe400078ec0ff */
[----:B------:R-:W-:Y:S01]  /*0350*/  LOP3.LUT R0, R13, 0x1c0, RZ, 0xc0, !PT ;  /* 0x000001c00d007812 */ /* 0x000fe200078ec0ff */
[----:B------:R-:W-:Y:S01]  /*0360*/  IMAD.IADD R14, R6, 0x1, -R3 ;  /* 0x00000001060e7824 */ /* 0x000fe200078e0a03 */
[----:B------:R-:W-:Y:S01]  /*0370*/  SHF.R.S32.HI R4, RZ, 0x1f, R11 ;  /* 0x0000001fff047819 */ /* 0x000fe2000001140b */
[----:B------:R-:W-:Y:S01]  /*0380*/  IMAD.IADD R6, R9, 0x1, -R2 ;  /* 0x0000000109067824 */ /* 0x000fe200078e0a02 */
[----:B------:R-:W-:Y:S01]  /*0390*/  LOP3.LUT R3, R0, 0x38, R22, 0xf8, !PT ;  /* 0x0000003800037812 */ /* 0x000fe200078ef816 */
[----:B------:R-:W-:Y:S01]  /*03a0*/  IMAD.SHL.U32 R9, R14, 0x200, RZ ;  /* 0x000002000e097824 */ /* 0x000fe200078e00ff */
[----:B------:R-:W-:Y:S01]  /*03b0*/  SHF.R.U32.HI R2, RZ, 0x3, R0 ;  /* 0x00000003ff027819 */ /* 0x000fe20000011600 */
[----:B------:R-:W-:Y:S01]  /*03c0*/  IMAD.SHL.U32 R0, R5, 0x40, RZ ;  /* 0x0000004005007824 */ /* 0x000fe200078e00ff */
[----:B------:R-:W-:Y:S01]  /*03d0*/  LEA.HI R18, R4, R11, RZ, 0x2 ;  /* 0x0000000b04127211 */ /* 0x000fe200078f10ff */
[----:B------:R-:W-:Y:S01]  /*03e0*/  STL [R1+0x88], R20 ;  /* 0x0000881401007387 */ /* 0x000fe20000100800 */
[----:B------:R-:W-:Y:S01]  /*03f0*/  LOP3.LUT R11, R3, R2, RZ, 0x3c, !PT ;  /* 0x00000002030b7212 */ /* 0x000fe200078e3cff */
[----:B------:R-:W-:Y:S01]  /*0400*/  IMAD.SHL.U32 R2, R15, 0x10, RZ ;  /* 0x000000100f027824 */ /* 0x000fe200078e00ff */
[----:B------:R-:W-:Y:S01]  /*0410*/  SHF.R.S32.HI R3, RZ, 0x1f, R10 ;  /* 0x0000001fff037819 */ /* 0x000fe2000001140a */
[----:B------:R-:W-:Y:S01]  /*0420*/  STL [R1+0x48], R22 ;  /* 0x0000481601007387 */ /* 0x000fe20000100800 */
[----:B------:R-:W-:-:S02]  /*0430*/  LOP3.LUT R0, R0, 0x1c0, RZ, 0xc0, !PT ;  /* 0x000001c000007812 */ /* 0x000fc400078ec0ff */
[----:B------:R-:W-:Y:S02]  /*0440*/  LEA.HI R13, R3, R10, RZ, 0x3 ;  /* 0x0000000a030d7211 */ /* 0x000fe400078f18ff */
[----:B------:R-:W-:Y:S02]  /*0450*/  SHF.R.S32.HI R21, RZ, 0x7, R16 ;  /* 0x00000007ff157819 */ /* 0x000fe40000011410 */
[C---:B------:R-:W-:Y:S02]  /*0460*/  LOP3.LUT R3, R0.reuse, 0x8, R12, 0xf8, !PT ;  /* 0x0000000800037812 */ /* 0x040fe400078ef80c */
[----:B------:R-:W-:Y:S02]  /*0470*/  SHF.R.U32.HI R8, RZ, 0x3, R0 ;  /* 0x00000003ff087819 */ /* 0x000fe40000011600 */
[----:B------:R-:W-:Y:S01]  /*0480*/  LOP3.LUT R7, R0, 0x10, R2, 0xf8, !PT ;  /* 0x0000001000077812 */ /* 0x000fe200078ef802 */
[----:B------:R-:W-:Y:S01]  /*0490*/  IMAD R2, R21, 0x800, R9 ;  /* 0x0000080015027824 */ /* 0x000fe200078e0209 */
[----:B------:R-:W-:Y:S01]  /*04a0*/  LOP3.LUT R0, R3, R8, RZ, 0x3c, !PT ;  /* 0x0000000803007212 */ /* 0x000fe200078e3cff */
[----:B------:R-:W-:Y:S01]  /*04b0*/  IMAD.SHL.U32 R21, R21, 0x20, RZ ;  /* 0x0000002015157824 */ /* 0x000fe200078e00ff */
[----:B------:R-:W-:-:S02]  /*04c0*/  LOP3.LUT R4, R6, 0x1, RZ, 0xc0, !PT ;  /* 0x0000000106047812 */ /* 0x000fc400078ec0ff */
[C---:B------:R-:W-:Y:S01]  /*04d0*/  LOP3.LUT P4, RZ, R5.reuse, 0x4, RZ, 0xc0, !PT ;  /* 0x0000000405ff7812 */ /* 0x040fe2000788c0ff */
[----:B------:R-:W-:Y:S01]  /*04e0*/  IMAD.IADD R0, R2, 0x1, R0 ;  /* 0x0000000102007824 */ /* 0x000fe200078e0200 */
[----:B------:R-:W-:Y:S01]  /*04f0*/  SHF.R.S32.HI R2, RZ, 0x6, R17 ;  /* 0x00000006ff027819 */ /* 0x000fe20000011411 */
[----:B------:R-:W-:Y:S01]  /*0500*/  VIADD R17, R22, 0x40 ;  /* 0x0000004016117836 */ /* 0x000fe20000000000 */
[----:B------:R-:W-:Y:S01]  /*0510*/  ISETP.NE.U32.AND P0, PT, R4, 0x1, PT ;  /* 0x000000010400780c */ /* 0x000fe20003f05070 */
[----:B------:R-:W-:Y:S01]  /*0520*/  IMAD.SHL.U32 R4, R6, 0x40, RZ ;  /* 0x0000004006047824 */ /* 0x000fe200078e00ff */
[----:B------:R-:W-:Y:S01]  /*0530*/  LOP3.LUT P3, RZ, R5, 0x2, RZ, 0xc0, !PT ;  /* 0x0000000205ff7812 */ /* 0x000fe2000786c0ff */
[C---:B------:R-:W-:Y:S01]  /*0540*/  IMAD.SHL.U32 R3, R2.reuse, 0x8, RZ ;  /* 0x0000000802037824 */ /* 0x040fe200078e00ff */
[----:B------:R-:W-:Y:S01]  /*0550*/  LOP3.LUT R5, R13, 0xfffffff8, RZ, 0xc0, !PT ;  /* 0xfffffff80d057812 */ /* 0x000fe200078ec0ff */
[----:B------:R-:W-:Y:S01]  /*0560*/  IMAD R16, R2, 0x200, R11 ;  /* 0x0000020002107824 */ /* 0x000fe200078e020b */
[----:B------:R-:W-:Y:S01]  /*0570*/  LOP3.LUT R2, R4, 0x1c0, RZ, 0xc0, !PT ;  /* 0x000001c004027812 */ /* 0x000fe200078ec0ff */
[----:B------:R-:W-:Y:S01]  /*0580*/  STL [R1+0x8c], R21 ;  /* 0x00008c1501007387 */ /* 0x000fe20000100800 */
[----:B------:R-:W-:Y:S01]  /*0590*/  R2P PR, R6, 0x6 ;  /* 0x0000000606007804 */ /* 0x000fe20000000000 */
[----:B------:R-:W-:Y:S01]  /*05a0*/  IMAD.SHL.U32 R6, R14, 0x20, RZ ;  /* 0x000000200e067824 */ /* 0x000fe200078e00ff */
[----:B------:R-:W-:Y:S01]  /*05b0*/  LOP3.LUT R3, R3, 0x18, RZ, 0xc0, !PT ;  /* 0x0000001803037812 */ /* 0x000fe200078ec0ff */
[----:B------:R-:W-:Y:S01]  /*05c0*/  IMAD.IADD R5, R10, 0x1, -R5 ;  /* 0x000000010a057824 */ /* 0x000fe200078e0a05 */
[----:B------:R-:W-:Y:S01]  /*05d0*/  SHF.R.U32.HI R4, RZ, 0x3, R2 ;  /* 0x00000003ff047819 */ /* 0x000fe20000011602 */
[----:B------:R-:W-:Y:S01]  /*05e0*/  STL [R1+0x68], R17 ;  /* 0x0000681101007387 */ /* 0x000fe20000100800 */
[----:B------:R-:W-:-:S02]  /*05f0*/  LOP3.LUT R12, R7, 0x8, R12, 0xf8, !PT ;  /* 0x00000008070c7812 */ /* 0x000fc400078ef80c */
        /* <DEDUP_REMOVED lines=8> */
[----:B------:R-:W-:Y:S01]  /*0680*/  LOP3.LUT P5, RZ, R5, 0x2, RZ, 0xc0, !PT ;  /* 0x0000000205ff7812 */ /* 0x000fe200078ac0ff */
[----:B------:R-:W-:Y:S01]  /*0690*/  IMAD R5, R20, 0x400, R2 ;  /* 0x0000040014057824 */ /* 0x000fe200078e0202 */
[----:B------:R-:W-:Y:S01]  /*06a0*/  LOP3.LUT R2, R9, R12, R8, 0xf6, !PT ;  /* 0x0000000c09027212 */ /* 0x000fe200078ef608 */
[----:B------:R-:W-:Y:S01]  /*06b0*/  IMAD.IADD R11, R4, 0x1, R6 ;  /* 0x00000001040b7824 */ /* 0x000fe200078e0206 */
[----:B------:R-:W-:Y:S01]  /*06c0*/  LOP3.LUT R3, R3, 0x1c0, RZ, 0xc0, !PT ;  /* 0x000001c003037812 */ /* 0x000fe200078ec0ff */
[----:B------:R-:W-:Y:S01]  /*06d0*/  IMAD.IADD R12, R5, 0x1, R7 ;  /* 0x00000001050c7824 */ /* 0x000fe200078e0207 */
[----:B------:R-:W-:Y:S01]  /*06e0*/  LEA R2, R2, UR4, 0x1 ;  /* 0x0000000402027c11 */ /* 0x000fe2000f8e08ff */
[----:B------:R-:W-:Y:S01]  /*06f0*/  IMAD.SHL.U32 R5, R14, 0x8, RZ ;  /* 0x000000080e057824 */ /* 0x000fe200078e00ff */
[----:B------:R-:W-:Y:S01]  /*0700*/  SHF.R.U32.HI R4, RZ, 0x3, R3 ;  /* 0x00000003ff047819 */ /* 0x000fe20000011603 */
[----:B------:R-:W-:-:S02]  /*0710*/  IMAD.SHL.U32 R8, R13, 0x40, RZ ;  /* 0x000000400d087824 */ /* 0x000fc400078e00ff */
[----:B------:R-:W-:Y:S01]  /*0720*/  IMAD.MOV.U32 R6, RZ, RZ, 0x20 ;  /* 0x00000020ff067424 */ /* 0x000fe200078e00ff */
[----:B------:R-:W-:Y:S01]  /*0730*/  LOP3.LUT R5, R3, 0x8, R5, 0xf8, !PT ;  /* 0x0000000803057812 */ /* 0x000fe200078ef805 */
[----:B------:R-:W-:Y:S01]  /*0740*/  IMAD.MOV.U32 R13, RZ, RZ, 0x40 ;  /* 0x00000040ff0d7424 */ /* 0x000fe200078e00ff */
[----:B------:R-:W-:Y:S01]  /*0750*/  LOP3.LUT R3, R4, R10, R3, 0x1e, !PT ;  /* 0x0000000a04037212 */ /* 0x000fe200078e1e03 */
[----:B------:R-:W-:Y:S01]  /*0760*/  IMAD.MOV.U32 R10, RZ, RZ, -0x10 ;  /* 0xfffffff0ff0a7424 */ /* 0x000fe200078e00ff */
[----:B------:R-:W-:Y:S01]  /*0770*/  LOP3.LUT R4, R5, R4, RZ, 0x3c, !PT ;  /* 0x0000000405047212 */ /* 0x000fe200078e3cff */
[----:B------:R-:W-:Y:S01]  /*0780*/  IMAD.U32 R5, RZ, RZ, UR6 ;  /* 0x00000006ff057e24 */ /* 0x000fe2000f8e00ff */
[----:B------:R-:W-:Y:S01]  /*0790*/  LOP3.LUT R8, R8, 0xfffffe00, RZ, 0xc0, !PT ;  /* 0xfffffe0008087812 */ /* 0x000fe200078ec0ff */
[----:B------:R-:W-:Y:S01]  /*07a0*/  IMAD.U32 R5, RZ, RZ, UR5 ;  /* 0x00000005ff057e24 */ /* 0x000fe2000f8e00ff */
[----:B------:R-:W-:Y:S01]  /*07b0*/  SHF.R.S32.HI R5, RZ, 0x2, R18 ;  /* 0x00000002ff057819 */ /* 0x000fe20000011412 */
[----:B------:R-:W-:Y:S01]  /*07c0*/  USHF.R.S32.HI UR5, URZ, 0x1f, UR46 ;  /* 0x0000001f3f057899 */ /* 0x000fe2000801142e */
[----:B------:R-:W-:Y:S01]  /*07d0*/  SEL R10, R10, 0x10, !P0 ;  /* 0x000000100a0a7807 */ /* 0x000fe20004000000 */
[----:B------:R-:W-:-:S02]  /*07e0*/  IMAD R9, R15, 0x400, R8 ;  /* 0x000004000f097824 */ /* 0x000fc400078e0208 */
[----:B------:R-:W-:Y:S02]  /*07f0*/  VIADD R15, R22, 0x80 ;  /* 0x00000080160f7836 */ /* 0x000fe40000000000 */
[C---:B------:R-:W-:Y:S01]  /*0800*/  IMAD R7, R20.reuse, 0x400, R8 ;  /* 0x0000040014077824 */ /* 0x040fe200078e0208 */
[----:B------:R-:W-:Y:S01]  /*0810*/  LOP3.LUT R8, R3, R8, RZ, 0xfc, !PT ;  /* 0x0000000803087212 */ /* 0x000fe200078efcff */
[----:B------:R-:W-:Y:S01]  /*0820*/  IMAD R14, R20, 0x10, R5 ;  /* 0x00000010140e7824 */ /* 0x000fe200078e0205 */
[----:B------:R-:W-:Y:S01]  /*0830*/  LEA R5, R16, UR4, 0x1 ;  /* 0x0000000410057c11 */ /* 0x000fe2000f8e08ff */
[----:B------:R-:W-:Y:S01]  /*0840*/  IMAD.IADD R7, R7, 0x1, R4 ;  /* 0x0000000107077824 */ /* 0x000fe200078e0204 */
[----:B------:R-:W-:Y:S01]  /*0850*/  STL [R1+0x6c], R15 ;  /* 0x00006c0f01007387 */ /* 0x000fe20000100800 */
[----:B------:R-:W-:Y:S02]  /*0860*/  IMAD.IADD R9, R4, 0x1, R9 ;  /* 0x0000000104097824 */ /* 0x000fe400078e0209 */
[----:B------:R-:W-:Y:S01]  /*0870*/  IMAD.U32 R4, RZ, RZ, UR6 ;  /* 0x00000006ff047e24 */ /* 0x000fe2000f8e00ff */
[----:B------:R1:W-:Y:S01]  /*0880*/  STL [R1+0x70], R14 ;  /* 0x0000700e01007387 */ /* 0x0003e20000100800 */
[C---:B------:R-:W-:Y:S01]  /*0890*/  SEL R4, R6.reuse, 0xffffffe0, !P3 ;  /* 0xffffffe006047807 */ /* 0x040fe20005800000 */
[----:B------:R-:W-:Y:S01]  /*08a0*/  IMAD.U32 R3, RZ, RZ, UR5 ;  /* 0x00000005ff037e24 */ /* 0x000fe2000f8e00ff */
[----:B------:R-:W-:Y:S01]  /*08b0*/  SEL R3, R13, 0xffffffc0, !P4 ;  /* 0xffffffc00d037807 */ /* 0x000fe20006000000 */
[----:B------:R2:W-:Y:S01]  /*08c0*/  STL [R1+0x2c], R5 ;  /* 0x00002c0501007387 */ /* 0x0005e20000100800 */
[----:B------:R-:W-:Y:S01]  /*08d0*/  UIADD3 UR6, UR4, 0xc000, URZ ;  /* 0x0000c00004067890 */ /* 0x000fe2000fffe03f */
[----:B------:R-:W-:Y:S01]  /*08e0*/  SEL R6, R6, 0xffffffe0, !P5 ;  /* 0xffffffe006067807 */ /* 0x000fe20006800000 */
[----:B------:R-:W-:-:S06]  /*08f0*/  UIADD3 UR5, UR4, 0x12000, URZ ;  /* 0x0001200004057890 */ /* 0x000fcc000fffe03f */
[----:B------:R-:W-:Y:S02]  /*0900*/  LEA R9, R9, UR5, 0x1 ;  /* 0x0000000509097c11 */ /* 0x000fe4000f8e08ff */
[----:B-1----:R-:W-:Y:S02]  /*0910*/  LEA R14, R0, UR4, 0x1 ;  /* 0x00000004000e7c11 */ /* 0x002fe4000f8e08ff */
[----:B------:R-:W-:Y:S02]  /*0920*/  LEA R0, R12, UR4, 0x1 ;  /* 0x000000040c007c11 */ /* 0x000fe4000f8e08ff */
[----:B--2---:R-:W-:Y:S01]  /*0930*/  SEL R5, R13, 0xffffffc0, !P6 ;  /* 0xffffffc00d057807 */ /* 0x004fe20007000000 */
[----:B------:R-:W-:Y:S01]  /*0940*/  IMAD.IADD R13, R4, 0x1, R14 ;  /* 0x00000001040d7824 */ /* 0x000fe200078e020e */
[----:B------:R-:W-:Y:S01]  /*0950*/  STL [R1], R14 ;  /* 0x0000000e01007387 */ /* 0x000fe20000100800 */
[C---:B------:R-:W-:Y:S01]  /*0960*/  IADD3 R4, R3.reuse, R14, R4 ;  /* 0x0000000e03047210 */ /* 0x040fe20007ffe004 */
[----:B------:R-:W-:-:S02]  /*0970*/  IMAD.IADD R252, R3, 0x1, R14 ;  /* 0x0000000103fc7824 */ /* 0x000fc400078e020e */
[----:B------:R1:W-:Y:S01]  /*0980*/  STL [R1+0x4], R13 ;  /* 0x0000040d01007387 */ /* 0x0003e20000100800 */
[----:B------:R-:W-:-:S03]  /*0990*/  IMAD.IADD R3, R3, 0x1, R2 ;  /* 0x0000000103037824 */ /* 0x000fc600078e0202 */
[----:B------:R2:W-:Y:S04]  /*09a0*/  STL [R1+0x10], R4 ;  /* 0x0000100401007387 */ /* 0x0005e80000100800 */
[----:B------:R3:W-:Y:S01]  /*09b0*/  STL [R1+0x50], R0 ;  /* 0x0000500001007387 */ /* 0x0007e20000100800 */
[----:B-1----:R-:W-:Y:S01]  /*09c0*/  LEA R13, R11, UR6, 0x1 ;  /* 0x000000060b0d7c11 */ /* 0x002fe2000f8e08ff */
[C---:B------:R-:W-:Y:S02]  /*09d0*/  IMAD.IADD R11, R0.reuse, 0x1, R10 ;  /* 0x00000001000b7824 */ /* 0x040fe400078e020a */
[C---:B--2---:R-:W-:Y:S02]  /*09e0*/  VIADD R4, R0.reuse, 0x20 ;  /* 0x0000002000047836 */ /* 0x044fe40000000000 */
[----:B------:R-:W-:Y:S01]  /*09f0*/  STL [R1+0x74], R13 ;  /* 0x0000740d01007387 */ /* 0x000fe20000100800 */
[----:B------:R-:W-:-:S02]  /*0a00*/  @P1 VIADD R4, R0, 0xffffffe0 ;  /* 0xffffffe000041836 */ /* 0x000fc40000000000 */
[C---:B------:R-:W-:Y:S01]  /*0a10*/  VIADD R12, R13.reuse, 0x40 ;  /* 0x000000400d0c7836 */ /* 0x040fe20000000000 */
[----:B------:R1:W-:Y:S01]  /*0a20*/  STL [R1+0x5c], R11 ;  /* 0x00005c0b01007387 */ /* 0x0003e20000100800 */
[----:B------:R-:W-:Y:S01]  /*0a30*/  @P2 VIADD R12, R13, 0xffffffc0 ;  /* 0xffffffc00d0c2836 */ /* 0x000fe20000000000 */
[----:B---3--:R-:W-:Y:S01]  /*0a40*/  LEA R0, R8, UR4, 0x1 ;  /* 0x0000000408007c11 */ /* 0x008fe2000f8e08ff */
[----:B------:R-:W-:Y:S01]  /*0a50*/  IMAD.IADD R8, R6, 0x1, R9 ;  /* 0x0000000106087824 */ /* 0x000fe200078e0209 */
[----:B-1----:R-:W-:Y:S01]  /*0a60*/  LEA R11, R7, UR4, 0x1 ;  /* 0x00000004070b7c11 */ /* 0x002fe2000f8e08ff */
[----:B------:R-:W-:-:S04]  /*0a70*/  ULDC.64 UR4, c[0x0][0x208] ;  /* 0x0000820000047ab9 */ /* 0x000fc80000000a00 */
[----:B------:R-:W-:Y:S01]  /*0a80*/  STL [R1+0x8], R11 ;  /* 0x0000080b01007387 */ /* 0x000fe20000100800 */
[----:B------:R-:W-:-:S03]  /*0a90*/  IMAD.IADD R7, R11, 0x1, R6 ;  /* 0x000000010b077824 */ /* 0x000fc600078e0206 */
[----:B------:R1:W-:Y:S04]  /*0aa0*/  STL [R1+0x54], R4 ;  /* 0x0000540401007387 */ /* 0x0003e80000100800 */
[----:B------:R-:W-:Y:S04]  /*0ab0*/  STL [R1+0x1c], R9 ;  /* 0x00001c0901007387 */ /* 0x000fe80000100800 */
[----:B------:R-:W-:Y:S01]  /*0ac0*/  STL [R1+0x80], R12 ;  /* 0x0000800c01007387 */ /* 0x000fe20000100800 */
[----:B-1----:R-:W-:Y:S02]  /*0ad0*/  IMAD.IADD R4, R10, 0x1, R4 ;  /* 0x000000010a047824 */ /* 0x002fe400078e0204 */
        /* <DEDUP_REMOVED lines=11> */
.L_x_558:
        /* <DEDUP_REMOVED lines=39> */
[----:B-1----:R-:W-:Y:S02]  /*0e00*/  IMAD.U32 R4, RZ, RZ, UR7 ;  /* 0x00000007ff047e24 */ /* 0x002fe4000f8e00ff */
[----:B------:R-:W-:Y:S01]  /*0e10*/  IMAD.U32 R5, RZ, RZ, UR6 ;  /* 0x00000006ff057e24 */ /* 0x000fe2000f8e00ff */
[----:B------:R-:W-:Y:S01]  /*0e20*/  UMOV UR32, URZ ;  /* 0x0000003f00207c82 */ /* 0x000fe20008000000 */
[----:B------:R-:W-:-:S03]  /*0e30*/  @!UP3 ULDC.64 UR6, c[0x0][0x318] ;  /* 0x0000c6000006bab9 */ /* 0x000fc60000000a00 */
        /* <DEDUP_REMOVED lines=24> */
.L_x_514:
        /* <DEDUP_REMOVED lines=22> */
[----:B------:R-:W-:Y:S02]  /*1120*/  @!UP1 UIMAD.WIDE.U32 UR38, UR46, UR8, URZ ;  /* 0x000000082e2692a5 */ /* 0x000fe4000f8e003f */
[----:B------:R-:W-:Y:S01]  /*1130*/  UIMAD UR21, UR16, UR25, URZ ;  /* 0x00000019101572a4 */ /* 0x000fe2000f8e023f */
[----:B-1----:R-:W-:Y:S01]  /*1140*/  IABS R8, R9 ;  /* 0x0000000900087213 */ /* 0x002fe20000000000 */
[----:B------:R-:W-:Y:S01]  /*1150*/  UIADD3 UR45, UR15, UR33, URZ ;  /* 0x000000210f2d7290 */ /* 0x000fe2000fffe03f */
[----:B------:R-:W-:Y:S01]  /*1160*/  ISETP.NE.AND P3, PT, R9, RZ, PT ;  /* 0x000000ff0900720c */ /* 0x000fe20003f65270 */
[----:B------:R-:W-:Y:S01]  /*1170*/  ULDC.U8 UR19, c[0x0][0x3d8] ;  /* 0x0000f60000137ab9 */ /* 0x000fe20000000000 */
[----:B------:R-:W1:Y:S01]  /*1180*/  I2F.RP R4, R8 ;  /* 0x0000000800047306 */ /* 0x000e620000209400 */
[----:B------:R-:W-:-:S02]  /*1190*/  UISETP.NE.AND UP3, UPT, UR19, URZ, UPT ;  /* 0x0000003f1300728c */ /* 0x000fc4000bf65270 */
[----:B------:R-:W-:Y:S02]  /*11a0*/  USHF.L.U64.HI UR17, UR46, 0x7, UR55 ;  /* 0x000000072e117899 */ /* 0x000fe40008010237 */
[----:B--2---:R-:W-:Y:S02]  /*11b0*/  UIMAD.WIDE.U32 UR28, UR7, UR10, URZ ;  /* 0x0000000a071c72a5 */ /* 0x004fe4000f8e003f */
[----:B------:R-:W-:Y:S02]  /*11c0*/  UISETP.NE.AND UP0, UPT, UR34, -0x1, UPT ;  /* 0xffffffff2200788c */ /* 0x000fe4000bf05270 */
[----:B------:R-:W-:Y:S02]  /*11d0*/  UIMAD UR49, UR7, UR11, UR29 ;  /* 0x0000000b073172a4 */ /* 0x000fe4000f8e021d */
[----:B------:R-:W-:Y:S01]  /*11e0*/  @!UP1 UIMAD UR7, UR55, UR8, URZ ;  /* 0x00000008370792a4 */ /* 0x000fe2000f8e023f */
[----:B------:R-:W-:Y:S01]  /*11f0*/  @UP1 ULDC.64 UR10, c[0x0][0x420] ;  /* 0x00010800000a1ab9 */ /* 0x000fe20000000a00 */
[----:B------:R-:W-:Y:S01]  /*1200*/  USEL UR29, UR12, URZ, UP2 ;  /* 0x0000003f0c1d7287 */ /* 0x000fe20009000000 */
        /* <DEDUP_REMOVED lines=8> */
[----:B------:R-:W-:Y:S01]  /*1290*/  UIMAD.WIDE.U32 UR12, UR16, UR24, URZ ;  /* 0x00000018100c72a5 */ /* 0x000fe2000f8e003f */
[----:B-1----:R-:W-:Y:S01]  /*12a0*/  VIADD R4, R4, 0xffffffe ;  /* 0x0ffffffe04047836 */ /* 0x002fe20000000000 */
[----:B------:R-:W-:Y:S02]  /*12b0*/  UIMAD.WIDE UR8, UR58, UR57, URZ ;  /* 0x000000393a0872a5 */ /* 0x000fe4000f8e023f */
[----:B------:R-:W-:Y:S01]  /*12c0*/  UIMAD.WIDE.U32 UR10, UR46, UR56, URZ ;  /* 0x000000382e0a72a5 */ /* 0x000fe2000f8e003f */
[----:B------:R-:W1:Y:S01]  /*12d0*/  F2I.FTZ.U32.TRUNC.NTZ R5, R4 ;  /* 0x0000000400057305 */ /* 0x000e62000021f000 */
[----:B------:R-:W-:Y:S02]  /*12e0*/  UIMAD UR7, UR55, UR56, UR7 ;  /* 0x00000038370772a4 */ /* 0x000fe4000f8e0207 */
[----:B------:R-:W-:Y:S02]  /*12f0*/  USEL UR53, UR14, UR12, !UP1 ;  /* 0x0000000c0e357287 */ /* 0x000fe4000c800000 */
[----:B------:R-:W-:-:S02]  /*1300*/  @UP1 UIADD3 UR45, UR13, UR21, URZ ;  /* 0x000000150d2d1290 */ /* 0x000fc4000fffe03f */
[----:B------:R-:W-:Y:S02]  /*1310*/  UIMAD.WIDE.U32 UR14, UR8, UR10, URZ ;  /* 0x0000000a080e72a5 */ /* 0x000fe4000f8e003f */
[----:B------:R-:W-:Y:S02]  /*1320*/  UIMAD UR13, UR9, UR10, URZ ;  /* 0x0000000a090d72a4 */ /* 0x000fe4000f8e023f */
[----:B------:R-:W-:Y:S02]  /*1330*/  UIADD3 UR7, UR11, UR7, URZ ;  /* 0x000000070b077290 */ /* 0x000fe4000fffe03f */
[----:B------:R-:W-:Y:S01]  /*1340*/  UIMAD.WIDE.U32 UR10, UR8, UR16, URZ ;  /* 0x00000010080a72a5 */ /* 0x000fe2000f8e003f */
[----:B-1----:R-:W-:Y:S01]  /*1350*/  IMAD.MOV R4, RZ, RZ, -R5 ;  /* 0x000000ffff047224 */ /* 0x002fe200078e0a05 */
[----:B------:R-:W-:Y:S02]  /*1360*/  ULOP3.LUT UR12, UR44, 0xffffffc0, URZ, 0xc0, !UPT ;  /* 0xffffffc02c0c7892 */ /* 0x000fe4000f8ec03f */
[----:B------:R-:W-:Y:S01]  /*1370*/  UIMAD UR7, UR8, UR7, UR13 ;  /* 0x00000007080772a4 */ /* 0x000fe2000f8e020d */
[----:B------:R-:W-:Y:S01]  /*1380*/  IMAD R6, R4, R8, RZ ;  /* 0x0000000804067224 */ /* 0x000fe200078e02ff */
[----:B------:R-:W-:Y:S01]  /*1390*/  USEL UR52, UR14, UR10, !UP1 ;  /* 0x0000000a0e347287 */ /* 0x000fe2000c800000 */
[----:B------:R-:W-:Y:S01]  /*13a0*/  IMAD.MOV.U32 R4, RZ, RZ, RZ ;  /* 0x000000ffff047224 */ /* 0x000fe200078e00ff */
[----:B------:R-:W-:-:S02]  /*13b0*/  UIADD3 UR14, UR12, -0x40, URZ ;  /* 0xffffffc00c0e7890 */ /* 0x000fc4000fffe03f */
[----:B------:R-:W-:Y:S01]  /*13c0*/  USEL UR35, UR17, URZ, UP2 ;  /* 0x0000003f11237287 */ /* 0x000fe20009000000 */
[----:B------:R-:W-:Y:S01]  /*13d0*/  IMAD.HI.U32 R4, R5, R6, R4 ;  /* 0x0000000605047227 */ /* 0x000fe200078e0004 */
[----:B------:R-:W-:Y:S01]  /*13e0*/  MOV R5, R7 ;  /* 0x0000000700057202 */ /* 0x000fe20000000f00 */
[----:B------:R-:W-:Y:S02]  /*13f0*/  UIADD3 UR43, UR15, UR7, URZ ;  /* 0x000000070f2b7290 */ /* 0x000fe4000fffe03f */
[----:B------:R-:W-:Y:S02]  /*1400*/  UIADD3 UR7, UP2, UR14, UR29, URZ ;  /* 0x0000001d0e077290 */ /* 0x000fe4000ff5e03f */
[----:B------:R-:W-:Y:S01]  /*1410*/  IMAD.HI.U32 R4, R4, R5, RZ ;  /* 0x0000000504047227 */ /* 0x000fe200078e00ff */
[----:B------:R-:W-:Y:S01]  /*1420*/  USHF.R.S32.HI UR17, URZ, 0x1f, UR14 ;  /* 0x0000001f3f117899 */ /* 0x000fe2000801140e */
[----:B------:R-:W-:Y:S02]  /*1430*/  ULDC UR59, c[0x0][0x2c4] ;  /* 0x0000b100003b7ab9 */ /* 0x000fe40000000800 */
[----:B------:R-:W-:Y:S01]  /*1440*/  IMAD.MOV R6, RZ, RZ, -R4 ;  /* 0x000000ffff067224 */ /* 0x000fe200078e0a04 */
[----:B------:R-:W-:-:S02]  /*1450*/  UIMAD UR13, UR9, UR16, URZ ;  /* 0x00000010090d72a4 */ /* 0x000fc4000f8e023f */
[----:B------:R-:W-:Y:S01]  /*1460*/  @!UP1 UIADD3 UR47, UR39, UR36, URZ ;  /* 0x00000024272f9290 */ /* 0x000fe2000fffe03f */
[C---:B------:R-:W-:Y:S01]  /*1470*/  IMAD R5, R8.reuse, R6, R5 ;  /* 0x0000000608057224 */ /* 0x040fe200078e0205 */
[----:B------:R-:W-:Y:S02]  /*1480*/  UIMAD UR9, UR9, UR7, URZ ;  /* 0x00000007090972a4 */ /* 0x000fe4000f8e023f */
[----:B------:R-:W-:Y:S02]  /*1490*/  UIMAD.WIDE.U32 UR36, UR8, UR7, URZ ;  /* 0x00000007082472a5 */ /* 0x000fe4000f8e003f */
[----:B------:R-:W-:Y:S01]  /*14a0*/  ISETP.GT.U32.AND P1, PT, R8, R5, PT ;  /* 0x000000050800720c */ /* 0x000fe20003f24070 */
[----:B------:R-:W-:Y:S02]  /*14b0*/  UIADD3.X UR10, UR17, UR35, URZ, UP2, !UPT ;  /* 0x00000023110a7290 */ /* 0x000fe400097fe43f */
[----:B------:R-:W-:Y:S01]  /*14c0*/  @UP3 UIMAD UR7, UR46, UR59, URZ ;  /* 0x0000003b2e0732a4 */ /* 0x000fe2000f8e023f */
[----:B------:R-:W-:Y:S01]  /*14d0*/  ULDC.U8 UR22, c[0x0][0x480] ;  /* 0x0001200000167ab9 */ /* 0x000fe20000000000 */
[----:B------:R-:W-:-:S02]  /*14e0*/  @UP0 UIADD3 UR20, UR32, UR34, URZ ;  /* 0x0000002220140290 */ /* 0x000fc4000fffe03f */
[----:B------:R-:W-:Y:S02]  /*14f0*/  @UP0 UIADD3 UR27, UR32, UR34, URZ ;  /* 0x00000022201b0290 */ /* 0x000fe4000fffe03f */
[----:B------:R-:W-:Y:S02]  /*1500*/  UISETP.NE.AND UP4, UPT, UR22, URZ, UPT ;  /* 0x0000003f1600728c */ /* 0x000fe4000bf85270 */
[----:B------:R-:W-:Y:S02]  /*1510*/  UIMAD UR9, UR8, UR10, UR9 ;  /* 0x0000000a080972a4 */ /* 0x000fe4000f8e0209 */
[----:B------:R-:W-:Y:S01]  /*1520*/  @!P1 IMAD.IADD R5, R5, 0x1, -R8 ;  /* 0x0000000105059824 */ /* 0x000fe200078e0a08 */
[----:B------:R-:W-:Y:S01]  /*1530*/  @!P1 IADD3 R4, R4, 0x1, RZ ;  /* 0x0000000104049810 */ /* 0x000fe20007ffe0ff */
[----:B------:R-:W-:Y:S01]  /*1540*/  @UP0 ULDC.64 UR22, c[0x0][0x248] ;  /* 0x0000920000160ab9 */ /* 0x000fe20000000a00 */
[----:B------:R-:W-:Y:S01]  /*1550*/  PLOP3.LUT P1, PT, PT, PT, UP0, 0x80, 0x0 ;  /* 0x000000000000781c */ /* 0x000fe20003f2f008 */
[----:B------:R-:W-:Y:S01]  /*1560*/  @UP0 ULDC.64 UR18, c[0x0][0x250] ;  /* 0x0000940000120ab9 */ /* 0x000fe20000000a00 */
[----:B------:R-:W-:Y:S01]  /*1570*/  ISETP.GE.U32.AND P0, PT, R5, R8, PT ;  /* 0x000000080500720c */ /* 0x000fe20003f06070 */
[----:B------:R-:W-:Y:S01]  /*1580*/  @UP3 USEL UR8, UR7, UR16, !UP1 ;  /* 0x0000001007083287 */ /* 0x000fe2000c800000 */
[----:B------:R-:W-:Y:S01]  /*1590*/  LOP3.LUT R5, R9, UR54, RZ, 0x3c, !PT ;  /* 0x0000003609057c12 */ /* 0x000fe2000f8e3cff */
[----:B------:R-:W-:-:S02]  /*15a0*/  @UP1 UIADD3 UR43, UR11, UR13, URZ ;  /* 0x0000000d0b2b1290 */ /* 0x000fc4000fffe03f */
[----:B------:R-:W-:Y:S01]  /*15b0*/  @UP0 UIMAD.WIDE.U32 UR12, UR20, UR22, URZ ;  /* 0x00000016140c02a5 */ /* 0x000fe2000f8e003f */
[----:B------:R-:W-:Y:S01]  /*15c0*/  ISETP.GE.AND P2, PT, R5, RZ, PT ;  /* 0x000000ff0500720c */ /* 0x000fe20003f46270 */
[----:B------:R-:W-:Y:S01]  /*15d0*/  @UP0 UIMAD.WIDE.U32 UR10, UR27, UR18, URZ ;  /* 0x000000121b0a02a5 */ /* 0x000fe2000f8e003f */
[----:B------:R-:W-:Y:S01]  /*15e0*/  @UP3 ULDC UR7, c[0x0][0x2e4] ;  /* 0x0000b90000073ab9 */ /* 0x000fe20000000800 */
[----:B------:R-:W-:Y:S02]  /*15f0*/  @UP0 UIMAD UR15, UR27, UR19, URZ ;  /* 0x000000131b0f02a4 */ /* 0x000fe4000f8e023f */
[----:B------:R-:W-:Y:S02]  /*1600*/  @UP3 UIMAD UR21, UR54, UR7, UR8 ;  /* 0x00000007361532a4 */ /* 0x000fe4000f8e0208 */
[----:B------:R-:W-:Y:S01]  /*1610*/  @P0 VIADD R4, R4, 0x1 ;  /* 0x0000000104040836 */ /* 0x000fe20000000000 */
[----:B------:R-:W-:Y:S01]  /*1620*/  UIMAD UR48, UR54, UR58, URZ ;  /* 0x0000003a363072a4 */ /* 0x000fe2000f8e023f */
[----:B------:R-:W-:Y:S01]  /*1630*/  PLOP3.LUT P0, PT, PT, PT, UP3, 0x80, 0x0 ;  /* 0x000000000000781c */ /* 0x000fe20003f0f038 */
[----:B------:R-:W-:Y:S01]  /*1640*/  @UP0 UIMAD UR20, UR20, UR23, URZ ;  /* 0x00000017141402a4 */ /* 0x000fe2000f8e023f */
[----:B------:R-:W-:Y:S01]  /*1650*/  IMAD.MOV.U32 R17, RZ, RZ, R4 ;  /* 0x000000ffff117224 */ /* 0x000fe200078e0004 */
[----:B------:R-:W-:-:S02]  /*1660*/  @!UP3 UIMAD UR7, UR46, UR57, UR54 ;  /* 0x000000392e07b2a4 */ /* 0x000fc4000f8e0236 */
[----:B------:R-:W-:Y:S02]  /*1670*/  USEL UR50, UR28, URZ, UP4 ;  /* 0x0000003f1c327287 */ /* 0x000fe4000a000000 */
[----:B------:R-:W-:Y:S01]  /*1680*/  @UP0 UIADD3 UR35, UR11, UR15, URZ ;  /* 0x0000000f0b230290 */ /* 0x000fe2000fffe03f */
[----:B------:R-:W-:Y:S01]  /*1690*/  @!P2 IADD3 R17, -R17, RZ, RZ ;  /* 0x000000ff1111a210 */ /* 0x000fe20007ffe1ff */
[----:B------:R-:W-:Y:S01]  /*16a0*/  USHF.R.S32.HI UR42, URZ, 0x1f, UR26 ;  /* 0x0000001f3f2a7899 */ /* 0x000fe2000801141a */
[----:B------:R-:W-:Y:S01]  /*16b0*/  @!P3 LOP3.LUT R17, RZ, R9, RZ, 0x33, !PT ;  /* 0x00000009ff11b212 */ /* 0x000fe200078e33ff */
[----:B------:R-:W-:Y:S02]  /*16c0*/  USHF.R.S32.HI UR51, URZ, 0x1f, UR48 ;  /* 0x0000001f3f337899 */ /* 0x000fe40008011430 */
[----:B------:R-:W-:Y:S02]  /*16d0*/  USEL UR49, UR49, URZ, UP4 ;  /* 0x0000003f31317287 */ /* 0x000fe4000a000000 */
[----:B------:R-:W-:-:S02]  /*16e0*/  @!UP3 UIMAD UR21, UR7, UR59, URZ ;  /* 0x0000003b0715b2a4 */ /* 0x000fc4000f8e023f */
        /* <DEDUP_REMOVED lines=17> */
.L_x_516:
        /* <DEDUP_REMOVED lines=13> */
.L_x_517:
        /* <DEDUP_REMOVED lines=11> */
.L_x_518:
[----:B------:R-:W-:-:S04]  /*1980*/  UIMAD UR8, UR46, UR57, UR54 ;  /* 0x000000392e0872a4 */ /* 0x000fc8000f8e0236 */
[----:B------:R-:W-:-:S12]  /*1990*/  UIMAD UR8, UR8, UR56, URZ ;  /* 0x00000038080872a4 */ /* 0x000fd8000f8e023f */
.L_x_519:
[----:B------:R-:W2:Y:S01]  /*19a0*/  LDL.64 R4, [R1+0x48] ;  /* 0x0000480001047983 */ /* 0x000ea20000100a00 */
[----:B------:R-:W1:Y:S03]  /*19b0*/  LDC.64 R18, c[0x0][0x420] ;  /* 0x00010800ff127b82 */ /* 0x000e660000000a00 */
[----:B------:R3:W2:Y:S01]  /*19c0*/  LDL.64 R40, [R1+0x48] ;  /* 0x0000480001287983 */ /* 0x0006a20000100a00 */
[----:B------:R-:W-:Y:S01]  /*19d0*/  USHF.R.S32.HI UR11, URZ, 0x1f, UR54 ;  /* 0x0000001f3f0b7899 */ /* 0x000fe20008011436 */
[----:B------:R-:W-:Y:S01]  /*19e0*/  BSSY B1, `(.L_x_515) ;  /* 0x0000849000017945 */ /* 0x000fe20003800000 */
[----:B------:R-:W-:Y:S01]  /*19f0*/  UIADD3 UR20, UR14, UR8, URZ ;  /* 0x000000080e147290 */ /* 0x000fe2000fffe03f */
[----:B------:R-:W4:Y:S01]  /*1a00*/  S2R R37, SR_TID.X ;  /* 0x0000000000257919 */ /* 0x000f220000002100 */
[----:B------:R-:W-:Y:S01]  /*1a10*/  UIMAD UR10, UR58, UR57, URZ ;  /* 0x000000393a0a72a4 */ /* 0x000fe2000f8e023f */
[----:B------:R-:W-:Y:S01]  /*1a20*/  ULDC.64 UR8, c[0x0][0x428] ;  /* 0x00010a0000087ab9 */ /* 0x000fe20000000a00 */
[----:B------:R-:W-:Y:S01]  /*1a30*/  UISETP.GE.AND UP2, UPT, UR30, 0x1, UPT ;  /* 0x000000011e00788c */ /* 0x000fe2000bf46270 */
[----:B------:R-:W-:Y:S01]  /*1a40*/  IMAD.U32 R10, RZ, RZ, UR8 ;  /* 0x00000008ff0a7e24 */ /* 0x000fe2000f8e00ff */
[----:B------:R-:W-:Y:S01]  /*1a50*/  ULDC.64 UR40, c[0x0][0x478] ;  /* 0x00011e0000287ab9 */ /* 0x000fe20000000a00 */
[----:B------:R-:W-:Y:S01]  /*1a60*/  ULDC.64 UR38, c[0x0][0x2b0] ;  /* 0x0000ac0000267ab9 */ /* 0x000fe20000000a00 */
[----:B------:R-:W-:Y:S01]  /*1a70*/  ULEA.HI.SX32 UR29, UR44, 0xffffffff, 0x1a ;  /* 0xffffffff2c1d7891 */ /* 0x000fe2000f8fd23f */
[----:B-1----:R-:W-:-:S04]  /*1a80*/  IMAD R7, R18, UR17, RZ ;  /* 0x0000001112077c24 */ /* 0x002fc8000f8e02ff */
[----:B------:R-:W-:Y:S01]  /*1a90*/  IMAD R9, R19, UR14, R7 ;  /* 0x0000000e13097c24 */ /* 0x000fe2000f8e0207 */
[----:B----4-:R-:W-:-:S04]  /*1aa0*/  SHF.R.S32.HI R12, RZ, 0x1f, R37 ;  /* 0x0000001fff0c7819 */ /* 0x010fc80000011425 */
[----:B------:R-:W-:-:S04]  /*1ab0*/  LEA.HI R34, R12, R37, RZ, 0x3 ;  /* 0x000000250c227211 */ /* 0x000fc800078f18ff */
[----:B------:R-:W-:-:S04]  /*1ac0*/  SHF.R.S32.HI R25, RZ, 0x3, R34 ;  /* 0x00000003ff197819 */ /* 0x000fc80000011422 */
[----:B------:R-:W-:Y:S02]  /*1ad0*/  SHF.R.S32.HI R36, RZ, 0x1f, R25 ;  /* 0x0000001fff247819 */ /* 0x000fe40000011419 */
[----:B------:R-:W-:-:S04]  /*1ae0*/  IADD3 R6, P1, R25, UR14, RZ ;  /* 0x0000000e19067c10 */ /* 0x000fc8000ff3e0ff */
[----:B------:R-:W-:Y:S01]  /*1af0*/  IADD3.X R8, R36, UR17, RZ, P1, !PT ;  /* 0x0000001124087c10 */ /* 0x000fe20008ffe4ff */
[----:B------:R-:W-:-:S04]  /*1b00*/  ULDC.64 UR16, c[0x0][0x210] ;  /* 0x0000840000107ab9 */ /* 0x000fc80000000a00 */
[----:B------:R-:W-:-:S04]  /*1b10*/  IMAD R8, R8, UR24, RZ ;  /* 0x0000001808087c24 */ /* 0x000fc8000f8e02ff */
[----:B------:R-:W-:Y:S02]  /*1b20*/  IMAD R11, R6, UR25, R8 ;  /* 0x00000019060b7c24 */ /* 0x000fe4000f8e0208 */
[----:B--2---:R-:W-:-:S05]  /*1b30*/  IMAD.MOV.U32 R40, RZ, RZ, R4 ;  /* 0x000000ffff287224 */ /* 0x004fca00078e0004 */
[--C-:B------:R-:W-:Y:S02]  /*1b40*/  SHF.R.S32.HI R41, RZ, 0x1f, R40.reuse ;  /* 0x0000001fff297819 */ /* 0x100fe40000011428 */
[----:B------:R-:W-:Y:S01]  /*1b50*/  IADD3 R4, P0, R40, UR7, RZ ;  /* 0x0000000728047c10 */ /* 0x000fe2000ff1e0ff */
[----:B------:R-:W-:Y:S01]  /*1b60*/  UIMAD UR7, UR11, UR8, URZ ;  /* 0x000000080b0772a4 */ /* 0x000fe2000f8e023f */
[----:B------:R-:W-:Y:S02]  /*1b70*/  IMAD.WIDE.U32 R6, R6, UR24, R40 ;  /* 0x0000001806067c25 */ /* 0x000fe4000f8e0028 */
[----:B------:R-:W-:Y:S01]  /*1b80*/  IADD3.X R5, R41, UR47, RZ, P0, !PT ;  /* 0x0000002f29057c10 */ /* 0x000fe200087fe4ff */
[----:B------:R-:W-:Y:S01]  /*1b90*/  UIMAD UR13, UR54, UR9, UR7 ;  /* 0x00000009360d72a4 */ /* 0x000fe2000f8e0207 */
[----:B------:R3:W-:Y:S01]  /*1ba0*/  STL [R1+0x4c], R41 ;  /* 0x00004c2901007387 */ /* 0x0007e20000100800 */
[----:B------:R-:W-:Y:S01]  /*1bb0*/  USHF.L.U32 UR7, UR10, 0x6, URZ ;  /* 0x000000060a077899 */ /* 0x000fe2000800063f */
[----:B------:R-:W-:Y:S01]  /*1bc0*/  IADD3 R8, P0, R6, UR53, RZ ;  /* 0x0000003506087c10 */ /* 0x000fe2000ff1e0ff */
[----:B------:R-:W-:Y:S01]  /*1bd0*/  IMAD.WIDE.U32 R4, R18, UR14, R4 ;  /* 0x0000000e12047c25 */ /* 0x000fe2000f8e0004 */
[----:B------:R-:W-:Y:S01]  /*1be0*/  ULDC.64 UR8, c[0x0][0x258] ;  /* 0x0000960000087ab9 */ /* 0x000fe20000000a00 */
[----:B------:R-:W-:-:S02]  /*1bf0*/  USHF.R.S32.HI UR12, URZ, 0x1f, UR7 ;  /* 0x0000001f3f0c7899 */ /* 0x000fc40008011407 */
[----:B------:R-:W-:Y:S01]  /*1c00*/  IMAD.IADD R5, R5, 0x1, R9 ;  /* 0x0000000105057824 */ /* 0x000fe200078e0209 */
[----:B------:R-:W-:Y:S01]  /*1c10*/  IADD3.X R9, R7, UR45, R11, P0, !PT ;  /* 0x0000002d07097c10 */ /* 0x000fe200087fe40b */
[----:B------:R-:W-:Y:S01]  /*1c20*/  UIMAD UR11, UR11, UR8, URZ ;  /* 0x000000080b0b72a4 */ /* 0x000fe2000f8e023f */
[----:B------:R-:W-:Y:S01]  /*1c30*/  LEA.HI R11, R12, R37, RZ, 0x5 ;  /* 0x000000250c0b7211 */ /* 0x000fe200078f28ff */
[----:B------:R-:W-:Y:S02]  /*1c40*/  IMAD.WIDE.U32 R4, R10, UR54, R4 ;  /* 0x000000360a047c25 */ /* 0x000fe4000f8e0004 */
[----:B------:R-:W-:Y:S01]  /*1c50*/  UIMAD UR11, UR54, UR9, UR11 ;  /* 0x00000009360b72a4 */ /* 0x000fe2000f8e020b */
[----:B------:R-:W-:Y:S01]  /*1c60*/  LOP3.LUT R6, R11, 0xffffffe0, RZ, 0xc0, !PT ;  /* 0xffffffe00b067812 */ /* 0x000fe200078ec0ff */
[----:B------:R-:W-:Y:S01]  /*1c70*/  IMAD.U32 R10, RZ, RZ, UR8 ;  /* 0x00000008ff0a7e24 */ /* 0x000fe2000f8e00ff */
[----:B------:R-:W-:Y:S01]  /*1c80*/  UIADD3 UR8, UP1, UP0, UR36, UR7, UR48 ;  /* 0x0000000724087290 */ /* 0x000fe2000f83e030 */
[----:B------:R-:W-:Y:S01]  /*1c90*/  SHF.R.S32.HI R11, RZ, 0x5, R11 ;  /* 0x00000005ff0b7819 */ /* 0x000fe2000001140b */
[----:B------:R-:W-:-:S02]  /*1ca0*/  VIADD R7, R5, UR13 ;  /* 0x0000000d05077c36 */ /* 0x000fc40008000000 */
[----:B------:R-:W-:Y:S01]  /*1cb0*/  IMAD.IADD R30, R37, 0x1, -R6 ;  /* 0x00000001251e7824 */ /* 0x000fe200078e0a06 */
[----:B------:R-:W-:Y:S01]  /*1cc0*/  UIADD3.X UR7, UR15, UR12, UR51, UP1, UP0 ;  /* 0x0000000c0f077290 */ /* 0x000fe20008fe0433 */
[----:B------:R-:W-:Y:S01]  /*1cd0*/  IMAD.MOV.U32 R6, RZ, RZ, R4 ;  /* 0x000000ffff067224 */ /* 0x000fe200078e0004 */
[----:B------:R-:W-:Y:S01]  /*1ce0*/  UIADD3 UR8, UP1, UP0, UR50, UR8, UR52 ;  /* 0x0000000832087290 */ /* 0x000fe2000f83e034 */
[----:B------:R-:W-:Y:S01]  /*1cf0*/  IMAD R5, R11, UR10, R30 ;  /* 0x0000000a0b057c24 */ /* 0x000fe2000f8e021e */
[----:B------:R-:W-:Y:S01]  /*1d00*/  UIADD3 UR10, UR14, UR21, URZ ;  /* 0x000000150e0a7290 */ /* 0x000fe2000fffe03f */
[----:B------:R-:W-:Y:S01]  /*1d10*/  IMAD.WIDE.U32 R8, R10, UR54, R8 ;  /* 0x000000360a087c25 */ /* 0x000fe2000f8e0008 */
[----:B------:R-:W-:Y:S02]  /*1d20*/  UIADD3.X UR7, UR49, UR7, UR43, UP1, UP0 ;  /* 0x0000000731077290 */ /* 0x000fe40008fe042b */
[C---:B------:R-:W-:Y:S01]  /*1d30*/  IADD3 R4, P0, R5.reuse, UR8, RZ ;  /* 0x0000000805047c10 */ /* 0x040fe2000ff1e0ff */
[----:B------:R-:W-:Y:S01]  /*1d40*/  ULDC.64 UR8, c[0x0][0x400] ;  /* 0x0001000000087ab9 */ /* 0x000fe20000000a00 */
[-C--:B------:R-:W-:Y:S01]  /*1d50*/  IMAD R10, R36, R18.reuse, RZ ;  /* 0x00000012240a7224 */ /* 0x080fe200078e02ff */
[----:B------:R-:W-:Y:S01]  /*1d60*/  ULDC.64 UR14, c[0x0][0x3e0] ;  /* 0x0000f800000e7ab9 */ /* 0x000fe20000000a00 */
[----:B------:R-:W-:Y:S01]  /*1d70*/  LEA.HI.X.SX32 R5, R5, UR7, 0x1, P0 ;  /* 0x0000000705057c11 */ /* 0x000fe200080f0eff */
[----:B------:R-:W-:Y:S01]  /*1d80*/  IMAD.WIDE.U32 R6, R25, R18, R6 ;  /* 0x0000001219067225 */ /* 0x000fe200078e0006 */
[----:B------:R-:W-:-:S02]  /*1d90*/  LEA R32, P0, R4, UR8, 0x2 ;  /* 0x0000000804207c11 */ /* 0x000fc4000f8010ff */
[----:B------:R-:W-:Y:S01]  /*1da0*/  LEA R22, P2, R8, UR16, 0x1 ;  /* 0x0000001008167c11 */ /* 0x000fe2000f8408ff */
[----:B------:R-:W-:Y:S01]  /*1db0*/  IMAD R10, R25, R19, R10 ;  /* 0x00000013190a7224 */ /* 0x000fe200078e020a */
[----:B------:R-:W-:Y:S01]  /*1dc0*/  LEA.HI.X R33, R4, UR9, R5, 0x2, P0 ;  /* 0x0000000904217c11 */ /* 0x000fe200080f1405 */
[----:B------:R-:W-:Y:S01]  /*1dd0*/  VIADD R29, R9, UR11 ;  /* 0x0000000b091d7c36 */ /* 0x000fe20008000000 */
[----:B------:R-:W-:Y:S01]  /*1de0*/  PLOP3.LUT P0, PT, PT, PT, UP2, 0x80, 0x0 ;  /* 0x000000000000781c */ /* 0x000fe20003f0f028 */
[----:B------:R-:W-:Y:S01]  /*1df0*/  IMAD.IADD R28, R7, 0x1, R10 ;  /* 0x00000001071c7824 */ /* 0x000fe200078e020a */
[----:B------:R-:W-:Y:S01]  /*1e00*/  UIMAD.WIDE UR8, UR20, 0x4, UR40 ;  /* 0x00000004140878a5 */ /* 0x000fe2000f8e0228 */
[----:B------:R-:W-:Y:S01]  /*1e10*/  LEA R20, P1, R6, UR14, 0x1 ;  /* 0x0000000e06147c11 */ /* 0x000fe2000f8208ff */
[----:B------:R-:W-:Y:S01]  /*1e20*/  UIMAD.WIDE UR20, UR10, 0x4, UR38 ;  /* 0x000000040a1478a5 */ /* 0x000fe2000f8e0226 */
[----:B------:R-:W-:Y:S02]  /*1e30*/  LEA.HI.X R23, R8, UR17, R29, 0x1, P2 ;  /* 0x0000001108177c11 */ /* 0x000fe400090f0c1d */
[----:B------:R-:W-:-:S06]  /*1e40*/  LEA.HI.X R21, R6, UR15, R28, 0x1, P1 ;  /* 0x0000000f06157c11 */ /* 0x000fcc00088f0c1c */
        /* <DEDUP_REMOVED lines=10> */
[----:B------:R-:W-:Y:S05]  /*1ef0*/  BSSY B0, `(.L_x_521) ;  /* 0x000003b000007945 */ /* 0x000fea0003800000 */
[----:B------:R-:W-:Y:S01]  /*1f00*/  @P1 BAR.SYNC.DEFER_BLOCKING 0x0 ;  /* 0x0000000000001b1d */ /* 0x000fe20000010000 */
[----:B------:R-:W-:Y:S01]  /*1f10*/  IMAD.U32 R11, RZ, RZ, UR7 ;  /* 0x00000007ff0b7e24 */ /* 0x000fe2000f8e00ff */
[----:B------:R-:W-:Y:S01]  /*1f20*/  IADD3 R10, P0, R4, UR33, RZ ;  /* 0x00000021040a7c10 */ /* 0x000fe2000ff1e0ff */
[----:B------:R-:W-:Y:S01]  /*1f30*/  IMAD R4, R31, UR10, RZ ;  /* 0x0000000a1f047c24 */ /* 0x000fe2000f8e02ff */
[----:B------:R-:W-:-:S02]  /*1f40*/  ISETP.GE.AND P4, PT, R35, UR13, PT ;  /* 0x0000000d23007c0c */ /* 0x000fc4000bf86270 */
[----:B------:R-:W-:Y:S01]  /*1f50*/  IADD3.X R11, R5, UR35, R11, P0, !PT ;  /* 0x00000023050b7c10 */ /* 0x000fe200087fe40b */
[----:B------:R-:W-:Y:S01]  /*1f60*/  UMOV UR7, UR29 ;  /* 0x0000001d00077c82 */ /* 0x000fe20008000000 */
[----:B------:R-:W-:Y:S01]  /*1f70*/  ISETP.GE.AND P0, PT, R25, UR13, PT ;  /* 0x0000000d19007c0c */ /* 0x000fe2000bf06270 */
[----:B------:R-:W-:Y:S01]  /*1f80*/  UIMAD UR12, UR7, -0x40, UR30 ;  /* 0xffffffc0070c78a4 */ /* 0x000fe2000f8e021e */
[C---:B------:R-:W-:Y:S01]  /*1f90*/  IMAD R4, R17.reuse, UR11, R4 ;  /* 0x0000000b11047c24 */ /* 0x040fe2000f8e0204 */
[----:B------:R-:W-:Y:S01]  /*1fa0*/  UMOV UR11, UR8 ;  /* 0x00000008000b7c82 */ /* 0x000fe20008000000 */
[----:B------:R-:W-:Y:S01]  /*1fb0*/  IMAD.WIDE.U32 R10, R17, UR10, R10 ;  /* 0x0000000a110a7c25 */ /* 0x000fe2000f8e000a */
[----:B------:R-:W-:Y:S01]  /*1fc0*/  UMOV UR10, UR9 ;  /* 0x00000009000a7c82 */ /* 0x000fe20008000000 */
[----:B------:R-:W-:Y:S01]  /*1fd0*/  UMOV UR8, UR20 ;  /* 0x0000001400087c82 */ /* 0x000fe20008000000 */
[----:B------:R-:W-:Y:S01]  /*1fe0*/  UMOV UR9, UR21 ;  /* 0x0000001500097c82 */ /* 0x000fe20008000000 */
[----:B------:R-:W-:Y:S01]  /*1ff0*/  ISETP.GE.AND P6, PT, R25, UR12, PT ;  /* 0x0000000c19007c0c */ /* 0x000fe2000bfc6270 */
[----:B------:R-:W-:-:S04]  /*2000*/  IMAD.IADD R24, R11, 0x1, R4 ;  /* 0x000000010b187824 */ /* 0x000fc800078e0204 */
        /* <DEDUP_REMOVED lines=41> */
.L_x_522:
[----:B------:R-:W-:Y:S05]  /*22a0*/  BSYNC B0 ;  /* 0x0000000000007941 */ /* 0x000fea0003800000 */
.L_x_521:
        /* <DEDUP_REMOVED lines=44> */
.L_x_524:
[----:B------:R-:W-:Y:S05]  /*2570*/  BSYNC B0 ;  /* 0x0000000000007941 */ /* 0x000fea0003800000 */
.L_x_523:
[----:B-1----:R-:W-:Y:S01]  /*2580*/  IMAD.MOV.U32 R14, RZ, RZ, R22 ;  /* 0x000000ffff0e7224 */ /* 0x002fe200078e0016 */
[----:B------:R-:W-:Y:S01]  /*2590*/  MOV R15, R23 ;  /* 0x00000017000f7202 */ /* 0x000fe20000000f00 */
[----:B------:R-:W0:Y:S01]  /*25a0*/  LDGDEPBAR ;  /* 0x00000000000079af */ /* 0x000e220000000000 */
[----:B------:R-:W-:Y:S01]  /*25b0*/  BSSY B0, `(.L_x_525) ;  /* 0x000001f000007945 */ /* 0x000fe20003800000 */
[----:B------:R-:W-:Y:S01]  /*25c0*/  ISETP.GE.AND P5, PT, R35, UR12, PT ;  /* 0x0000000c23007c0c */ /* 0x000fe2000bfa6270 */
[----:B--2---:R-:W-:Y:S01]  /*25d0*/  IMAD.U32 R12, RZ, RZ, UR22 ;  /* 0x00000016ff0c7e24 */ /* 0x004fe2000f8e00ff */
[----:B------:R1:W-:Y:S04]  /*25e0*/  @P6 STS.128 [R38+0x6000], RZ ;  /* 0x006000ff26006388 */ /* 0x0003e80000000c00 */
[----:B------:R1:W-:Y:S04]  /*25f0*/  STL.64 [R1+0x40], R14 ;  /* 0x0000400e01007387 */ /* 0x0003e80000100a00 */
        /* <DEDUP_REMOVED lines=26> */
.L_x_526:
[----:B------:R-:W-:Y:S05]  /*27a0*/  BSYNC B0 ;  /* 0x0000000000007941 */ /* 0x000fea0003800000 */
.L_x_525:
        /* <DEDUP_REMOVED lines=37> */
.L_x_528:
[----:B------:R-:W-:Y:S05]  /*2a00*/  BSYNC B0 ;  /* 0x0000000000007941 */ /* 0x000fea0003800000 */
.L_x_527:
[----:B------:R1:W-:Y:S01]  /*2a10*/  @P6 STS.128 [R38], RZ ;  /* 0x000000ff26006388 */ /* 0x0003e20000000c00 */
[----:B------:R-:W-:Y:S03]  /*2a20*/  BSSY B0, `(.L_x_529) ;  /* 0x000001a000007945 */ /* 0x000fe60003800000 */
[----:B------:R1:W-:Y:S04]  /*2a30*/  @P6 STS.128 [R38+0x2000], RZ ;  /* 0x002000ff26006388 */ /* 0x0003e80000000c00 */
[----:B------:R1:W-:Y:S01]  /*2a40*/  @P6 STS.128 [R38+0x4000], RZ ;  /* 0x004000ff26006388 */ /* 0x0003e20000000c00 */
[----:B------:R-:W-:Y:S05]  /*2a50*/  @P6 BRA `(.L_x_530) ;  /* 0x0000000000586947 */ /* 0x000fea0003800000 */
[----:B------:R-:W5:Y:S01]  /*2a60*/  LDL R5, [R1+0x68] ;  /* 0x0000680001057983 */ /* 0x000f620000100800 */
        /* <DEDUP_REMOVED lines=21> */
.L_x_530:
[----:B------:R-:W-:Y:S05]  /*2bc0*/  BSYNC B0 ;  /* 0x0000000000007941 */ /* 0x000fea0003800000 */
.L_x_529:
[----:B------:R1:W-:Y:S01]  /*2bd0*/  @P5 STS.128 [R38+0x1000], RZ ;  /* 0x001000ff26005388 */ /* 0x0003e20000000c00 */
[----:B------:R-:W-:Y:S03]  /*2be0*/  BSSY B0, `(.L_x_531) ;  /* 0x0000027000007945 */ /* 0x000fe60003800000 */
[----:B------:R1:W-:Y:S04]  /*2bf0*/  @P5 STS.128 [R38+0x3000], RZ ;  /* 0x003000ff26005388 */ /* 0x0003e80000000c00 */
[----:B------:R1:W-:Y:S01]  /*2c00*/  @P5 STS.128 [R38+0x5000], RZ ;  /* 0x005000ff26005388 */ /* 0x0003e20000000c00 */
[----:B------:R-:W-:Y:S05]  /*2c10*/  @P5 BRA `(.L_x_532) ;  /* 0x00000000008c5947 */ /* 0x000fea0003800000 */
[----:B------:R-:W5:Y:S01]  /*2c20*/  LDL R4, [R1+0x68] ;  /* 0x0000680001047983 */ /* 0x000f620000100800 */
[----:B------:R-:W-:-:S03]  /*2c30*/  ULDC UR18, c[0x0][0x2d0] ;  /* 0x0000b40000127ab9 */ /* 0x000fc60000000800 */
[----:B-1--4-:R-:W4:Y:S01]  /*2c40*/  LDL R10, [R1+0x6c] ;  /* 0x00006c00010a7983 */ /* 0x012f220000100800 */
        /* <DEDUP_REMOVED lines=12> */
[----:B----4-:R-:W-:-:S03]  /*2d10*/  ISETP.GE.AND P1, PT, R10, UR18, PT ;  /* 0x000000120a007c0c */ /* 0x010fc6000bf26270 */
        /* <DEDUP_REMOVED lines=19> */
.L_x_532:
[----:B------:R-:W-:Y:S05]  /*2e50*/  BSYNC B0 ;  /* 0x0000000000007941 */ /* 0x000fea0003800000 */
.L_x_531:
[----:B------:R-:W5:Y:S01]  /*2e60*/  LDL R16, [R1+0x70] ;  /* 0x0000700001107983 */ /* 0x000f620000100800 */
[----:B------:R-:W-:Y:S01]  /*2e70*/  UIMAD UR13, UR42, UR22, URZ ;  /* 0x000000162a0d72a4 */ /* 0x000fe2000f8e023f */
[----:B------:R-:W-:Y:S01]  /*2e80*/  IMAD.WIDE.U32 R4, R12, UR26, R40 ;  /* 0x0000001a0c047c25 */ /* 0x000fe2000f8e0028 */
[----:B------:R-:W-:Y:S01]  /*2e90*/  ULDC.64 UR14, c[0x0][0x260] ;  /* 0x00009800000e7ab9 */ /* 0x000fe20000000a00 */
[----:B------:R2:W-:Y:S01]  /*2ea0*/  @P0 STS.128 [R38+0xc000], RZ ;  /* 0x00c000ff26000388 */ /* 0x0005e20000000c00 */
[----:B------:R-:W-:Y:S01]  /*2eb0*/  UIMAD UR13, UR26, UR23, UR13 ;  /* 0x000000171a0d72a4 */ /* 0x000fe2000f8e020d */
[----:B-1----:R-:W-:Y:S01]  /*2ec0*/  IMAD R9, R31, UR14, RZ ;  /* 0x0000000e1f097c24 */ /* 0x002fe2000f8e02ff */
[----:B------:R-:W-:Y:S01]  /*2ed0*/  IADD3 R6, P1, R4, UR27, RZ ;  /* 0x0000001b04067c10 */ /* 0x000fe2000ff3e0ff */
[----:B------:R2:W-:Y:S01]  /*2ee0*/  @P0 STS.128 [R38+0xe000], RZ ;  /* 0x00e000ff26000388 */ /* 0x0005e20000000c00 */
[----:B------:R-:W-:Y:S01]  /*2ef0*/  BSSY B0, `(.L_x_533) ;  /* 0x0000030000007945 */ /* 0x000fe20003800000 */
[----:B------:R-:W-:Y:S01]  /*2f00*/  IMAD R9, R17, UR15, R9 ;  /* 0x0000000f11097c24 */ /* 0x000fe2000f8e0209 */
[----:B------:R-:W-:Y:S01]  /*2f10*/  MOV R7, UR13 ;  /* 0x0000000d00077c02 */ /* 0x000fe20008000f00 */
[----:B------:R2:W-:Y:S03]  /*2f20*/  @P0 STS.128 [R38+0x10000], RZ ;  /* 0x010000ff26000388 */ /* 0x0005e60000000c00 */
[----:B------:R-:W-:-:S03]  /*2f30*/  IADD3.X R7, R5, UR28, R7, P1, !PT ;  /* 0x0000001c05077c10 */ /* 0x000fc60008ffe407 */
[----:B------:R-:W-:-:S05]  /*2f40*/  IMAD.WIDE.U32 R6, R17, UR14, R6 ;  /* 0x0000000e11067c25 */ /* 0x000fca000f8e0006 */
[----:B------:R-:W-:Y:S02]  /*2f50*/  IADD3 R9, R7, R9, RZ ;  /* 0x0000000907097210 */ /* 0x000fe40007ffe0ff */
[C---:B-----5:R-:W-:Y:S02]  /*2f60*/  IADD3 R4, R16.reuse, 0x8, RZ ;  /* 0x0000000810047810 */ /* 0x060fe40007ffe0ff */
[----:B------:R-:W-:Y:S02]  /*2f70*/  ISETP.GE.AND P6, PT, R16, UR12, PT ;  /* 0x0000000c10007c0c */ /* 0x000fe4000bfc6270 */
[----:B------:R-:W-:Y:S01]  /*2f80*/  ISETP.GE.AND P5, PT, R4, UR12, PT ;  /* 0x0000000c04007c0c */ /* 0x000fe2000bfa6270 */
[----:B--2---:R-:W-:-:S12]  /*2f90*/  @P0 BRA `(.L_x_534) ;  /* 0x0000000000940947 */ /* 0x004fd80003800000 */
[----:B------:R-:W2:Y:S01]  /*2fa0*/  LDL R8, [R1+0x68] ;  /* 0x0000680001087983 */ /* 0x000ea20000100800 */
[----:B------:R-:W-:-:S03]  /*2fb0*/  ULDC UR12, c[0x0][0x2d0] ;  /* 0x0000b400000c7ab9 */ /* 0x000fc60000000800 */
[----:B------:R-:W5:Y:S01]  /*2fc0*/  LDL R14, [R1+0x6c] ;  /* 0x00006c00010e7983 */ /* 0x000f620000100800 */
[----:B------:R-:W-:Y:S01]  /*2fd0*/  ISETP.GE.AND P3, PT, R40, UR12, PT ;  /* 0x0000000c28007c0c */ /* 0x000fe2000bf66270 */
[----:B------:R-:W-:Y:S02]  /*2fe0*/  IMAD.MOV.U32 R4, RZ, RZ, R6 ;  /* 0x000000ffff047224 */ /* 0x000fe400078e0006 */
[----:B------:R-:W-:Y:S02]  /*2ff0*/  IMAD.MOV.U32 R5, RZ, RZ, R9 ;  /* 0x000000ffff057224 */ /* 0x000fe400078e0009 */
[----:B------:R-:W-:-:S08]  /*3000*/  IMAD.WIDE.U32 R4, R25, UR22, R4 ;  /* 0x0000001619047c25 */ /* 0x000fd0000f8e0004 */
[----:B------:R-:W1:Y:S01]  /*3010*/  @!P3 LDC.64 R12, c[0x0][0x218] ;  /* 0x00008600ff0cbb82 */ /* 0x000e620000000a00 */
[----:B------:R1:W-:Y:S02]  /*3020*/  @P3 STS.128 [R38+0xc000], RZ ;  /* 0x00c000ff26003388 */ /* 0x0003e40000000c00 */
[----:B-1----:R-:W-:Y:S02]  /*3030*/  @!P3 LEA R12, P1, R4, R12, 0x1 ;  /* 0x0000000c040cb211 */ /* 0x002fe400078208ff */
[----:B--2---:R-:W-:Y:S01]  /*3040*/  ISETP.GE.AND P2, PT, R8, UR12, PT ;  /* 0x0000000c08007c0c */ /* 0x004fe2000bf46270 */
[----:B------:R-:W-:Y:S01]  /*3050*/  IMAD R8, R36, UR22, RZ ;  /* 0x0000001624087c24 */ /* 0x000fe2000f8e02ff */
[----:B-----5:R-:W-:-:S03]  /*3060*/  ISETP.GE.AND P0, PT, R14, UR12, PT ;  /* 0x0000000c0e007c0c */ /* 0x020fc6000bf06270 */
[----:B------:R-:W-:-:S04]  /*3070*/  IMAD R8, R25, UR23, R8 ;  /* 0x0000001719087c24 */ /* 0x000fc8000f8e0208 */
[----:B------:R-:W-:-:S04]  /*3080*/  IMAD.IADD R8, R5, 0x1, R8 ;  /* 0x0000000105087824 */ /* 0x000fc800078e0208 */
[----:B----4-:R-:W1:Y:S01]  /*3090*/  @!P2 LDC.64 R10, c[0x0][0x218] ;  /* 0x00008600ff0aab82 */ /* 0x010e620000000a00 */
        /* <DEDUP_REMOVED lines=21> */
.L_x_534:
[----:B------:R-:W-:Y:S05]  /*31f0*/  BSYNC B0 ;  /* 0x0000000000007941 */ /* 0x000fea0003800000 */
.L_x_533:
        /* <DEDUP_REMOVED lines=16> */
[----:B-1--4-:R-:W-:Y:S02]  /*3300*/  IMAD R10, R4, UR22, RZ ;  /* 0x00000016040a7c24 */ /* 0x012fe4000f8e02ff */
        /* <DEDUP_REMOVED lines=27> */
.L_x_536:
[----:B------:R-:W-:Y:S05]  /*34c0*/  BSYNC B0 ;  /* 0x0000000000007941 */ /* 0x000fea0003800000 */
.L_x_535:
[----:B------:R-:W0:Y:S01]  /*34d0*/  LDGDEPBAR ;  /* 0x00000000000079af */ /* 0x000e220000000000 */
[----:B------:R-:W-:Y:S01]  /*34e0*/  IMAD.MOV.U32 R4, RZ, RZ, 0x4 ;  /* 0x00000004ff047424 */ /* 0x000fe200078e00ff */
[----:B-12---:R-:W1:Y:S01]  /*34f0*/  LDC.64 R6, c[0x0][0x3b8] ;  /* 0x0000ee00ff067b82 */ /* 0x006e620000000a00 */
[----:B------:R-:W-:Y:S02]  /*3500*/  IMAD.MOV.U32 R9, RZ, RZ, 0x7f800000 ;  /* 0x7f800000ff097424 */ /* 0x000fe400078e00ff */
[----:B------:R-:W-:Y:S01]  /*3510*/  IMAD.MOV.U32 R8, RZ, RZ, 0x7f800000 ;  /* 0x7f800000ff087424 */ /* 0x000fe200078e00ff */
[----:B------:R-:W-:Y:S01]  /*3520*/  UIMAD UR12, UR46, UR57, UR54 ;  /* 0x000000392e0c72a4 */ /* 0x000fe2000f8e0236 */
[----:B------:R-:W-:Y:S01]  /*3530*/  IMAD.WIDE R4, R16, R4, UR8 ;  /* 0x0000000810047e25 */ /* 0x000fe2000f8e0204 */
[----:B------:R-:W-:Y:S01]  /*3540*/  ULDC UR30, c[0x0][0x2d0] ;  /* 0x0000b400001e7ab9 */ /* 0x000fe20000000800 */
[----:B------:R-:W-:-:S03]  /*3550*/  ULDC UR33, c[0x0][0x2dc] ;  /* 0x0000b70000217ab9 */ /* 0x000fc60000000800 */
[----:B------:R-:W2:Y:S04]  /*3560*/  @!P6 LDG.E R9, desc[UR4][R4.64] ;  /* 0x000000040409e981 */ /* 0x000ea8000c1e1900 */
[----:B------:R-:W5:Y:S01]  /*3570*/  @!P5 LDG.E R8, desc[UR4][R4.64+0x20] ;  /* 0x000020040408d981 */ /* 0x000f62000c1e1900 */
[----:B------:R-:W-:-:S04]  /*3580*/  DEPBAR.LE SB0, 0x1 ;  /* 0x000080400000791a */ /* 0x000fc80000000000 */
[----:B------:R-:W-:Y:S06]  /*3590*/  BAR.SYNC.DEFER_BLOCKING 0x0 ;  /* 0x0000000000007b1d */ /* 0x000fec0000010000 */
[----:B-1----:R-:W3:Y:S01]  /*35a0*/  LDG.E.64 R4, desc[UR4][R6.64+0x8] ;  /* 0x0000080406047981 */ /* 0x002ee2000c1e1b00 */
[----:B------:R-:W-:Y:S01]  /*35b0*/  USHF.L.U32 UR12, UR12, 0x5, URZ ;  /* 0x000000050c0c7899 */ /* 0x000fe2000800063f */
[----:B------:R-:W-:Y:S02]  /*35c0*/  IMAD.MOV.U32 R240, RZ, RZ, 0x20 ;  /* 0x00000020fff07424 */ /* 0x000fe400078e00ff */
[----:B------:R-:W1:Y:S04]  /*35d0*/  LDSM.16.M88.4 R164, [R252+0x12000] ;  /* 0x01200000fca4783b */ /* 0x000e680000000200 */
[----:B------:R-:W1:Y:S04]  /*35e0*/  LDSM.16.M88.4 R168, [R252+0x12800] ;  /* 0x01280000fca8783b */ /* 0x000e680000000200 */
[----:B------:R-:W1:Y:S04]  /*35f0*/  LDSM.16.M88.4 R196, [R252+0x14000] ;  /* 0x01400000fcc4783b */ /* 0x000e680000000200 */
[----:B------:R-:W1:Y:S04]  /*3600*/  LDSM.16.M88.4 R200, [R252+0x14800] ;  /* 0x01480000fcc8783b */ /* 0x000e680000000200 */
[----:B------:R-:W1:Y:S04]  /*3610*/  LDSM.16.M88.4 R228, [R252+0x16000] ;  /* 0x01600000fce4783b */ /* 0x000e680000000200 */
[----:B------:R-:W1:Y:S04]  /*3620*/  LDSM.16.M88.4 R232, [R252+0x16800] ;  /* 0x01680000fce8783b */ /* 0x000e680000000200 */
[----:B------:R-:W4:Y:S01]  /*3630*/  LDG.E.64 R6, desc[UR4][R6.64] ;  /* 0x0000000406067981 */ /* 0x000f22000c1e1b00 */
[----:B------:R-:W-:-:S03]  /*3640*/  USHF.R.S32.HI UR13, URZ, 0x1f, UR12 ;  /* 0x0000001f3f0d7899 */ /* 0x000fc6000801140c */
[----:B-----5:R5:W-:Y:S04]  /*3650*/  STL [R1+0x64], R8 ;  /* 0x0000640801007387 */ /* 0x020be80000100800 */
[----:B--2---:R2:W-:Y:S01]  /*3660*/  STL [R1+0x60], R9 ;  /* 0x0000600901007387 */ /* 0x0045e20000100800 */
[----:B-----5:R-:W-:Y:S02]  /*3670*/  LOP3.LUT R8, R34, 0xfffffff8, RZ, 0xc0, !PT ;  /* 0xfffffff822087812 */ /* 0x020fe400078ec0ff */
[----:B--2---:R-:W-:-:S03]  /*3680*/  SHF.R.S32.HI R9, RZ, 0x1f, R30 ;  /* 0x0000001fff097819 */ /* 0x004fc6000001141e */
[----:B------:R-:W-:-:S05]  /*3690*/  IMAD.IADD R8, R37, 0x1, -R8 ;  /* 0x0000000125087824 */ /* 0x000fca00078e0a08 */
[----:B------:R-:W-:Y:S02]  /*36a0*/  LOP3.LUT P0, RZ, R8, 0x2, RZ, 0xc0, !PT ;  /* 0x0000000208ff7812 */ /* 0x000fe4000780c0ff */
[----:B---3--:R-:W-:-:S04]  /*36b0*/  IADD3 R4, P2, P1, R4, UR12, R30 ;  /* 0x0000000c04047c10 */ /* 0x008fc8000f95e01e */
[----:B------:R-:W-:Y:S02]  /*36c0*/  IADD3.X R5, R5, UR13, R9, P2, P1 ;  /* 0x0000000d05057c10 */ /* 0x000fe400097e2409 */
[----:B----4-:R-:W-:-:S03]  /*36d0*/  R2UR UR17, R6 ;  /* 0x00000000061172ca */ /* 0x010fc600000e0000 */
[----:B------:R2:W-:Y:S01]  /*36e0*/  STL [R1+0x84], R5 ;  /* 0x0000840501007387 */ /* 0x0005e20000100800 */
[----:B------:R-:W-:Y:S02]  /*36f0*/  SEL R240, R240, 0xffffffe0, !P0 ;  /* 0xffffffe0f0f07807 */ /* 0x000fe40004000000 */
[----:B------:R-:W-:Y:S01]  /*3700*/  R2UR UR16, R7 ;  /* 0x00000000071072ca */ /* 0x000fe200000e0000 */
[----:B------:R3:W-:Y:S01]  /*3710*/  STL.64 [R1+0x30], R32 ;  /* 0x0000302001007387 */ /* 0x0007e20000100a00 */
[----:B------:R-:W-:Y:S01]  /*3720*/  USHF.L.U32 UR12, UR31, 0x6, URZ ;  /* 0x000000061f0c7899 */ /* 0x000fe2000800063f */
[----:B------:R-:W-:Y:S02]  /*3730*/  CS2R R142, SRZ ;  /* 0x00000000008e7805 */ /* 0x000fe4000001ff00 */
[----:B------:R-:W-:Y:S01]  /*3740*/  CS2R R140, SRZ ;  /* 0x00000000008c7805 */ /* 0x000fe2000001ff00 */
[----:B------:R-:W4:Y:S01]  /*3750*/  LDL R6, [R1] ;  /* 0x0000000001067983 */ /* 0x000f220000100800 */
        /* <DEDUP_REMOVED lines=16> */
[----:B--2---:R-:W2:Y:S01]  /*3860*/  LDL R5, [R1+0x4] ;  /* 0x0000040001057983 */ /* 0x004ea20000100800 */
[----:B------:R-:W-:Y:S01]  /*3870*/  IMAD.IADD R240, R240, 0x1, R252 ;  /* 0x00000001f0f07824 */ /* 0x000fe200078e02fc */
[----:B------:R-:W-:Y:S01]  /*3880*/  UIADD3 UR12, UR12, 0x40, URZ ;  /* 0x000000400c0c7890 */ /* 0x000fe2000fffe03f */
[----:B------:R-:W-:Y:S02]  /*3890*/  CS2R R114, SRZ ;  /* 0x0000000000727805 */ /* 0x000fe4000001ff00 */
[----:B------:R-:W-:-:S02]  /*38a0*/  CS2R R112, SRZ ;  /* 0x0000000000707805 */ /* 0x000fc4000001ff00 */
[----:B------:R-:W-:Y:S01]  /*38b0*/  CS2R R106, SRZ ;  /* 0x00000000006a7805 */ /* 0x000fe2000001ff00 */
[----:B------:R-:W1:Y:S01]  /*38c0*/  LDSM.16.M88.4 R172, [R240+0x12000] ;  /* 0x01200000f0ac783b */ /* 0x000e620000000200 */
[----:B------:R-:W-:Y:S02]  /*38d0*/  CS2R R104, SRZ ;  /* 0x0000000000687805 */ /* 0x000fe4000001ff00 */
[----:B------:R-:W-:Y:S02]  /*38e0*/  CS2R R102, SRZ ;  /* 0x0000000000667805 */ /* 0x000fe4000001ff00 */
[----:B------:R-:W-:Y:S01]  /*38f0*/  CS2R R100, SRZ ;  /* 0x0000000000647805 */ /* 0x000fe2000001ff00 */
[----:B------:R-:W1:Y:S01]  /*3900*/  LDSM.16.M88.4 R176, [R240+0x12800] ;  /* 0x01280000f0b0783b */ /* 0x000e620000000200 */
        /* <DEDUP_REMOVED lines=18> */
[----:B------:R-:W-:Y:S02]  /*3a30*/  CS2R R38, SRZ ;  /* 0x0000000000267805 */ /* 0x000fe4000001ff00 */
[----:B------:R-:W-:Y:S02]  /*3a40*/  CS2R R36, SRZ ;  /* 0x0000000000247805 */ /* 0x000fe4000001ff00 */
[----:B------:R-:W-:Y:S02]  /*3a50*/  CS2R R30, SRZ ;  /* 0x00000000001e7805 */ /* 0x000fe4000001ff00 */
[----:B------:R-:W-:Y:S02]  /*3a60*/  CS2R R28, SRZ ;  /* 0x00000000001c7805 */ /* 0x000fe4000001ff00 */
[----:B------:R-:W-:Y:S02]  /*3a70*/  CS2R R34, SRZ ;  /* 0x0000000000227805 */ /* 0x000fe4000001ff00 */
[----:B---3--:R-:W-:-:S02]  /*3a80*/  CS2R R32, SRZ ;  /* 0x0000000000207805 */ /* 0x008fc4000001ff00 */
[----:B------:R-:W-:Y:S02]  /*3a90*/  CS2R R26, SRZ ;  /* 0x00000000001a7805 */ /* 0x000fe4000001ff00 */
[----:B------:R-:W-:Y:S02]  /*3aa0*/  CS2R R24, SRZ ;  /* 0x0000000000187805 */ /* 0x000fe4000001ff00 */
[----:B------:R-:W-:Y:S02]  /*3ab0*/  CS2R R22, SRZ ;  /* 0x0000000000167805 */ /* 0x000fe4000001ff00 */
[----:B------:R-:W-:Y:S01]  /*3ac0*/  CS2R R20, SRZ ;  /* 0x0000000000147805 */ /* 0x000fe2000001ff00 */
[----:B------:R-:W-:Y:S02]  /*3ad0*/  UISETP.GE.AND UP0, UPT, UR12, UR6, UPT ;  /* 0x000000060c00728c */ /* 0x000fe4000bf06270 */
[----:B------:R-:W-:Y:S02]  /*3ae0*/  UIADD3 UR29, UR17, -0x61c88647, URZ ;  /* 0x9e3779b9111d7890 */ /* 0x000fe4000fffe03f */
[----:B------:R-:W-:-:S02]  /*3af0*/  UIADD3 UR28, UR16, -0x4498517b, URZ ;  /* 0xbb67ae85101c7890 */ /* 0x000fc4000fffe03f */
[----:B------:R-:W-:Y:S02]  /*3b00*/  UIADD3 UR27, UR17, 0x3c6ef372, URZ ;  /* 0x3c6ef372111b7890 */ /* 0x000fe4000fffe03f */
[----:B------:R-:W-:Y:S02]  /*3b10*/  UIADD3 UR26, UR16, 0x76cf5d0a, URZ ;  /* 0x76cf5d0a101a7890 */ /* 0x000fe4000fffe03f */
[----:B------:R-:W-:Y:S02]  /*3b20*/  UIADD3 UR25, UR17, -0x255992d5, URZ ;  /* 0xdaa66d2b11197890 */ /* 0x000fe4000fffe03f */
[----:B------:R-:W-:Y:S02]  /*3b30*/  UIADD3 UR24, UR16, 0x32370b8f, URZ ;  /* 0x32370b8f10187890 */ /* 0x000fe4000fffe03f */
[----:B------:R-:W-:Y:S02]  /*3b40*/  UIADD3 UR23, UR17, 0x78dde6e4, URZ ;  /* 0x78dde6e411177890 */ /* 0x000fe4000fffe03f */
[----:B------:R-:W-:-:S02]  /*3b50*/  UIADD3 UR22, UR16, -0x126145ec, URZ ;  /* 0xed9eba1410167890 */ /* 0x000fc4000fffe03f */
[----:B------:R-:W-:Y:S02]  /*3b60*/  UIADD3 UR21, UR17, 0x1715609d, URZ ;  /* 0x1715609d11157890 */ /* 0x000fe4000fffe03f */
[----:B------:R-:W-:Y:S02]  /*3b70*/  UIADD3 UR20, UR16, -0x56f99767, URZ ;  /* 0xa906689910147890 */ /* 0x000fe4000fffe03f */
[----:B------:R-:W-:Y:S02]  /*3b80*/  UIADD3 UR19, UR17, -0x4ab325aa, URZ ;  /* 0xb54cda5611137890 */ /* 0x000fe4000fffe03f */
[----:B------:R-:W-:Y:S01]  /*3b90*/  UIADD3 UR18, UR16, 0x646e171e, URZ ;  /* 0x646e171e10127890 */ /* 0x000fe2000fffe03f */
[----:B------:R-:W-:Y:S01]  /*3ba0*/  ULDC.U8 UR13, c[0x0][0x388] ;  /* 0x0000e200000d7ab9 */ /* 0x000fe20000000000 */
[----:B------:R-:W-:Y:S01]  /*3bb0*/  ULDC UR12, c[0x0][0x2ec] ;  /* 0x0000bb00000c7ab9 */ /* 0x000fe20000000800 */
[----:B----4-:R-:W3:Y:S04]  /*3bc0*/  LDSM.16.M88.4 R148, [R6+0x12000] ;  /* 0x012000000694783b */ /* 0x010ee80000000200 */
[----:B------:R-:W4:Y:S04]  /*3bd0*/  LDSM.16.M88.4 R152, [R6+0x12800] ;  /* 0x012800000698783b */ /* 0x000f280000000200 */
[----:B------:R-:W1:Y:S04]  /*3be0*/  LDSM.16.M88.4 R180, [R6+0x14000] ;  /* 0x0140000006b4783b */ /* 0x000e680000000200 */
[----:B------:R-:W1:Y:S04]  /*3bf0*/  LDSM.16.M88.4 R184, [R6+0x14800] ;  /* 0x0148000006b8783b */ /* 0x000e680000000200 */
[----:B------:R-:W1:Y:S04]  /*3c00*/  LDSM.16.M88.4 R212, [R6+0x16000] ;  /* 0x0160000006d4783b */ /* 0x000e680000000200 */
[----:B------:R-:W1:Y:S04]  /*3c10*/  LDSM.16.M88.4 R216, [R6+0x16800] ;  /* 0x0168000006d8783b */ /* 0x000e680000000200 */
[----:B--2---:R-:W2:Y:S04]  /*3c20*/  LDSM.16.M88.4 R156, [R5+0x12000] ;  /* 0x01200000059c783b */ /* 0x004ea80000000200 */
[----:B------:R-:W1:Y:S04]  /*3c30*/  LDSM.16.M88.4 R160, [R5+0x12800] ;  /* 0x0128000005a0783b */ /* 0x000e680000000200 */
[----:B------:R-:W1:Y:S04]  /*3c40*/  LDSM.16.M88.4 R188, [R5+0x14000] ;  /* 0x0140000005bc783b */ /* 0x000e680000000200 */
[----:B------:R-:W1:Y:S04]  /*3c50*/  LDSM.16.M88.4 R192, [R5+0x14800] ;  /* 0x0148000005c0783b */ /* 0x000e680000000200 */
[----:B------:R-:W1:Y:S04]  /*3c60*/  LDSM.16.M88.4 R220, [R5+0x16000] ;  /* 0x0160000005dc783b */ /* 0x000e680000000200 */
[----:B------:R5:W1:Y:S02]  /*3c70*/  LDSM.16.M88.4 R224, [R5+0x16800] ;  /* 0x0168000005e0783b */ /* 0x000a640000000200 */
[----:B-----5:R-:W-:-:S05]  /*3c80*/  IMAD.WIDE.U32 R4, R4, -0x2daee0ad, RZ ;  /* 0xd2511f5304047825 */ /* 0x020fca00078e00ff */
[----:B--234-:R1:W-:Y:S02]  /*3c90*/  STL.64 [R1+0x78], R4 ;  /* 0x0000780401007387 */ /* 0x01c3e40000100a00 */
.L_x_539:
[----:B------:R-:W2:Y:S01]  /*3ca0*/  LDL R98, [R1] ;  /* 0x0000000001627983 */ /* 0x000ea20000100800 */
[----:B------:R-:W-:Y:S01]  /*3cb0*/  PLOP3.LUT P0, PT, PT, PT, UP0, 0x80, 0x0 ;  /* 0x000000000000781c */ /* 0x000fe20003f0f008 */
[----:B------:R-:W-:Y:S01]  /*3cc0*/  UISETP.GE.AND UP2, UPT, UR7, 0x1, UPT ;  /* 0x000000010700788c */ /* 0x000fe2000bf46270 */
[----:B------:R-:W-:Y:S02]  /*3cd0*/  PLOP3.LUT P3, PT, PT, PT, UP0, 0x80, 0x0 ;  /* 0x000000000000781c */ /* 0x000fe40003f6f008 */
[----:B---3--:R-:W3:Y:S01]  /*3ce0*/  LDL R249, [R1+0x8] ;  /* 0x0000080001f97983 */ /* 0x008ee20000100800 */
[----:B------:R-:W-:Y:S02]  /*3cf0*/  PLOP3.LUT P1, PT, PT, PT, UP0, 0x80, 0x0 ;  /* 0x000000000000781c */ /* 0x000fe40003f2f008 */
[----:B------:R-:W-:Y:S02]  /*3d00*/  PLOP3.LUT P2, PT, PT, PT, UP0, 0x80, 0x0 ;  /* 0x000000000000781c */ /* 0x000fe40003f4f008 */
[----:B------:R-:W4:Y:S01]  /*3d10*/  LDL R97, [R1+0x4] ;  /* 0x0000040001617983 */ /* 0x000f220000100800 */
[----:B------:R-:W-:Y:S02]  /*3d20*/  PLOP3.LUT P5, PT, PT, PT, UP0, 0x80, 0x0 ;  /* 0x000000000000781c */ /* 0x000fe40003faf008 */
[----:B------:R-:W-:Y:S02]  /*3d30*/  PLOP3.LUT P4, PT, PT, PT, UP0, 0x80, 0x0 ;  /* 0x000000000000781c */ /* 0x000fe40003f8f008 */
[----:B------:R-:W4:Y:S01]  /*3d40*/  LDL R248, [R1+0xc] ;  /* 0x00000c0001f87983 */ /* 0x000f220000100800 */
[----:B------:R-:W-:Y:S04]  /*3d50*/  PLOP3.LUT P6, PT, PT, PT, UP0, 0x80, 0x0 ;  /* 0x000000000000781c */ /* 0x000fe80003fcf008 */
[----:B------:R-:W4:Y:S05]  /*3d60*/  LDL R247, [R1+0x18] ;  /* 0x0000180001f77983 */ /* 0x000f2a0000100800 */
[----:B------:R-:W4:Y:S05]  /*3d70*/  LDL R96, [R1+0x10] ;  /* 0x0000100001607983 */ /* 0x000f2a0000100800 */
[----:B------:R-:W4:Y:S05]  /*3d80*/  LDL R246, [R1+0x14] ;  /* 0x0000140001f67983 */ /* 0x000f2a0000100800 */
[----:B------:R-:W0:Y:S05]  /*3d90*/  LDGDEPBAR ;  /* 0x00000000000079af */ /* 0x000e2a0000000000 */
[----:B------:R-:W4:Y:S05]  /*3da0*/  LDL R245, [R1+0x88] ;  /* 0x0000880001f57983 */ /* 0x000f2a0000100800 */
[----:B------:R-:W4:Y:S01]  /*3db0*/  LDL R244, [R1+0x8c] ;  /* 0x00008c0001f47983 */ /* 0x000f220000100800 */
[----:B------:R-:W1:Y:S01]  /*3dc0*/  S2R R250, SR_TID.X ;  /* 0x0000000000fa7919 */ /* 0x000e620000002100 */
[----:B------:R-:W1:Y:S01]  /*3dd0*/  S2R R251, SR_TID.X ;  /* 0x0000000000fb7919 */ /* 0x000e620000002100 */
[----:B------:R-:W-:Y:S04]  /*3de0*/  DEPBAR.LE SB0, 0x0 ;  /* 0x000080000000791a */ /* 0x000fe80000000000 */
[----:B------:R-:W-:Y:S01]  /*3df0*/  BAR.SYNC.DEFER_BLOCKING 0x0 ;  /* 0x0000000000007b1d */ /* 0x000fe20000010000 */
[----:B-1----:R-:W-:Y:S04]  /*3e00*/  SHF.R.S32.HI R250, RZ, 0x1f, R250 ;  /* 0x0000001ffffa7819 */ /* 0x002fe800000114fa */
[----:B------:R-:W-:Y:S01]  /*3e10*/  LEA.HI R250, R250, R251, RZ, 0x7 ;  /* 0x000000fbfafa7211 */ /* 0x000fe200078f38ff */
[----:B------:R-:W-:Y:S03]  /*3e20*/  LDSM.16.M88.4 R88, [R252+0xc000] ;  /* 0x00c00000fc58783b */ /* 0x000fe60000000200 */
[----:B------:R-:W-:Y:S02]  /*3e30*/  SHF.R.S32.HI R250, RZ, 0x7, R250 ;  /* 0x00000007fffa7819 */ /* 0x000fe400000114fa */
[----:B--2---:R-:W-:Y:S05]  /*3e40*/  LDSM.16.M88.4 R8, [R98+0xc000] ;  /* 0x00c000006208783b */ /* 0x004fea0000000200 */
[----:B---3--:R-:W1:Y:S05]  /*3e50*/  LDSM.16.M88.4 R16, [R249] ;  /* 0x00000000f910783b */ /* 0x008e6a0000000200 */
[----:B------:R-:W2:Y:S05]  /*3e60*/  LDSM.16.M88.4 R68, [R98+0xc800] ;  /* 0x00c800006244783b */ /* 0x000eaa0000000200 */
[----:B----4-:R-:W-:Y:S05]  /*3e70*/  LDSM.16.M88.4 R72, [R248] ;  /* 0x00000000f848783b */ /* 0x010fea0000000200 */
[----:B------:R-:W3:Y:S05]  /*3e80*/  LDSM.16.M88.4 R76, [R97+0xc000] ;  /* 0x00c00000614c783b */ /* 0x000eea0000000200 */
[----:B------:R-:W4:Y:S05]  /*3e90*/  LDSM.16.M88.4 R80, [R97+0xc800] ;  /* 0x00c800006150783b */ /* 0x000f2a0000000200 */
[----:B------:R-:W4:Y:S05]  /*3ea0*/  LDSM.16.M88.4 R84, [R247] ;  /* 0x00000000f754783b */ /* 0x000f2a0000000200 */
        /* <DEDUP_REMOVED lines=8> */
[----:B------:R-:W2:Y:S05]  /*3f30*/  LDSM.16.M88.4 R76, [R246] ;  /* 0x00000000f64c783b */ /* 0x000eaa0000000200 */
[C---:B----4-:R-:W-:Y:S06]  /*3f40*/  HMMA.16816.F32.BF16 R12, R72.reuse, R80, R12 ;  /* 0x00000050480c723c */ /* 0x050fec000004180c */
[----:B------:R-:W-:Y:S01]  /*3f50*/  HMMA.16816.F32.BF16 R16, R72, R82, R16 ;  /* 0x000000524810723c */ /* 0x000fe20000041810 */
[----:B------:R-:W3:Y:S05]  /*3f60*/  LDSM.16.M88.4 R72, [R96+0xc800] ;  /* 0x00c800006048783b */ /* 0x000eea0000000200 */
[C---:B------:R-:W-:Y:S01]  /*3f70*/  HMMA.16816.F32.BF16 R4, R84.reuse, R88, R4 ;  /* 0x000000585404723c */ /* 0x040fe20000041804 */
        /* <DEDUP_REMOVED lines=33> */
[----:B------:R1:W1:Y:S05]  /*4190*/  LDSM.16.M88.4 R68, [R98+0x10800] ;  /* 0x010800006244783b */ /* 0x00026a0000000200 */
[C---:B--2---:R-:W-:Y:S01]  /*41a0*/  HMMA.16816.F32.BF16 R4, R80.reuse, R92, R4 ;  /* 0x0000005c5004723c */ /* 0x044fe20000041804 */
[----:B------:R-:W-:Y:S05]  /*41b0*/  LDSM.16.M88.4 R76, [R248+0x4000] ;  /* 0x00400000f84c783b */ /* 0x000fea0000000200 */
[C---:B------:R-:W-:Y:S01]  /*41c0*/  HMMA.16816.F32.BF16 R8, R80.reuse, R94, R8 ;  /* 0x0000005e5008723c */ /* 0x040fe20000041808 */
[----:B------:R-:W2:Y:S05]  /*41d0*/  LDSM.16.M88.4 R92, [R97+0x10000] ;  /* 0x01000000615c783b */ /* 0x000eaa0000000200 */
[C---:B---3--:R-:W-:Y:S06]  /*41e0*/  HMMA.16816.F32.BF16 R12, R80.reuse, R72, R12 ;  /* 0x00000048500c723c */ /* 0x048fec000004180c */
[----:B------:R-:W-:Y:S01]  /*41f0*/  HMMA.16816.F32.BF16 R16, R80, R74, R16 ;  /* 0x0000004a5010723c */ /* 0x000fe20000041810 */
[----:B------:R3:W2:Y:S05]  /*4200*/  LDSM.16.M88.4 R72, [R97+0x10800] ;  /* 0x010800006148783b */ /* 0x0006aa0000000200 */
[C---:B----4-:R-:W-:Y:S01]  /*4210*/  HMMA.16816.F32.BF16 R4, R84.reuse, R88, R4 ;  /* 0x000000585404723c */ /* 0x050fe20000041804 */
[----:B-1----:R-:W4:Y:S05]  /*4220*/  LDL.64 R98, [R1+0x78] ;  /* 0x0000780001627983 */ /* 0x002f2a0000100a00 */
[----:B------:R-:W-:Y:S01]  /*4230*/  LDSM.16.M88.4 R80, [R247+0x4000] ;  /* 0x00400000f750783b */ /* 0x000fe20000000200 */
[C---:B------:R-:W-:Y:S04]  /*4240*/  HMMA.16816.F32.BF16 R8, R84.reuse, R90, R8 ;  /* 0x0000005a5408723c */ /* 0x040fe80000041808 */
[----:B------:R-:W1:Y:S02]  /*4250*/  LDSM.16.M88.4 R88, [R252+0x10000] ;  /* 0x01000000fc58783b */ /* 0x000e640000000200 */
[C---:B------:R-:W-:Y:S06]  /*4260*/  HMMA.16816.F32.BF16 R12, R84.reuse, R68, R12 ;  /* 0x00000044540c723c */ /* 0x040fec000004180c */
[----:B------:R-:W-:Y:S01]  /*4270*/  HMMA.16816.F32.BF16 R16, R84, R70, R16 ;  /* 0x000000465410723c */ /* 0x000fe20000041810 */
[----:B---3--:R-:W3:Y:S05]  /*4280*/  LDL R97, [R1+0x84] ;  /* 0x0000840001617983 */ /* 0x008eea0000100800 */
[----:B------:R-:W1:Y:S01]  /*4290*/  LDSM.16.M88.4 R68, [R252+0x10800] ;  /* 0x01080000fc44783b */ /* 0x000e620000000200 */
[C---:B--2---:R-:W-:Y:S04]  /*42a0*/  HMMA.16816.F32.BF16 R4, R76.reuse, R92, R4 ;  /* 0x0000005c4c04723c */ /* 0x044fe80000041804 */
[----:B------:R-:W-:Y:S02]  /*42b0*/  LDSM.16.M88.4 R84, [R246+0x4000] ;  /* 0x00400000f654783b */ /* 0x000fe40000000200 */
[C---:B------:R-:W-:Y:S03]  /*42c0*/  HMMA.16816.F32.BF16 R8, R76.reuse, R94, R8 ;  /* 0x0000005e4c08723c */ /* 0x040fe60000041808 */
[----:B------:R-:W2:Y:S03]  /*42d0*/  LDSM.16.M88.4 R92, [R96+0x10000] ;  /* 0x01000000605c783b */ /* 0x000ea60000000200 */
[C---:B------:R-:W-:Y:S01]  /*42e0*/  HMMA.16816.F32.BF16 R12, R76.reuse, R72, R12 ;  /* 0x000000484c0c723c */ /* 0x040fe2000004180c */
[----:B------:R-:W2:Y:S01]  /*42f0*/  @P0 S2R R72, SR_TID.X ;  /* 0x0000000000480919 */ /* 0x000ea20000002100 */
[----:B------:R-:W-:Y:S04]  /*4300*/  PLOP3.LUT P0, PT, PT, PT, UP0, 0x80, 0x0 ;  /* 0x000000000000781c */ /* 0x000fe80003f0f008 */
[----:B------:R-:W-:Y:S01]  /*4310*/  HMMA.16816.F32.BF16 R16, R76, R74, R16 ;  /* 0x0000004a4c10723c */ /* 0x000fe20000041810 */
[----:B------:R-:W-:Y:S05]  /*4320*/  IMAD.U32 R73, RZ, RZ, UR31 ;  /* 0x0000001fff497e24 */ /* 0x000fea000f8e00ff */
[C---:B-1----:R-:W-:Y:S06]  /*4330*/  HMMA.16816.F32.BF16 R4, R80.reuse, R88, R4 ;  /* 0x000000585004723c */ /* 0x042fec0000041804 */
[C---:B------:R-:W-:Y:S06]  /*4340*/  HMMA.16816.F32.BF16 R8, R80.reuse, R90, R8 ;  /* 0x0000005a5008723c */ /* 0x040fec0000041808 */
[C---:B------:R-:W-:Y:S06]  /*4350*/  HMMA.16816.F32.BF16 R12, R80.reuse, R68, R12 ;  /* 0x00000044500c723c */ /* 0x040fec000004180c */
[----:B------:R-:W-:Y:S01]  /*4360*/  HMMA.16816.F32.BF16 R16, R80, R70, R16 ;  /* 0x000000465010723c */ /* 0x000fe20000041810 */
[----:B------:R-:W3:Y:S01]  /*4370*/  LDL R83, [R1+0x60] ;  /* 0x0000600001537983 */ /* 0x000ee20000100800 */
[----:B------:R-:W-:Y:S04]  /*4380*/  IMAD.U32 R68, RZ, RZ, UR7 ;  /* 0x00000007ff447e24 */ /* 0x000fe8000f8e00ff */
[----:B------:R-:W3:Y:S01]  /*4390*/  LDL R82, [R1+0x64] ;  /* 0x0000640001527983 */ /* 0x000ee20000100800 */
[C---:B--2---:R-:W-:Y:S01]  /*43a0*/  HMMA.16816.F32.BF16 R4, R84.reuse, R92, R4 ;  /* 0x0000005c5404723c */ /* 0x044fe20000041804 */
[----:B------:R-:W-:Y:S04]  /*43b0*/  IMAD.U32 R69, RZ, RZ, UR31 ;  /* 0x0000001fff457e24 */ /* 0x000fe8000f8e00ff */
[----:B------:R-:W-:Y:S01]  /*43c0*/  IMAD R68, R68, 0x4, R245 ;  /* 0x0000000444447824 */ /* 0x000fe200078e02f5 */
[C---:B------:R-:W-:Y:S01]  /*43d0*/  HMMA.16816.F32.BF16 R8, R84.reuse, R94, R8 ;  /* 0x0000005e5408723c */ /* 0x040fe20000041808 */
[----:B------:R-:W2:Y:S04]  /*43e0*/  LDL R245, [R1+0x50] ;  /* 0x0000500001f57983 */ /* 0x000ea80000100800 */
[----:B------:R-:W-:Y:S01]  /*43f0*/  @P3 IMAD.SHL.U32 R72, R72, 0x2, RZ ;  /* 0x0000000248483824 */ /* 0x000fe200078e00ff */
[----:B------:R-:W-:Y:S01]  /*4400*/  PLOP3.LUT P3, PT, PT, PT, UP0, 0x80, 0x0 ;  /* 0x000000000000781c */ /* 0x000fe20003f6f008 */
[----:B------:R-:W-:Y:S02]  /*4410*/  IMAD R69, R69, 0x2, R250 ;  /* 0x0000000245457824 */ /* 0x000fe400078e02fa */
[----:B------:R-:W2:Y:S02]  /*4420*/  LDL R250, [R1+0x70] ;  /* 0x0000700001fa7983 */ /* 0x000ea40000100800 */
[----:B------:R-:W-:Y:S03]  /*4430*/  @P1 LOP3.LUT R72, R244, 0x6, R72, 0xf8, !PT ;  /* 0x00000006f4481812 */ /* 0x000fe600078ef848 */
[----:B------:R-:W2:Y:S01]  /*4440*/  LDL R244, [R1+0x5c] ;  /* 0x00005c0001f47983 */ /* 0x000ea20000100800 */
[----:B------:R-:W-:Y:S01]  /*4450*/  PLOP3.LUT P1, PT, PT, PT, UP0, 0x80, 0x0 ;  /* 0x000000000000781c */ /* 0x000fe20003f2f008 */
[----:B------:R-:W-:Y:S01]  /*4460*/  @P0 IMAD R72, R73, 0x40, R72 ;  /* 0x0000004049480824 */ /* 0x000fe200078e0248 */
[----:B------:R-:W-:Y:S04]  /*4470*/  PLOP3.LUT P0, PT, PT, PT, UP0, 0x80, 0x0 ;  /* 0x000000000000781c */ /* 0x000fe80003f0f008 */
[C---:B------:R-:W-:Y:S07]  /*4480*/  @P5 ISETP.GE.AND P5, PT, R72.reuse, UR6, PT ;  /* 0x0000000648005c0c */ /* 0x040fee000bfa6270 */
[----:B------:R-:W-:Y:S01]  /*4490*/  @P1 VIADD R73, R72, 0x8 ;  /* 0x0000000848491836 */ /* 0x000fe20000000000 */
[----:B------:R-:W-:Y:S02]  /*44a0*/  PLOP3.LUT P1, PT, PT, PT, UP0, 0x80, 0x0 ;  /* 0x000000000000781c */ /* 0x000fe40003f2f008 */
[----:B------:R-:W-:Y:S02]  /*44b0*/  @P0 FSEL R4, R4, -INF , !P5 ;  /* 0xff80000004040808 */ /* 0x000fe40006800000 */
[----:B------:R-:W-:Y:S02]  /*44c0*/  PLOP3.LUT P0, PT, PT, PT, UP0, 0x80, 0x0 ;  /* 0x000000000000781c */ /* 0x000fe40003f0f008 */
[----:B------:R-:W-:Y:S07]  /*44d0*/  @P6 ISETP.GE.AND P6, PT, R73, UR6, PT ;  /* 0x0000000649006c0c */ /* 0x000fee000bfc6270 */
[----:B------:R-:W-:Y:S02]  /*44e0*/  @P1 FSEL R6, R6, -INF , !P5 ;  /* 0xff80000006061808 */ /* 0x000fe40006800000 */
[----:B------:R-:W-:Y:S02]  /*44f0*/  PLOP3.LUT P1, PT, PT, PT, UP0, 0x80, 0x0 ;  /* 0x000000000000781c */ /* 0x000fe40003f2f008 */
[----:B------:R-:W-:Y:S02]  /*4500*/  PLOP3.LUT P5, PT, PT, PT, UP0, 0x80, 0x0 ;  /* 0x000000000000781c */ /* 0x000fe40003faf008 */
[----:B----4-:R-:W-:Y:S01]  /*4510*/  LOP3.LUT R70, R99, UR16, R69, 0x96, !PT ;  /* 0x0000001063467c12 */ /* 0x010fe2000f8e9645 */
[----:B------:R-:W-:Y:S01]  /*4520*/  IMAD.WIDE.U32 R68, R68, -0x326172a9, RZ ;  /* 0xcd9e8d5744447825 */ /* 0x000fe200078e00ff */
[----:B------:R-:W4:Y:S03]  /*4530*/  LDL R99, [R1+0x54] ;  /* 0x0000540001637983 */ /* 0x000f260000100800 */
[----:B------:R-:W-:Y:S05]  /*4540*/  IMAD.WIDE.U32 R70, R70, -0x326172a9, RZ ;  /* 0xcd9e8d5746467825 */ /* 0x000fea00078e00ff */
[----:B------:R-:W-:Y:S01]  /*4550*/  LOP3.LUT R80, R71, UR29, R68, 0x96, !PT ;  /* 0x0000001d47507c12 */ /* 0x000fe2000f8e9644 */
[----:B------:R-:W-:Y:S01]  /*4560*/  @P2 VIADD R71, R72, 0x1 ;  /* 0x0000000148472836 */ /* 0x000fe20000000000 */
[----:B------:R-:W-:Y:S03]  /*4570*/  PLOP3.LUT P2, PT, PT, PT, UP0, 0x80, 0x0 ;  /* 0x000000000000781c */ /* 0x000fe60003f4f008 */
[----:B------:R-:W-:Y:S01]  /*4580*/  IMAD.WIDE.U32 R80, R80, -0x2daee0ad, RZ ;  /* 0xd2511f5350507825 */ /* 0x000fe200078e00ff */
[----:B------:R-:W-:Y:S02]  /*4590*/  @P3 ISETP.GE.AND P3, PT, R71, UR6, PT ;  /* 0x0000000647003c0c */ /* 0x000fe4000bf66270 */
[----:B---3--:R-:W-:Y:S02]  /*45a0*/  LOP3.LUT R69, R69, UR17, R97, 0x96, !PT ;  /* 0x0000001145457c12 */ /* 0x008fe4000f8e9661 */
[----:B------:R-:W-:Y:S03]  /*45b0*/  @P0 FSEL R7, R7, -INF , !P3 ;  /* 0xff80000007070808 */ /* 0x000fe60005800000 */
[----:B------:R-:W-:Y:S05]  /*45c0*/  IMAD.WIDE.U32 R68, R69, -0x2daee0ad, RZ ;  /* 0xd2511f5345447825 */ /* 0x000fea00078e00ff */
[----:B------:R-:W-:Y:S02]  /*45d0*/  LOP3.LUT R78, R69, UR28, R98, 0x96, !PT ;  /* 0x0000001c454e7c12 */ /* 0x000fe4000f8e9662 */
[----:B------:R-:W3:Y:S01]  /*45e0*/  LDL R98, [R1+0x58] ;  /* 0x0000580001627983 */ /* 0x000ee20000100800 */
[----:B------:R-:W-:Y:S01]  /*45f0*/  LOP3.LUT R74, R81, UR26, R68, 0x96, !PT ;  /* 0x0000001a514a7c12 */ /* 0x000fe2000f8e9644 */
[----:B------:R-:W-:Y:S01]  /*4600*/  @P4 VIADD R68, R72, 0x9 ;  /* 0x0000000948444836 */ /* 0x000fe20000000000 */
[----:B------:R-:W-:Y:S01]  /*4610*/  PLOP3.LUT P4, PT, PT, PT, UP0, 0x80, 0x0 ;  /* 0x000000000000781c */ /* 0x000fe20003f8f008 */
[----:B------:R-:W-:Y:S03]  /*4620*/  IMAD.WIDE.U32 R78, R78, -0x326172a9, RZ ;  /* 0xcd9e8d574e4e7825 */ /* 0x000fe600078e00ff */
[----:B------:R-:W-:Y:S01]  /*4630*/  @P2 ISETP.GE.AND P2, PT, R68, UR6, PT ;  /* 0x0000000644002c0c */ /* 0x000fe2000bf46270 */
[----:B------:R-:W-:Y:S01]  /*4640*/  IMAD.WIDE.U32 R74, R74, -0x326172a9, RZ ;  /* 0xcd9e8d574a4a7825 */ /* 0x000fe200078e00ff */
[----:B------:R-:W-:Y:S02]  /*4650*/  LOP3.LUT R76, R79, UR27, R70, 0x96, !PT ;  /* 0x0000001b4f4c7c12 */ /* 0x000fe4000f8e9646 */
[----:B------:R-:W1:Y:S02]  /*4660*/  LDSM.16.M88.4 R68, [R96+0x10800] ;  /* 0x010800006044783b */ /* 0x000e640000000200 */
[----:B------:R-:W-:Y:S01]  /*4670*/  LOP3.LUT R81, R75, UR25, R78, 0x96, !PT ;  /* 0x000000194b517c12 */ /* 0x000fe2000f8e964e */
[----:B------:R-:W-:Y:S01]  /*4680*/  @P1 VIADD R75, R72, 0x10 ;  /* 0x00000010484b1836 */ /* 0x000fe20000000000 */
[----:B------:R-:W-:Y:S01]  /*4690*/  PLOP3.LUT P1, PT, PT, PT, UP0, 0x80, 0x0 ;  /* 0x000000000000781c */ /* 0x000fe20003f2f008 */
[----:B------:R-:W-:Y:S01]  /*46a0*/  IMAD.WIDE.U32 R76, R76, -0x2daee0ad, RZ ;  /* 0xd2511f534c4c7825 */ /* 0x000fe200078e00ff */
[----:B------:R-:W-:Y:S02]  /*46b0*/  @P4 FSEL R5, R5, -INF , !P3 ;  /* 0xff80000005054808 */ /* 0x000fe40005800000 */
[----:B------:R-:W-:Y:S02]  /*46c0*/  PLOP3.LUT P4, PT, PT, PT, UP0, 0x80, 0x0 ;  /* 0x000000000000781c */ /* 0x000fe40003f8f008 */
[----:B------:R-:W-:Y:S01]  /*46d0*/  LOP3.LUT R78, R77, UR24, R80, 0x96, !PT ;  /* 0x000000184d4e7c12 */ /* 0x000fe2000f8e9650 */
[----:B------:R-:W-:Y:S01]  /*46e0*/  @P5 VIADD R77, R72, 0x11 ;  /* 0x00000011484d5836 */ /* 0x000fe20000000000 */
[----:B------:R-:W-:Y:S01]  /*46f0*/  PLOP3.LUT P5, PT, PT, PT, UP0, 0x80, 0x0 ;  /* 0x000000000000781c */ /* 0x000fe20003faf008 */
[----:B------:R-:W-:Y:S01]  /*4700*/  IMAD.WIDE.U32 R80, R81, -0x2daee0ad, RZ ;  /* 0xd2511f5351507825 */ /* 0x000fe200078e00ff */
[----:B------:R-:W-:Y:S03]  /*4710*/  PLOP3.LUT P3, PT, PT, PT, UP0, 0x80, 0x0 ;  /* 0x000000000000781c */ /* 0x000fe60003f6f008 */
[----:B------:R-:W-:Y:S01]  /*4720*/  @P1 FSEL R8, R8, -INF , !P6 ;  /* 0xff80000008081808 */ /* 0x000fe20007000000 */
[----:B------:R-:W-:Y:S01]  /*4730*/  IMAD.WIDE.U32 R78, R78, -0x326172a9, RZ ;  /* 0xcd9e8d574e4e7825 */ /* 0x000fe200078e00ff */
[----:B------:R-:W-:Y:S02]  /*4740*/  PLOP3.LUT P1, PT, PT, PT, UP0, 0x80, 0x0 ;  /* 0x000000000000781c */ /* 0x000fe40003f2f008 */
[----:B------:R-:W-:Y:S02]  /*4750*/  @P4 ISETP.GE.AND P4, PT, R75, UR6, PT ;  /* 0x000000064b004c0c */ /* 0x000fe4000bf86270 */
[----:B------:R-:W-:Y:S02]  /*4760*/  LOP3.LUT R75, R79, UR23, R74, 0x96, !PT ;  /* 0x000000174f4b7c12 */ /* 0x000fe4000f8e964a */
[----:B------:R-:W-:Y:S02]  /*4770*/  @P5 FSEL R10, R10, -INF , !P6 ;  /* 0xff8000000a0a5808 */ /* 0x000fe40007000000 */
[----:B------:R-:W-:Y:S01]  /*4780*/  LOP3.LUT R76, R81, UR22, R76, 0x96, !PT ;  /* 0x00000016514c7c12 */ /* 0x000fe2000f8e964c */
[C---:B------:R-:W-:Y:S01]  /*4790*/  FMUL.FTZ R73, R83.reuse, 1.4426950216293334961 ;  /* 0x3fb8aa3b53497820 */ /* 0x040fe20000410000 */
[----:B------:R-:W-:Y:S02]  /*47a0*/  FSETP.NEU.FTZ.AND P0, PT, R83, -INF , PT ;  /* 0xff8000005300780b */ /* 0x000fe40003f1d000 */
[----:B------:R-:W-:Y:S01]  /*47b0*/  @P3 ISETP.GE.AND P3, PT, R77, UR6, PT ;  /* 0x000000064d003c0c */ /* 0x000fe2000bf66270 */
[----:B------:R-:W-:Y:S01]  /*47c0*/  FMUL.FTZ R74, R82, 1.4426950216293334961 ;  /* 0x3fb8aa3b524a7820 */ /* 0x000fe20000410000 */
[----:B------:R-:W-:Y:S01]  /*47d0*/  FSEL R73, R73, RZ, P0 ;  /* 0x000000ff49497208 */ /* 0x000fe20000000000 */
[----:B------:R-:W-:Y:S01]  /*47e0*/  IMAD.WIDE.U32 R76, R76, -0x326172a9, RZ ;  /* 0xcd9e8d574c4c7825 */ /* 0x000fe200078e00ff */
[----:B------:R-:W-:Y:S02]  /*47f0*/  PLOP3.LUT P0, PT, PT, PT, UP0, 0x80, 0x0 ;  /* 0x000000000000781c */ /* 0x000fe40003f0f008 */
[----:B------:R-:W-:Y:S01]  /*4800*/  FSETP.NEU.FTZ.AND P6, PT, R82, -INF , PT ;  /* 0xff8000005200780b */ /* 0x000fe20003fdd000 */
[--C-:B------:R-:W-:Y:S01]  /*4810*/  FFMA.FTZ R5, R5, UR12, -R73.reuse ;  /* 0x0000000c05057c23 */ /* 0x100fe20008010849 */
[--C-:B------:R-:W-:Y:S01]  /*4820*/  FFMA.FTZ R4, R4, UR12, -R73.reuse ;  /* 0x0000000c04047c23 */ /* 0x100fe20008010849 */
[C---:B-1----:R-:W-:Y:S01]  /*4830*/  HMMA.16816.F32.BF16 R12, R84.reuse, R68, R12 ;  /* 0x00000044540c723c */ /* 0x042fe2000004180c */
[----:B------:R-:W-:Y:S01]  /*4840*/  PLOP3.LUT P5, PT, PT, PT, UP0, 0x80, 0x0 ;  /* 0x000000000000781c */ /* 0x000fe20003faf008 */
[----:B------:R1:W2:Y:S01]  /*4850*/  MUFU.EX2 R96, R5 ;  /* 0x0000000500607308 */ /* 0x0002a20000000800 */
[----:B------:R-:W-:Y:S01]  /*4860*/  LOP3.LUT R78, R77, UR21, R78, 0x96, !PT ;  /* 0x000000154d4e7c12 */ /* 0x000fe2000f8e964e */
[--C-:B------:R-:W-:Y:S02]  /*4870*/  FFMA.FTZ R8, R8, UR12, -R73.reuse ;  /* 0x0000000c08087c23 */ /* 0x100fe40008010849 */
[----:B------:R-:W-:Y:S06]  /*4880*/  HMMA.16816.F32.BF16 R16, R84, R70, R16 ;  /* 0x000000465410723c */ /* 0x000fec0000041810 */
[----:B------:R2:W-:Y:S05]  /*4890*/  MUFU.EX2 R97, R4 ;  /* 0x0000000400617308 */ /* 0x0005ea0000000800 */
[----:B------:R-:W-:Y:S03]  /*48a0*/  IMAD.WIDE.U32 R68, R78, -0x2daee0ad, RZ ;  /* 0xd2511f534e447825 */ /* 0x000fe600078e00ff */
[----:B------:R-:W-:Y:S02]  /*48b0*/  LOP3.LUT R77, R68, 0xffff, RZ, 0xc0, !PT ;  /* 0x0000ffff444d7812 */ /* 0x000fe400078ec0ff */
[----:B------:R2:W-:Y:S01]  /*48c0*/  MUFU.EX2 R93, R8 ;  /* 0x00000008005d7308 */ /* 0x0005e20000000800 */
[C---:B-1----:R-:W-:Y:S01]  /*48d0*/  @P0 VIADD R5, R72.reuse, 0x18 ;  /* 0x0000001848050836 */ /* 0x042fe20000000000 */
[----:B------:R-:W-:Y:S01]  /*48e0*/  PLOP3.LUT P0, PT, PT, PT, UP0, 0x80, 0x0 ;  /* 0x000000000000781c */ /* 0x000fe20003f0f008 */
[----:B------:R-:W-:Y:S01]  /*48f0*/  @P1 VIADD R72, R72, 0x19 ;  /* 0x0000001948481836 */ /* 0x000fe20000000000 */
[----:B------:R-:W-:Y:S02]  /*4900*/  PLOP3.LUT P1, PT, PT, PT, UP0, 0x80, 0x0 ;  /* 0x000000000000781c */ /* 0x000fe40003f2f008 */
[----:B------:R-:W-:Y:S02]  /*4910*/  @P5 ISETP.GE.AND P5, PT, R5, UR6, PT ;  /* 0x0000000605005c0c */ /* 0x000fe4000bfa6270 */
[----:B--2---:R-:W-:Y:S01]  /*4920*/  FSEL R4, R74, RZ, P6 ;  /* 0x000000ff4a047208 */ /* 0x004fe20003000000 */
[----:B------:R-:W-:Y:S01]  /*4930*/  IMAD.WIDE.U32 R74, R75, -0x2daee0ad, RZ ;  /* 0xd2511f534b4a7825 */ /* 0x000fe200078e00ff */
[----:B------:R-:W-:Y:S03]  /*4940*/  PLOP3.LUT P6, PT, PT, PT, UP0, 0x80, 0x0 ;  /* 0x000000000000781c */ /* 0x000fe60003fcf008 */
[--C-:B------:R-:W-:Y:S01]  /*4950*/  FFMA.FTZ R6, R6, UR12, -R4.reuse ;  /* 0x0000000c06067c23 */ /* 0x100fe20008010804 */
[--C-:B------:R-:W-:Y:S01]  /*4960*/  FFMA.FTZ R7, R7, UR12, -R4.reuse ;  /* 0x0000000c07077c23 */ /* 0x100fe20008010804 */
[----:B------:R-:W-:Y:S01]  /*4970*/  @P0 FSEL R9, R9, -INF , !P2 ;  /* 0xff80000009090808 */ /* 0x000fe20005000000 */
[--C-:B------:R-:W-:Y:S01]  /*4980*/  FFMA.FTZ R10, R10, UR12, -R4.reuse ;  /* 0x0000000c0a0a7c23 */ /* 0x100fe20008010804 */
[----:B------:R1:W-:Y:S01]  /*4990*/  MUFU.EX2 R95, R6 ;  /* 0x00000006005f7308 */ /* 0x0003e20000000800 */
[----:B------:R-:W-:Y:S02]  /*49a0*/  @P1 FSEL R11, R11, -INF , !P2 ;  /* 0xff8000000b0b1808 */ /* 0x000fe40005000000 */
[----:B------:R-:W-:Y:S01]  /*49b0*/  PLOP3.LUT P0, PT, PT, PT, UP0, 0x80, 0x0 ;  /* 0x000000000000781c */ /* 0x000fe20003f0f008 */
[--C-:B------:R-:W-:Y:S01]  /*49c0*/  FFMA.FTZ R9, R9, UR12, -R73.reuse ;  /* 0x0000000c09097c23 */ /* 0x100fe20008010849 */
[----:B------:R-:W-:Y:S01]  /*49d0*/  PLOP3.LUT P1, PT, PT, PT, UP0, 0x80, 0x0 ;  /* 0x000000000000781c */ /* 0x000fe20003f2f008 */
[----:B------:R-:W-:Y:S01]  /*49e0*/  FFMA.FTZ R11, R11, UR12, -R4 ;  /* 0x0000000c0b0b7c23 */ /* 0x000fe20008010804 */
[----:B------:R-:W-:Y:S03]  /*49f0*/  PLOP3.LUT P2, PT, PT, PT, UP0, 0x80, 0x0 ;  /* 0x000000000000781c */ /* 0x000fe60003f4f008 */
[----:B------:R2:W2:Y:S01]  /*4a00*/  MUFU.EX2 R94, R7 ;  /* 0x00000007005e7308 */ /* 0x0004a20000000800 */
[----:B------:R-:W-:Y:S02]  /*4a10*/  @P6 ISETP.GE.AND P6, PT, R72, UR6, PT ;  /* 0x0000000648006c0c */ /* 0x000fe4000bfc6270 */
[----:B------:R-:W-:Y:S02]  /*4a20*/  LOP3.LUT R72, R69, UR18, R74, 0x96, !PT ;  /* 0x0000001245487c12 */ /* 0x000fe4000f8e964a */
[----:B------:R-:W-:Y:S02]  /*4a30*/  LOP3.LUT R74, R68, 0xff, RZ, 0xc0, !PT ;  /* 0x000000ff444a7812 */ /* 0x000fe400078ec0ff */
[----:B------:R-:W-:Y:S03]  /*4a40*/  SHF.R.U32.HI R8, RZ, 0x18, R68 ;  /* 0x00000018ff087819 */ /* 0x000fe60000011644 */
[----:B------:R2:W2:Y:S01]  /*4a50*/  MUFU.EX2 R91, R9 ;  /* 0x00000009005b7308 */ /* 0x0004a20000000800 */
[----:B-1----:R-:W-:Y:S02]  /*4a60*/  LOP3.LUT R6, R75, UR20, R80, 0x96, !PT ;  /* 0x000000144b067c12 */ /* 0x002fe4000f8e9650 */
[----:B------:R-:W-:Y:S02]  /*4a70*/  @P0 FSEL R12, R12, -INF , !P4 ;  /* 0xff8000000c0c0808 */ /* 0x000fe40006000000 */
[----:B------:R-:W-:Y:S02]  /*4a80*/  @P1 FSEL R14, R14, -INF , !P4 ;  /* 0xff8000000e0e1808 */ /* 0x000fe40006000000 */
[----:B------:R-:W-:Y:S03]  /*4a90*/  PLOP3.LUT P0, PT, PT, PT, UP0, 0x80, 0x0 ;  /* 0x000000000000781c */ /* 0x000fe60003f0f008 */
[----:B------:R1:W1:Y:S01]  /*4aa0*/  MUFU.EX2 R92, R10 ;  /* 0x0000000a005c7308 */ /* 0x0002620000000800 */
[----:B------:R-:W-:Y:S01]  /*4ab0*/  PLOP3.LUT P1, PT, PT, PT, UP0, 0x80, 0x0 ;  /* 0x000000000000781c */ /* 0x000fe20003f2f008 */
[----:B--2---:R-:W-:Y:S01]  /*4ac0*/  IMAD.WIDE.U32 R6, R6, -0x326172a9, RZ ;  /* 0xcd9e8d5706067825 */ /* 0x004fe200078e00ff */
[----:B------:R-:W-:Y:S02]  /*4ad0*/  @P2 FSEL R13, R13, -INF , !P3 ;  /* 0xff8000000d0d2808 */ /* 0x000fe40005800000 */
[----:B------:R-:W-:Y:S01]  /*4ae0*/  SHF.R.U32.HI R75, RZ, 0x10, R68 ;  /* 0x00000010ff4b7819 */ /* 0x000fe20000011644 */
[--C-:B------:R-:W-:Y:S01]  /*4af0*/  FFMA.FTZ R12, R12, UR12, -R73.reuse ;  /* 0x0000000c0c0c7c23 */ /* 0x100fe20008010849 */
[----:B------:R-:W-:Y:S01]  /*4b00*/  LOP3.LUT R5, R7, UR19, R76, 0x96, !PT ;  /* 0x0000001307057c12 */ /* 0x000fe2000f8e964c */
[----:B------:R-:W-:Y:S01]  /*4b10*/  FFMA.FTZ R14, R14, UR12, -R4 ;  /* 0x0000000c0e0e7c23 */ /* 0x000fe20008010804 */
[----:B------:R-:W-:Y:S01]  /*4b20*/  PLOP3.LUT P2, PT, PT, PT, UP0, 0x80, 0x0 ;  /* 0x000000000000781c */ /* 0x000fe20003f4f008 */
[----:B------:R-:W2:Y:S01]  /*4b30*/  MUFU.EX2 R88, R12 ;  /* 0x0000000c00587308 */ /* 0x000ea20000000800 */
[C---:B------:R-:W-:Y:S01]  /*4b40*/  LOP3.LUT R68, R6.reuse, 0xff, RZ, 0xc0, !PT ;  /* 0x000000ff06447812 */ /* 0x040fe200078ec0ff */
[--C-:B------:R-:W-:Y:S01]  /*4b50*/  FFMA.FTZ R13, R13, UR12, -R73.reuse ;  /* 0x0000000c0d0d7c23 */ /* 0x100fe20008010849 */
[--C-:B------:R-:W-:Y:S02]  /*4b60*/  SHF.R.U32.HI R69, RZ, 0x10, R6.reuse ;  /* 0x00000010ff457819 */ /* 0x100fe40000011606 */
[----:B------:R-:W-:Y:S02]  /*4b70*/  LOP3.LUT R9, R6, 0xffff, RZ, 0xc0, !PT ;  /* 0x0000ffff06097812 */ /* 0x000fe400078ec0ff */
[----:B-1----:R-:W-:Y:S03]  /*4b80*/  SHF.R.U32.HI R10, RZ, 0x18, R6 ;  /* 0x00000018ff0a7819 */ /* 0x002fe60000011606 */
[----:B------:R-:W-:Y:S01]  /*4b90*/  MUFU.EX2 R90, R11 ;  /* 0x0000000b005a7308 */ /* 0x000fe20000000800 */
[----:B------:R-:W-:Y:S02]  /*4ba0*/  LOP3.LUT R6, R5, 0xffff, RZ, 0xc0, !PT ;  /* 0x0000ffff05067812 */ /* 0x000fe400078ec0ff */
[----:B------:R-:W-:Y:S02]  /*4bb0*/  @P1 FSEL R16, R16, -INF , !P5 ;  /* 0xff80000010101808 */ /* 0x000fe40006800000 */
[----:B------:R-:W-:Y:S02]  /*4bc0*/  @P0 FSEL R15, R15, -INF , !P3 ;  /* 0xff8000000f0f0808 */ /* 0x000fe40005800000 */
[----:B------:R-:W-:Y:S03]  /*4bd0*/  PLOP3.LUT P0, PT, PT, PT, UP0, 0x80, 0x0 ;  /* 0x000000000000781c */ /* 0x000fe60003f0f008 */
[----:B------:R-:W-:Y:S01]  /*4be0*/  MUFU.EX2 R86, R13 ;  /* 0x0000000d00567308 */ /* 0x000fe20000000800 */
[----:B------:R-:W-:Y:S01]  /*4bf0*/  PLOP3.LUT P1, PT, PT, PT, UP0, 0x80, 0x0 ;  /* 0x000000000000781c */ /* 0x000fe20003f2f008 */
[----:B------:R-:W-:Y:S01]  /*4c00*/  FFMA.FTZ R15, R15, UR12, -R4 ;  /* 0x0000000c0f0f7c23 */ /* 0x000fe20008010804 */
[----:B------:R-:W-:Y:S01]  /*4c10*/  SHF.R.U32.HI R7, RZ, 0x8, R6 ;  /* 0x00000008ff077819 */ /* 0x000fe20000011606 */
[----:B------:R-:W-:Y:S01]  /*4c20*/  FFMA.FTZ R16, R16, UR12, -R73 ;  /* 0x0000000c10107c23 */ /* 0x000fe20008010849 */
[--C-:B------:R-:W-:Y:S02]  /*4c30*/  SHF.R.U32.HI R6, RZ, 0x10, R5.reuse ;  /* 0x00000010ff067819 */ /* 0x100fe40000011605 */
[----:B------:R-:W-:Y:S03]  /*4c40*/  LOP3.LUT R7, R7, 0xffff, RZ, 0xc0, !PT ;  /* 0x0000ffff07077812 */ /* 0x000fe600078ec0ff */
[----:B------:R-:W-:Y:S01]  /*4c50*/  MUFU.EX2 R89, R14 ;  /* 0x0000000e00597308 */ /* 0x000fe20000000800 */
[----:B------:R-:W-:Y:S02]  /*4c60*/  ISETP.LE.U32.AND P3, PT, R8, UR13, PT ;  /* 0x0000000d08007c0c */ /* 0x000fe4000bf63070 */
[----:B------:R-:W-:Y:S02]  /*4c70*/  LOP3.LUT R8, R5, 0xff, RZ, 0xc0, !PT ;  /* 0x000000ff05087812 */ /* 0x000fe400078ec0ff */
[----:B------:R-:W-:Y:S02]  /*4c80*/  @P2 FSEL R18, R18, -INF , !P5 ;  /* 0xff80000012122808 */ /* 0x000fe40006800000 */
[----:B------:R-:W-:Y:S03]  /*4c90*/  ISETP.LE.U32.AND P2, PT, R7, UR13, PT ;  /* 0x0000000d07007c0c */ /* 0x000fe6000bf43070 */
[----:B------:R-:W-:Y:S01]  /*4ca0*/  MUFU.EX2 R87, R15 ;  /* 0x0000000f00577308 */ /* 0x000fe20000000800 */
[----:B------:R-:W-:Y:S01]  /*4cb0*/  SHF.R.U32.HI R5, RZ, 0x18, R5 ;  /* 0x00000018ff057819 */ /* 0x000fe20000011605 */
[--C-:B------:R-:W-:Y:S01]  /*4cc0*/  FFMA.FTZ R18, R18, UR12, -R4.reuse ;  /* 0x0000000c12127c23 */ /* 0x100fe20008010804 */
[----:B------:R-:W-:Y:S02]  /*4cd0*/  LOP3.LUT R6, R6, 0xff, RZ, 0xc0, !PT ;  /* 0x000000ff06067812 */ /* 0x000fe400078ec0ff */
[----:B------:R-:W-:Y:S02]  /*4ce0*/  @P0 FSEL R17, R17, -INF , !P6 ;  /* 0xff80000011110808 */ /* 0x000fe40007000000 */
[----:B------:R-:W-:Y:S03]  /*4cf0*/  @P1 FSEL R19, R19, -INF , !P6 ;  /* 0xff80000013131808 */ /* 0x000fe60007000000 */
[----:B------:R-:W-:Y:S01]  /*4d00*/  MUFU.EX2 R85, R16 ;  /* 0x0000001000557308 */ /* 0x000fe20000000800 */
[----:B------:R-:W-:Y:S01]  /*4d10*/  ISETP.LE.U32.AND P6, PT, R5, UR13, PT ;  /* 0x0000000d05007c0c */ /* 0x000fe2000bfc3070 */
[----:B------:R-:W-:Y:S01]  /*4d20*/  FFMA.FTZ R73, R17, UR12, -R73 ;  /* 0x0000000c11497c23 */ /* 0x000fe20008010849 */
[----:B------:R-:W-:Y:S01]  /*4d30*/  ISETP.LE.U32.AND P0, PT, R6, UR13, PT ;  /* 0x0000000d06007c0c */ /* 0x000fe2000bf03070 */
[----:B------:R-:W-:Y:S01]  /*4d40*/  @!P2 FADD.FTZ R96, -R96, -RZ ;  /* 0x800000ff6060a221 */ /* 0x000fe20000010100 */
[----:B------:R-:W-:Y:S01]  /*4d50*/  SHF.R.U32.HI R6, RZ, 0x8, R9 ;  /* 0x00000008ff067819 */ /* 0x000fe20000011609 */
[----:B------:R-:W-:Y:S01]  /*4d60*/  FFMA.FTZ R4, R19, UR12, -R4 ;  /* 0x0000000c13047c23 */ /* 0x000fe20008010804 */
[----:B------:R-:W-:Y:S03]  /*4d70*/  ISETP.LE.U32.AND P1, PT, R68, UR13, PT ;  /* 0x0000000d44007c0c */ /* 0x000fe6000bf23070 */
[----:B------:R-:W-:Y:S01]  /*4d80*/  MUFU.EX2 R83, R73 ;  /* 0x0000004900537308 */ /* 0x000fe20000000800 */
[----:B------:R-:W-:Y:S02]  /*4d90*/  LOP3.LUT R5, R6, 0xffff, RZ, 0xc0, !PT ;  /* 0x0000ffff06057812 */ /* 0x000fe400078ec0ff */
[----:B------:R-:W-:Y:S02]  /*4da0*/  LOP3.LUT R6, R69, 0xff, RZ, 0xc0, !PT ;  /* 0x000000ff45067812 */ /* 0x000fe400078ec0ff */
[----:B------:R-:W-:Y:S01]  /*4db0*/  ISETP.LE.U32.AND P2, PT, R5, UR13, PT ;  /* 0x0000000d05007c0c */ /* 0x000fe2000bf43070 */
[----:B------:R-:W-:Y:S01]  /*4dc0*/  @!P6 FADD.FTZ R94, -R94, -RZ ;  /* 0x800000ff5e5ee221 */ /* 0x000fe20000010100 */
[----:B------:R-:W-:Y:S01]  /*4dd0*/  LOP3.LUT R5, R72, 0xff, RZ, 0xc0, !PT ;  /* 0x000000ff48057812 */ /* 0x000fe200078ec0ff */
[----:B------:R-:W-:Y:S01]  /*4de0*/  @!P0 FADD.FTZ R95, -R95, -RZ ;  /* 0x800000ff5f5f8221 */ /* 0x000fe20000010100 */
[----:B------:R-:W-:Y:S01]  /*4df0*/  ISETP.LE.U32.AND P5, PT, R8, UR13, PT ;  /* 0x0000000d08007c0c */ /* 0x000fe2000bfa3070 */
[----:B------:R-:W1:Y:S01]  /*4e00*/  MUFU.EX2 R82, R4 ;  /* 0x0000000400527308 */ /* 0x000e620000000800 */
[----:B------:R-:W-:Y:S01]  /*4e10*/  ISETP.LE.U32.AND P6, PT, R6, UR13, PT ;  /* 0x0000000d06007c0c */ /* 0x000fe2000bfc3070 */
[----:B------:R-:W-:Y:S01]  /*4e20*/  @!P1 FADD.FTZ R93, -R93, -RZ ;  /* 0x800000ff5d5d9221 */ /* 0x000fe20000010100 */
[----:B------:R-:W-:Y:S02]  /*4e30*/  ISETP.LE.U32.AND P0, PT, R5, UR13, PT ;  /* 0x0000000d05007c0c */ /* 0x000fe4000bf03070 */
[--C-:B------:R-:W-:Y:S02]  /*4e40*/  SHF.R.U32.HI R6, RZ, 0x18, R72.reuse ;  /* 0x00000018ff067819 */ /* 0x100fe40000011648 */
[----:B------:R-:W-:Y:S01]  /*4e50*/  LOP3.LUT R5, R72, 0xffff, RZ, 0xc0, !PT ;  /* 0x0000ffff48057812 */ /* 0x000fe200078ec0ff */
[----:B------:R-:W-:Y:S01]  /*4e60*/  @!P2 FADD.FTZ R91, -R91, -RZ ;  /* 0x800000ff5b5ba221 */ /* 0x000fe20000010100 */
[----:B------:R-:W-:Y:S01]  /*4e70*/  ISETP.LE.U32.AND P1, PT, R6, UR13, PT ;  /* 0x0000000d06007c0c */ /* 0x000fe2000bf23070 */
[----:B------:R-:W1:Y:S01]  /*4e80*/  MUFU.EX2 R84, R18 ;  /* 0x0000001200547308 */ /* 0x000e620000000800 */
[----:B------:R-:W-:Y:S01]  /*4e90*/  LOP3.LUT R6, R75, 0xff, RZ, 0xc0, !PT ;  /* 0x000000ff4b067812 */ /* 0x000fe200078ec0ff */
[----:B------:R-:W-:Y:S01]  /*4ea0*/  @!P5 FADD.FTZ R97, -R97, -RZ ;  /* 0x800000ff6161d221 */ /* 0x000fe20000010100 */
[----:B------:R-:W-:Y:S01]  /*4eb0*/  SHF.R.U32.HI R5, RZ, 0x8, R5 ;  /* 0x00000008ff057819 */ /* 0x000fe20000011605 */
[----:B------:R-:W-:Y:S01]  /*4ec0*/  @!P6 FADD.FTZ R92, -R92, -RZ ;  /* 0x800000ff5c5ce221 */ /* 0x000fe20000010100 */
[----:B------:R-:W-:Y:S01]  /*4ed0*/  ISETP.LE.U32.AND P2, PT, R6, UR13, PT ;  /* 0x0000000d06007c0c */ /* 0x000fe2000bf43070 */
[----:B--2---:R-:W-:Y:S01]  /*4ee0*/  @!P0 FADD.FTZ R88, -R88, -RZ ;  /* 0x800000ff58588221 */ /* 0x004fe20000010100 */
[----:B------:R-:W-:Y:S01]  /*4ef0*/  LOP3.LUT R5, R5, 0xffff, RZ, 0xc0, !PT ;  /* 0x0000ffff05057812 */ /* 0x000fe200078ec0ff */
[----:B-1----:R-:W-:Y:S01]  /*4f00*/  @!P3 FADD.FTZ R82, -R82, -RZ ;  /* 0x800000ff5252b221 */ /* 0x002fe20000010100 */
[----:B------:R-:W-:Y:S02]  /*4f10*/  SHF.R.U32.HI R6, RZ, 0x8, R77 ;  /* 0x00000008ff067819 */ /* 0x000fe4000001164d */
[----:B------:R-:W-:Y:S01]  /*4f20*/  ISETP.LE.U32.AND P5, PT, R10, UR13, PT ;  /* 0x0000000d0a007c0c */ /* 0x000fe2000bfa3070 */
[----:B------:R-:W-:Y:S01]  /*4f30*/  @!P1 FADD.FTZ R87, -R87, -RZ ;  /* 0x800000ff57579221 */ /* 0x000fe20000010100 */
[----:B------:R-:W-:Y:S02]  /*4f40*/  ISETP.LE.U32.AND P6, PT, R5, UR13, PT ;  /* 0x0000000d05007c0c */ /* 0x000fe4000bfc3070 */
[----:B------:R-:W-:Y:S02]  /*4f50*/  LOP3.LUT R5, R6, 0xffff, RZ, 0xc0, !PT ;  /* 0x0000ffff06057812 */ /* 0x000fe400078ec0ff */
[----:B------:R-:W-:Y:S01]  /*4f60*/  F2FP.RELU.BF16.F32.PACK_AB R6, R96, R97 ;  /* 0x000000616006723e */ /* 0x000fe200000018ff */
[----:B------:R-:W-:Y:S01]  /*4f70*/  @!P2 FADD.FTZ R84, -R84, -RZ ;  /* 0x800000ff5454a221 */ /* 0x000fe20000010100 */
[----:B------:R-:W-:Y:S02]  /*4f80*/  ISETP.LE.U32.AND P0, PT, R5, UR13, PT ;  /* 0x0000000d05007c0c */ /* 0x000fe4000bf03070 */
[----:B------:R-:W-:Y:S01]  /*4f90*/  F2FP.RELU.BF16.F32.PACK_AB R5, R94, R95 ;  /* 0x0000005f5e05723e */ /* 0x000fe200000018ff */
[----:B------:R1:W-:Y:S01]  /*4fa0*/  STS [R245+0x14000], R6 ;  /* 0x01400006f5007388 */ /* 0x0003e20000000800 */
[----:B------:R-:W-:Y:S01]  /*4fb0*/  SHF.R.U32.HI R72, RZ, 0x10, R72 ;  /* 0x00000010ff487819 */ /* 0x000fe20000011648 */
[----:B------:R-:W-:Y:S01]  /*4fc0*/  @!P5 FADD.FTZ R90, -R90, -RZ ;  /* 0x800000ff5a5ad221 */ /* 0x000fe20000010100 */
[----:B------:R-:W-:Y:S02]  /*4fd0*/  F2FP.RELU.BF16.F32.PACK_AB R4, R91, R93 ;  /* 0x0000005d5b04723e */ /* 0x000fe400000018ff */
[----:B------:R2:W-:Y:S01]  /*4fe0*/  STS [R245+0x14400], R5 ;  /* 0x01440005f5007388 */ /* 0x0005e20000000800 */
[----:B------:R-:W-:Y:S01]  /*4ff0*/  LOP3.LUT R72, R72, 0xff, RZ, 0xc0, !PT ;  /* 0x000000ff48487812 */ /* 0x000fe200078ec0ff */
[----:B------:R-:W-:Y:S01]  /*5000*/  @!P6 FADD.FTZ R86, -R86, -RZ ;  /* 0x800000ff5656e221 */ /* 0x000fe20000010100 */
[----:B------:R-:W-:Y:S02]  /*5010*/  ISETP.LE.U32.AND P4, PT, R74, UR13, PT ;  /* 0x0000000d4a007c0c */ /* 0x000fe4000bf83070 */
[----:B------:R4:W-:Y:S01]  /*5020*/  STS [R244+0x14000], R4 ;  /* 0x01400004f4007388 */ /* 0x0009e20000000800 */
[----:B------:R-:W-:Y:S01]  /*5030*/  ISETP.LE.U32.AND P5, PT, R72, UR13, PT ;  /* 0x0000000d48007c0c */ /* 0x000fe2000bfa3070 */
[----:B------:R-:W-:Y:S01]  /*5040*/  @!P0 FADD.FTZ R83, -R83, -RZ ;  /* 0x800000ff53538221 */ /* 0x000fe20000010100 */
[----:B------:R-:W-:Y:S02]  /*5050*/  F2FP.RELU.BF16.F32.PACK_AB R8, R90, R92 ;  /* 0x0000005c5a08723e */ /* 0x000fe400000018ff */
[----:B------:R-:W-:Y:S02]  /*5060*/  F2FP.RELU.BF16.F32.PACK_AB R7, R86, R88 ;  /* 0x000000585607723e */ /* 0x000fe400000018ff */
[----:B------:R-:W-:Y:S01]  /*5070*/  FSETP.GE.FTZ.AND P3, PT, R88, RZ, PT ;  /* 0x000000ff5800720b */ /* 0x000fe20003f76000 */
[----:B------:R-:W-:Y:S01]  /*5080*/  STS [R244+0x14400], R8 ;  /* 0x01440008f4007388 */ /* 0x000fe20000000800 */
[----:B------:R-:W-:Y:S02]  /*5090*/  FSETP.GE.FTZ.AND P2, PT, R97, RZ, PT ;  /* 0x000000ff6100720b */ /* 0x000fe40003f56000 */
[----:B------:R-:W-:Y:S01]  /*50a0*/  FSETP.GE.FTZ.AND P1, PT, R96, RZ, PT ;  /* 0x000000ff6000720b */ /* 0x000fe20003f36000 */
[----:B------:R-:W-:Y:S02]  /*50b0*/  @!P4 FADD.FTZ R85, -R85, -RZ ;  /* 0x800000ff5555c221 */ /* 0x000fe40000010100 */
[----:B------:R-:W-:Y:S05]  /*50c0*/  @!P5 FADD.FTZ R89, -R89, -RZ ;  /* 0x800000ff5959d221 */ /* 0x000fea0000010100 */
[----:B-1----:R-:W-:Y:S02]  /*50d0*/  F2FP.RELU.BF16.F32.PACK_AB R6, R87, R89 ;  /* 0x000000595706723e */ /* 0x002fe400000018ff */
[----:B--2---:R-:W-:Y:S02]  /*50e0*/  F2FP.RELU.BF16.F32.PACK_AB R5, R83, R85 ;  /* 0x000000555305723e */ /* 0x004fe400000018ff */
[----:B----4-:R-:W-:Y:S01]  /*50f0*/  F2FP.RELU.BF16.F32.PACK_AB R4, R82, R84 ;  /* 0x000000545204723e */ /* 0x010fe200000018ff */
[----:B------:R-:W-:Y:S05]  /*5100*/  STS [R99+0x14000], R7 ;  /* 0x0140000763007388 */ /* 0x000fea0000000800 */
[----:B------:R-:W-:Y:S05]  /*5110*/  STS [R99+0x14400], R6 ;  /* 0x0144000663007388 */ /* 0x000fea0000000800 */
[----:B---3--:R1:W-:Y:S05]  /*5120*/  STS [R98+0x14000], R5 ;  /* 0x0140000562007388 */ /* 0x0083ea0000000800 */
[----:B------:R2:W-:Y:S05]  /*5130*/  STS [R98+0x14400], R4 ;  /* 0x0144000462007388 */ /* 0x0005ea0000000800 */
[----:B------:R-:W3:Y:S05]  /*5140*/  LDSM.16.M88.4 R16, [R249+0x6000] ;  /* 0x00600000f910783b */ /* 0x000eea0000000200 */
[----:B------:R-:W4:Y:S05]  /*5150*/  LDSM.16.M88.4 R68, [R248+0x6000] ;  /* 0x00600000f844783b */ /* 0x000f2a0000000200 */
[----:B------:R-:W4:Y:S01]  /*5160*/  LDSM.16.M88.4 R72, [R247+0x6000] ;  /* 0x00600000f748783b */ /* 0x000f220000000200 */
[----:B-1----:R-:W-:Y:S02]  /*5170*/  IMAD.U32 R5, RZ, RZ, UR10 ;  /* 0x0000000aff057e24 */ /* 0x002fe4000f8e00ff */
[----:B--2---:R-:W-:Y:S05]  /*5180*/  IMAD.U32 R4, RZ, RZ, UR11 ;  /* 0x0000000bff047e24 */ /* 0x004fea000f8e00ff */
[C---:B------:R-:W-:Y:S04]  /*5190*/  LEA R76, P0, R250.reuse, R4, 0x2 ;  /* 0x00000004fa4c7211 */ /* 0x040fe800078010ff */
[----:B------:R-:W-:Y:S02]  /*51a0*/  LEA.HI.X.SX32 R77, R250, R5, 0x2, P0 ;  /* 0x00000005fa4d7211 */ /* 0x000fe400000f16ff */
[----:B------:R-:W-:Y:S03]  /*51b0*/  FSETP.GE.FTZ.AND P0, PT, R93, RZ, PT ;  /* 0x000000ff5d00720b */ /* 0x000fe60003f16000 */
[----:B------:R-:W2:Y:S05]  /*51c0*/  LDG.E R81, desc[UR4][R76.64] ;  /* 0x000000044c517981 */ /* 0x000eaa000c1e1900 */
[----:B------:R1:W2:Y:S01]  /*51d0*/  LDG.E R80, desc[UR4][R76.64+0x20] ;  /* 0x000020044c507981 */ /* 0x0002a2000c1e1900 */
[C---:B---3--:R-:W-:Y:S06]  /*51e0*/  HMMA.16816.F32.BF16 R4, R16.reuse, R148, RZ ;  /* 0x000000941004723c */ /* 0x048fec00000418ff */
[C---:B------:R-:W-:Y:S06]  /*51f0*/  HMMA.16816.F32.BF16 R8, R16.reuse, R150, RZ ;  /* 0x000000961008723c */ /* 0x040fec00000418ff */
[C---:B------:R-:W-:Y:S06]  /*5200*/  HMMA.16816.F32.BF16 R12, R16.reuse, R152, RZ ;  /* 0x00000098100c723c */ /* 0x040fec00000418ff */
[----:B------:R-:W-:Y:S06]  /*5210*/  HMMA.16816.F32.BF16 R16, R16, R154, RZ ;  /* 0x0000009a1010723c */ /* 0x000fec00000418ff */
[C---:B----4-:R-:W-:Y:S01]  /*5220*/  HMMA.16816.F32.BF16 R4, R68.reuse, R156, R4 ;  /* 0x0000009c4404723c */ /* 0x050fe20000041804 */
[----:B-1----:R-:W1:Y:S05]  /*5230*/  LDSM.16.M88.4 R76, [R246+0x6000] ;  /* 0x00600000f64c783b */ /* 0x002e6a0000000200 */
[C---:B------:R-:W-:Y:S06]  /*5240*/  HMMA.16816.F32.BF16 R8, R68.reuse, R158, R8 ;  /* 0x0000009e4408723c */ /* 0x040fec0000041808 */
[C---:B------:R-:W-:Y:S06]  /*5250*/  HMMA.16816.F32.BF16 R12, R68.reuse, R160, R12 ;  /* 0x000000a0440c723c */ /* 0x040fec000004180c */
[----:B------:R-:W-:Y:S01]  /*5260*/  HMMA.16816.F32.BF16 R16, R68, R162, R16 ;  /* 0x000000a24410723c */ /* 0x000fe20000041810 */
[----:B------:R-:W3:Y:S05]  /*5270*/  LDSM.16.M88.4 R68, [R249+0x8000] ;  /* 0x00800000f944783b */ /* 0x000eea0000000200 */
        /* <DEDUP_REMOVED lines=43> */
[C---:B----4-:R-:W-:Y:S06]  /*5530*/  HMMA.16816.F32.BF16 R4, R72.reuse, R236, R4 ;  /* 0x000000ec4804723c */ /* 0x050fec0000041804 */
[C---:B------:R-:W-:Y:S06]  /*5540*/  HMMA.16816.F32.BF16 R8, R72.reuse, R238, R8 ;  /* 0x000000ee4808723c */ /* 0x040fec0000041808 */
[C---:B------:R-:W-:Y:S06]  /*5550*/  HMMA.16816.F32.BF16 R12, R72.reuse, R240, R12 ;  /* 0x000000f0480c723c */ /* 0x040fec000004180c */
[----:B------:R-:W-:Y:S06]  /*5560*/  HMMA.16816.F32.BF16 R16, R72, R242, R16 ;  /* 0x000000f24810723c */ /* 0x000fec0000041810 */
[C---:B--2---:R-:W-:Y:S01]  /*5570*/  FADD.FTZ R68, -R81.reuse, R4 ;  /* 0x0000000451447221 */ /* 0x044fe20000010100 */
[C---:B------:R-:W-:Y:S05]  /*5580*/  FADD.FTZ R5, -R81.reuse, R5 ;  /* 0x0000000551057221 */ /* 0x040fea0000010100 */
[C---:B------:R-:W-:Y:S01]  /*5590*/  FADD.FTZ R4, -R81.reuse, R8 ;  /* 0x0000000851047221 */ /* 0x040fe20000010100 */
[C---:B------:R-:W-:Y:S01]  /*55a0*/  FADD.FTZ R9, -R81.reuse, R9 ;  /* 0x0000000951097221 */ /* 0x040fe20000010100 */
[----:B------:R-:W-:Y:S01]  /*55b0*/  FADD.FTZ R6, -R80, R6 ;  /* 0x0000000650067221 */ /* 0x000fe20000010100 */
[-C--:B------:R-:W-:Y:S03]  /*55c0*/  FSEL R8, R68, R81.reuse, P2 ;  /* 0x0000005144087208 */ /* 0x080fe60001000000 */
[----:B------:R-:W-:Y:S01]  /*55d0*/  FADD.FTZ R12, -R81, R12 ;  /* 0x0000000c510c7221 */ /* 0x000fe20000010100 */
[-C--:B------:R-:W-:Y:S01]  /*55e0*/  FSEL R5, R5, R81.reuse, P1 ;  /* 0x0000005105057208 */ /* 0x080fe20000800000 */
[----:B------:R-:W-:Y:S01]  /*55f0*/  FADD.FTZ R13, -R81, R13 ;  /* 0x0000000d510d7221 */ /* 0x000fe20000010100 */
[----:B------:R-:W-:Y:S01]  /*5600*/  FSEL R4, R4, R81, P0 ;  /* 0x0000005104047208 */ /* 0x000fe20000000000 */
[----:B------:R-:W-:Y:S01]  /*5610*/  FMUL.FTZ R8, R97, R8 ;  /* 0x0000000861087220 */ /* 0x000fe20000410000 */
[----:B------:R-:W-:Y:S01]  /*5620*/  FSETP.GE.FTZ.AND P0, PT, R83, RZ, PT ;  /* 0x000000ff5300720b */ /* 0x000fe20003f16000 */
[----:B------:R-:W-:Y:S01]  /*5630*/  FMUL.FTZ R96, R96, R5 ;  /* 0x0000000560607220 */ /* 0x000fe20000410000 */
[----:B------:R-:W-:Y:S01]  /*5640*/  FSETP.GE.FTZ.AND P1, PT, R91, RZ, PT ;  /* 0x000000ff5b00720b */ /* 0x000fe20003f36000 */
[----:B------:R-:W-:Y:S01]  /*5650*/  FMUL.FTZ R93, R93, R4 ;  /* 0x000000045d5d7220 */ /* 0x000fe20000410000 */
[----:B------:R-:W-:Y:S01]  /*5660*/  FADD.FTZ R5, -R81, R16 ;  /* 0x0000001051057221 */ /* 0x000fe20000010100 */
[----:B------:R-:W-:Y:S01]  /*5670*/  FSETP.GE.FTZ.AND P2, PT, R86, RZ, PT ;  /* 0x000000ff5600720b */ /* 0x000fe20003f56000 */
[----:B------:R-:W-:Y:S01]  /*5680*/  FADD.FTZ R11, -R80, R11 ;  /* 0x0000000b500b7221 */ /* 0x000fe20000010100 */
[----:B------:R-:W-:Y:S02]  /*5690*/  F2FP.BF16.F32.PACK_AB R4, R96, R8 ;  /* 0x000000086004723e */ /* 0x000fe400000010ff */
[-C--:B------:R-:W-:Y:S01]  /*56a0*/  FSEL R9, R9, R81.reuse, P1 ;  /* 0x0000005109097208 */ /* 0x080fe20000800000 */
[----:B-----5:R1:W5:Y:S01]  /*56b0*/  LDL R96, [R1+0x68] ;  /* 0x0000680001607983 */ /* 0x0203620000100800 */
[----:B------:R-:W-:Y:S02]  /*56c0*/  FSETP.GE.FTZ.AND P1, PT, R85, RZ, PT ;  /* 0x000000ff5500720b */ /* 0x000fe40003f36000 */
[-C--:B------:R-:W-:Y:S02]  /*56d0*/  FSEL R13, R13, R81.reuse, P2 ;  /* 0x000000510d0d7208 */ /* 0x080fe40001000000 */
[----:B------:R2:W-:Y:S01]  /*56e0*/  STS [R245+0x12000], R4 ;  /* 0x01200004f5007388 */ /* 0x0005e20000000800 */
[----:B------:R-:W-:Y:S01]  /*56f0*/  FSEL R12, R12, R81, P3 ;  /* 0x000000510c0c7208 */ /* 0x000fe20001800000 */
[----:B------:R-:W-:Y:S01]  /*5700*/  FMUL.FTZ R9, R91, R9 ;  /* 0x000000095b097220 */ /* 0x000fe20000410000 */
[----:B------:R-:W-:Y:S01]  /*5710*/  FSEL R5, R5, R81, P1 ;  /* 0x0000005105057208 */ /* 0x000fe20000800000 */
[----:B------:R-:W-:Y:S01]  /*5720*/  @P0 FADD.FTZ R81, -R81, R17 ;  /* 0x0000001151510221 */ /* 0x000fe20000010100 */
[----:B------:R-:W-:Y:S01]  /*5730*/  FSETP.GE.FTZ.AND P0, PT, R94, RZ, PT ;  /* 0x000000ff5e00720b */ /* 0x000fe20003f16000 */
[----:B------:R-:W-:Y:S01]  /*5740*/  FMUL.FTZ R12, R88, R12 ;  /* 0x0000000c580c7220 */ /* 0x000fe20000410000 */
[----:B------:R-:W-:Y:S01]  /*5750*/  FSETP.GE.FTZ.AND P1, PT, R95, RZ, PT ;  /* 0x000000ff5f00720b */ /* 0x000fe20003f36000 */
[----:B------:R-:W-:Y:S01]  /*5760*/  FMUL.FTZ R85, R85, R5 ;  /* 0x0000000555557220 */ /* 0x000fe20000410000 */
[----:B------:R-:W-:Y:S01]  /*5770*/  FSETP.GE.FTZ.AND P2, PT, R87, RZ, PT ;  /* 0x000000ff5700720b */ /* 0x000fe20003f56000 */
[----:B------:R-:W-:Y:S01]  /*5780*/  FMUL.FTZ R8, R86, R13 ;  /* 0x0000000d56087220 */ /* 0x000fe20000410000 */
[----:B------:R-:W-:Y:S01]  /*5790*/  FSEL R6, R6, R80, P1 ;  /* 0x0000005006067208 */ /* 0x000fe20000800000 */
[----:B------:R-:W-:Y:S01]  /*57a0*/  FMUL.FTZ R81, R83, R81 ;  /* 0x0000005153517220 */ /* 0x000fe20000410000 */
[----:B------:R-:W-:Y:S02]  /*57b0*/  FSETP.GE.FTZ.AND P1, PT, R90, RZ, PT ;  /* 0x000000ff5a00720b */ /* 0x000fe40003f36000 */
[----:B------:R-:W-:Y:S01]  /*57c0*/  FSETP.GE.FTZ.AND P3, PT, R89, RZ, PT ;  /* 0x000000ff5900720b */ /* 0x000fe20003f76000 */
[----:B------:R-:W-:Y:S01]  /*57d0*/  FMUL.FTZ R95, R95, R6 ;  /* 0x000000065f5f7220 */ /* 0x000fe20000410000 */
[----:B------:R-:W-:Y:S01]  /*57e0*/  FADD.FTZ R6, -R80, R15 ;  /* 0x0000000f50067221 */ /* 0x000fe20000010100 */
[----:B------:R-:W-:Y:S02]  /*57f0*/  F2FP.BF16.F32.PACK_AB R9, R9, R93 ;  /* 0x0000005d0909723e */ /* 0x000fe400000010ff */
[----:B------:R-:W-:Y:S02]  /*5800*/  F2FP.BF16.F32.PACK_AB R8, R8, R12 ;  /* 0x0000000c0808723e */ /* 0x000fe400000010ff */
[----:B------:R-:W-:Y:S01]  /*5810*/  FSEL R6, R6, R80, P2 ;  /* 0x0000005006067208 */ /* 0x000fe20001000000 */
[----:B--2---:R-:W-:Y:S01]  /*5820*/  FADD.FTZ R4, -R80, R7 ;  /* 0x0000000750047221 */ /* 0x004fe20000010100 */
[----:B------:R-:W-:Y:S03]  /*5830*/  F2FP.BF16.F32.PACK_AB R7, R81, R85 ;  /* 0x000000555107723e */ /* 0x000fe600000010ff */
[----:B------:R-:W-:Y:S01]  /*5840*/  FMUL.FTZ R87, R87, R6 ;  /* 0x0000000657577220 */ /* 0x000fe20000410000 */
[-C--:B------:R-:W-:Y:S01]  /*5850*/  FSEL R5, R4, R80.reuse, P0 ;  /* 0x0000005004057208 */ /* 0x080fe20000000000 */
[----:B------:R-:W-:Y:S01]  /*5860*/  FADD.FTZ R4, -R80, R10 ;  /* 0x0000000a50047221 */ /* 0x000fe20000010100 */
[----:B------:R-:W-:Y:S01]  /*5870*/  FSETP.GE.FTZ.AND P0, PT, R92, RZ, PT ;  /* 0x000000ff5c00720b */ /* 0x000fe20003f16000 */
[----:B------:R-:W-:Y:S02]  /*5880*/  FADD.FTZ R10, -R80, R14 ;  /* 0x0000000e500a7221 */ /* 0x000fe40000010100 */
[----:B------:R-:W-:Y:S01]  /*5890*/  FMUL.FTZ R94, R94, R5 ;  /* 0x000000055e5e7220 */ /* 0x000fe20000410000 */
[-C--:B------:R-:W-:Y:S01]  /*58a0*/  FSEL R4, R4, R80.reuse, P0 ;  /* 0x0000005004047208 */ /* 0x080fe20000000000 */
[----:B------:R-:W-:Y:S01]  /*58b0*/  FADD.FTZ R5, -R80, R18 ;  /* 0x0000001250057221 */ /* 0x000fe20000010100 */
[----:B------:R-:W-:Y:S02]  /*58c0*/  FSETP.GE.FTZ.AND P0, PT, R82, RZ, PT ;  /* 0x000000ff5200720b */ /* 0x000fe40003f16000 */
[----:B------:R-:W-:Y:S01]  /*58d0*/  FSEL R10, R10, R80, P3 ;  /* 0x000000500a0a7208 */ /* 0x000fe20001800000 */
[----:B------:R-:W-:Y:S01]  /*58e0*/  FMUL.FTZ R92, R92, R4 ;  /* 0x000000045c5c7220 */ /* 0x000fe20000410000 */
[----:B------:R-:W-:Y:S02]  /*58f0*/  FSEL R4, R11, R80, P1 ;  /* 0x000000500b047208 */ /* 0x000fe40000800000 */
[----:B------:R-:W-:Y:S01]  /*5900*/  FSETP.GE.FTZ.AND P1, PT, R84, RZ, PT ;  /* 0x000000ff5400720b */ /* 0x000fe20003f36000 */
[----:B------:R-:W-:Y:S02]  /*5910*/  FMUL.FTZ R10, R89, R10 ;  /* 0x0000000a590a7220 */ /* 0x000fe40000410000 */
[----:B------:R-:W-:Y:S01]  /*5920*/  FMUL.FTZ R90, R90, R4 ;  /* 0x000000045a5a7220 */ /* 0x000fe20000410000 */
[----:B------:R-:W-:Y:S02]  /*5930*/  F2FP.BF16.F32.PACK_AB R4, R94, R95 ;  /* 0x0000005f5e04723e */ /* 0x000fe400000010ff */
[----:B------:R-:W-:Y:S01]  /*5940*/  FSEL R5, R5, R80, P1 ;  /* 0x0000005005057208 */ /* 0x000fe20000800000 */
[----:B------:R-:W-:Y:S01]  /*5950*/  @P0 FADD.FTZ R80, -R80, R19 ;  /* 0x0000001350500221 */ /* 0x000fe20000010100 */
[----:B------:R-:W-:Y:S01]  /*5960*/  F2FP.BF16.F32.PACK_AB R6, R90, R92 ;  /* 0x0000005c5a06723e */ /* 0x000fe200000010ff */
[----:B------:R2:W-:Y:S01]  /*5970*/  STS [R245+0x12400], R4 ;  /* 0x01240004f5007388 */ /* 0x0005e20000000800 */
[----:B------:R-:W-:Y:S01]  /*5980*/  PLOP3.LUT P0, PT, PT, PT, UP2, 0x80, 0x0 ;  /* 0x000000000000781c */ /* 0x000fe20003f0f028 */
[----:B------:R-:W-:Y:S01]  /*5990*/  FMUL.FTZ R84, R84, R5 ;  /* 0x0000000554547220 */ /* 0x000fe20000410000 */
[----:B------:R-:W-:Y:S02]  /*59a0*/  F2FP.BF16.F32.PACK_AB R5, R87, R10 ;  /* 0x0000000a5705723e */ /* 0x000fe400000010ff */
[----:B------:R-:W-:Y:S01]  /*59b0*/  STS [R244+0x12000], R9 ;  /* 0x01200009f4007388 */ /* 0x000fe20000000800 */
[----:B------:R-:W-:Y:S04]  /*59c0*/  FMUL.FTZ R80, R82, R80 ;  /* 0x0000005052507220 */ /* 0x000fe80000410000 */
[----:B------:R-:W-:Y:S05]  /*59d0*/  STS [R244+0x12400], R6 ;  /* 0x01240006f4007388 */ /* 0x000fea0000000800 */
[----:B------:R-:W-:Y:S05]  /*59e0*/  STS [R99+0x12000], R8 ;  /* 0x0120000863007388 */ /* 0x000fea0000000800 */
[----:B------:R-:W-:Y:S05]  /*59f0*/  STS [R99+0x12400], R5 ;  /* 0x0124000563007388 */ /* 0x000fea0000000800 */
[----:B------:R-:W-:Y:S01]  /*5a00*/  STS [R98+0x12000], R7 ;  /* 0x0120000762007388 */ /* 0x000fe20000000800 */
[----:B--2---:R-:W-:Y:S05]  /*5a10*/  F2FP.BF16.F32.PACK_AB R4, R80, R84 ;  /* 0x000000545004723e */ /* 0x004fea00000010ff */
[----:B------:R-:W-:Y:S01]  /*5a20*/  STS [R98+0x12400], R4 ;  /* 0x0124000462007388 */ /* 0x000fe20000000800 */
[----:B------:R-:W-:Y:S06]  /*5a30*/  BAR.SYNC.DEFER_BLOCKING 0x0 ;  /* 0x0000000000007b1d */ /* 0x000fec0000010000 */
[----:B------:R-:W-:Y:S05]  /*5a40*/  LDSM.16.MT88.4 R4, [R2+0x14000] ;  /* 0x014000000204783b */ /* 0x000fea0000004200 */
[----:B------:R-:W2:Y:S05]  /*5a50*/  LDSM.16.MT88.4 R8, [R0+0x6000] ;  /* 0x006000000008783b */ /* 0x000eaa0000004200 */
[----:B------:R-:W3:Y:S05]  /*5a60*/  LDSM.16.MT88.4 R12, [R3+0x14000] ;  /* 0x01400000030c783b */ /* 0x000eea0000004200 */
[----:B------:R-:W4:Y:S05]  /*5a70*/  LDSM.16.MT88.4 R16, [R0+0x8000] ;  /* 0x008000000010783b */ /* 0x000f2a0000004200 */
[----:B------:R-:W1:Y:S05]  /*5a80*/  LDSM.16.MT88.4 R68, [R0+0xa000] ;  /* 0x00a000000044783b */ /* 0x000e6a0000004200 */
[----:B------:R-:W-:Y:S05]  /*5a90*/  LDSM.16.MT88.4 R72, [R2+0x14800] ;  /* 0x014800000248783b */ /* 0x000fea0000004200 */
[----:B------:R-:W1:Y:S05]  /*5aa0*/  LDSM.16.MT88.4 R76, [R0+0x6800] ;  /* 0x00680000004c783b */ /* 0x000e6a0000004200 */
[----:B------:R-:W1:Y:S05]  /*5ab0*/  LDSM.16.MT88.4 R80, [R3+0x14800] ;  /* 0x014800000350783b */ /* 0x000e6a0000004200 */
[----:B------:R-:W1:Y:S01]  /*5ac0*/  LDSM.16.MT88.4 R84, [R0+0x8800] ;  /* 0x008800000054783b */ /* 0x000e620000004200 */
[-C--:B--2---:R-:W-:Y:S04]  /*5ad0*/  HMMA.16816.F32.BF16 R20, R4, R8.reuse, R20 ;  /* 0x000000080414723c */ /* 0x084fe80000041814 */
[----:B------:R-:W-:Y:S02]  /*5ae0*/  LDSM.16.MT88.4 R88, [R0+0x7800] ;  /* 0x007800000058783b */ /* 0x000fe40000004200 */
[C---:B---3--:R-:W-:Y:S03]  /*5af0*/  HMMA.16816.F32.BF16 R24, R12.reuse, R8, R24 ;  /* 0x000000080c18723c */ /* 0x048fe60000041818 */
[----:B------:R-:W-:Y:S03]  /*5b00*/  LDSM.16.MT88.4 R92, [R3+0x15800] ;  /* 0x01580000035c783b */ /* 0x000fe60000004200 */
[-C--:B------:R-:W-:Y:S06]  /*5b10*/  HMMA.16816.F32.BF16 R28, R12, R10.reuse, R28 ;  /* 0x0000000a0c1c723c */ /* 0x080fec000004181c */
[C---:B------:R-:W-:Y:S01]  /*5b20*/  HMMA.16816.F32.BF16 R32, R4.reuse, R10, R32 ;  /* 0x0000000a0420723c */ /* 0x040fe20000041820 */
[----:B------:R-:W2:Y:S05]  /*5b30*/  LDSM.16.MT88.4 R8, [R0+0xa800] ;  /* 0x00a800000008783b */ /* 0x000eaa0000004200 */
        /* <DEDUP_REMOVED lines=10> */
[----:B------:R-:W1:Y:S05]  /*5be0*/  LDSM.16.MT88.4 R4, [R2+0x15000] ;  /* 0x015000000204783b */ /* 0x000e6a0000004200 */
        /* <DEDUP_REMOVED lines=11> */
[-C--:B--2---:R-:W-:Y:S06]  /*5ca0*/  HMMA.16816.F32.BF16 R52, R72, R8.reuse, R52 ;  /* 0x000000084834723c */ /* 0x084fec0000041834 */
[C---:B------:R-:W-:Y:S06]  /*5cb0*/  HMMA.16816.F32.BF16 R56, R80.reuse, R8, R56 ;  /* 0x000000085038723c */ /* 0x040fec0000041838 */
[-C--:B------:R-:W-:Y:S01]  /*5cc0*/  HMMA.16816.F32.BF16 R60, R80, R10.reuse, R60 ;  /* 0x0000000a503c723c */ /* 0x080fe2000004183c */
[----:B------:R-:W2:Y:S05]  /*5cd0*/  LDSM.16.MT88.4 R80, [R0+0x9800] ;  /* 0x009800000050783b */ /* 0x000eaa0000004200 */
[----:B------:R-:W-:Y:S01]  /*5ce0*/  HMMA.16816.F32.BF16 R64, R72, R10, R64 ;  /* 0x0000000a4840723c */ /* 0x000fe20000041840 */
[----:B------:R-:W2:Y:S05]  /*5cf0*/  LDSM.16.MT88.4 R8, [R0+0xb800] ;  /* 0x00b800000008783b */ /* 0x000eaa0000004200 */
[-C--:B-1----:R-:W-:Y:S01]  /*5d00*/  HMMA.16816.F32.BF16 R20, R4, R12.reuse, R20 ;  /* 0x0000000c0414723c */ /* 0x082fe20000041814 */
        /* <DEDUP_REMOVED lines=80> */
.L_x_537:
[----:B-1----:R-:W2:Y:S01]  /*6210*/  LDL R4, [R1+0x1c] ;  /* 0x00001c0001047983 */ /* 0x002ea20000100800 */
[----:B------:R-:W-:Y:S03]  /*6220*/  @UP2 UIADD3 UR15, UP1, UR8, -0x100, URZ ;  /* 0xffffff00080f2890 */ /* 0x000fe6000ff3e03f */
[----:B------:R-:W-:Y:S01]  /*6230*/  STL.64 [R1+0xf0], R46 ;  /* 0x0000f02e01007387 */ /* 0x000fe20000100a00 */
[----:B------:R-:W-:Y:S02]  /*6240*/  @UP2 UIADD3.X UR14, UR9, -0x1, URZ, UP1, !UPT ;  /* 0xffffffff090e2890 */ /* 0x000fe40008ffe43f */
[----:B------:R-:W-:Y:S01]  /*6250*/  @UP2 UIADD3 UR11, UP1, UR11, -0x100, URZ ;  /* 0xffffff000b0b2890 */ /* 0x000fe2000ff3e03f */
[----:B------:R-:W-:Y:S01]  /*6260*/  STL.64 [R1+0xe8], R44 ;  /* 0x0000e82c01007387 */ /* 0x000fe20000100a00 */
[----:B------:R-:W-:Y:S02]  /*6270*/  @UP2 UMOV UR8, UR15 ;  /* 0x0000000f00082c82 */ /* 0x000fe40008000000 */
[----:B------:R-:W-:Y:S01]  /*6280*/  @UP2 UIADD3.X UR10, UR10, -0x1, URZ, UP1, !UPT ;  /* 0xffffffff0a0a2890 */ /* 0x000fe20008ffe43f */
[----:B------:R1:W-:Y:S01]  /*6290*/  STL.64 [R1+0xe0], R42 ;  /* 0x0000e02a01007387 */ /* 0x0003e20000100a00 */
[----:B------:R-:W-:Y:S03]  /*62a0*/  @UP2 UMOV UR9, UR14 ;  /* 0x0000000e00092c82 */ /* 0x000fe60008000000 */
[----:B------:R-:W-:Y:S04]  /*62b0*/  LDSM.16.MT88.4 R16, [R0+0xc000] ;  /* 0x00c000000010783b */ /* 0x000fe80000004200 */
[----:B------:R-:W-:Y:S04]  /*62c0*/  LDSM.16.MT88.4 R80, [R0+0xe000] ;  /* 0x00e000000050783b */ /* 0x000fe80000004200 */
[----:B------:R-:W-:Y:S04]  /*62d0*/  LDSM.16.MT88.4 R244, [R0+0x10000] ;  /* 0x0100000000f4783b */ /* 0x000fe80000004200 */
[----:B------:R-:W-:Y:S04]  /*62e0*/  LDSM.16.MT88.4 R44, [R0+0xc800] ;  /* 0x00c80000002c783b */ /* 0x000fe80000004200 */
[----:B-1----:R-:W3:Y:S01]  /*62f0*/  LDL R42, [R1+0x28] ;  /* 0x00002800012a7983 */ /* 0x002ee20000100800 */
[----:B-----5:R-:W-:Y:S03]  /*6300*/  IMAD.MOV.U32 R43, RZ, RZ, R96 ;  /* 0x000000ffff2b7224 */ /* 0x020fe600078e0060 */
[----:B------:R-:W-:Y:S04]  /*6310*/  STL.64 [R1+0xd8], R40 ;  /* 0x0000d82801007387 */ /* 0x000fe80000100a00 */
[----:B------:R1:W-:Y:S04]  /*6320*/  STL.64 [R1+0xd0], R36 ;  /* 0x0000d02401007387 */ /* 0x0003e80000100a00 */
[----:B------:R-:W-:Y:S04]  /*6330*/  STL.64 [R1+0xc8], R34 ;  /* 0x0000c82201007387 */ /* 0x000fe80000100a00 */
[----:B------:R-:W-:Y:S04]  /*6340*/  STL.64 [R1+0xc0], R32 ;  /* 0x0000c02001007387 */ /* 0x000fe80000100a00 */
[----:B------:R4:W-:Y:S04]  /*6350*/  STL [R1+0xb8], R30 ;  /* 0x0000b81e01007387 */ /* 0x0009e80000100800 */
[----:B------:R-:W-:Y:S04]  /*6360*/  STL.64 [R1+0xb0], R28 ;  /* 0x0000b01c01007387 */ /* 0x000fe80000100a00 */
[----:B------:R-:W-:Y:S04]  /*6370*/  STL.64 [R1+0xa8], R22 ;  /* 0x0000a81601007387 */ /* 0x000fe80000100a00 */
[----:B------:R-:W-:Y:S01]  /*6380*/  STL.64 [R1+0xa0], R26 ;  /* 0x0000a01a01007387 */ /* 0x000fe20000100a00 */
[----:B-1----:R-:W-:Y:S03]  /*6390*/  IMAD.MOV.U32 R37, RZ, RZ, R43 ;  /* 0x000000ffff257224 */ /* 0x002fe600078e002b */
[----:B------:R-:W-:Y:S04]  /*63a0*/  STL.64 [R1+0x98], R24 ;  /* 0x0000981801007387 */ /* 0x000fe80000100a00 */
[----:B------:R1:W-:Y:S04]  /*63b0*/  STL.64 [R1+0x90], R20 ;  /* 0x0000901401007387 */ /* 0x0003e80000100a00 */
[----:B------:R-:W-:Y:S01]  /*63c0*/  LDSM.16.MT88.4 R32, [R0+0xe800] ;  /* 0x00e800000020783b */ /* 0x000fe20000004200 */
[----:B----4-:R-:W-:Y:S03]  /*63d0*/  IMAD.MOV.U32 R30, RZ, RZ, R37 ;  /* 0x000000ffff1e7224 */ /* 0x010fe600078e0025 */
[----:B-1----:R-:W4:Y:S04]  /*63e0*/  LDL R20, [R1+0x20] ;  /* 0x0000200001147983 */ /* 0x002f280000100800 */
        /* <DEDUP_REMOVED lines=22> */
[----:B------:R-:W5:Y:S04]  /*6550*/  LDL.LU.64 R46, [R1+0xf0] ;  /* 0x0000f000012e7983 */ /* 0x000f680000300a00 */
[----:B------:R-:W5:Y:S01]  /*6560*/  LDL.LU.64 R44, [R1+0xe8] ;  /* 0x0000e800012c7983 */ /* 0x000f620000300a00 */
[-C--:B------:R-:W-:Y:S03]  /*6570*/  HMMA.16816.F32.BF16 R68, R248, R32.reuse, R68 ;  /* 0x00000020f844723c */ /* 0x080fe60000041844 */
[----:B------:R-:W3:Y:S03]  /*6580*/  LDL R23, [R1+0x70] ;  /* 0x0000700001177983 */ /* 0x000ee60000100800 */
[C---:B------:R-:W-:Y:S01]  /*6590*/  HMMA.16816.F32.BF16 R72, R24.reuse, R32, R72 ;  /* 0x000000201848723c */ /* 0x040fe20000041848 */
[----:B------:R-:W3:Y:S04]  /*65a0*/  LDL R28, [R1+0x60] ;  /* 0x00006000011c7983 */ /* 0x000ee80000100800 */
[----:B------:R-:W3:Y:S01]  /*65b0*/  LDL R29, [R1+0x64] ;  /* 0x00006400011d7983 */ /* 0x000ee20000100800 */
        /* <DEDUP_REMOVED lines=8> */
[----:B------:R-:W4:Y:S04]  /*6640*/  LDSM.16.MT88.4 R244, [R0+0xf000] ;  /* 0x00f0000000f4783b */ /* 0x000f280000004200 */
[----:B------:R-:W4:Y:S04]  /*6650*/  LDSM.16.MT88.4 R248, [R0+0x11000] ;  /* 0x0110000000f8783b */ /* 0x000f280000004200 */
[----:B-1----:R-:W3:Y:S04]  /*6660*/  LDL R20, [R1+0x24] ;  /* 0x0000240001147983 */ /* 0x002ee80000100800 */
[----:B------:R-:W3:Y:S01]  /*6670*/  LDL.LU.64 R36, [R1+0x30] ;  /* 0x0000300001247983 */ /* 0x000ee20000300a00 */
[-C--:B--2---:R-:W-:Y:S06]  /*6680*/  HMMA.16816.F32.BF16 R4, R24, R40.reuse, R4 ;  /* 0x000000281804723c */ /* 0x084fec0000041804 */
[C---:B------:R-:W-:Y:S06]  /*6690*/  HMMA.16816.F32.BF16 R8, R32.reuse, R40, R8 ;  /* 0x000000282008723c */ /* 0x040fec0000041808 */
[-C--:B------:R-:W-:Y:S06]  /*66a0*/  HMMA.16816.F32.BF16 R12, R32, R42.reuse, R12 ;  /* 0x0000002a200c723c */ /* 0x080fec000004180c */
[C---:B------:R-:W-:Y:S01]  /*66b0*/  HMMA.16816.F32.BF16 R16, R24.reuse, R42, R16 ;  /* 0x0000002a1810723c */ /* 0x040fe20000041810 */
[----:B------:R-:W-:Y:S05]  /*66c0*/  LDSM.16.MT88.4 R40, [R0+0xd800] ;  /* 0x00d800000028783b */ /* 0x000fea0000004200 */
[-C--:B----4-:R-:W-:Y:S06]  /*66d0*/  HMMA.16816.F32.BF16 R68, R24, R244.reuse, R68 ;  /* 0x000000f41844723c */ /* 0x090fec0000041844 */
[C---:B------:R-:W-:Y:S06]  /*66e0*/  HMMA.16816.F32.BF16 R72, R32.reuse, R244, R72 ;  /* 0x000000f42048723c */ /* 0x040fec0000041848 */
[-C--:B------:R-:W-:Y:S06]  /*66f0*/  HMMA.16816.F32.BF16 R76, R32, R246.reuse, R76 ;  /* 0x000000f6204c723c */ /* 0x080fec000004184c */
[C---:B------:R-:W-:Y:S06]  /*6700*/  HMMA.16816.F32.BF16 R80, R24.reuse, R246, R80 ;  /* 0x000000f61850723c */ /* 0x040fec0000041850 */
[-C--:B------:R-:W-:Y:S06]  /*6710*/  HMMA.16816.F32.BF16 R84, R24, R248.reuse, R84 ;  /* 0x000000f81854723c */ /* 0x080fec0000041854 */
[C---:B------:R-:W-:Y:S06]  /*6720*/  HMMA.16816.F32.BF16 R88, R32.reuse, R248, R88 ;  /* 0x000000f82058723c */ /* 0x040fec0000041858 */
[-C--:B------:R-:W-:Y:S06]  /*6730*/  HMMA.16816.F32.BF16 R92, R32, R250.reuse, R92 ;  /* 0x000000fa205c723c */ /* 0x080fec000004185c */
[----:B------:R-:W-:Y:S01]  /*6740*/  HMMA.16816.F32.BF16 R96, R24, R250, R96 ;  /* 0x000000fa1860723c */ /* 0x000fe20000041860 */
[----:B------:R-:W-:Y:S04]  /*6750*/  LDSM.16.MT88.4 R248, [R0+0xf800] ;  /* 0x00f8000000f8783b */ /* 0x000fe80000004200 */
[----:B------:R-:W-:Y:S04]  /*6760*/  LDSM.16.MT88.4 R24, [R0+0x11800] ;  /* 0x011800000018783b */ /* 0x000fe80000004200 */
[----:B---3--:R-:W1:Y:S04]  /*6770*/  LDSM.16.M88.4 R244, [R20] ;  /* 0x0000000014f4783b */ /* 0x008e680000000200 */
[----:B------:R2:W3:Y:S02]  /*6780*/  LDSM.16.M88.4 R32, [R20+0x1000] ;  /* 0x001000001420783b */ /* 0x0004e40000000200 */
[----:B--2---:R-:W2:Y:S01]  /*6790*/  LDC R20, c[0x0][0x270] ;  /* 0x00009c00ff147b82 */ /* 0x004ea20000000800 */
[-C--:B-1----:R-:W-:Y:S06]  /*67a0*/  HMMA.16816.F32.BF16 R4, R244, R40.reuse, R4 ;  /* 0x00000028f404723c */ /* 0x082fec0000041804 */
[C---:B---3--:R-:W-:Y:S05]  /*67b0*/  HMMA.16816.F32.BF16 R8, R32.reuse, R40, R8 ;  /* 0x000000282008723c */ /* 0x048fea0000041808 */
[----:B--2---:R-:W-:Y:S01]  /*67c0*/  IMAD R21, R20, UR33, RZ ;  /* 0x0000002114157c24 */ /* 0x004fe2000f8e02ff */
[-C--:B------:R-:W-:Y:S06]  /*67d0*/  HMMA.16816.F32.BF16 R12, R32, R42.reuse, R12 ;  /* 0x0000002a200c723c */ /* 0x080fec000004180c */
[C---:B------:R-:W-:Y:S01]  /*67e0*/  HMMA.16816.F32.BF16 R16, R244.reuse, R42, R16 ;  /* 0x0000002af410723c */ /* 0x040fe20000041810 */
[----:B------:R-:W5:Y:S04]  /*67f0*/  LDL.LU.64 R42, [R1+0xe0] ;  /* 0x0000e000012a7983 */ /* 0x000f680000300a00 */
[----:B------:R-:W5:Y:S01]  /*6800*/  LDL.LU.64 R40, [R1+0xd8] ;  /* 0x0000d80001287983 */ /* 0x000f620000300a00 */
[-C--:B------:R-:W-:Y:S06]  /*6810*/  HMMA.16816.F32.BF16 R68, R244, R248.reuse, R68 ;  /* 0x000000f8f444723c */ /* 0x080fec0000041844 */
[C---:B------:R-:W-:Y:S06]  /*6820*/  HMMA.16816.F32.BF16 R72, R32.reuse, R248, R72 ;  /* 0x000000f82048723c */ /* 0x040fec0000041848 */
[-C--:B------:R-:W-:Y:S01]  /*6830*/  HMMA.16816.F32.BF16 R76, R32, R250.reuse, R76 ;  /* 0x000000fa204c723c */ /* 0x080fe2000004184c */
[----:B------:R-:W-:Y:S04]  /*6840*/  IMAD.MOV.U32 R249, RZ, RZ, 0x4 ;  /* 0x00000004fff97424 */ /* 0x000fe800078e00ff */
[----:B------:R-:W-:Y:S01]  /*6850*/  @P0 IMAD.WIDE R22, R23, R249, UR8 ;  /* 0x0000000817160e25 */ /* 0x000fe2000f8e02f9 */
[C---:B------:R-:W-:Y:S04]  /*6860*/  HMMA.16816.F32.BF16 R80, R244.reuse, R250, R80 ;  /* 0x000000faf450723c */ /* 0x040fe80000041850 */
[----:B------:R-:W2:Y:S01]  /*6870*/  @P0 LDG.E R28, desc[UR4][R22.64] ;  /* 0x00000004161c0981 */ /* 0x000ea2000c1e1900 */
[C---:B------:R-:W-:Y:S01]  /*6880*/  IMAD.U32 R248, R21.reuse, -0x40, RZ ;  /* 0xffffffc015f87824 */ /* 0x040fe200078e00ff */
[-C--:B------:R-:W-:Y:S02]  /*6890*/  HMMA.16816.F32.BF16 R84, R244, R24.reuse, R84 ;  /* 0x00000018f454723c */ /* 0x080fe40000041854 */
[----:B------:R1:W3:Y:S03]  /*68a0*/  @P0 LDG.E R29, desc[UR4][R22.64+0x20] ;  /* 0x00002004161d0981 */ /* 0x0002e6000c1e1900 */
[C---:B------:R-:W-:Y:S01]  /*68b0*/  LEA R251, P1, R248.reuse, R36, 0x2 ;  /* 0x00000024f8fb7211 */ /* 0x040fe200078210ff */
[C---:B------:R-:W-:Y:S05]  /*68c0*/  HMMA.16816.F32.BF16 R88, R32.reuse, R24, R88 ;  /* 0x000000182058723c */ /* 0x040fea0000041858 */
[----:B------:R-:W-:Y:S01]  /*68d0*/  LEA.HI.X.SX32 R250, R248, R37, 0x2, P1 ;  /* 0x00000025f8fa7211 */ /* 0x000fe200008f16ff */
[----:B------:R-:W-:Y:S01]  /*68e0*/  IMAD.SHL.U32 R248, R21, 0x8, RZ ;  /* 0x0000000815f87824 */ /* 0x000fe200078e00ff */
[----:B------:R4:W5:Y:S01]  /*68f0*/  LDL.LU.64 R36, [R1+0xd0] ;  /* 0x0000d00001247983 */ /* 0x0009620000300a00 */
[----:B------:R-:W-:Y:S01]  /*6900*/  IMAD R24, R20, UR33, RZ ;  /* 0x0000002114187c24 */ /* 0x000fe2000f8e02ff */
[-C--:B------:R-:W-:Y:S03]  /*6910*/  HMMA.16816.F32.BF16 R92, R32, R26.reuse, R92 ;  /* 0x0000001a205c723c */ /* 0x080fe6000004185c */
[----:B------:R-:W-:Y:S02]  /*6920*/  IMAD.MOV.U32 R20, RZ, RZ, R251 ;  /* 0x000000ffff147224 */ /* 0x000fe400078e00fb */
[----:B------:R-:W-:Y:S01]  /*6930*/  IMAD.MOV.U32 R21, RZ, RZ, R250 ;  /* 0x000000ffff157224 */ /* 0x000fe200078e00fa */
[----:B------:R-:W-:Y:S04]  /*6940*/  HMMA.16816.F32.BF16 R96, R244, R26, R96 ;  /* 0x0000001af460723c */ /* 0x000fe80000041860 */
[----:B------:R4:W-:Y:S01]  /*6950*/  REDG.E.ADD.F32.FTZ.RN.STRONG.GPU desc[UR4][R20.64], R4 ;  /* 0x00000004140079a6 */ /* 0x0009e2000c10f384 */
[-C--:B------:R-:W-:Y:S01]  /*6960*/  LEA R250, P2, R248, R20.reuse, 0x2 ;  /* 0x00000014f8fa7211 */ /* 0x080fe200078410ff */
[----:B------:R-:W-:Y:S02]  /*6970*/  IMAD.SHL.U32 R249, R24, 0x10, RZ ;  /* 0x0000001018f97824 */ /* 0x000fe400078e00ff */
[----:B------:R-:W-:Y:S03]  /*6980*/  STL.64 [R1+0x30], R20 ;  /* 0x0000301401007387 */ /* 0x000fe60000100a00 */
[-C--:B------:R-:W-:Y:S01]  /*6990*/  LEA.HI.X.SX32 R251, R248, R21.reuse, 0x2, P2 ;  /* 0x00000015f8fb7211 */ /* 0x080fe200010f16ff */
[----:B------:R2:W5:Y:S01]  /*69a0*/  LDL.LU.64 R34, [R1+0xc8] ;  /* 0x0000c80001227983 */ /* 0x0005620000300a00 */
[CC--:B-1----:R-:W-:Y:S01]  /*69b0*/  LEA R22, P1, R249.reuse, R20.reuse, 0x2 ;  /* 0x00000014f9167211 */ /* 0x0c2fe200078210ff */
[----:B------:R-:W-:Y:S02]  /*69c0*/  IMAD.MOV.U32 R25, RZ, RZ, R30 ;  /* 0x000000ffff197224 */ /* 0x000fe400078e001e */
[----:B------:R1:W-:Y:S01]  /*69d0*/  REDG.E.ADD.F32.FTZ.RN.STRONG.GPU desc[UR4][R250.64], R5 ;  /* 0x00000005fa0079a6 */ /* 0x0003e2000c10f384 */
[-C--:B------:R-:W-:Y:S01]  /*69e0*/  LEA.HI.X.SX32 R23, R249, R21.reuse, 0x2, P1 ;  /* 0x00000015f9177211 */ /* 0x080fe200008f16ff */
[----:B------:R-:W-:Y:S02]  /*69f0*/  IMAD R30, R24, 0x18, RZ ;  /* 0x00000018181e7824 */ /* 0x000fe400078e02ff */
[----:B------:R1:W5:Y:S04]  /*6a00*/  LDL.LU.64 R32, [R1+0xc0] ;  /* 0x0000c00001207983 */ /* 0x0003680000300a00 */
[----:B------:R1:W-:Y:S01]  /*6a10*/  REDG.E.ADD.F32.FTZ.RN.STRONG.GPU desc[UR4][R22.64], R6 ;  /* 0x00000006160079a6 */ /* 0x0003e2000c10f384 */
[CC--:B----4-:R-:W-:Y:S04]  /*6a20*/  LEA R4, P2, R30.reuse, R20.reuse, 0x2 ;  /* 0x000000141e047211 */ /* 0x0d0fe800078410ff */
[-C--:B-1----:R-:W-:Y:S05]  /*6a30*/  LEA.HI.X.SX32 R5, R30, R21.reuse, 0x2, P2 ;  /* 0x000000151e057211 */ /* 0x082fea00010f16ff */
[----:B------:R1:W-:Y:S01]  /*6a40*/  REDG.E.ADD.F32.FTZ.RN.STRONG.GPU desc[UR4][R4.64], R7 ;  /* 0x00000007040079a6 */ /* 0x0003e2000c10f384 */
[----:B------:R-:W4:Y:S01]  /*6a50*/  LDC R23, c[0x0][0x270] ;  /* 0x00009c00ff177b82 */ /* 0x000f220000000800 */
[----:B------:R-:W-:Y:S05]  /*6a60*/  IMAD R22, R24, 0x28, RZ ;  /* 0x0000002818167824 */ /* 0x000fea00078e02ff */
[-C--:B------:R-:W-:Y:S02]  /*6a70*/  LEA R22, P3, R22, R20.reuse, 0x2 ;  /* 0x0000001416167211 */ /* 0x080fe400078610ff */
[----:B------:R-:W4:Y:S08]  /*6a80*/  LDC R6, c[0x0][0x270] ;  /* 0x00009c00ff067b82 */ /* 0x000f300000000800 */
[----:B-1----:R-:W1:Y:S01]  /*6a90*/  LDC R7, c[0x0][0x270] ;  /* 0x00009c00ff077b82 */ /* 0x002e620000000800 */
[----:B----4-:R-:W-:Y:S04]  /*6aa0*/  IMAD R5, R6, UR33, RZ ;  /* 0x0000002106057c24 */ /* 0x010fe8000f8e02ff */
[----:B------:R-:W-:Y:S01]  /*6ab0*/  IMAD R5, R5, 0x38, RZ ;  /* 0x0000003805057824 */ /* 0x000fe200078e02ff */
[----:B--2---:R2:W-:Y:S04]  /*6ac0*/  @P0 STL [R1+0x60], R28 ;  /* 0x0000601c01000387 */ /* 0x0045e80000100800 */
[----:B---3--:R3:W-:Y:S04]  /*6ad0*/  @P0 STL [R1+0x64], R29 ;  /* 0x0000641d01000387 */ /* 0x0087e80000100800 */
[----:B------:R4:W5:Y:S01]  /*6ae0*/  LDL.LU R30, [R1+0xb8] ;  /* 0x0000b800011e7983 */ /* 0x0009620000300800 */
[C---:B--2---:R-:W-:Y:S02]  /*6af0*/  IMAD.SHL.U32 R28, R24.reuse, 0x20, RZ ;  /* 0x00000020181c7824 */ /* 0x044fe400078e00ff */
[----:B------:R-:W-:Y:S02]  /*6b00*/  IMAD R24, R24, 0x30, RZ ;  /* 0x0000003018187824 */ /* 0x000fe400078e02ff */
[----:B---3--:R-:W-:Y:S01]  /*6b10*/  IMAD R29, R23, UR33, RZ ;  /* 0x00000021171d7c24 */ /* 0x008fe2000f8e02ff */
[-C--:B------:R-:W-:Y:S01]  /*6b20*/  LEA R28, P1, R28, R20.reuse, 0x2 ;  /* 0x000000141c1c7211 */ /* 0x080fe200078210ff */
[----:B------:R-:W-:Y:S01]  /*6b30*/  IMAD R23, R6, UR33, RZ ;  /* 0x0000002106177c24 */ /* 0x000fe2000f8e02ff */
[CC--:B------:R-:W-:Y:S01]  /*6b40*/  LEA R6, P2, R24.reuse, R20.reuse, 0x2 ;  /* 0x0000001418067211 */ /* 0x0c0fe200078410ff */
[----:B------:R-:W-:Y:S02]  /*6b50*/  IMAD.SHL.U32 R29, R29, 0x20, RZ ;  /* 0x000000201d1d7824 */ /* 0x000fe400078e00ff */
[----:B------:R-:W-:Y:S03]  /*6b60*/  IMAD R23, R23, 0x28, RZ ;  /* 0x0000002817177824 */ /* 0x000fe600078e02ff */
[-C--:B------:R-:W-:Y:S02]  /*6b70*/  LEA.HI.X.SX32 R29, R29, R21.reuse, 0x2, P1 ;  /* 0x000000151d1d7211 */ /* 0x080fe400008f16ff */
[-C--:B------:R-:W-:Y:S02]  /*6b80*/  LEA.HI.X.SX32 R23, R23, R21.reuse, 0x2, P3 ;  /* 0x0000001517177211 */ /* 0x080fe400018f16ff */
[-C--:B------:R-:W-:Y:S01]  /*6b90*/  LEA R4, P1, R5, R20.reuse, 0x2 ;  /* 0x0000001405047211 */ /* 0x080fe200078210ff */
[----:B------:R2:W-:Y:S01]  /*6ba0*/  REDG.E.ADD.F32.FTZ.RN.STRONG.GPU desc[UR4][R28.64], R8 ;  /* 0x000000081c0079a6 */ /* 0x0005e2000c10f384 */
[----:B-1----:R-:W-:Y:S01]  /*6bb0*/  IMAD R5, R7, UR33, RZ ;  /* 0x0000002107057c24 */ /* 0x002fe2000f8e02ff */
[-C--:B------:R-:W-:Y:S01]  /*6bc0*/  LEA.HI.X.SX32 R7, R24, R21.reuse, 0x2, P2 ;  /* 0x0000001518077211 */ /* 0x080fe200010f16ff */
[----:B------:R-:W-:Y:S01]  /*6bd0*/  VIADD R24, R249, 0x20 ;  /* 0x00000020f9187836 */ /* 0x000fe20000000000 */
[----:B------:R1:W-:Y:S01]  /*6be0*/  REDG.E.ADD.F32.FTZ.RN.STRONG.GPU desc[UR4][R22.64], R9 ;  /* 0x00000009160079a6 */ /* 0x0003e2000c10f384 */
[----:B------:R-:W-:Y:S03]  /*6bf0*/  IMAD R5, R5, 0x38, RZ ;  /* 0x0000003805057824 */ /* 0x000fe600078e02ff */
[----:B------:R3:W-:Y:S02]  /*6c00*/  REDG.E.ADD.F32.FTZ.RN.STRONG.GPU desc[UR4][R6.64], R10 ;  /* 0x0000000a060079a6 */ /* 0x0007e4000c10f384 */
[-C--:B------:R-:W-:Y:S05]  /*6c10*/  LEA.HI.X.SX32 R5, R5, R21.reuse, 0x2, P1 ;  /* 0x0000001505057211 */ /* 0x080fea00008f16ff */
[----:B------:R4:W-:Y:S04]  /*6c20*/  REDG.E.ADD.F32.FTZ.RN.STRONG.GPU desc[UR4][R4.64], R11 ;  /* 0x0000000b040079a6 */ /* 0x0009e8000c10f384 */
[----:B------:R4:W-:Y:S04]  /*6c30*/  REDG.E.ADD.F32.FTZ.RN.STRONG.GPU desc[UR4][R20.64+0x80], R16 ;  /* 0x00008010140079a6 */ /* 0x0009e8000c10f384 */
[----:B------:R4:W-:Y:S04]  /*6c40*/  REDG.E.ADD.F32.FTZ.RN.STRONG.GPU desc[UR4][R250.64+0x80], R17 ;  /* 0x00008011fa0079a6 */ /* 0x0009e8000c10f384 */
[----:B--2---:R2:W5:Y:S04]  /*6c50*/  LDL.LU.64 R28, [R1+0xb0] ;  /* 0x0000b000011c7983 */ /* 0x0045680000300a00 */
[----:B-1----:R2:W5:Y:S04]  /*6c60*/  LDL.LU.64 R22, [R1+0xa8] ;  /* 0x0000a80001167983 */ /* 0x0025680000300a00 */
[----:B------:R-:W2:Y:S01]  /*6c70*/  LDL.64 R8, [R1+0x48] ;  /* 0x0000480001087983 */ /* 0x000ea20000100a00 */
[C---:B---3--:R-:W-:Y:S03]  /*6c80*/  IMAD.IADD R7, R248.reuse, 0x1, R24 ;  /* 0x00000001f8077824 */ /* 0x048fe600078e0218 */
[----:B------:R-:W3:Y:S01]  /*6c90*/  LDL R6, [R1+0x2c] ;  /* 0x00002c0001067983 */ /* 0x000ee20000100800 */
[----:B----4-:R-:W-:Y:S03]  /*6ca0*/  VIADD R5, R249, 0x20 ;  /* 0x00000020f9057836 */ /* 0x010fe60000000000 */
[----:B------:R-:W4:Y:S01]  /*6cb0*/  LDL R10, [R1+0x6c] ;  /* 0x00006c00010a7983 */ /* 0x000f220000100800 */
[C---:B------:R-:W-:Y:S02]  /*6cc0*/  IMAD.IADD R4, R248.reuse, 0x1, R7 ;  /* 0x00000001f8047824 */ /* 0x040fe400078e0207 */
[----:B------:R-:W-:Y:S01]  /*6cd0*/  IMAD.MOV.U32 R11, RZ, RZ, R25 ;  /* 0x000000ffff0b7224 */ /* 0x000fe200078e0019 */
[----:B------:R1:W5:Y:S04]  /*6ce0*/  LDL.LU.64 R26, [R1+0xa0] ;  /* 0x0000a000011a7983 */ /* 0x0003680000300a00 */
        /* <DEDUP_REMOVED lines=20> */
[----:B----4-:R-:W-:Y:S01]  /*6e30*/  IMAD.MOV.U32 R247, RZ, RZ, R10 ;  /* 0x000000fffff77224 */ /* 0x010fe200078e000a */
        /* <DEDUP_REMOVED lines=237> */
.L_x_538:
[----:B------:R-:W-:Y:S01]  /*7d10*/  ISETP.LT.AND P0, PT, RZ, UR7, PT ;  /* 0x00000007ff007c0c */ /* 0x000fe2000bf01270 */
[----:B------:R-:W-:Y:S11]  /*7d20*/  UIADD3 UR7, UR7, -0x1, URZ ;  /* 0xffffffff07077890 */ /* 0x000ff6000fffe03f */
[----:B------:R-:W-:Y:S01]  /*7d30*/  @!UPT UIADD3 URZ, URZ, URZ, URZ ;  /* 0x0000003f3f3ff290 */ /* 0x000fe2000fffe03f */
[----:B------:R-:W-:Y:S05]  /*7d40*/  @P0 BRA `(.L_x_539) ;  /* 0xffffffbc00d40947 */ /* 0x000fea000383ffff */
[----:B------:R-:W2:Y:S01]  /*7d50*/  LDL R85, [R1+0x74] ;  /* 0x0000740001557983 */ /* 0x000ea20000100800 */
[----:B------:R-:W-:Y:S01]  /*7d60*/  ULDC UR8, c[0x0][0x38c] ;  /* 0x0000e30000087ab9 */ /* 0x000fe20000000800 */
[----:B------:R-:W-:Y:S02]  /*7d70*/  ULDC UR7, c[0x0][0x390] ;  /* 0x0000e40000077ab9 */ /* 0x000fe40000000800 */
[----:B------:R-:W4:Y:S01]  /*7d80*/  LDL R84, [R1+0x80] ;  /* 0x0000800001547983 */ /* 0x000f220000100800 */
[----:B------:R-:W-:Y:S01]  /*7d90*/  FMUL.FTZ R15, R49, UR8 ;  /* 0x00000008310f7c20 */ /* 0x000fe20008410000 */
[----:B------:R-:W-:Y:S01]  /*7da0*/  FMUL.FTZ R69, R48, UR8 ;  /* 0x0000000830457c20 */ /* 0x000fe20008410000 */
[----:B------:R-:W-:Y:S01]  /*7db0*/  FMUL.FTZ R100, R100, UR7 ;  /* 0x0000000764647c20 */ /* 0x000fe20008410000 */
[----:B------:R-:W-:Y:S01]  /*7dc0*/  FMUL.FTZ R49, R101, UR7 ;  /* 0x0000000765317c20 */ /* 0x000fe20008410000 */
[----:B------:R-:W-:Y:S01]  /*7dd0*/  FMUL.FTZ R14, R51, UR8 ;  /* 0x00000008330e7c20 */ /* 0x000fe20008410000 */
[----:B---3-5:R-:W-:Y:S01]  /*7de0*/  FMUL.FTZ R13, R45, UR8 ;  /* 0x000000082d0d7c20 */ /* 0x028fe20008410000 */
        /* <DEDUP_REMOVED lines=16> */
[----:B------:R-:W-:Y:S01]  /*7ef0*/  BAR.SYNC.DEFER_BLOCKING 0x0 ;  /* 0x0000000000007b1d */ /* 0x000fe20000010000 */
[----:B------:R-:W-:Y:S01]  /*7f00*/  FMUL.FTZ R70, R42, UR8 ;  /* 0x000000082a467c20 */ /* 0x000fe20008410000 */
[----:B------:R-:W-:Y:S01]  /*7f10*/  FMUL.FTZ R108, R108, UR7 ;  /* 0x000000076c6c7c20 */ /* 0x000fe20008410000 */
[----:B------:R-:W-:Y:S01]  /*7f20*/  FMUL.FTZ R43, R109, UR7 ;  /* 0x000000076d2b7c20 */ /* 0x000fe20008410000 */
[----:B------:R-:W-:Y:S01]  /*7f30*/  F2FP.BF16.F32.PACK_AB R48, R48, R102 ;  /* 0x000000663030723e */ /* 0x000fe200000010ff */
        /* <DEDUP_REMOVED lines=123> */
[----:B------:R-:W-:-:S03]  /*86f0*/  PLOP3.LUT P0, PT, PT, PT, UP0, 0x80, 0x0 ;  /* 0x000000000000781c */ /* 0x000fc60003f0f008 */
[----:B------:R-:W-:Y:S01]  /*8700*/  @UP0 UIADD3 UR19, UR9, UR7, URZ ;  /* 0x0000000709130290 */ /* 0x000fe2000fffe03f */
[----:B------:R-:W-:Y:S01]  /*8710*/  @UP0 UMOV UR18, UR8 ;  /* 0x0000000800120c82 */ /* 0x000fe20008000000 */
        /* <DEDUP_REMOVED lines=63> */
.L_x_540:
        /* <DEDUP_REMOVED lines=19> */
.L_x_541:
[----:B------:R-:W-:Y:S01]  /*8c40*/  BAR.SYNC.DEFER_BLOCKING 0x0 ;  /* 0x0000000000007b1d */ /* 0x000fe20000010000 */
[----:B------:R-:W-:Y:S01]  /*8c50*/  USHF.R.S32.HI UR7, URZ, 0x1f, UR12 ;  /* 0x0000001f3f077899 */ /* 0x000fe2000801140c */
[----:B-12---:R-:W-:Y:S01]  /*8c60*/  SHF.R.S32.HI R4, RZ, 0x1f, R11 ;  /* 0x0000001fff047819 */ /* 0x006fe2000001140b */
        /* <DEDUP_REMOVED lines=20> */
[----:B------:R1:W2:Y:S01]  /*8db0*/  LDS.128 R36, [R96+0xd000] ;  /* 0x00d0000060247984 */ /* 0x0002a20000000c00 */
        /* <DEDUP_REMOVED lines=29> */
.L_x_543:
[----:B------:R-:W-:Y:S05]  /*8f90*/  BSYNC B0 ;  /* 0x0000000000007941 */ /* 0x000fea0003800000 */
.L_x_542:
        /* <DEDUP_REMOVED lines=20> */
.L_x_545:
[----:B------:R-:W-:Y:S05]  /*90e0*/  BSYNC B0 ;  /* 0x0000000000007941 */ /* 0x000fea0003800000 */
.L_x_544:
[----:B--2---:R2:W2:Y:S01]  /*90f0*/  LDS.128 R20, [R96+0x12000] ;  /* 0x0120000060147984 */ /* 0x0044a20000000c00 */
[----:B------:R-:W-:Y:S01]  /*9100*/  UIMAD UR6, UR7, UR8, URZ ;  /* 0x00000008070672a4 */ /* 0x000fe2000f8e023f */
[----:B-1----:R-:W-:Y:S01]  /*9110*/  IMAD.U32 R6, RZ, RZ, UR8 ;  /* 0x00000008ff067e24 */ /* 0x002fe2000f8e00ff */
[----:B------:R-:W-:Y:S01]  /*9120*/  USHF.R.S32.HI UR11, URZ, 0x1f, UR54 ;  /* 0x0000001f3f0b7899 */ /* 0x000fe20008011436 */
[----:B------:R1:W1:Y:S01]  /*9130*/  LDS.128 R16, [R96+0x14000] ;  /* 0x0140000060107984 */ /* 0x0002620000000c00 */
[----:B------:R-:W-:Y:S01]  /*9140*/  UIMAD UR6, UR12, UR9, UR6 ;  /* 0x000000090c0672a4 */ /* 0x000fe2000f8e0206 */
[----:B------:R-:W-:Y:S01]  /*9150*/  IMAD.WIDE.U32 R6, R6, UR12, R8 ;  /* 0x0000000c06067c25 */ /* 0x000fe2000f8e0008 */
[----:B------:R-:W-:Y:S01]  /*9160*/  BSSY B0, `(.L_x_546) ;  /* 0x000001c000007945 */ /* 0x000fe20003800000 */
[----:B------:R1:W1:Y:S03]  /*9170*/  LDS.128 R12, [R96+0x16000] ;  /* 0x01600000600c7984 */ /* 0x0002660000000c00 */
[----:B------:R-:W-:Y:S01]  /*9180*/  IMAD.U32 R5, RZ, RZ, UR6 ;  /* 0x00000006ff057e24 */ /* 0x000fe2000f8e00ff */
[----:B------:R-:W-:Y:S01]  /*9190*/  IADD3 R6, P0, R6, UR10, RZ ;  /* 0x0000000a06067c10 */ /* 0x000fe2000ff1e0ff */
[----:B------:R-:W-:-:S02]  /*91a0*/  ULDC.64 UR6, c[0x0][0x470] ;  /* 0x00011c0000067ab9 */ /* 0x000fc40000000a00 */
[----:B------:R-:W-:Y:S01]  /*91b0*/  UIMAD UR10, UR11, UR6, URZ ;  /* 0x000000060b0a72a4 */ /* 0x000fe2000f8e023f */
[----:B------:R-:W-:Y:S02]  /*91c0*/  IADD3.X R7, R7, UR13, R5, P0, !PT ;  /* 0x0000000d07077c10 */ /* 0x000fe400087fe405 */
[----:B------:R-:W-:Y:S01]  /*91d0*/  MOV R5, UR6 ;  /* 0x0000000600057c02 */ /* 0x000fe20008000f00 */
[----:B------:R-:W-:-:S04]  /*91e0*/  UIMAD UR7, UR54, UR7, UR10 ;  /* 0x00000007360772a4 */ /* 0x000fc8000f8e020a */
        /* <DEDUP_REMOVED lines=19> */
.L_x_547:
[----:B------:R-:W-:Y:S05]  /*9320*/  BSYNC B0 ;  /* 0x0000000000007941 */ /* 0x000fea0003800000 */
.L_x_546:
        /* <DEDUP_REMOVED lines=21> */
.L_x_520:
        /* <DEDUP_REMOVED lines=24> */
.L_x_549:
        /* <DEDUP_REMOVED lines=22> */
.L_x_550:
        /* <DEDUP_REMOVED lines=10> */
[----:B------:R-:W-:-:S03]  /*9800*/  ULDC.64 UR10, c[0x0][0x468] ;  /* 0x00011a00000a7ab9 */ /* 0x000fc60000000a00 */
        /* <DEDUP_REMOVED lines=30> */
.L_x_552:
[----:B------:R-:W-:Y:S05]  /*99f0*/  BSYNC B0 ;  /* 0x0000000000007941 */ /* 0x000fea0003800000 */
.L_x_551:
        /* <DEDUP_REMOVED lines=19> */
.L_x_554:
[----:B------:R-:W-:Y:S05]  /*9b30*/  BSYNC B0 ;  /* 0x0000000000007941 */ /* 0x000fea0003800000 */
.L_x_553:
[----:B------:R-:W-:Y:S01]  /*9b40*/  UIMAD UR6, UR17, UR8, URZ ;  /* 0x00000008110672a4 */ /* 0x000fe2000f8e023f */
[----:B-12---:R-:W-:Y:S01]  /*9b50*/  IMAD.U32 R6, RZ, RZ, UR8 ;  /* 0x00000008ff067e24 */ /* 0x006fe2000f8e00ff */
[----:B------:R-:W-:Y:S02]  /*9b60*/  BSSY B0, `(.L_x_555) ;  /* 0x000001d000007945 */ /* 0x000fe40003800000 */
[----:B------:R-:W-:Y:S01]  /*9b70*/  UIMAD UR6, UR16, UR9, UR6 ;  /* 0x00000009100672a4 */ /* 0x000fe2000f8e0206 */
[----:B------:R-:W-:-:S05]  /*9b80*/  IMAD.WIDE.U32 R6, R6, UR16, R16 ;  /* 0x0000001006067c25 */ /* 0x000fca000f8e0010 */
[----:B------:R-:W-:Y:S01]  /*9b90*/  IMAD.U32 R5, RZ, RZ, UR6 ;  /* 0x00000006ff057e24 */ /* 0x000fe2000f8e00ff */
[----:B------:R-:W-:Y:S01]  /*9ba0*/  IADD3 R8, P0, R6, UR14, RZ ;  /* 0x0000000e06087c10 */ /* 0x000fe2000ff1e0ff */
[----:B------:R-:W-:Y:S02]  /*9bb0*/  ULDC.64 UR6, c[0x0][0x470] ;  /* 0x00011c0000067ab9 */ /* 0x000fe40000000a00 */
        /* <DEDUP_REMOVED lines=23> */
.L_x_556:
[----:B------:R-:W-:Y:S05]  /*9d30*/  BSYNC B0 ;  /* 0x0000000000007941 */ /* 0x000fea0003800000 */
.L_x_555:
        /* <DEDUP_REMOVED lines=19> */
.L_x_548:
[----:B------:R-:W-:Y:S05]  /*9e70*/  BSYNC B1 ;  /* 0x0000000000017941 */ /* 0x000fea0003800000 */
.L_x_515:
[----:B------:R-:W-:Y:S02]  /*9e80*/  ULDC UR6, c[0x0][0xc] ;  /* 0x0000030000067ab9 */ /* 0x000fe40000000800 */
[----:B------:R-:W-:-:S04]  /*9e90*/  UIADD3 UR31, UR6, UR31, URZ ;  /* 0x0000001f061f7290 */ /* 0x000fc8000fffe03f */
[----:B------:R-:W-:-:S06]  /*9ea0*/  UISETP.GE.AND UP0, UPT, UR31, UR60, UPT ;  /* 0x0000003c1f00728c */ /* 0x000fcc000bf06270 */
[----:B------:R-:W-:-:S13]  /*9eb0*/  PLOP3.LUT P0, PT, PT, PT, UP0, 0x80, 0x0 ;  /* 0x000000000000781c */ /* 0x000fda0003f0f008 */
[----:B------:R-:W-:Y:S05]  /*9ec0*/  @P0 BRA `(.L_x_557) ;  /* 0x0000000000040947 */ /* 0x000fea0003800000 */
[----:B------:R-:W-:Y:S05]  /*9ed0*/  BRA `(.L_x_558) ;  /* 0xffffff6c002c7947 */ /* 0x000fea000383ffff */
.L_x_557:
[----:B------:R-:W-:Y:S05]  /*9ee0*/  EXIT ;  /* 0x000000000000794d */ /* 0x000fea0003800000 */
.L_x_559:
        /* <DEDUP_REMOVED lines=9> */
.L_x_1595:


//--------------------- .text._ZN5flash44flash_bwd_dq_dk_dv_loop_seqk_parallel_kernelI23Flash_bwd_kernel_traitsILi192ELi64ELi64ELi8ELi4ELi2ELi2ELb1ELb1EN7cutlass10bfloat16_tE19Flash_kernel_traitsILi192ELi64ELi64ELi8ES3_EELb0ELb0ELb0ELb0ELb0ELb0ELb1EEEvNS_16Flash_bwd_paramsE --------------------------
	.section	.text._ZN5flash44flash_bwd_dq_dk_dv_loop_seqk_parallel_kernelI23Flash_bwd_kernel_traitsILi192ELi64ELi64ELi8ELi4ELi2ELi2ELb1ELb1EN7cutlass10bfloat16_tE19Flash_kernel_traitsILi192ELi64ELi64ELi8ES3_EELb0ELb0ELb0ELb0ELb0ELb0ELb1EEEvNS_16Flash_bwd_paramsE,"ax",@progbits
	.align	128
        .global         _ZN5flash44flash_bwd_dq_dk_dv_loop_seqk_parallel_kernelI23Flash_bwd_kernel_traitsILi192ELi64ELi64ELi8ELi4ELi2ELi2ELb1ELb1EN7cutlass10bfloat16_tE19Flash_kernel_traitsILi192ELi64ELi64ELi8ES3_EELb0ELb0ELb0ELb0ELb0ELb0ELb1EEEvNS_16Flash_bwd_paramsE
        .type           _ZN5flash44flash_bwd_dq_dk_dv_loop_seqk_parallel_kernelI23Flash_bwd_kernel_traitsILi192ELi64ELi64ELi8ELi4ELi2ELi2ELb1ELb1EN7cutlass10bfloat16_tE19Flash_kernel_traitsILi192ELi64ELi64ELi8ES3_EELb0ELb0ELb0ELb0ELb0ELb0ELb1EEEvNS_16Flash_bwd_paramsE,@function
        .size           _ZN5flash44flash_bwd_dq_dk_dv_loop_seqk_parallel_kernelI23Flash_bwd_kernel_traitsILi192ELi64ELi64ELi8ELi4ELi2ELi2ELb1ELb1EN7cutlass10bfloat16_tE19Flash_kernel_traitsILi192ELi64ELi64ELi8ES3_EELb0ELb0ELb0ELb0ELb0ELb0ELb1EEEvNS_16Flash_bwd_paramsE,(.L_x_1596 - _ZN5flash44flash_bwd_dq_dk_dv_loop_seqk_parallel_kernelI23Flash_bwd_kernel_traitsILi192ELi64ELi64ELi8ELi4ELi2ELi2ELb1ELb1EN7cutlass10bfloat16_tE19Flash_kernel_traitsILi192ELi64ELi64ELi8ES3_EELb0ELb0ELb0ELb0ELb0ELb0ELb1EEEvNS_16Flash_bwd_paramsE)
        .other          _ZN5flash44flash_bwd_dq_dk_dv_loop_seqk_parallel_kernelI23Flash_bwd_kernel_traitsILi192ELi64ELi64ELi8ELi4ELi2ELi2ELb1ELb1EN7cutlass10bfloat16_tE19Flash_kernel_traitsILi192ELi64ELi64ELi8ES3_EELb0ELb0ELb0ELb0ELb0ELb0ELb1EEEvNS_16Flash_bwd_paramsE,@"STO_CUDA_ENTRY STV_DEFAULT"
_ZN5flash44flash_bwd_dq_dk_dv_loop_seqk_parallel_kernelI23Flash_bwd_kernel_traitsILi192ELi64ELi64ELi8ELi4ELi2ELi2ELb1ELb1EN7cutlass10bfloat16_tE19Flash_kernel_traitsILi192ELi64ELi64ELi8ES3_EELb0ELb0ELb0ELb0ELb0ELb0ELb1EEEvNS_16Flash_bwd_paramsE:
.text._ZN5flash44flash_bwd_dq_dk_dv_loop_seqk_parallel_kernelI23Flash_bwd_kernel_traitsILi192ELi64ELi64ELi8ELi4ELi2ELi2ELb1ELb1EN7cutlass10bfloat16_tE19Flash_kernel_traitsILi192ELi64ELi64ELi8ES3_EELb0ELb0ELb0ELb0ELb0ELb0ELb1EEEvNS_16Flash_bwd_paramsE:
        /* <DEDUP_REMOVED lines=183> */
.L_x_604:
        /* <DEDUP_REMOVED lines=67> */
.L_x_560:
        /* <DEDUP_REMOVED lines=132> */
.L_x_562:
        /* <DEDUP_REMOVED lines=13> */
.L_x_563:
        /* <DEDUP_REMOVED lines=11> */
.L_x_564:
[----:B------:R-:W-:-:S04]  /*1960*/  UIMAD UR9, UR45, UR57, UR54 ;  /* 0x000000392d0972a4 */ /* 0x000fc8000f8e0236 */
[----:B------:R-:W-:-:S12]  /*1970*/  UIMAD UR9, UR9, UR56, URZ ;  /* 0x00000038090972a4 */ /* 0x000fd8000f8e023f */
.L_x_565:
        /* <DEDUP_REMOVED lines=148> */
.L_x_568:
[----:B------:R-:W-:Y:S05]  /*22c0*/  BSYNC B0 ;  /* 0x0000000000007941 */ /* 0x000fea0003800000 */
.L_x_567:
        /* <DEDUP_REMOVED lines=44> */
.L_x_570:
[----:B------:R-:W-:Y:S05]  /*2590*/  BSYNC B0 ;  /* 0x0000000000007941 */ /* 0x000fea0003800000 */
.L_x_569:
        /* <DEDUP_REMOVED lines=34> */
.L_x_572:
[----:B------:R-:W-:Y:S05]  /*27c0*/  BSYNC B0 ;  /* 0x0000000000007941 */ /* 0x000fea0003800000 */
.L_x_571:
        /* <DEDUP_REMOVED lines=37> */
.L_x_574:
[----:B------:R-:W-:Y:S05]  /*2a20*/  BSYNC B0 ;  /* 0x0000000000007941 */ /* 0x000fea0003800000 */
.L_x_573:
        /* <DEDUP_REMOVED lines=31> */
.L_x_576:
[----:B------:R-:W-:Y:S05]  /*2c20*/  BSYNC B0 ;  /* 0x0000000000007941 */ /* 0x000fea0003800000 */
.L_x_575:
        /* <DEDUP_REMOVED lines=40> */
.L_x_578:
[----:B------:R-:W-:Y:S05]  /*2eb0*/  BSYNC B0 ;  /* 0x0000000000007941 */ /* 0x000fea0003800000 */
.L_x_577:
        /* <DEDUP_REMOVED lines=69> */
.L_x_580:
[----:B------:R-:W-:Y:S05]  /*3310*/  BSYNC B0 ;  /* 0x0000000000007941 */ /* 0x000fea0003800000 */
.L_x_579:
        /* <DEDUP_REMOVED lines=44> */
.L_x_582:
[----:B------:R-:W-:Y:S05]  /*35e0*/  BSYNC B0 ;  /* 0x0000000000007941 */ /* 0x000fea0003800000 */
.L_x_581:
        /* <DEDUP_REMOVED lines=59> */
[----:B------:R-:W-:Y:S01]  /*39a0*/  ULDC UR18, c[0x0][0x2dc] ;  /* 0x0000b70000127ab9 */ /* 0x000fe20000000800 */
[----:B------:R-:W-:Y:S01]  /*39b0*/  ULDC UR14, c[0x0][0x2ec] ;  /* 0x0000bb00000e7ab9 */ /* 0x000fe20000000800 */
        /* <DEDUP_REMOVED lines=52> */
.L_x_585:
        /* <DEDUP_REMOVED lines=10> */
[----:B------:R1:W-:Y:S04]  /*3da0*/  STL [R1+0xc4], R115 ;  /* 0x0000c47301007387 */ /* 0x0003e80000100800 */
[----:B------:R-:W0:Y:S04]  /*3db0*/  LDGDEPBAR ;  /* 0x00000000000079af */ /* 0x000e280000000000 */
[----:B-1----:R-:W2:Y:S04]  /*3dc0*/  LDL R115, [R1+0x8] ;  /* 0x0000080001737983 */ /* 0x002ea80000100800 */
[----:B------:R1:W-:Y:S04]  /*3dd0*/  STL [R1+0xc0], R114 ;  /* 0x0000c07201007387 */ /* 0x0003e80000100800 */
[----:B-1----:R-:W2:Y:S04]  /*3de0*/  LDL R114, [R1+0xc] ;  /* 0x00000c0001727983 */ /* 0x002ea80000100800 */
[----:B------:R1:W-:Y:S04]  /*3df0*/  STL [R1+0xbc], R113 ;  /* 0x0000bc7101007387 */ /* 0x0003e80000100800 */
[----:B-1----:R-:W2:Y:S04]  /*3e00*/  LDL R113, [R1+0x18] ;  /* 0x0000180001717983 */ /* 0x002ea80000100800 */
[----:B------:R1:W-:Y:S04]  /*3e10*/  STL [R1+0xb8], R112 ;  /* 0x0000b87001007387 */ /* 0x0003e80000100800 */
[----:B-1----:R-:W2:Y:S04]  /*3e20*/  LDL R112, [R1+0x14] ;  /* 0x0000140001707983 */ /* 0x002ea80000100800 */
[----:B------:R-:W-:Y:S04]  /*3e30*/  STL [R1+0xb4], R111 ;  /* 0x0000b46f01007387 */ /* 0x000fe80000100800 */
[----:B------:R-:W-:Y:S04]  /*3e40*/  STL [R1+0xb0], R110 ;  /* 0x0000b06e01007387 */ /* 0x000fe80000100800 */
[----:B------:R-:W-:Y:S04]  /*3e50*/  STL [R1+0xac], R109 ;  /* 0x0000ac6d01007387 */ /* 0x000fe80000100800 */
[----:B------:R-:W-:Y:S04]  /*3e60*/  STL [R1+0xa8], R108 ;  /* 0x0000a86c01007387 */ /* 0x000fe80000100800 */
[----:B------:R-:W-:Y:S04]  /*3e70*/  STL [R1+0xa4], R107 ;  /* 0x0000a46b01007387 */ /* 0x000fe80000100800 */
[----:B------:R-:W-:Y:S04]  /*3e80*/  STL [R1+0xa0], R106 ;  /* 0x0000a06a01007387 */ /* 0x000fe80000100800 */
[----:B------:R-:W-:Y:S04]  /*3e90*/  STL [R1+0x9c], R105 ;  /* 0x00009c6901007387 */ /* 0x000fe80000100800 */
[----:B------:R-:W-:Y:S04]  /*3ea0*/  STL [R1+0x98], R104 ;  /* 0x0000986801007387 */ /* 0x000fe80000100800 */
[----:B------:R1:W-:Y:S04]  /*3eb0*/  STL [R1+0x94], R103 ;  /* 0x0000946701007387 */ /* 0x0003e80000100800 */
[----:B------:R1:W-:Y:S04]  /*3ec0*/  STL [R1+0x90], R102 ;  /* 0x0000906601007387 */ /* 0x0003e80000100800 */
[----:B------:R1:W-:Y:S04]  /*3ed0*/  STL [R1+0x8c], R101 ;  /* 0x00008c6501007387 */ /* 0x0003e80000100800 */
[----:B------:R1:W-:Y:S04]  /*3ee0*/  STL [R1+0x88], R100 ;  /* 0x0000886401007387 */ /* 0x0003e80000100800 */
[----:B-1----:R-:W2:Y:S04]  /*3ef0*/  LDL R103, [R1+0x50] ;  /* 0x0000500001677983 */ /* 0x002ea80000100800 */
[----:B------:R-:W2:Y:S04]  /*3f00*/  LDL R102, [R1+0x5c] ;  /* 0x00005c0001667983 */ /* 0x000ea80000100800 */
[----:B------:R-:W2:Y:S04]  /*3f10*/  LDL R101, [R1+0x54] ;  /* 0x0000540001657983 */ /* 0x000ea80000100800 */
[----:B------:R-:W2:Y:S01]  /*3f20*/  LDL R100, [R1+0x58] ;  /* 0x0000580001647983 */ /* 0x000ea20000100800 */
[----:B------:R-:W-:Y:S04]  /*3f30*/  DEPBAR.LE SB0, 0x0 ;  /* 0x000080000000791a */ /* 0x000fe80000000000 */
[----:B------:R-:W-:Y:S06]  /*3f40*/  BAR.SYNC.DEFER_BLOCKING 0x0 ;  /* 0x0000000000007b1d */ /* 0x000fec0000010000 */
[----:B------:R-:W-:Y:S04]  /*3f50*/  LDSM.16.M88.4 R88, [R252+-0x6000] ;  /* 0xffa00000fc58783b */ /* 0x000fe80000000200 */
[----:B----4-:R-:W-:Y:S04]  /*3f60*/  LDSM.16.M88.4 R8, [R246+0xc000] ;  /* 0x00c00000f608783b */ /* 0x010fe80000000200 */
[----:B------:R-:W-:Y:S04]  /*3f70*/  LDSM.16.M88.4 R68, [R246+0xc800] ;  /* 0x00c80000f644783b */ /* 0x000fe80000000200 */
[----:B---3--:R-:W-:Y:S04]  /*3f80*/  LDSM.16.M88.4 R76, [R245+-0x6000] ;  /* 0xffa00000f54c783b */ /* 0x008fe80000000200 */
[----:B------:R-:W-:Y:S04]  /*3f90*/  LDSM.16.M88.4 R80, [R245+-0x5800] ;  /* 0xffa80000f550783b */ /* 0x000fe80000000200 */
[----:B--2---:R-:W-:Y:S04]  /*3fa0*/  LDSM.16.M88.4 R96, [R244] ;  /* 0x00000000f460783b */ /* 0x004fe80000000200 */
[----:B------:R-:W1:Y:S04]  /*3fb0*/  LDSM.16.M88.4 R16, [R115] ;  /* 0x000000007310783b */ /* 0x000e680000000200 */
[----:B------:R-:W2:Y:S01]  /*3fc0*/  LDSM.16.M88.4 R72, [R114] ;  /* 0x000000007248783b */ /* 0x000ea20000000200 */
[C---:B-1----:R-:W-:Y:S06]  /*3fd0*/  HMMA.16816.F32.BF16 R4, R16.reuse, R8, RZ ;  /* 0x000000081004723c */ /* 0x042fec00000418ff */
[C---:B------:R-:W-:Y:S06]  /*3fe0*/  HMMA.16816.F32.BF16 R8, R16.reuse, R10, RZ ;  /* 0x0000000a1008723c */ /* 0x040fec00000418ff */
[C---:B------:R-:W-:Y:S06]  /*3ff0*/  HMMA.16816.F32.BF16 R12, R16.reuse, R68, RZ ;  /* 0x00000044100c723c */ /* 0x040fec00000418ff */
[----:B------:R-:W-:Y:S01]  /*4000*/  HMMA.16816.F32.BF16 R16, R16, R70, RZ ;  /* 0x000000461010723c */ /* 0x000fe200000418ff */
[----:B------:R-:W1:Y:S04]  /*4010*/  LDSM.16.M88.4 R84, [R113] ;  /* 0x000000007154783b */ /* 0x000e680000000200 */
[----:B------:R-:W3:Y:S01]  /*4020*/  LDSM.16.M88.4 R68, [R252+-0x5800] ;  /* 0xffa80000fc44783b */ /* 0x000ee20000000200 */
[C---:B--2---:R-:W-:Y:S06]  /*4030*/  HMMA.16816.F32.BF16 R4, R72.reuse, R76, R4 ;  /* 0x0000004c4804723c */ /* 0x044fec0000041804 */
[C---:B------:R-:W-:Y:S01]  /*4040*/  HMMA.16816.F32.BF16 R8, R72.reuse, R78, R8 ;  /* 0x0000004e4808723c */ /* 0x040fe20000041808 */
[----:B------:R-:W-:Y:S05]  /*4050*/  LDSM.16.M88.4 R76, [R115+0x2000] ;  /* 0x00200000734c783b */ /* 0x000fea0000000200 */
[C---:B------:R-:W-:Y:S06]  /*4060*/  HMMA.16816.F32.BF16 R12, R72.reuse, R80, R12 ;  /* 0x00000050480c723c */ /* 0x040fec000004180c */
[----:B------:R-:W-:Y:S01]  /*4070*/  HMMA.16816.F32.BF16 R16, R72, R82, R16 ;  /* 0x000000524810723c */ /* 0x000fe20000041810 */
[----:B------:R-:W2:Y:S04]  /*4080*/  LDSM.16.M88.4 R92, [R112] ;  /* 0x00000000705c783b */ /* 0x000ea80000000200 */
[----:B------:R-:W4:Y:S04]  /*4090*/  LDSM.16.M88.4 R72, [R244+0x800] ;  /* 0x00080000f448783b */ /* 0x000f280000000200 */
[----:B------:R-:W4:Y:S01]  /*40a0*/  LDSM.16.M88.4 R80, [R246+0xe000] ;  /* 0x00e00000f650783b */ /* 0x000f220000000200 */
[C---:B-1----:R-:W-:Y:S06]  /*40b0*/  HMMA.16816.F32.BF16 R4, R84.reuse, R88, R4 ;  /* 0x000000585404723c */ /* 0x042fec0000041804 */
[C---:B------:R-:W-:Y:S01]  /*40c0*/  HMMA.16816.F32.BF16 R8, R84.reuse, R90, R8 ;  /* 0x0000005a5408723c */ /* 0x040fe20000041808 */
[----:B------:R-:W-:Y:S05]  /*40d0*/  LDSM.16.M88.4 R88, [R245+-0x4000] ;  /* 0xffc00000f558783b */ /* 0x000fea0000000200 */
[C---:B---3--:R-:W-:Y:S06]  /*40e0*/  HMMA.16816.F32.BF16 R12, R84.reuse, R68, R12 ;  /* 0x00000044540c723c */ /* 0x048fec000004180c */
[----:B------:R-:W-:Y:S01]  /*40f0*/  HMMA.16816.F32.BF16 R16, R84, R70, R16 ;  /* 0x000000465410723c */ /* 0x000fe20000041810 */
[----:B------:R-:W1:Y:S04]  /*4100*/  LDSM.16.M88.4 R68, [R246+0xe800] ;  /* 0x00e80000f644783b */ /* 0x000e680000000200 */
[----:B------:R-:W3:Y:S01]  /*4110*/  LDSM.16.M88.4 R84, [R114+0x2000] ;  /* 0x002000007254783b */ /* 0x000ee20000000200 */
[C---:B--2---:R-:W-:Y:S06]  /*4120*/  HMMA.16816.F32.BF16 R4, R92.reuse, R96, R4 ;  /* 0x000000605c04723c */ /* 0x044fec0000041804 */
[C---:B------:R-:W-:Y:S01]  /*4130*/  HMMA.16816.F32.BF16 R8, R92.reuse, R98, R8 ;  /* 0x000000625c08723c */ /* 0x040fe20000041808 */
[----:B------:R-:W-:Y:S05]  /*4140*/  LDSM.16.M88.4 R96, [R252+-0x4000] ;  /* 0xffc00000fc60783b */ /* 0x000fea0000000200 */
[C---:B----4-:R-:W-:Y:S06]  /*4150*/  HMMA.16816.F32.BF16 R12, R92.reuse, R72, R12 ;  /* 0x000000485c0c723c */ /* 0x050fec000004180c */
[----:B------:R-:W-:Y:S01]  /*4160*/  HMMA.16816.F32.BF16 R16, R92, R74, R16 ;  /* 0x0000004a5c10723c */ /* 0x000fe20000041810 */
[----:B------:R-:W2:Y:S04]  /*4170*/  LDSM.16.M88.4 R72, [R245+-0x3800] ;  /* 0xffc80000f548783b */ /* 0x000ea80000000200 */
[----:B------:R-:W4:Y:S01]  /*4180*/  LDSM.16.M88.4 R92, [R113+0x2000] ;  /* 0x00200000715c783b */ /* 0x000f220000000200 */
[C---:B------:R-:W-:Y:S06]  /*4190*/  HMMA.16816.F32.BF16 R4, R76.reuse, R80, R4 ;  /* 0x000000504c04723c */ /* 0x040fec0000041804 */
[C---:B------:R-:W-:Y:S01]  /*41a0*/  HMMA.16816.F32.BF16 R8, R76.reuse, R82, R8 ;  /* 0x000000524c08723c */ /* 0x040fe20000041808 */
[----:B------:R-:W-:Y:S05]  /*41b0*/  LDSM.16.M88.4 R80, [R244+0x2000] ;  /* 0x00200000f450783b */ /* 0x000fea0000000200 */
[C---:B-1----:R-:W-:Y:S06]  /*41c0*/  HMMA.16816.F32.BF16 R12, R76.reuse, R68, R12 ;  /* 0x000000444c0c723c */ /* 0x042fec000004180c */
[----:B------:R-:W-:Y:S01]  /*41d0*/  HMMA.16816.F32.BF16 R16, R76, R70, R16 ;  /* 0x000000464c10723c */ /* 0x000fe20000041810 */
[----:B------:R-:W1:Y:S04]  /*41e0*/  LDSM.16.M88.4 R68, [R252+-0x3800] ;  /* 0xffc80000fc44783b */ /* 0x000e680000000200 */
        /* <DEDUP_REMOVED lines=30> */
[C---:B------:R-:W-:Y:S06]  /*43d0*/  HMMA.16816.F32.BF16 R8, R92.reuse, R98, R8 ;  /* 0x000000625c08723c */ /* 0x040fec0000041808 */
[C---:B--2---:R-:W-:Y:S01]  /*43e0*/  HMMA.16816.F32.BF16 R12, R92.reuse, R72, R12 ;  /* 0x000000485c0c723c */ /* 0x044fe2000004180c */
[----:B------:R-:W2:Y:S04]  /*43f0*/  LDL R73, [R1+0x60] ;  /* 0x0000600001497983 */ /* 0x000ea80000100800 */
[----:B------:R-:W4:Y:S01]  /*4400*/  LDL R72, [R1+0x64] ;  /* 0x0000640001487983 */ /* 0x000f220000100800 */
[----:B------:R-:W-:Y:S03]  /*4410*/  HMMA.16816.F32.BF16 R16, R92, R74, R16 ;  /* 0x0000004a5c10723c */ /* 0x000fe60000041810 */
[----:B------:R-:W4:Y:S03]  /*4420*/  LDL R74, [R1+0x80] ;  /* 0x00008000014a7983 */ /* 0x000f260000100800 */
[C---:B------:R-:W-:Y:S06]  /*4430*/  HMMA.16816.F32.BF16 R4, R76.reuse, R80, R4 ;  /* 0x000000504c04723c */ /* 0x040fec0000041804 */
[C---:B------:R-:W-:Y:S06]  /*4440*/  HMMA.16816.F32.BF16 R8, R76.reuse, R82, R8 ;  /* 0x000000524c08723c */ /* 0x040fec0000041808 */
[C---:B-1----:R-:W-:Y:S06]  /*4450*/  HMMA.16816.F32.BF16 R12, R76.reuse, R68, R12 ;  /* 0x000000444c0c723c */ /* 0x042fec000004180c */
[----:B------:R-:W-:Y:S01]  /*4460*/  HMMA.16816.F32.BF16 R16, R76, R70, R16 ;  /* 0x000000464c10723c */ /* 0x000fe20000041810 */
[----:B------:R-:W1:Y:S05]  /*4470*/  LDSM.16.M88.4 R68, [R244+0x4800] ;  /* 0x00480000f444783b */ /* 0x000e6a0000000200 */
[C---:B---3--:R-:W-:Y:S06]  /*4480*/  HMMA.16816.F32.BF16 R4, R84.reuse, R88, R4 ;  /* 0x000000585404723c */ /* 0x048fec0000041804 */
[C---:B------:R-:W-:Y:S11]  /*4490*/  HMMA.16816.F32.BF16 R8, R84.reuse, R90, R8 ;  /* 0x0000005a5408723c */ /* 0x040ff60000041808 */
[----:B------:R-:W-:Y:S07]  /*44a0*/  @!UPT UIADD3 URZ, URZ, URZ, URZ ;  /* 0x0000003f3f3ff290 */ /* 0x000fee000fffe03f */
[----:B------:R-:W-:Y:S01]  /*44b0*/  FMUL.FTZ R6, R6, UR8 ;  /* 0x0000000806067c20 */ /* 0x000fe20008410000 */
[----:B------:R-:W-:Y:S01]  /*44c0*/  FMUL.FTZ R5, R5, UR8 ;  /* 0x0000000805057c20 */ /* 0x000fe20008410000 */
[----:B------:R-:W-:Y:S01]  /*44d0*/  FMUL.FTZ R4, R4, UR8 ;  /* 0x0000000804047c20 */ /* 0x000fe20008410000 */
[----:B------:R-:W-:Y:S01]  /*44e0*/  FMUL.FTZ R7, R7, UR8 ;  /* 0x0000000807077c20 */ /* 0x000fe20008410000 */
[----:B------:R3:W-:Y:S02]  /*44f0*/  MUFU.TANH R99, R6 ;  /* 0x0000000600637308 */ /* 0x0007e40000002400 */
[----:B------:R-:W-:Y:S01]  /*4500*/  FMUL.FTZ R11, R11, UR8 ;  /* 0x000000080b0b7c20 */ /* 0x000fe20008410000 */
[----:B------:R-:W-:Y:S01]  /*4510*/  FMUL.FTZ R10, R10, UR8 ;  /* 0x000000080a0a7c20 */ /* 0x000fe20008410000 */
[----:B------:R-:W-:Y:S01]  /*4520*/  FMUL.FTZ R9, R9, UR8 ;  /* 0x0000000809097c20 */ /* 0x000fe20008410000 */
[----:B------:R-:W-:Y:S01]  /*4530*/  FMUL.FTZ R8, R8, UR8 ;  /* 0x0000000808087c20 */ /* 0x000fe20008410000 */
[C---:B-1----:R-:W-:Y:S04]  /*4540*/  HMMA.16816.F32.BF16 R12, R84.reuse, R68, R12 ;  /* 0x00000044540c723c */ /* 0x042fe8000004180c */
[----:B------:R1:W-:Y:S02]  /*4550*/  MUFU.TANH R94, R11 ;  /* 0x0000000b005e7308 */ /* 0x0003e40000002400 */
[----:B------:R-:W-:Y:S08]  /*4560*/  HMMA.16816.F32.BF16 R16, R84, R70, R16 ;  /* 0x000000465410723c */ /* 0x000ff00000041810 */
[----:B------:R-:W-:Y:S03]  /*4570*/  MUFU.TANH R90, R5 ;  /* 0x00000005005a7308 */ /* 0x000fe60000002400 */
[----:B---3--:R-:W-:Y:S07]  /*4580*/  MOV R6, UR26 ;  /* 0x0000001a00067c02 */ /* 0x008fee0008000f00 */
[----:B------:R3:W-:Y:S01]  /*4590*/  MUFU.TANH R98, R10 ;  /* 0x0000000a00627308 */ /* 0x0007e20000002400 */
[----:B-1----:R-:W4:Y:S01]  /*45a0*/  LDL R11, [R1+0x74] ;  /* 0x00007400010b7983 */ /* 0x002f220000100800 */
[----:B------:R-:W-:Y:S08]  /*45b0*/  FMUL.FTZ R12, R12, UR8 ;  /* 0x000000080c0c7c20 */ /* 0x000ff00008410000 */
[----:B------:R-:W1:Y:S01]  /*45c0*/  MUFU.TANH R91, R4 ;  /* 0x00000004005b7308 */ /* 0x000e620000002400 */
[----:B------:R-:W-:Y:S01]  /*45d0*/  FMUL.FTZ R13, R13, UR8 ;  /* 0x000000080d0d7c20 */ /* 0x000fe20008410000 */
[----:B------:R-:W-:Y:S01]  /*45e0*/  FMUL.FTZ R14, R14, UR8 ;  /* 0x000000080e0e7c20 */ /* 0x000fe20008410000 */
[----:B------:R-:W-:Y:S01]  /*45f0*/  FMUL.FTZ R15, R15, UR8 ;  /* 0x000000080f0f7c20 */ /* 0x000fe20008410000 */
[----:B------:R-:W-:Y:S01]  /*4600*/  FMUL.FTZ R16, R16, UR8 ;  /* 0x0000000810107c20 */ /* 0x000fe20008410000 */
[----:B------:R-:W-:Y:S01]  /*4610*/  FMUL.FTZ R17, R17, UR8 ;  /* 0x0000000811117c20 */ /* 0x000fe20008410000 */
[----:B------:R-:W-:Y:S04]  /*4620*/  FMUL.FTZ R18, R18, UR8 ;  /* 0x0000000812127c20 */ /* 0x000fe80008410000 */
[----:B------:R1:W4:Y:S01]  /*4630*/  MUFU.TANH R97, R7 ;  /* 0x0000000700617308 */ /* 0x0003220000002400 */
[----:B---3--:R-:W3:Y:S01]  /*4640*/  LDL R10, [R1+0x70] ;  /* 0x00007000010a7983 */ /* 0x008ee20000100800 */
[----:B------:R-:W-:Y:S08]  /*4650*/  FMUL.FTZ R19, R19, UR8 ;  /* 0x0000000813137c20 */ /* 0x000ff00008410000 */
[----:B------:R-:W-:Y:S10]  /*4660*/  MUFU.TANH R88, R9 ;  /* 0x0000000900587308 */ /* 0x000ff40000002400 */
[----:B------:R1:W4:Y:S02]  /*4670*/  MUFU.TANH R89, R8 ;  /* 0x0000000800597308 */ /* 0x0003240000002400 */
[----:B-1----:R-:W-:Y:S08]  /*4680*/  MOV R7, R91 ;  /* 0x0000005b00077202 */ /* 0x002ff00000000f00 */
[----:B------:R-:W1:Y:S10]  /*4690*/  MUFU.TANH R86, R12 ;  /* 0x0000000c00567308 */ /* 0x000e740000002400 */
[----:B------:R-:W1:Y:S01]  /*46a0*/  MUFU.TANH R87, R13 ;  /* 0x0000000d00577308 */ /* 0x000e620000002400 */
[----:B------:R-:W-:Y:S09]  /*46b0*/  MOV R8, R99 ;  /* 0x0000006300087202 */ /* 0x000ff20000000f00 */
[----:B------:R-:W1:Y:S10]  /*46c0*/  MUFU.TANH R96, R14 ;  /* 0x0000000e00607308 */ /* 0x000e740000002400 */
[----:B------:R-:W1:Y:S10]  /*46d0*/  MUFU.TANH R95, R15 ;  /* 0x0000000f005f7308 */ /* 0x000e740000002400 */
[----:B------:R-:W-:Y:S10]  /*46e0*/  MUFU.TANH R85, R16 ;  /* 0x0000001000557308 */ /* 0x000ff40000002400 */
[----:B------:R-:W1:Y:S10]  /*46f0*/  MUFU.TANH R84, R17 ;  /* 0x0000001100547308 */ /* 0x000e740000002400 */
[----:B------:R-:W-:Y:S10]  /*4700*/  MUFU.TANH R93, R18 ;  /* 0x00000012005d7308 */ /* 0x000ff40000002400 */
[----:B------:R-:W1:Y:S01]  /*4710*/  MUFU.TANH R92, R19 ;  /* 0x00000013005c7308 */ /* 0x000e620000002400 */
[C---:B--2---:R-:W-:Y:S01]  /*4720*/  FMUL.FTZ R5, R73.reuse, 1.4426950216293334961 ;  /* 0x3fb8aa3b49057820 */ /* 0x044fe20000410000 */
[----:B------:R-:W-:Y:S01]  /*4730*/  FSETP.NEU.FTZ.AND P2, PT, R73, -INF , PT ;  /* 0xff8000004900780b */ /* 0x000fe20003f5d000 */
[C---:B----4-:R-:W-:Y:S03]  /*4740*/  FMUL.FTZ R9, R72.reuse, 1.4426950216293334961 ;  /* 0x3fb8aa3b48097820 */ /* 0x050fe60000410000 */
[----:B------:R-:W-:Y:S02]  /*4750*/  FSEL R5, R5, RZ, P2 ;  /* 0x000000ff05057208 */ /* 0x000fe40001000000 */
[----:B------:R-:W-:Y:S02]  /*4760*/  FSETP.NEU.FTZ.AND P2, PT, R72, -INF , PT ;  /* 0xff8000004800780b */ /* 0x000fe40003f5d000 */
[----:B------:R-:W-:Y:S02]  /*4770*/  @P1 LEA R6, R6, R74, 0x6 ;  /* 0x0000004a06061211 */ /* 0x000fe400078e30ff */
[----:B------:R-:W-:Y:S02]  /*4780*/  PLOP3.LUT P1, PT, PT, PT, UP0, 0x80, 0x0 ;  /* 0x000000000000781c */ /* 0x000fe40003f2f008 */
[C---:B------:R-:W-:Y:S02]  /*4790*/  @P5 ISETP.GE.AND P5, PT, R6.reuse, UR5, PT ;  /* 0x0000000506005c0c */ /* 0x040fe4000bfa6270 */
[----:B------:R-:W-:Y:S02]  /*47a0*/  @P3 IADD3 R4, R6, 0x1, RZ ;  /* 0x0000000106043810 */ /* 0x000fe40007ffe0ff */
[----:B------:R-:W-:Y:S02]  /*47b0*/  @P0 FSEL R7, R91, -INF , !P5 ;  /* 0xff8000005b070808 */ /* 0x000fe40006800000 */
[----:B------:R-:W-:Y:S02]  /*47c0*/  @P4 ISETP.GE.AND P4, PT, R4, UR5, PT ;  /* 0x0000000504004c0c */ /* 0x000fe4000bf86270 */
[----:B------:R-:W-:Y:S01]  /*47d0*/  MOV R4, R90 ;  /* 0x0000005a00047202 */ /* 0x000fe20000000f00 */
[--C-:B------:R-:W-:Y:S01]  /*47e0*/  FFMA.FTZ R7, R7, UR14, -R5.reuse ;  /* 0x0000000e07077c23 */ /* 0x100fe20008010805 */
[----:B------:R-:W-:Y:S02]  /*47f0*/  PLOP3.LUT P0, PT, PT, PT, UP0, 0x80, 0x0 ;  /* 0x000000000000781c */ /* 0x000fe40003f0f008 */
[----:B------:R-:W-:Y:S01]  /*4800*/  @P1 FSEL R4, R90, -INF , !P4 ;  /* 0xff8000005a041808 */ /* 0x000fe20006000000 */
[----:B------:R2:W-:Y:S01]  /*4810*/  MUFU.EX2 R251, R7 ;  /* 0x0000000700fb7308 */ /* 0x0005e20000000800 */
[----:B------:R-:W-:Y:S02]  /*4820*/  PLOP3.LUT P1, PT, PT, PT, UP0, 0x80, 0x0 ;  /* 0x000000000000781c */ /* 0x000fe40003f2f008 */
[----:B------:R-:W-:Y:S07]  /*4830*/  PLOP3.LUT P3, PT, PT, PT, UP0, 0x80, 0x0 ;  /* 0x000000000000781c */ /* 0x000fee0003f6f008 */
[----:B------:R-:W-:Y:S02]  /*4840*/  @P0 FSEL R8, R99, -INF , !P5 ;  /* 0xff80000063080808 */ /* 0x000fe40006800000 */
[----:B------:R-:W-:Y:S02]  /*4850*/  PLOP3.LUT P0, PT, PT, PT, UP0, 0x80, 0x0 ;  /* 0x000000000000781c */ /* 0x000fe40003f0f008 */
[----:B------:R-:W-:Y:S01]  /*4860*/  PLOP3.LUT P5, PT, PT, PT, UP0, 0x80, 0x0 ;  /* 0x000000000000781c */ /* 0x000fe20003faf008 */
[--C-:B--2---:R-:W-:Y:S01]  /*4870*/  FFMA.FTZ R7, R4, UR14, -R5.reuse ;  /* 0x0000000e04077c23 */ /* 0x104fe20008010805 */
[----:B------:R-:W-:Y:S02]  /*4880*/  FSEL R4, R9, RZ, P2 ;  /* 0x000000ff09047208 */ /* 0x000fe40001000000 */
[----:B------:R-:W-:Y:S01]  /*4890*/  PLOP3.LUT P2, PT, PT, PT, UP0, 0x80, 0x0 ;  /* 0x000000000000781c */ /* 0x000fe20003f4f008 */
[----:B------:R2:W-:Y:S01]  /*48a0*/  MUFU.EX2 R249, R7 ;  /* 0x0000000700f97308 */ /* 0x0005e20000000800 */
[----:B------:R-:W-:Y:S01]  /*48b0*/  @P3 IADD3 R9, R6, 0x8, RZ ;  /* 0x0000000806093810 */ /* 0x000fe20007ffe0ff */
[--C-:B------:R-:W-:Y:S01]  /*48c0*/  FFMA.FTZ R8, R8, UR14, -R4.reuse ;  /* 0x0000000e08087c23 */ /* 0x100fe20008010804 */
[----:B------:R-:W-:Y:S02]  /*48d0*/  PLOP3.LUT P3, PT, PT, PT, UP0, 0x80, 0x0 ;  /* 0x000000000000781c */ /* 0x000fe40003f6f008 */
[----:B------:R-:W-:Y:S05]  /*48e0*/  @P6 ISETP.GE.AND P6, PT, R9, UR5, PT ;  /* 0x0000000509006c0c */ /* 0x000fea000bfc6270 */
[----:B------:R4:W-:Y:S02]  /*48f0*/  MUFU.EX2 R111, R8 ;  /* 0x00000008006f7308 */ /* 0x0009e40000000800 */
[C---:B------:R-:W-:Y:S02]  /*4900*/  @P2 IADD3 R9, R6.reuse, 0x9, RZ ;  /* 0x0000000906092810 */ /* 0x040fe40007ffe0ff */
[----:B------:R-:W-:Y:S02]  /*4910*/  PLOP3.LUT P2, PT, PT, PT, UP0, 0x80, 0x0 ;  /* 0x000000000000781c */ /* 0x000fe40003f4f008 */
[----:B------:R-:W-:Y:S02]  /*4920*/  @P5 ISETP.GE.AND P5, PT, R9, UR5, PT ;  /* 0x0000000509005c0c */ /* 0x000fe4000bfa6270 */
[----:B--2---:R-:W-:Y:S02]  /*4930*/  MOV R7, R97 ;  /* 0x0000006100077202 */ /* 0x004fe40000000f00 */
[----:B------:R-:W-:Y:S02]  /*4940*/  @P1 FSEL R7, R97, -INF , !P4 ;  /* 0xff80000061071808 */ /* 0x000fe40006000000 */
[----:B------:R-:W-:Y:S02]  /*4950*/  PLOP3.LUT P1, PT, PT, PT, UP0, 0x80, 0x0 ;  /* 0x000000000000781c */ /* 0x000fe40003f2f008 */
[----:B------:R-:W-:Y:S01]  /*4960*/  PLOP3.LUT P4, PT, PT, PT, UP0, 0x80, 0x0 ;  /* 0x000000000000781c */ /* 0x000fe20003f8f008 */
[--C-:B------:R-:W-:Y:S01]  /*4970*/  FFMA.FTZ R7, R7, UR14, -R4.reuse ;  /* 0x0000000e07077c23 */ /* 0x100fe20008010804 */
[----:B----4-:R-:W-:Y:S02]  /*4980*/  MOV R8, R89 ;  /* 0x0000005900087202 */ /* 0x010fe40000000f00 */
[----:B------:R-:W-:Y:S01]  /*4990*/  @P0 FSEL R8, R89, -INF , !P6 ;  /* 0xff80000059080808 */ /* 0x000fe20007000000 */
[----:B------:R2:W-:Y:S01]  /*49a0*/  MUFU.EX2 R110, R7 ;  /* 0x00000007006e7308 */ /* 0x0005e20000000800 */
[----:B------:R-:W-:Y:S02]  /*49b0*/  PLOP3.LUT P0, PT, PT, PT, UP0, 0x80, 0x0 ;  /* 0x000000000000781c */ /* 0x000fe40003f0f008 */
[----:B------:R-:W-:Y:S01]  /*49c0*/  @P3 IADD3 R9, R6, 0x10, RZ ;  /* 0x0000001006093810 */ /* 0x000fe20007ffe0ff */
[--C-:B------:R-:W-:Y:S01]  /*49d0*/  FFMA.FTZ R8, R8, UR14, -R5.reuse ;  /* 0x0000000e08087c23 */ /* 0x100fe20008010805 */
[----:B------:R-:W-:Y:S05]  /*49e0*/  PLOP3.LUT P3, PT, PT, PT, UP0, 0x80, 0x0 ;  /* 0x000000000000781c */ /* 0x000fea0003f6f008 */
[----:B------:R4:W-:Y:S01]  /*49f0*/  MUFU.EX2 R247, R8 ;  /* 0x0000000800f77308 */ /* 0x0009e20000000800 */
[----:B------:R-:W-:Y:S02]  /*4a00*/  @P4 ISETP.GE.AND P4, PT, R9, UR5, PT ;  /* 0x0000000509004c0c */ /* 0x000fe4000bf86270 */
[----:B------:R-:W-:Y:S02]  /*4a10*/  @P2 IADD3 R9, R6, 0x11, RZ ;  /* 0x0000001106092810 */ /* 0x000fe40007ffe0ff */
[----:B------:R-:W-:Y:S02]  /*4a20*/  PLOP3.LUT P2, PT, PT, PT, UP0, 0x80, 0x0 ;  /* 0x000000000000781c */ /* 0x000fe40003f4f008 */
[----:B--2---:R-:W-:Y:S02]  /*4a30*/  MOV R7, R88 ;  /* 0x0000005800077202 */ /* 0x004fe40000000f00 */
[----:B------:R-:W-:Y:S02]  /*4a40*/  @P1 FSEL R7, R88, -INF , !P5 ;  /* 0xff80000058071808 */ /* 0x000fe40006800000 */
[----:B------:R-:W-:Y:S03]  /*4a50*/  PLOP3.LUT P1, PT, PT, PT, UP0, 0x80, 0x0 ;  /* 0x000000000000781c */ /* 0x000fe60003f2f008 */
[--C-:B------:R-:W-:Y:S01]  /*4a60*/  FFMA.FTZ R7, R7, UR14, -R5.reuse ;  /* 0x0000000e07077c23 */ /* 0x100fe20008010805 */
[----:B----4-:R-:W-:Y:S02]  /*4a70*/  MOV R8, R98 ;  /* 0x0000006200087202 */ /* 0x010fe40000000f00 */
[----:B------:R-:W-:Y:S01]  /*4a80*/  @P0 FSEL R8, R98, -INF , !P6 ;  /* 0xff80000062080808 */ /* 0x000fe20007000000 */
[----:B------:R2:W-:Y:S01]  /*4a90*/  MUFU.EX2 R246, R7 ;  /* 0x0000000700f67308 */ /* 0x0005e20000000800 */
[----:B------:R-:W-:Y:S02]  /*4aa0*/  PLOP3.LUT P0, PT, PT, PT, UP0, 0x80, 0x0 ;  /* 0x000000000000781c */ /* 0x000fe40003f0f008 */
[----:B------:R-:W-:Y:S01]  /*4ab0*/  PLOP3.LUT P6, PT, PT, PT, UP0, 0x80, 0x0 ;  /* 0x000000000000781c */ /* 0x000fe20003fcf008 */
[--C-:B------:R-:W-:Y:S06]  /*4ac0*/  FFMA.FTZ R8, R8, UR14, -R4.reuse ;  /* 0x0000000e08087c23 */ /* 0x100fec0008010804 */
[----:B------:R1:W-:Y:S06]  /*4ad0*/  MUFU.EX2 R109, R8 ;  /* 0x00000008006d7308 */ /* 0x0003ec0000000800 */
[----:B------:R-:W-:Y:S02]  /*4ae0*/  @P6 ISETP.GE.AND P6, PT, R9, UR5, PT ;  /* 0x0000000509006c0c */ /* 0x000fe4000bfc6270 */
[----:B--2---:R-:W-:Y:S02]  /*4af0*/  MOV R7, R94 ;  /* 0x0000005e00077202 */ /* 0x004fe40000000f00 */
[----:B------:R-:W-:Y:S02]  /*4b00*/  @P1 FSEL R7, R94, -INF , !P5 ;  /* 0xff8000005e071808 */ /* 0x000fe40006800000 */
[----:B------:R-:W-:Y:S02]  /*4b10*/  PLOP3.LUT P1, PT, PT, PT, UP0, 0x80, 0x0 ;  /* 0x000000000000781c */ /* 0x000fe40003f2f008 */
[----:B------:R-:W-:Y:S01]  /*4b20*/  PLOP3.LUT P5, PT, PT, PT, UP0, 0x80, 0x0 ;  /* 0x000000000000781c */ /* 0x000fe20003faf008 */
[--C-:B------:R-:W-:Y:S01]  /*4b30*/  FFMA.FTZ R7, R7, UR14, -R4.reuse ;  /* 0x0000000e07077c23 */ /* 0x100fe20008010804 */
[----:B-1----:R-:W-:Y:S02]  /*4b40*/  MOV R8, R86 ;  /* 0x0000005600087202 */ /* 0x002fe40000000f00 */
[----:B------:R-:W-:Y:S01]  /*4b50*/  @P0 FSEL R8, R86, -INF , !P4 ;  /* 0xff80000056080808 */ /* 0x000fe20006000000 */
[----:B------:R1:W2:Y:S01]  /*4b60*/  MUFU.EX2 R108, R7 ;  /* 0x00000007006c7308 */ /* 0x0002a20000000800 */
[----:B------:R-:W-:Y:S02]  /*4b70*/  PLOP3.LUT P0, PT, PT, PT, UP0, 0x80, 0x0 ;  /* 0x000000000000781c */ /* 0x000fe40003f0f008 */
[----:B------:R-:W-:Y:S01]  /*4b80*/  @P3 IADD3 R9, R6, 0x18, RZ ;  /* 0x0000001806093810 */ /* 0x000fe20007ffe0ff */
[--C-:B------:R-:W-:Y:S01]  /*4b90*/  FFMA.FTZ R8, R8, UR14, -R5.reuse ;  /* 0x0000000e08087c23 */ /* 0x100fe20008010805 */
[----:B------:R-:W-:Y:S02]  /*4ba0*/  PLOP3.LUT P3, PT, PT, PT, UP0, 0x80, 0x0 ;  /* 0x000000000000781c */ /* 0x000fe40003f6f008 */
[----:B------:R-:W-:Y:S03]  /*4bb0*/  @P2 ISETP.GE.AND P2, PT, R9, UR5, PT ;  /* 0x0000000509002c0c */ /* 0x000fe6000bf46270 */
[----:B------:R4:W-:Y:S01]  /*4bc0*/  MUFU.EX2 R250, R8 ;  /* 0x0000000800fa7308 */ /* 0x0009e20000000800 */
[----:B------:R-:W-:Y:S02]  /*4bd0*/  @P5 IADD3 R6, R6, 0x19, RZ ;  /* 0x0000001906065810 */ /* 0x000fe40007ffe0ff */
[----:B-1----:R-:W-:Y:S02]  /*4be0*/  MOV R7, R87 ;  /* 0x0000005700077202 */ /* 0x002fe40000000f00 */
[----:B------:R-:W-:Y:S02]  /*4bf0*/  @P1 FSEL R7, R87, -INF , !P6 ;  /* 0xff80000057071808 */ /* 0x000fe40007000000 */
[----:B------:R-:W-:Y:S03]  /*4c00*/  PLOP3.LUT P1, PT, PT, PT, UP0, 0x80, 0x0 ;  /* 0x000000000000781c */ /* 0x000fe60003f2f008 */
[--C-:B------:R-:W-:Y:S01]  /*4c10*/  FFMA.FTZ R7, R7, UR14, -R5.reuse ;  /* 0x0000000e07077c23 */ /* 0x100fe20008010805 */
[----:B----4-:R-:W-:Y:S02]  /*4c20*/  MOV R8, R96 ;  /* 0x0000006000087202 */ /* 0x010fe40000000f00 */
[----:B------:R-:W-:Y:S01]  /*4c30*/  @P0 FSEL R8, R96, -INF , !P4 ;  /* 0xff80000060080808 */ /* 0x000fe20006000000 */
[----:B------:R1:W4:Y:S01]  /*4c40*/  MUFU.EX2 R248, R7 ;  /* 0x0000000700f87308 */ /* 0x0003220000000800 */
[----:B------:R-:W-:Y:S02]  /*4c50*/  PLOP3.LUT P0, PT, PT, PT, UP0, 0x80, 0x0 ;  /* 0x000000000000781c */ /* 0x000fe40003f0f008 */
[----:B------:R-:W-:Y:S01]  /*4c60*/  PLOP3.LUT P4, PT, PT, PT, UP0, 0x80, 0x0 ;  /* 0x000000000000781c */ /* 0x000fe20003f8f008 */
[--C-:B------:R-:W-:Y:S06]  /*4c70*/  FFMA.FTZ R8, R8, UR14, -R4.reuse ;  /* 0x0000000e08087c23 */ /* 0x100fec0008010804 */
[----:B------:R3:W-:Y:S06]  /*4c80*/  MUFU.EX2 R107, R8 ;  /* 0x00000008006b7308 */ /* 0x0007ec0000000800 */
[----:B------:R-:W-:Y:S02]  /*4c90*/  @P4 ISETP.GE.AND P4, PT, R6, UR5, PT ;  /* 0x0000000506004c0c */ /* 0x000fe4000bf86270 */
[----:B-1----:R-:W-:Y:S02]  /*4ca0*/  MOV R7, R95 ;  /* 0x0000005f00077202 */ /* 0x002fe40000000f00 */
[----:B------:R-:W-:Y:S02]  /*4cb0*/  @P1 FSEL R7, R95, -INF , !P6 ;  /* 0xff8000005f071808 */ /* 0x000fe40007000000 */
[----:B------:R-:W-:Y:S02]  /*4cc0*/  PLOP3.LUT P1, PT, PT, PT, UP0, 0x80, 0x0 ;  /* 0x000000000000781c */ /* 0x000fe40003f2f008 */
[----:B------:R-:W-:Y:S01]  /*4cd0*/  MOV R6, R84 ;  /* 0x0000005400067202 */ /* 0x000fe20000000f00 */
[--C-:B------:R-:W-:Y:S01]  /*4ce0*/  FFMA.FTZ R7, R7, UR14, -R4.reuse ;  /* 0x0000000e07077c23 */ /* 0x100fe20008010804 */
[----:B---3--:R-:W-:Y:S02]  /*4cf0*/  MOV R8, R85 ;  /* 0x0000005500087202 */ /* 0x008fe40000000f00 */
[----:B------:R-:W-:Y:S01]  /*4d00*/  @P0 FSEL R8, R85, -INF , !P2 ;  /* 0xff80000055080808 */ /* 0x000fe20005000000 */
[----:B------:R1:W3:Y:S01]  /*4d10*/  MUFU.EX2 R106, R7 ;  /* 0x00000007006a7308 */ /* 0x0002e20000000800 */
[----:B------:R-:W-:Y:S05]  /*4d20*/  PLOP3.LUT P0, PT, PT, PT, UP0, 0x80, 0x0 ;  /* 0x000000000000781c */ /* 0x000fea0003f0f008 */
[----:B------:R-:W-:Y:S01]  /*4d30*/  @P1 FSEL R6, R84, -INF , !P4 ;  /* 0xff80000054061808 */ /* 0x000fe20006000000 */
[--C-:B-1----:R-:W-:Y:S04]  /*4d40*/  FFMA.FTZ R7, R8, UR14, -R5.reuse ;  /* 0x0000000e08077c23 */ /* 0x102fe80008010805 */
[----:B------:R-:W-:Y:S01]  /*4d50*/  FFMA.FTZ R5, R6, UR14, -R5 ;  /* 0x0000000e06057c23 */ /* 0x000fe20008010805 */
[----:B------:R-:W-:Y:S01]  /*4d60*/  MOV R6, R92 ;  /* 0x0000005c00067202 */ /* 0x000fe20000000f00 */
[----:B------:R1:W-:Y:S01]  /*4d70*/  MUFU.EX2 R245, R7 ;  /* 0x0000000700f57308 */ /* 0x0003e20000000800 */
[----:B------:R-:W-:Y:S02]  /*4d80*/  @P0 FSEL R6, R92, -INF , !P4 ;  /* 0xff8000005c060808 */ /* 0x000fe40006000000 */
[----:B--2---:R-:W-:Y:S02]  /*4d90*/  F2FP.BF16.F32.PACK_AB R8, R108, R109 ;  /* 0x0000006d6c08723e */ /* 0x004fe400000010ff */
[----:B------:R-:W-:Y:S05]  /*4da0*/  IADD3 R82, P0, R11, UR13, RZ ;  /* 0x0000000d0b527c10 */ /* 0x000fea000ff1e0ff */
[----:B------:R2:W3:Y:S01]  /*4db0*/  MUFU.EX2 R244, R5 ;  /* 0x0000000500f47308 */ /* 0x0004e20000000800 */
[----:B------:R-:W-:Y:S02]  /*4dc0*/  IADD3.X R83, R10, UR12, RZ, P0, !PT ;  /* 0x0000000c0a537c10 */ /* 0x000fe400087fe4ff */
[----:B------:R-:W-:Y:S03]  /*4dd0*/  PLOP3.LUT P0, PT, PT, PT, UP3, 0x80, 0x0 ;  /* 0x000000000000781c */ /* 0x000fe60003f0f038 */
[----:B------:R-:W3:Y:S01]  /*4de0*/  LDG.E R81, desc[UR6][R82.64] ;  /* 0x0000000652517981 */ /* 0x000ee2000c1e1900 */
[----:B-1----:R-:W-:Y:S03]  /*4df0*/  MOV R7, R93 ;  /* 0x0000005d00077202 */ /* 0x002fe60000000f00 */
[----:B------:R-:W3:Y:S01]  /*4e00*/  LDG.E R80, desc[UR6][R82.64+0x20] ;  /* 0x0000200652507981 */ /* 0x000ee2000c1e1900 */
[----:B------:R-:W-:Y:S05]  /*4e10*/  @P3 FSEL R7, R93, -INF , !P2 ;  /* 0xff8000005d073808 */ /* 0x000fea0005000000 */
[--C-:B--2---:R-:W-:Y:S01]  /*4e20*/  FFMA.FTZ R5, R7, UR14, -R4.reuse ;  /* 0x0000000e07057c23 */ /* 0x104fe20008010804 */
[----:B------:R-:W-:Y:S01]  /*4e30*/  FFMA.FTZ R4, R6, UR14, -R4 ;  /* 0x0000000e06047c23 */ /* 0x000fe20008010804 */
[----:B------:R-:W-:Y:S02]  /*4e40*/  F2FP.BF16.F32.PACK_AB R6, R249, R251 ;  /* 0x000000fbf906723e */ /* 0x000fe400000010ff */
[----:B------:R1:W-:Y:S01]  /*4e50*/  MUFU.EX2 R105, R5 ;  /* 0x0000000500697308 */ /* 0x0003e20000000800 */
[----:B----4-:R-:W-:Y:S02]  /*4e60*/  F2FP.BF16.F32.PACK_AB R7, R248, R250 ;  /* 0x000000faf807723e */ /* 0x010fe400000010ff */
[----:B------:R3:W-:Y:S07]  /*4e70*/  STS [R103+0x14000], R6 ;  /* 0x0140000667007388 */ /* 0x0007ee0000000800 */
[----:B------:R2:W4:Y:S01]  /*4e80*/  MUFU.EX2 R104, R4 ;  /* 0x0000000400687308 */ /* 0x0005220000000800 */
[----:B-1----:R-:W-:Y:S05]  /*4e90*/  F2FP.BF16.F32.PACK_AB R5, R110, R111 ;  /* 0x0000006f6e05723e */ /* 0x002fea00000010ff */
[----:B------:R1:W-:Y:S01]  /*4ea0*/  STS [R103+0x14400], R5 ;  /* 0x0144000567007388 */ /* 0x0003e20000000800 */
[----:B--2---:R-:W-:Y:S02]  /*4eb0*/  F2FP.BF16.F32.PACK_AB R4, R246, R247 ;  /* 0x000000f7f604723e */ /* 0x004fe400000010ff */
[----:B---3--:R-:W-:Y:S03]  /*4ec0*/  F2FP.BF16.F32.PACK_AB R6, R106, R107 ;  /* 0x0000006b6a06723e */ /* 0x008fe600000010ff */
[----:B------:R4:W-:Y:S04]  /*4ed0*/  STS [R102+0x14000], R4 ;  /* 0x0140000466007388 */ /* 0x0009e80000000800 */
[----:B------:R-:W-:Y:S04]  /*4ee0*/  STS [R102+0x14400], R8 ;  /* 0x0144000866007388 */ /* 0x000fe80000000800 */
[----:B------:R-:W-:Y:S04]  /*4ef0*/  STS [R101+0x14000], R7 ;  /* 0x0140000765007388 */ /* 0x000fe80000000800 */
[----:B------:R-:W-:Y:S01]  /*4f00*/  STS [R101+0x14400], R6 ;  /* 0x0144000665007388 */ /* 0x000fe20000000800 */
[----:B-1----:R-:W-:Y:S05]  /*4f10*/  F2FP.BF16.F32.PACK_AB R5, R244, R245 ;  /* 0x000000f5f405723e */ /* 0x002fea00000010ff */
[----:B------:R-:W-:Y:S01]  /*4f20*/  STS [R100+0x14000], R5 ;  /* 0x0140000564007388 */ /* 0x000fe20000000800 */
[----:B----4-:R-:W-:Y:S05]  /*4f30*/  F2FP.BF16.F32.PACK_AB R4, R104, R105 ;  /* 0x000000696804723e */ /* 0x010fea00000010ff */
[----:B------:R-:W-:Y:S04]  /*4f40*/  STS [R100+0x14400], R4 ;  /* 0x0144000464007388 */ /* 0x000fe80000000800 */
[----:B------:R-:W1:Y:S04]  /*4f50*/  LDSM.16.M88.4 R16, [R115+0x6000] ;  /* 0x006000007310783b */ /* 0x000e680000000200 */
[----:B------:R-:W2:Y:S04]  /*4f60*/  LDSM.16.M88.4 R68, [R114+0x6000] ;  /* 0x006000007244783b */ /* 0x000ea80000000200 */
[----:B------:R-:W3:Y:S04]  /*4f70*/  LDSM.16.M88.4 R72, [R113+0x6000] ;  /* 0x006000007148783b */ /* 0x000ee80000000200 */
        /* <DEDUP_REMOVED lines=29> */
[----:B------:R2:W4:Y:S05]  /*5150*/  LDSM.16.M88.4 R72, [R115+0xa000] ;  /* 0x00a000007348783b */ /* 0x00052a0000000200 */
[C---:B---3--:R-:W-:Y:S06]  /*5160*/  HMMA.16816.F32.BF16 R4, R76.reuse, R196, R4 ;  /* 0x000000c44c04723c */ /* 0x048fec0000041804 */
[C---:B------:R-:W-:Y:S06]  /*5170*/  HMMA.16816.F32.BF16 R8, R76.reuse, R198, R8 ;  /* 0x000000c64c08723c */ /* 0x040fec0000041808 */
[C---:B------:R-:W-:Y:S06]  /*5180*/  HMMA.16816.F32.BF16 R12, R76.reuse, R200, R12 ;  /* 0x000000c84c0c723c */ /* 0x040fec000004180c */
[----:B------:R-:W-:Y:S01]  /*5190*/  HMMA.16816.F32.BF16 R16, R76, R202, R16 ;  /* 0x000000ca4c10723c */ /* 0x000fe20000041810 */
[----:B------:R3:W4:Y:S04]  /*51a0*/  LDSM.16.M88.4 R76, [R114+0xa000] ;  /* 0x00a00000724c783b */ /* 0x0007280000000200 */
[----:B--2--5:R2:W5:Y:S01]  /*51b0*/  LDL.LU R115, [R1+0xc4] ;  /* 0x0000c40001737983 */ /* 0x0245620000300800 */
[C---:B-1----:R-:W-:Y:S06]  /*51c0*/  HMMA.16816.F32.BF16 R4, R68.reuse, R204, R4 ;  /* 0x000000cc4404723c */ /* 0x042fec0000041804 */
[C---:B------:R-:W-:Y:S06]  /*51d0*/  HMMA.16816.F32.BF16 R8, R68.reuse, R206, R8 ;  /* 0x000000ce4408723c */ /* 0x040fec0000041808 */
[C---:B------:R-:W-:Y:S06]  /*51e0*/  HMMA.16816.F32.BF16 R12, R68.reuse, R208, R12 ;  /* 0x000000d0440c723c */ /* 0x040fec000004180c */
[----:B------:R-:W-:Y:S01]  /*51f0*/  HMMA.16816.F32.BF16 R16, R68, R210, R16 ;  /* 0x000000d24410723c */ /* 0x000fe20000041810 */
[----:B------:R1:W2:Y:S04]  /*5200*/  LDSM.16.M88.4 R68, [R113+0xa000] ;  /* 0x00a000007144783b */ /* 0x0002a80000000200 */
[----:B---3--:R3:W5:Y:S01]  /*5210*/  LDL.LU R114, [R1+0xc0] ;  /* 0x0000c00001727983 */ /* 0x0087620000300800 */
[C---:B----4-:R-:W-:Y:S06]  /*5220*/  HMMA.16816.F32.BF16 R4, R72.reuse, R212, R4 ;  /* 0x000000d44804723c */ /* 0x050fec0000041804 */
[C---:B------:R-:W-:Y:S06]  /*5230*/  HMMA.16816.F32.BF16 R8, R72.reuse, R214, R8 ;  /* 0x000000d64808723c */ /* 0x040fec0000041808 */
[C---:B------:R-:W-:Y:S06]  /*5240*/  HMMA.16816.F32.BF16 R12, R72.reuse, R216, R12 ;  /* 0x000000d8480c723c */ /* 0x040fec000004180c */
[----:B------:R-:W-:Y:S01]  /*5250*/  HMMA.16816.F32.BF16 R16, R72, R218, R16 ;  /* 0x000000da4810723c */ /* 0x000fe20000041810 */
[----:B------:R4:W3:Y:S04]  /*5260*/  LDSM.16.M88.4 R72, [R112+0xa000] ;  /* 0x00a000007048783b */ /* 0x0008e80000000200 */
[----:B-1----:R1:W5:Y:S01]  /*5270*/  LDL.LU R113, [R1+0xbc] ;  /* 0x0000bc0001717983 */ /* 0x0023620000300800 */
[C---:B------:R-:W-:Y:S06]  /*5280*/  HMMA.16816.F32.BF16 R4, R76.reuse, R220, R4 ;  /* 0x000000dc4c04723c */ /* 0x040fec0000041804 */
[C---:B------:R-:W-:Y:S06]  /*5290*/  HMMA.16816.F32.BF16 R8, R76.reuse, R222, R8 ;  /* 0x000000de4c08723c */ /* 0x040fec0000041808 */
[C---:B------:R-:W-:Y:S06]  /*52a0*/  HMMA.16816.F32.BF16 R12, R76.reuse, R224, R12 ;  /* 0x000000e04c0c723c */ /* 0x040fec000004180c */
[----:B------:R-:W-:Y:S01]  /*52b0*/  HMMA.16816.F32.BF16 R16, R76, R226, R16 ;  /* 0x000000e24c10723c */ /* 0x000fe20000041810 */
[----:B----4-:R1:W5:Y:S05]  /*52c0*/  LDL.LU R112, [R1+0xb8] ;  /* 0x0000b80001707983 */ /* 0x01036a0000300800 */
[C---:B--2---:R-:W-:Y:S06]  /*52d0*/  HMMA.16816.F32.BF16 R4, R68.reuse, R228, R4 ;  /* 0x000000e44404723c */ /* 0x044fec0000041804 */
        /* <DEDUP_REMOVED lines=11> */
[----:B------:R-:W-:Y:S01]  /*5390*/  FFMA.FTZ R4, -R91, R91, 1 ;  /* 0x3f8000005b047423 */ /* 0x000fe2000001015b */
[----:B------:R-:W-:Y:S01]  /*53a0*/  FMUL.FTZ R69, R249, R5 ;  /* 0x00000005f9457220 */ /* 0x000fe20000410000 */
[----:B------:R-:W-:Y:S01]  /*53b0*/  FFMA.FTZ R5, -R90, R90, 1 ;  /* 0x3f8000005a057423 */ /* 0x000fe2000001015a */
[C---:B------:R-:W-:Y:S01]  /*53c0*/  FADD.FTZ R70, -R81.reuse, R8 ;  /* 0x0000000851467221 */ /* 0x040fe20000010100 */
[----:B------:R-:W-:Y:S01]  /*53d0*/  FMUL.FTZ R8, R4, UR8 ;  /* 0x0000000804087c20 */ /* 0x000fe20008410000 */
[----:B------:R-:W-:Y:S01]  /*53e0*/  FADD.FTZ R9, -R81, R9 ;  /* 0x0000000951097221 */ /* 0x000fe20000010100 */
[----:B------:R-:W-:Y:S01]  /*53f0*/  FMUL.FTZ R4, R5, UR8 ;  /* 0x0000000805047c20 */ /* 0x000fe20008410000 */
[----:B------:R-:W-:Y:S01]  /*5400*/  FFMA.FTZ R5, -R89, R89, 1 ;  /* 0x3f80000059057423 */ /* 0x000fe20000010159 */
[----:B------:R-:W-:Y:S01]  /*5410*/  FMUL.FTZ R8, R68, R8 ;  /* 0x0000000844087220 */ /* 0x000fe20000410000 */
[----:B------:R-:W-:Y:S01]  /*5420*/  FMUL.FTZ R71, R246, R9 ;  /* 0x00000009f6477220 */ /* 0x000fe20000410000 */
[----:B------:R-:W-:Y:S01]  /*5430*/  FMUL.FTZ R4, R69, R4 ;  /* 0x0000000445047220 */ /* 0x000fe20000410000 */
[----:B------:R-:W-:Y:S01]  /*5440*/  FFMA.FTZ R9, -R88, R88, 1 ;  /* 0x3f80000058097423 */ /* 0x000fe20000010158 */
[C---:B------:R-:W-:Y:S01]  /*5450*/  FADD.FTZ R12, -R81.reuse, R12 ;  /* 0x0000000c510c7221 */ /* 0x040fe20000010100 */
[----:B------:R-:W-:Y:S01]  /*5460*/  FADD.FTZ R16, -R81, R16 ;  /* 0x0000001051107221 */ /* 0x000fe20000010100 */
[----:B------:R-:W-:Y:S01]  /*5470*/  FMUL.FTZ R70, R247, R70 ;  /* 0x00000046f7467220 */ /* 0x000fe20000410000 */
[----:B------:R-:W-:Y:S01]  /*5480*/  F2FP.BF16.F32.PACK_AB R4, R4, R8 ;  /* 0x000000080404723e */ /* 0x000fe200000010ff */
[----:B------:R-:W-:Y:S01]  /*5490*/  FADD.FTZ R69, -R81, R17 ;  /* 0x0000001151457221 */ /* 0x000fe20000010100 */
[----:B------:R-:W-:Y:S01]  /*54a0*/  FMUL.FTZ R5, R5, UR8 ;  /* 0x0000000805057c20 */ /* 0x000fe20008410000 */
[----:B------:R-:W-:Y:S01]  /*54b0*/  FMUL.FTZ R9, R9, UR8 ;  /* 0x0000000809097c20 */ /* 0x000fe20008410000 */
[----:B------:R-:W-:Y:S01]  /*54c0*/  FMUL.FTZ R68, R245, R16 ;  /* 0x00000010f5447220 */ /* 0x000fe20000410000 */
[----:B------:R2:W-:Y:S01]  /*54d0*/  STS [R103+0x12000], R4 ;  /* 0x0120000467007388 */ /* 0x0005e20000000800 */
[----:B------:R-:W-:Y:S01]  /*54e0*/  FMUL.FTZ R17, R250, R12 ;  /* 0x0000000cfa117220 */ /* 0x000fe20000410000 */
[----:B------:R-:W-:Y:S01]  /*54f0*/  FFMA.FTZ R12, -R85, R85, 1 ;  /* 0x3f800000550c7423 */ /* 0x000fe20000010155 */
[----:B------:R-:W-:Y:S01]  /*5500*/  FFMA.FTZ R16, -R84, R84, 1 ;  /* 0x3f80000054107423 */ /* 0x000fe20000010154 */
[----:B------:R-:W-:Y:S01]  /*5510*/  FMUL.FTZ R5, R70, R5 ;  /* 0x0000000546057220 */ /* 0x000fe20000410000 */
[----:B------:R-:W-:Y:S01]  /*5520*/  FMUL.FTZ R9, R71, R9 ;  /* 0x0000000947097220 */ /* 0x000fe20000410000 */
[----:B------:R-:W-:Y:S01]  /*5530*/  FMUL.FTZ R69, R244, R69 ;  /* 0x00000045f4457220 */ /* 0x000fe20000410000 */
[----:B------:R-:W-:Y:S01]  /*5540*/  FMUL.FTZ R12, R12, UR8 ;  /* 0x000000080c0c7c20 */ /* 0x000fe20008410000 */
[----:B------:R-:W-:Y:S01]  /*5550*/  FMUL.FTZ R16, R16, UR8 ;  /* 0x0000000810107c20 */ /* 0x000fe20008410000 */
[----:B------:R-:W-:Y:S01]  /*5560*/  FADD.FTZ R13, -R81, R13 ;  /* 0x0000000d510d7221 */ /* 0x000fe20000010100 */
[----:B------:R-:W-:Y:S01]  /*5570*/  F2FP.BF16.F32.PACK_AB R9, R9, R5 ;  /* 0x000000050909723e */ /* 0x000fe200000010ff */
[----:B------:R-:W-:Y:S01]  /*5580*/  FMUL.FTZ R12, R68, R12 ;  /* 0x0000000c440c7220 */ /* 0x000fe20000410000 */
[----:B------:R-:W-:Y:S01]  /*5590*/  FMUL.FTZ R5, R69, R16 ;  /* 0x0000001045057220 */ /* 0x000fe20000410000 */
[----:B------:R-:W-:Y:S01]  /*55a0*/  FMUL.FTZ R72, R248, R13 ;  /* 0x0000000df8487220 */ /* 0x000fe20000410000 */
[----:B------:R-:W-:Y:S01]  /*55b0*/  FFMA.FTZ R13, -R86, R86, 1 ;  /* 0x3f800000560d7423 */ /* 0x000fe20000010156 */
[----:B------:R-:W-:Y:S01]  /*55c0*/  FFMA.FTZ R8, -R87, R87, 1 ;  /* 0x3f80000057087423 */ /* 0x000fe20000010157 */
[----:B------:R-:W-:Y:S01]  /*55d0*/  FADD.FTZ R16, -R80, R10 ;  /* 0x0000000a50107221 */ /* 0x000fe20000010100 */
[----:B------:R-:W-:Y:S01]  /*55e0*/  FMUL.FTZ R6, R111, R6 ;  /* 0x000000066f067220 */ /* 0x000fe20000410000 */
[----:B------:R-:W-:Y:S01]  /*55f0*/  FMUL.FTZ R13, R13, UR8 ;  /* 0x000000080d0d7c20 */ /* 0x000fe20008410000 */
[----:B------:R-:W-:Y:S01]  /*5600*/  FMUL.FTZ R8, R8, UR8 ;  /* 0x0000000808087c20 */ /* 0x000fe20008410000 */
[C---:B------:R-:W-:Y:S01]  /*5610*/  FADD.FTZ R14, -R80.reuse, R14 ;  /* 0x0000000e500e7221 */ /* 0x040fe20000010100 */
[----:B------:R-:W-:Y:S01]  /*5620*/  FADD.FTZ R15, -R80, R15 ;  /* 0x0000000f500f7221 */ /* 0x000fe20000010100 */
[----:B------:R-:W-:Y:S01]  /*5630*/  FMUL.FTZ R13, R17, R13 ;  /* 0x0000000d110d7220 */ /* 0x000fe20000410000 */
[----:B------:R-:W-:Y:S01]  /*5640*/  FMUL.FTZ R8, R72, R8 ;  /* 0x0000000848087220 */ /* 0x000fe20000410000 */
[C---:B------:R-:W-:Y:S01]  /*5650*/  FADD.FTZ R18, -R80.reuse, R18 ;  /* 0x0000001250127221 */ /* 0x040fe20000010100 */
[----:B--2---:R-:W-:Y:S01]  /*5660*/  FADD.FTZ R4, -R80, R7 ;  /* 0x0000000750047221 */ /* 0x004fe20000010100 */
[----:B------:R-:W-:Y:S01]  /*5670*/  F2FP.BF16.F32.PACK_AB R7, R5, R12 ;  /* 0x0000000c0507723e */ /* 0x000fe200000010ff */
[----:B------:R-:W-:Y:S01]  /*5680*/  FFMA.FTZ R5, -R97, R97, 1 ;  /* 0x3f80000061057423 */ /* 0x000fe20000010161 */
[----:B------:R-:W-:Y:S01]  /*5690*/  F2FP.BF16.F32.PACK_AB R8, R8, R13 ;  /* 0x0000000d0808723e */ /* 0x000fe200000010ff */
[----:B------:R-:W-:Y:S01]  /*56a0*/  FMUL.FTZ R12, R110, R4 ;  /* 0x000000046e0c7220 */ /* 0x000fe20000410000 */
[----:B------:R-:W-:Y:S01]  /*56b0*/  FFMA.FTZ R4, -R99, R99, 1 ;  /* 0x3f80000063047423 */ /* 0x000fe20000010163 */
[----:B------:R-:W-:Y:S01]  /*56c0*/  FADD.FTZ R13, -R80, R11 ;  /* 0x0000000b500d7221 */ /* 0x000fe20000010100 */
[----:B------:R-:W-:Y:S01]  /*56d0*/  FMUL.FTZ R11, R109, R16 ;  /* 0x000000106d0b7220 */ /* 0x000fe20000410000 */
[----:B------:R-:W-:Y:S01]  /*56e0*/  FMUL.FTZ R16, R107, R14 ;  /* 0x0000000e6b107220 */ /* 0x000fe20000410000 */
[----:B------:R-:W-:Y:S01]  /*56f0*/  FMUL.FTZ R10, R4, UR8 ;  /* 0x00000008040a7c20 */ /* 0x000fe20008410000 */
[----:B------:R-:W-:Y:S01]  /*5700*/  FMUL.FTZ R4, R5, UR8 ;  /* 0x0000000805047c20 */ /* 0x000fe20008410000 */
[----:B------:R-:W-:Y:S01]  /*5710*/  FFMA.FTZ R5, -R98, R98, 1 ;  /* 0x3f80000062057423 */ /* 0x000fe20000010162 */
[----:B------:R-:W-:Y:S01]  /*5720*/  FMUL.FTZ R13, R108, R13 ;  /* 0x0000000d6c0d7220 */ /* 0x000fe20000410000 */
[----:B------:R-:W-:Y:S01]  /*5730*/  FMUL.FTZ R10, R6, R10 ;  /* 0x0000000a060a7220 */ /* 0x000fe20000410000 */
[----:B------:R-:W-:Y:S01]  /*5740*/  FMUL.FTZ R4, R12, R4 ;  /* 0x000000040c047220 */ /* 0x000fe20000410000 */
[----:B------:R-:W-:Y:S01]  /*5750*/  FFMA.FTZ R6, -R94, R94, 1 ;  /* 0x3f8000005e067423 */ /* 0x000fe2000001015e */
[----:B------:R-:W-:Y:S01]  /*5760*/  FMUL.FTZ R5, R5, UR8 ;  /* 0x0000000805057c20 */ /* 0x000fe20008410000 */
[----:B------:R-:W-:Y:S01]  /*5770*/  FMUL.FTZ R17, R106, R15 ;  /* 0x0000000f6a117220 */ /* 0x000fe20000410000 */
[----:B------:R-:W-:Y:S01]  /*5780*/  FADD.FTZ R19, -R80, R19 ;  /* 0x0000001350137221 */ /* 0x000fe20000010100 */
[----:B------:R-:W-:Y:S01]  /*5790*/  F2FP.BF16.F32.PACK_AB R4, R4, R10 ;  /* 0x0000000a0404723e */ /* 0x000fe200000010ff */
[----:B------:R-:W-:Y:S01]  /*57a0*/  FMUL.FTZ R6, R6, UR8 ;  /* 0x0000000806067c20 */ /* 0x000fe20008410000 */
[----:B------:R-:W-:Y:S01]  /*57b0*/  FMUL.FTZ R5, R11, R5 ;  /* 0x000000050b057220 */ /* 0x000fe20000410000 */
[----:B------:R-:W-:Y:S01]  /*57c0*/  FFMA.FTZ R11, -R96, R96, 1 ;  /* 0x3f800000600b7423 */ /* 0x000fe20000010160 */
[----:B------:R-:W-:Y:S01]  /*57d0*/  FFMA.FTZ R10, -R95, R95, 1 ;  /* 0x3f8000005f0a7423 */ /* 0x000fe2000001015f */
[----:B------:R2:W-:Y:S01]  /*57e0*/  STS [R103+0x12400], R4 ;  /* 0x0124000467007388 */ /* 0x0005e20000000800 */
[----:B------:R-:W-:Y:S01]  /*57f0*/  FMUL.FTZ R6, R13, R6 ;  /* 0x000000060d067220 */ /* 0x000fe20000410000 */
[----:B------:R-:W-:Y:S01]  /*5800*/  FMUL.FTZ R11, R11, UR8 ;  /* 0x000000080b0b7c20 */ /* 0x000fe20008410000 */
[----:B------:R-:W-:Y:S01]  /*5810*/  FMUL.FTZ R10, R10, UR8 ;  /* 0x000000080a0a7c20 */ /* 0x000fe20008410000 */
[----:B------:R-:W-:Y:S01]  /*5820*/  STS [R102+0x12000], R9 ;  /* 0x0120000966007388 */ /* 0x000fe20000000800 */
[----:B------:R-:W-:Y:S01]  /*5830*/  FFMA.FTZ R13, -R93, R93, 1 ;  /* 0x3f8000005d0d7423 */ /* 0x000fe2000001015d */
[----:B------:R-:W-:Y:S01]  /*5840*/  F2FP.BF16.F32.PACK_AB R6, R6, R5 ;  /* 0x000000050606723e */ /* 0x000fe200000010ff */
[----:B------:R-:W-:Y:S01]  /*5850*/  FFMA.FTZ R12, -R92, R92, 1 ;  /* 0x3f8000005c0c7423 */ /* 0x000fe2000001015c */
[----:B------:R-:W-:Y:S01]  /*5860*/  FMUL.FTZ R11, R16, R11 ;  /* 0x0000000b100b7220 */ /* 0x000fe20000410000 */
[----:B------:R-:W-:Y:S01]  /*5870*/  FMUL.FTZ R10, R17, R10 ;  /* 0x0000000a110a7220 */ /* 0x000fe20000410000 */
[----:B------:R-:W-:Y:S01]  /*5880*/  FMUL.FTZ R14, R105, R18 ;  /* 0x00000012690e7220 */ /* 0x000fe20000410000 */
[----:B------:R-:W-:Y:S01]  /*5890*/  STS [R102+0x12400], R6 ;  /* 0x0124000666007388 */ /* 0x000fe20000000800 */
[----:B------:R-:W-:Y:S01]  /*58a0*/  FMUL.FTZ R15, R104, R19 ;  /* 0x00000013680f7220 */ /* 0x000fe20000410000 */
[----:B------:R-:W-:Y:S01]  /*58b0*/  FMUL.FTZ R13, R13, UR8 ;  /* 0x000000080d0d7c20 */ /* 0x000fe20008410000 */
[----:B------:R-:W-:Y:S01]  /*58c0*/  FMUL.FTZ R12, R12, UR8 ;  /* 0x000000080c0c7c20 */ /* 0x000fe20008410000 */
[----:B------:R-:W-:Y:S01]  /*58d0*/  F2FP.BF16.F32.PACK_AB R5, R10, R11 ;  /* 0x0000000b0a05723e */ /* 0x000fe200000010ff */
[----:B------:R-:W-:Y:S01]  /*58e0*/  STS [R101+0x12000], R8 ;  /* 0x0120000865007388 */ /* 0x000fe20000000800 */
[----:B------:R-:W-:Y:S01]  /*58f0*/  FMUL.FTZ R13, R14, R13 ;  /* 0x0000000d0e0d7220 */ /* 0x000fe20000410000 */
[----:B------:R-:W-:Y:S02]  /*5900*/  FMUL.FTZ R12, R15, R12 ;  /* 0x0000000c0f0c7220 */ /* 0x000fe40000410000 */
[----:B------:R-:W-:Y:S04]  /*5910*/  STS [R101+0x12400], R5 ;  /* 0x0124000565007388 */ /* 0x000fe80000000800 */
[----:B------:R-:W-:Y:S01]  /*5920*/  STS [R100+0x12000], R7 ;  /* 0x0120000764007388 */ /* 0x000fe20000000800 */
[----:B--2---:R-:W-:Y:S03]  /*5930*/  F2FP.BF16.F32.PACK_AB R4, R12, R13 ;  /* 0x0000000d0c04723e */ /* 0x004fe600000010ff */
[----:B------:R1:W5:Y:S04]  /*5940*/  LDL.LU R111, [R1+0xb4] ;  /* 0x0000b400016f7983 */ /* 0x0003680000300800 */
[----:B------:R-:W-:Y:S01]  /*5950*/  STS [R100+0x12400], R4 ;  /* 0x0124000464007388 */ /* 0x000fe20000000800 */
[----:B------:R-:W-:Y:S06]  /*5960*/  BAR.SYNC.DEFER_BLOCKING 0x0 ;  /* 0x0000000000007b1d */ /* 0x000fec0000010000 */
[----:B------:R-:W-:Y:S04]  /*5970*/  LDSM.16.MT88.4 R4, [R3+0x14000] ;  /* 0x014000000304783b */ /* 0x000fe80000004200 */
[----:B------:R-:W2:Y:S04]  /*5980*/  LDSM.16.MT88.4 R8, [R0+0x6000] ;  /* 0x006000000008783b */ /* 0x000ea80000004200 */
[----:B------:R1:W5:Y:S04]  /*5990*/  LDL.LU R110, [R1+0xb0] ;  /* 0x0000b000016e7983 */ /* 0x0003680000300800 */
[----:B------:R1:W5:Y:S04]  /*59a0*/  LDL.LU R109, [R1+0xac] ;  /* 0x0000ac00016d7983 */ /* 0x0003680000300800 */
[----:B------:R-:W3:Y:S04]  /*59b0*/  LDSM.16.MT88.4 R12, [R2+0x14000] ;  /* 0x01400000020c783b */ /* 0x000ee80000004200 */
[----:B------:R1:W5:Y:S04]  /*59c0*/  LDL.LU R108, [R1+0xa8] ;  /* 0x0000a800016c7983 */ /* 0x0003680000300800 */
[----:B------:R1:W5:Y:S04]  /*59d0*/  LDL.LU R107, [R1+0xa4] ;  /* 0x0000a400016b7983 */ /* 0x0003680000300800 */
[----:B------:R1:W5:Y:S04]  /*59e0*/  LDL.LU R106, [R1+0xa0] ;  /* 0x0000a000016a7983 */ /* 0x0003680000300800 */
[----:B------:R1:W5:Y:S04]  /*59f0*/  LDL.LU R105, [R1+0x9c] ;  /* 0x00009c0001697983 */ /* 0x0003680000300800 */
[----:B------:R-:W4:Y:S04]  /*5a00*/  LDSM.16.MT88.4 R16, [R0+0x8000] ;  /* 0x008000000010783b */ /* 0x000f280000004200 */
[----:B------:R1:W5:Y:S01]  /*5a10*/  LDL.LU R104, [R1+0x98] ;  /* 0x0000980001687983 */ /* 0x0003620000300800 */
[-C--:B--2---:R-:W-:Y:S03]  /*5a20*/  HMMA.16816.F32.BF16 R20, R4, R8.reuse, R20 ;  /* 0x000000080414723c */ /* 0x084fe60000041814 */
[----:B------:R1:W5:Y:S04]  /*5a30*/  LDL.LU R103, [R1+0x94] ;  /* 0x0000940001677983 */ /* 0x0003680000300800 */
[----:B------:R1:W5:Y:S04]  /*5a40*/  LDL.LU R102, [R1+0x90] ;  /* 0x0000900001667983 */ /* 0x0003680000300800 */
[----:B------:R1:W5:Y:S01]  /*5a50*/  LDL.LU R101, [R1+0x8c] ;  /* 0x00008c0001657983 */ /* 0x0003620000300800 */
[C---:B---3--:R-:W-:Y:S03]  /*5a60*/  HMMA.16816.F32.BF16 R24, R12.reuse, R8, R24 ;  /* 0x000000080c18723c */ /* 0x048fe60000041818 */
[----:B------:R1:W5:Y:S04]  /*5a70*/  LDL.LU R100, [R1+0x88] ;  /* 0x0000880001647983 */ /* 0x0003680000300800 */
[----:B------:R1:W5:Y:S01]  /*5a80*/  LDL R96, [R1+0x68] ;  /* 0x0000680001607983 */ /* 0x0003620000100800 */
[-C--:B------:R-:W-:Y:S03]  /*5a90*/  HMMA.16816.F32.BF16 R28, R12, R10.reuse, R28 ;  /* 0x0000000a0c1c723c */ /* 0x080fe6000004181c */
[----:B------:R-:W2:Y:S03]  /*5aa0*/  LDSM.16.MT88.4 R68, [R0+0xa000] ;  /* 0x00a000000044783b */ /* 0x000ea60000004200 */
[C---:B------:R-:W-:Y:S01]  /*5ab0*/  HMMA.16816.F32.BF16 R32, R4.reuse, R10, R32 ;  /* 0x0000000a0420723c */ /* 0x040fe20000041820 */
[----:B------:R-:W-:Y:S04]  /*5ac0*/  LDSM.16.MT88.4 R72, [R3+0x14800] ;  /* 0x014800000348783b */ /* 0x000fe80000004200 */
[----:B------:R-:W3:Y:S01]  /*5ad0*/  LDSM.16.MT88.4 R76, [R0+0x6800] ;  /* 0x00680000004c783b */ /* 0x000ee20000004200 */
[-C--:B----4-:R-:W-:Y:S03]  /*5ae0*/  HMMA.16816.F32.BF16 R36, R4, R16.reuse, R36 ;  /* 0x000000100424723c */ /* 0x090fe60000041824 */
[----:B------:R-:W4:Y:S04]  /*5af0*/  LDSM.16.MT88.4 R80, [R2+0x14800] ;  /* 0x014800000250783b */ /* 0x000f280000004200 */
[----:B------:R-:W1:Y:S01]  /*5b00*/  LDSM.16.MT88.4 R84, [R0+0x8800] ;  /* 0x008800000054783b */ /* 0x000e620000004200 */
[C---:B------:R-:W-:Y:S03]  /*5b10*/  HMMA.16816.F32.BF16 R40, R12.reuse, R16, R40 ;  /* 0x000000100c28723c */ /* 0x040fe60000041828 */
[----:B------:R-:W1:Y:S03]  /*5b20*/  LDSM.16.MT88.4 R8, [R0+0xa800] ;  /* 0x00a800000008783b */ /* 0x000e660000004200 */
[-C--:B------:R-:W-:Y:S01]  /*5b30*/  HMMA.16816.F32.BF16 R44, R12, R18.reuse, R44 ;  /* 0x000000120c2c723c */ /* 0x080fe2000004182c */
[----:B------:R-:W-:Y:S04]  /*5b40*/  LDSM.16.MT88.4 R88, [R0+0x7800] ;  /* 0x007800000058783b */ /* 0x000fe80000004200 */
[----:B------:R-:W-:Y:S01]  /*5b50*/  LDSM.16.MT88.4 R92, [R2+0x15800] ;  /* 0x01580000025c783b */ /* 0x000fe20000004200 */
[C---:B------:R-:W-:Y:S03]  /*5b60*/  HMMA.16816.F32.BF16 R48, R4.reuse, R18, R48 ;  /* 0x000000120430723c */ /* 0x040fe60000041830 */
[----:B------:R-:W-:Y:S03]  /*5b70*/  LDSM.16.MT88.4 R16, [R2+0x15000] ;  /* 0x015000000210783b */ /* 0x000fe60000004200 */
[-C--:B--2---:R-:W-:Y:S06]  /*5b80*/  HMMA.16816.F32.BF16 R52, R4, R68.reuse, R52 ;  /* 0x000000440434723c */ /* 0x084fec0000041834 */
[C---:B------:R-:W-:Y:S06]  /*5b90*/  HMMA.16816.F32.BF16 R56, R12.reuse, R68, R56 ;  /* 0x000000440c38723c */ /* 0x040fec0000041838 */
[-C--:B------:R-:W-:Y:S01]  /*5ba0*/  HMMA.16816.F32.BF16 R60, R12, R70.reuse, R60 ;  /* 0x000000460c3c723c */ /* 0x080fe2000004183c */
[----:B------:R-:W-:Y:S05]  /*5bb0*/  LDSM.16.MT88.4 R12, [R0+0x7000] ;  /* 0x00700000000c783b */ /* 0x000fea0000004200 */
[----:B------:R-:W-:Y:S01]  /*5bc0*/  HMMA.16816.F32.BF16 R64, R4, R70, R64 ;  /* 0x000000460440723c */ /* 0x000fe20000041840 */
[----:B------:R-:W2:Y:S04]  /*5bd0*/  LDSM.16.MT88.4 R4, [R3+0x15000] ;  /* 0x015000000304783b */ /* 0x000ea80000004200 */
[----:B------:R-:W2:Y:S01]  /*5be0*/  LDSM.16.MT88.4 R68, [R0+0x9000] ;  /* 0x009000000044783b */ /* 0x000ea20000004200 */
[-C--:B---3--:R-:W-:Y:S06]  /*5bf0*/  HMMA.16816.F32.BF16 R20, R72, R76.reuse, R20 ;  /* 0x0000004c4814723c */ /* 0x088fec0000041814 */
[C---:B----4-:R-:W-:Y:S06]  /*5c00*/  HMMA.16816.F32.BF16 R24, R80.reuse, R76, R24 ;  /* 0x0000004c5018723c */ /* 0x050fec0000041818 */
[-C--:B------:R-:W-:Y:S06]  /*5c10*/  HMMA.16816.F32.BF16 R28, R80, R78.reuse, R28 ;  /* 0x0000004e501c723c */ /* 0x080fec000004181c */
[C---:B------:R-:W-:Y:S01]  /*5c20*/  HMMA.16816.F32.BF16 R32, R72.reuse, R78, R32 ;  /* 0x0000004e4820723c */ /* 0x040fe20000041820 */
[----:B------:R-:W3:Y:S05]  /*5c30*/  LDSM.16.MT88.4 R76, [R0+0xb000] ;  /* 0x00b00000004c783b */ /* 0x000eea0000004200 */
[-C--:B-1----:R-:W-:Y:S06]  /*5c40*/  HMMA.16816.F32.BF16 R36, R72, R84.reuse, R36 ;  /* 0x000000544824723c */ /* 0x082fec0000041824 */
[C---:B------:R-:W-:Y:S06]  /*5c50*/  HMMA.16816.F32.BF16 R40, R80.reuse, R84, R40 ;  /* 0x000000545028723c */ /* 0x040fec0000041828 */
[-C--:B------:R-:W-:Y:S06]  /*5c60*/  HMMA.16816.F32.BF16 R44, R80, R86.reuse, R44 ;  /* 0x00000056502c723c */ /* 0x080fec000004182c */
[C---:B------:R-:W-:Y:S01]  /*5c70*/  HMMA.16816.F32.BF16 R48, R72.reuse, R86, R48 ;  /* 0x000000564830723c */ /* 0x040fe20000041830 */
[----:B------:R-:W1:Y:S05]  /*5c80*/  LDSM.16.MT88.4 R84, [R3+0x15800] ;  /* 0x015800000354783b */ /* 0x000e6a0000004200 */
[-C--:B------:R-:W-:Y:S06]  /*5c90*/  HMMA.16816.F32.BF16 R52, R72, R8.reuse, R52 ;  /* 0x000000084834723c */ /* 0x080fec0000041834 */
[C---:B------:R-:W-:Y:S06]  /*5ca0*/  HMMA.16816.F32.BF16 R56, R80.reuse, R8, R56 ;  /* 0x000000085038723c */ /* 0x040fec0000041838 */
[-C--:B------:R-:W-:Y:S01]  /*5cb0*/  HMMA.16816.F32.BF16 R60, R80, R10.reuse, R60 ;  /* 0x0000000a503c723c */ /* 0x080fe2000004183c */
[----:B------:R-:W4:Y:S05]  /*5cc0*/  LDSM.16.MT88.4 R80, [R0+0x9800] ;  /* 0x009800000050783b */ /* 0x000f2a0000004200 */
[----:B------:R-:W-:Y:S01]  /*5cd0*/  HMMA.16816.F32.BF16 R64, R72, R10, R64 ;  /* 0x0000000a4840723c */ /* 0x000fe20000041840 */
[----:B------:R-:W4:Y:S01]  /*5ce0*/  LDSM.16.MT88.4 R8, [R0+0xb800] ;  /* 0x00b800000008783b */ /* 0x000f220000004200 */
[----:B------:R-:W-:Y:S04]  /*5cf0*/  BAR.SYNC.DEFER_BLOCKING 0x0 ;  /* 0x0000000000007b1d */ /* 0x000fe80000010000 */
        /* <DEDUP_REMOVED lines=12> */
[-C--:B-1----:R-:W-:Y:S06]  /*5dc0*/  HMMA.16816.F32.BF16 R20, R84, R88.reuse, R20 ;  /* 0x000000585414723c */ /* 0x082fec0000041814 */
[C---:B------:R-:W-:Y:S06]  /*5dd0*/  HMMA.16816.F32.BF16 R24, R92.reuse, R88, R24 ;  /* 0x000000585c18723c */ /* 0x040fec0000041818 */
[-C--:B------:R-:W-:Y:S06]  /*5de0*/  HMMA.16816.F32.BF16 R28, R92, R90.reuse, R28 ;  /* 0x0000005a5c1c723c */ /* 0x080fec000004181c */
[C---:B------:R-:W-:Y:S06]  /*5df0*/  HMMA.16816.F32.BF16 R32, R84.reuse, R90, R32 ;  /* 0x0000005a5420723c */ /* 0x040fec0000041820 */
        /* <DEDUP_REMOVED lines=64> */
.L_x_583:
        /* <DEDUP_REMOVED lines=430> */
.L_x_584:
        /* <DEDUP_REMOVED lines=175> */
.L_x_586:
        /* <DEDUP_REMOVED lines=19> */
.L_x_587:
        /* <DEDUP_REMOVED lines=53> */
.L_x_589:
[----:B------:R-:W-:Y:S05]  /*8c50*/  BSYNC B0 ;  /* 0x0000000000007941 */ /* 0x000fea0003800000 */
.L_x_588:
        /* <DEDUP_REMOVED lines=20> */
.L_x_591:
[----:B------:R-:W-:Y:S05]  /*8da0*/  BSYNC B0 ;  /* 0x0000000000007941 */ /* 0x000fea0003800000 */
.L_x_590:
        /* <DEDUP_REMOVED lines=35> */
.L_x_593:
[----:B------:R-:W-:Y:S05]  /*8fe0*/  BSYNC B0 ;  /* 0x0000000000007941 */ /* 0x000fea0003800000 */
.L_x_592:
        /* <DEDUP_REMOVED lines=21> */
.L_x_566:
        /* <DEDUP_REMOVED lines=24> */
.L_x_595:
        /* <DEDUP_REMOVED lines=22> */
.L_x_596:
        /* <DEDUP_REMOVED lines=42> */
.L_x_598:
[----:B------:R-:W-:Y:S05]  /*96c0*/  BSYNC B0 ;  /* 0x0000000000007941 */ /* 0x000fea0003800000 */
.L_x_597:
        /* <DEDUP_REMOVED lines=19> */
.L_x_600:
[----:B------:R-:W-:Y:S05]  /*9800*/  BSYNC B0 ;  /* 0x0000000000007941 */ /* 0x000fea0003800000 */
.L_x_599:
        /* <DEDUP_REMOVED lines=32> */
.L_x_602:
[----:B------:R-:W-:Y:S05]  /*9a10*/  BSYNC B0 ;  /* 0x0000000000007941 */ /* 0x000fea0003800000 */
.L_x_601:
        /* <DEDUP_REMOVED lines=19> */
.L_x_594:
[----:B------:R-:W-:Y:S05]  /*9b50*/  BSYNC B1 ;  /* 0x0000000000017941 */ /* 0x000fea0003800000 */
.L_x_561:
[----:B------:R-:W-:Y:S02]  /*9b60*/  ULDC UR5, c[0x0][0xc] ;  /* 0x0000030000057ab9 */ /* 0x000fe40000000800 */
[----:B------:R-:W-:-:S04]  /*9b70*/  UIADD3 UR26, UR5, UR26, URZ ;  /* 0x0000001a051a7290 */ /* 0x000fc8000fffe03f */
[----:B------:R-:W-:-:S06]  /*9b80*/  UISETP.GE.AND UP0, UPT, UR26, UR59, UPT ;  /* 0x0000003b1a00728c */ /* 0x000fcc000bf06270 */
[----:B------:R-:W-:-:S13]  /*9b90*/  PLOP3.LUT P0, PT, PT, PT, UP0, 0x80, 0x0 ;  /* 0x000000000000781c */ /* 0x000fda0003f0f008 */
[----:B------:R-:W-:Y:S05]  /*9ba0*/  @P0 BRA `(.L_x_603) ;  /* 0x0000000000040947 */ /* 0x000fea0003800000 */
[----:B------:R-:W-:Y:S05]  /*9bb0*/  BRA `(.L_x_604) ;  /* 0xffffff6c00ec7947 */ /* 0x000fea000383ffff */
.L_x_603:
[----:B------:R-:W-:Y:S05]  /*9bc0*/  EXIT ;  /* 0x000000000000794d */ /* 0x000fea0003800000 */
.L_x_605:
        /* <DEDUP_REMOVED lines=11> */
.L_x_1596:


//--------------------- .text._ZN5flash44flash_bwd_dq_dk_dv_loop_seqk_parallel_kernelI23Flash_bwd_kernel_traitsILi192ELi64ELi64ELi8ELi4ELi2ELi2ELb1ELb1EN7cutlass10bfloat16_tE19Flash_kernel_traitsILi192ELi64ELi64ELi8ES3_EELb1ELb0ELb1ELb0ELb0ELb0ELb0EEEvNS_16Flash_bwd_paramsE --------------------------
	.section	.text._ZN5flash44flash_bwd_dq_dk_dv_loop_seqk_parallel_kernelI23Flash_bwd_kernel_traitsILi192ELi64ELi64ELi8ELi4ELi2ELi2ELb1ELb1EN7cutlass10bfloat16_tE19Flash_kernel_traitsILi192ELi64ELi64ELi8ES3_EELb1ELb0ELb1ELb0ELb0ELb0ELb0EEEvNS_16Flash_bwd_paramsE,"ax",@progbits
	.align	128
        .global         _ZN5flash44flash_bwd_dq_dk_dv_loop_seqk_parallel_kernelI23Flash_bwd_kernel_traitsILi192ELi64ELi64ELi8ELi4ELi2ELi2ELb1ELb1EN7cutlass10bfloat16_tE19Flash_kernel_traitsILi192ELi64ELi64ELi8ES3_EELb1ELb0ELb1ELb0ELb0ELb0ELb0EEEvNS_16Flash_bwd_paramsE
        .type           _ZN5flash44flash_bwd_dq_dk_dv_loop_seqk_parallel_kernelI23Flash_bwd_kernel_traitsILi192ELi64ELi64ELi8ELi4ELi2ELi2ELb1ELb1EN7cutlass10bfloat16_tE19Flash_kernel_traitsILi192ELi64ELi64ELi8ES3_EELb1ELb0ELb1ELb0ELb0ELb0ELb0EEEvNS_16Flash_bwd_paramsE,@function
        .size           _ZN5flash44flash_bwd_dq_dk_dv_loop_seqk_parallel_kernelI23Flash_bwd_kernel_traitsILi192ELi64ELi64ELi8ELi4ELi2ELi2ELb1ELb1EN7cutlass10bfloat16_tE19Flash_kernel_traitsILi192ELi64ELi64ELi8ES3_EELb1ELb0ELb1ELb0ELb0ELb0ELb0EEEvNS_16Flash_bwd_paramsE,(.L_x_1597 - _ZN5flash44flash_bwd_dq_dk_dv_loop_seqk_parallel_kernelI23Flash_bwd_kernel_traitsILi192ELi64ELi64ELi8ELi4ELi2ELi2ELb1ELb1EN7cutlass10bfloat16_tE19Flash_kernel_traitsILi192ELi64ELi64ELi8ES3_EELb1ELb0ELb1ELb0ELb0ELb0ELb0EEEvNS_16Flash_bwd_paramsE)
        .other          _ZN5flash44flash_bwd_dq_dk_dv_loop_seqk_parallel_kernelI23Flash_bwd_kernel_traitsILi192ELi64ELi64ELi8ELi4ELi2ELi2ELb1ELb1EN7cutlass10bfloat16_tE19Flash_kernel_traitsILi192ELi64ELi64ELi8ES3_EELb1ELb0ELb1ELb0ELb0ELb0ELb0EEEvNS_16Flash_bwd_paramsE,@"STO_CUDA_ENTRY STV_DEFAULT"
_ZN5flash44flash_bwd_dq_dk_dv_loop_seqk_parallel_kernelI23Flash_bwd_kernel_traitsILi192ELi64ELi64ELi8ELi4ELi2ELi2ELb1ELb1EN7cutlass10bfloat16_tE19Flash_kernel_traitsILi192ELi64ELi64ELi8ES3_EELb1ELb0ELb1ELb0ELb0ELb0ELb0EEEvNS_16Flash_bwd_paramsE:
.text._ZN5flash44flash_bwd_dq_dk_dv_loop_seqk_parallel_kernelI23Flash_bwd_kernel_traitsILi192ELi64ELi64ELi8ELi4ELi2ELi2ELb1ELb1EN7cutlass10bfloat16_tE19Flash_kernel_traitsILi192ELi64ELi64ELi8ES3_EELb1ELb0ELb1ELb0ELb0ELb0ELb0EEEvNS_16Flash_bwd_paramsE:
        /* <DEDUP_REMOVED lines=16> */
[----:B------:R-:W-:-:S06]  /*0100*/  ULDC UR60, c[0x0][0x394] ;  /* 0x0000e500003c7ab9 */ /* 0x000fcc0000000800 */
[----:B------:R-:W4:Y:S08]  /*0110*/  S2UR UR56, SR_CTAID.Z ;  /* 0x00000000003879c3 */ /* 0x000f300000002700 */
[----:B------:R-:W5:Y:S01]  /*0120*/  S2UR UR45, SR_CTAID.Y ;  /* 0x00000000002d79c3 */ /* 0x000f620000002600 */
[----:B---3--:R-:W-:Y:S01]  /*0130*/  ULEA UR4, UR5, UR4, 0x18 ;  /* 0x0000000405047291 */ /* 0x008fe2000f8ec03f */
[----:B--2---:R-:W-:Y:S01]  /*0140*/  SHF.R.S32.HI R2, RZ, 0x1f, R8 ;  /* 0x0000001fff027819 */ /* 0x004fe20000011408 */
[----:B----4-:R-:W-:-:S03]  /*0150*/  USHF.R.S32.HI UR5, URZ, 0x1f, UR56 ;  /* 0x0000001f3f057899 */ /* 0x010fc60008011438 */
[CC--:B-1----:R-:W-:Y:S02]  /*0160*/  LEA.HI R0, R2.reuse, R8.reuse, RZ, 0x5 ;  /* 0x0000000802007211 */ /* 0x0c2fe400078f28ff */
[CC--:B------:R-:W-:Y:S02]  /*0170*/  LEA.HI R12, R2.reuse, R8.reuse, RZ, 0x3 ;  /* 0x00000008020c7211 */ /* 0x0c0fe400078f18ff */
[CC--:B------:R-:W-:Y:S01]  /*0180*/  LEA.HI R3, R2.reuse, R8.reuse, RZ, 0x4 ;  /* 0x0000000802037211 */ /* 0x0c0fe200078f20ff */
[----:B-----5:R-:W-:Y:S01]  /*0190*/  USHF.L.U32 UR6, UR45, 0x7, URZ ;  /* 0x000000072d067899 */ /* 0x020fe2000800063f */
        /* <DEDUP_REMOVED lines=17> */
[----:B------:R-:W-:Y:S02]  /*02b0*/  SHF.R.S32.HI R13, RZ, 0x3, R12 ;  /* 0x00000003ff0d7819 */ /* 0x000fe4000001140c */
[----:B------:R-:W-:Y:S02]  /*02c0*/  SHF.R.S32.HI R6, RZ, 0x4, R3 ;  /* 0x00000004ff067819 */ /* 0x000fe40000011403 */
[----:B------:R-:W-:Y:S01]  /*02d0*/  LEA.HI R0, R0, R4, RZ, 0x1 ;  /* 0x0000000400007211 */ /* 0x000fe200078f08ff */
[----:B------:R-:W-:Y:S01]  /*02e0*/  IMAD.SHL.U32 R13, R13, 0x40, RZ ;  /* 0x000000400d0d7824 */ /* 0x000fe200078e00ff */
[----:B------:R-:W-:Y:S02]  /*02f0*/  LOP3.LUT R7, R2, 0xfffffffc, RZ, 0xc0, !PT ;  /* 0xfffffffc02077812 */ /* 0x000fe400078ec0ff */
[----:B------:R-:W-:-:S02]  /*0300*/  LEA.HI R3, R3, R6, RZ, 0x1 ;  /* 0x0000000603037211 */ /* 0x000fc400078f08ff */
[----:B------:R-:W-:Y:S01]  /*0310*/  LOP3.LUT R0, R0, 0xfffffffe, RZ, 0xc0, !PT ;  /* 0xfffffffe00007812 */ /* 0x000fe200078ec0ff */
[----:B------:R-:W-:Y:S01]  /*0320*/  IMAD.IADD R20, R4, 0x1, -R7 ;  /* 0x0000000104147824 */ /* 0x000fe200078e0a07 */
[----:B------:R-:W-:Y:S02]  /*0330*/  LEA.HI R2, R8, R9, RZ, 0x3 ;  /* 0x0000000908027211 */ /* 0x000fe400078f18ff */
[----:B------:R-:W-:Y:S01]  /*0340*/  LOP3.LUT R3, R3, 0xfffffffe, RZ, 0xc0, !PT ;  /* 0xfffffffe03037812 */ /* 0x000fe200078ec0ff */
[----:B------:R-:W-:Y:S01]  /*0350*/  IMAD.IADD R15, R4, 0x1, -R0 ;  /* 0x00000001040f7824 */ /* 0x000fe200078e0a00 */
[----:B------:R-:W-:Y:S01]  /*0360*/  LOP3.LUT R2, R2, 0xfffffff8, RZ, 0xc0, !PT ;  /* 0xfffffff802027812 */ /* 0x000fe200078ec0ff */
[----:B------:R-:W-:Y:S01]  /*0370*/  STL [R1+0x84], R20 ;  /* 0x0000841401007387 */ /* 0x000fe20000100800 */
[----:B------:R-:W-:Y:S01]  /*0380*/  LOP3.LUT R0, R13, 0x1c0, RZ, 0xc0, !PT ;  /* 0x000001c00d007812 */ /* 0x000fe200078ec0ff */
[----:B------:R-:W-:Y:S01]  /*0390*/  IMAD.IADD R14, R6, 0x1, -R3 ;  /* 0x00000001060e7824 */ /* 0x000fe200078e0a03 */
[----:B------:R-:W-:Y:S01]  /*03a0*/  SHF.R.S32.HI R4, RZ, 0x1f, R10 ;  /* 0x0000001fff047819 */ /* 0x000fe2000001140a */
[----:B------:R-:W-:Y:S01]  /*03b0*/  IMAD.IADD R7, R9, 0x1, -R2 ;  /* 0x0000000109077824 */ /* 0x000fe200078e0a02 */
[----:B------:R-:W-:Y:S01]  /*03c0*/  LOP3.LUT R3, R0, 0x38, R22, 0xf8, !PT ;  /* 0x0000003800037812 */ /* 0x000fe200078ef816 */
[----:B------:R-:W-:Y:S01]  /*03d0*/  STL [R1+0x48], R22 ;  /* 0x0000481601007387 */ /* 0x000fe20000100800 */
[----:B------:R-:W-:Y:S01]  /*03e0*/  SHF.R.U32.HI R2, RZ, 0x3, R0 ;  /* 0x00000003ff027819 */ /* 0x000fe20000011600 */
[----:B------:R-:W-:Y:S01]  /*03f0*/  IMAD.SHL.U32 R0, R5, 0x40, RZ ;  /* 0x0000004005007824 */ /* 0x000fe200078e00ff */
[----:B------:R-:W-:-:S02]  /*0400*/  LEA.HI R19, R4, R10, RZ, 0x2 ;  /* 0x0000000a04137211 */ /* 0x000fc400078f10ff */
[----:B------:R-:W-:Y:S01]  /*0410*/  LOP3.LUT R9, R3, R2, RZ, 0x3c, !PT ;  /* 0x0000000203097212 */ /* 0x000fe200078e3cff */
[----:B------:R-:W-:Y:S01]  /*0420*/  IMAD.SHL.U32 R2, R15, 0x10, RZ ;  /* 0x000000100f027824 */ /* 0x000fe200078e00ff */
[----:B------:R-:W-:Y:S02]  /*0430*/  LOP3.LUT R0, R0, 0x1c0, RZ, 0xc0, !PT ;  /* 0x000001c000007812 */ /* 0x000fe400078ec0ff */
[----:B------:R-:W-:Y:S02]  /*0440*/  SHF.R.S32.HI R3, RZ, 0x1f, R11 ;  /* 0x0000001fff037819 */ /* 0x000fe4000001140b */
[----:B------:R-:W-:Y:S02]  /*0450*/  LOP3.LUT R4, R0, 0x10, R2, 0xf8, !PT ;  /* 0x0000001000047812 */ /* 0x000fe400078ef802 */
[C---:B------:R-:W-:Y:S02]  /*0460*/  LOP3.LUT P4, RZ, R5.reuse, 0x4, RZ, 0xc0, !PT ;  /* 0x0000000405ff7812 */ /* 0x040fe4000788c0ff */
[----:B------:R-:W-:-:S02]  /*0470*/  LOP3.LUT P3, RZ, R5, 0x2, RZ, 0xc0, !PT ;  /* 0x0000000205ff7812 */ /* 0x000fc4000786c0ff */
[----:B------:R-:W-:Y:S01]  /*0480*/  LEA.HI R13, R3, R11, RZ, 0x3 ;  /* 0x0000000b030d7211 */ /* 0x000fe200078f18ff */
[----:B------:R-:W-:Y:S01]  /*0490*/  IMAD.SHL.U32 R3, R14, 0x200, RZ ;  /* 0x000002000e037824 */ /* 0x000fe200078e00ff */
[----:B------:R-:W-:Y:S02]  /*04a0*/  SHF.R.S32.HI R21, RZ, 0x7, R16 ;  /* 0x00000007ff157819 */ /* 0x000fe40000011410 */
[----:B------:R-:W-:Y:S02]  /*04b0*/  LOP3.LUT R5, R0, 0x8, R12, 0xf8, !PT ;  /* 0x0000000800057812 */ /* 0x000fe400078ef80c */
[----:B------:R-:W-:Y:S01]  /*04c0*/  SHF.R.U32.HI R2, RZ, 0x3, R0 ;  /* 0x00000003ff027819 */ /* 0x000fe20000011600 */
[----:B------:R-:W-:Y:S01]  /*04d0*/  IMAD.SHL.U32 R10, R21, 0x20, RZ ;  /* 0x00000020150a7824 */ /* 0x000fe200078e00ff */
[----:B------:R-:W-:Y:S02]  /*04e0*/  LOP3.LUT R4, R4, 0x8, R12, 0xf8, !PT ;  /* 0x0000000804047812 */ /* 0x000fe400078ef80c */
[----:B------:R-:W-:Y:S01]  /*04f0*/  LOP3.LUT R0, R5, R2, RZ, 0x3c, !PT ;  /* 0x0000000205007212 */ /* 0x000fe200078e3cff */
[----:B------:R-:W-:Y:S01]  /*0500*/  IMAD R5, R21, 0x800, R3 ;  /* 0x0000080015057824 */ /* 0x000fe200078e0203 */
[----:B------:R-:W-:Y:S01]  /*0510*/  LOP3.LUT R2, R3, R4, R2, 0xf6, !PT ;  /* 0x0000000403027212 */ /* 0x000fe200078ef602 */
[----:B------:R1:W-:Y:S01]  /*0520*/  STL [R1+0x88], R10 ;  /* 0x0000880a01007387 */ /* 0x0003e20000100800 */
[----:B------:R-:W-:Y:S01]  /*0530*/  SHF.R.S32.HI R3, RZ, 0x6, R17 ;  /* 0x00000006ff037819 */ /* 0x000fe20000011411 */
[----:B------:R-:W-:Y:S01]  /*0540*/  IMAD.IADD R0, R5, 0x1, R0 ;  /* 0x0000000105007824 */ /* 0x000fe200078e0200 */
[----:B------:R-:W-:-:S02]  /*0550*/  LOP3.LUT R6, R13, 0xfffffff8, RZ, 0xc0, !PT ;  /* 0xfffffff80d067812 */ /* 0x000fc400078ec0ff */
[----:B------:R-:W-:Y:S01]  /*0560*/  LOP3.LUT R8, R7, 0x1, RZ, 0xc0, !PT ;  /* 0x0000000107087812 */ /* 0x000fe200078ec0ff */
[C---:B------:R-:W-:Y:S01]  /*0570*/  IMAD R17, R3.reuse, 0x200, R9 ;  /* 0x0000020003117824 */ /* 0x040fe200078e0209 */
[----:B------:R-:W-:Y:S01]  /*0580*/  LEA R2, R2, UR4, 0x1 ;  /* 0x0000000402027c11 */ /* 0x000fe2000f8e08ff */
[----:B------:R-:W-:Y:S01]  /*0590*/  IMAD.SHL.U32 R4, R3, 0x8, RZ ;  /* 0x0000000803047824 */ /* 0x000fe200078e00ff */
[----:B------:R-:W-:Y:S01]  /*05a0*/  ISETP.NE.U32.AND P0, PT, R8, 0x1, PT ;  /* 0x000000010800780c */ /* 0x000fe20003f05070 */
[----:B------:R-:W-:Y:S02]  /*05b0*/  IMAD.SHL.U32 R3, R7, 0x40, RZ ;  /* 0x0000004007037824 */ /* 0x000fe400078e00ff */
[----:B------:R-:W-:Y:S01]  /*05c0*/  IMAD.IADD R6, R11, 0x1, -R6 ;  /* 0x000000010b067824 */ /* 0x000fe200078e0a06 */
[----:B------:R-:W-:Y:S01]  /*05d0*/  R2P PR, R7, 0x6 ;  /* 0x0000000607007804 */ /* 0x000fe20000000000 */
[----:B------:R-:W-:Y:S01]  /*05e0*/  IMAD.SHL.U32 R8, R14, 0x20, RZ ;  /* 0x000000200e087824 */ /* 0x000fe200078e00ff */
[----:B------:R-:W-:Y:S01]  /*05f0*/  LOP3.LUT R3, R3, 0x1c0, RZ, 0xc0, !PT ;  /* 0x000001c003037812 */ /* 0x000fe200078ec0ff */
[----:B------:R-:W-:Y:S01]  /*0600*/  IMAD.SHL.U32 R7, R18, 0x2, RZ ;  /* 0x0000000212077824 */ /* 0x000fe200078e00ff */
[----:B------:R-:W-:-:S02]  /*0610*/  LOP3.LUT R4, R4, 0x18, RZ, 0xc0, !PT ;  /* 0x0000001804047812 */ /* 0x000fc400078ec0ff */
[----:B------:R-:W-:Y:S01]  /*0620*/  LOP3.LUT R9, R3, 0x20, R10, 0xf8, !PT ;  /* 0x0000002003097812 */ /* 0x000fe200078ef80a */
[----:B------:R-:W-:Y:S01]  /*0630*/  IMAD R11, R20, 0x400, R7 ;  /* 0x00000400140b7824 */ /* 0x000fe200078e0207 */
[----:B------:R-:W-:Y:S02]  /*0640*/  SHF.R.U32.HI R5, RZ, 0x3, R3 ;  /* 0x00000003ff057819 */ /* 0x000fe40000011603 */
[C---:B------:R-:W-:Y:S01]  /*0650*/  LOP3.LUT P6, RZ, R6.reuse, 0x4, RZ, 0xc0, !PT ;  /* 0x0000000406ff7812 */ /* 0x040fe200078cc0ff */
[C---:B-1----:R-:W-:Y:S01]  /*0660*/  IMAD.SHL.U32 R10, R6.reuse, 0x40, RZ ;  /* 0x00000040060a7824 */ /* 0x042fe200078e00ff */
[----:B------:R-:W-:Y:S02]  /*0670*/  LOP3.LUT P5, RZ, R6, 0x2, RZ, 0xc0, !PT ;  /* 0x0000000206ff7812 */ /* 0x000fe400078ac0ff */
[----:B------:R-:W-:Y:S02]  /*0680*/  LOP3.LUT R9, R9, R5, RZ, 0x3c, !PT ;  /* 0x0000000509097212 */ /* 0x000fe400078e3cff */
[----:B------:R-:W-:Y:S01]  /*0690*/  LOP3.LUT R6, R5, R3, R4, 0x1e, !PT ;  /* 0x0000000305067212 */ /* 0x000fe200078e1e04 */
[----:B------:R-:W-:Y:S01]  /*06a0*/  IMAD R5, R15, 0x400, R7 ;  /* 0x000004000f057824 */ /* 0x000fe200078e0207 */
[----:B------:R-:W-:Y:S01]  /*06b0*/  LOP3.LUT R12, R4, 0x20, R8, 0xf8, !PT ;  /* 0x00000020040c7812 */ /* 0x000fe200078ef808 */
[----:B------:R-:W-:Y:S01]  /*06c0*/  IMAD.SHL.U32 R7, R14, 0x8, RZ ;  /* 0x000000080e077824 */ /* 0x000fe200078e00ff */
[----:B------:R-:W-:Y:S01]  /*06d0*/  LOP3.LUT R3, R10, 0x1c0, RZ, 0xc0, !PT ;  /* 0x000001c00a037812 */ /* 0x000fe200078ec0ff */
[----:B------:R-:W-:-:S02]  /*06e0*/  IMAD.SHL.U32 R8, R13, 0x40, RZ ;  /* 0x000000400d087824 */ /* 0x000fc400078e00ff */
[----:B------:R-:W-:Y:S01]  /*06f0*/  IMAD.IADD R16, R11, 0x1, R9 ;  /* 0x000000010b107824 */ /* 0x000fe200078e0209 */
[----:B------:R-:W-:Y:S01]  /*0700*/  SHF.R.U32.HI R4, RZ, 0x3, R3 ;  /* 0x00000003ff047819 */ /* 0x000fe20000011603 */
[----:B------:R-:W-:Y:S01]  /*0710*/  IMAD.IADD R11, R5, 0x1, R6 ;  /* 0x00000001050b7824 */ /* 0x000fe200078e0206 */
[----:B------:R-:W-:Y:S01]  /*0720*/  LOP3.LUT R5, R3, 0x8, R7, 0xf8, !PT ;  /* 0x0000000803057812 */ /* 0x000fe200078ef807 */
[----:B------:R-:W-:Y:S01]  /*0730*/  VIADD R14, R22, 0x80 ;  /* 0x00000080160e7836 */ /* 0x000fe20000000000 */
[----:B------:R-:W-:Y:S01]  /*0740*/  LOP3.LUT R8, R8, 0xfffffe00, RZ, 0xc0, !PT ;  /* 0xfffffe0008087812 */ /* 0x000fe200078ec0ff */
[----:B------:R-:W-:Y:S01]  /*0750*/  IMAD.MOV.U32 R6, RZ, RZ, 0x20 ;  /* 0x00000020ff067424 */ /* 0x000fe200078e00ff */
[----:B------:R-:W-:Y:S01]  /*0760*/  LOP3.LUT R3, R4, R12, R3, 0x1e, !PT ;  /* 0x0000000c04037212 */ /* 0x000fe200078e1e03 */
[----:B------:R-:W-:Y:S01]  /*0770*/  IMAD.MOV.U32 R12, RZ, RZ, 0x40 ;  /* 0x00000040ff0c7424 */ /* 0x000fe200078e00ff */
[----:B------:R-:W-:Y:S01]  /*0780*/  LOP3.LUT R4, R5, R4, RZ, 0x3c, !PT ;  /* 0x0000000405047212 */ /* 0x000fe200078e3cff */
[--C-:B------:R-:W-:Y:S01]  /*0790*/  IMAD R7, R20, 0x400, R8.reuse ;  /* 0x0000040014077824 */ /* 0x100fe200078e0208 */
[----:B------:R-:W-:Y:S01]  /*07a0*/  SHF.R.S32.HI R5, RZ, 0x2, R19 ;  /* 0x00000002ff057819 */ /* 0x000fe20000011413 */
[----:B------:R-:W-:Y:S01]  /*07b0*/  IMAD R9, R15, 0x400, R8 ;  /* 0x000004000f097824 */ /* 0x000fe200078e0208 */
[----:B------:R-:W-:Y:S01]  /*07c0*/  LOP3.LUT R8, R3, R8, RZ, 0xfc, !PT ;  /* 0x0000000803087212 */ /* 0x000fe200078efcff */
[----:B------:R-:W-:-:S02]  /*07d0*/  VIADD R15, R22, 0x40 ;  /* 0x00000040160f7836 */ /* 0x000fc40000000000 */
[----:B------:R-:W-:Y:S02]  /*07e0*/  IMAD.IADD R7, R7, 0x1, R4 ;  /* 0x0000000107077824 */ /* 0x000fe400078e0204 */
[----:B------:R-:W-:Y:S01]  /*07f0*/  IMAD.IADD R9, R4, 0x1, R9 ;  /* 0x0000000104097824 */ /* 0x000fe200078e0209 */
[----:B------:R-:W-:Y:S01]  /*0800*/  STL [R1+0x6c], R15 ;  /* 0x00006c0f01007387 */ /* 0x000fe20000100800 */
[----:B------:R-:W-:Y:S01]  /*0810*/  IMAD.U32 R3, RZ, RZ, UR5 ;  /* 0x00000005ff037e24 */ /* 0x000fe2000f8e00ff */
[----:B------:R-:W-:Y:S01]  /*0820*/  USHF.R.S32.HI UR5, URZ, 0x1f, UR45 ;  /* 0x0000001f3f057899 */ /* 0x000fe2000801142d */
[----:B------:R-:W-:Y:S01]  /*0830*/  IMAD.U32 R4, RZ, RZ, UR6 ;  /* 0x00000006ff047e24 */ /* 0x000fe2000f8e00ff */
[----:B------:R-:W-:Y:S01]  /*0840*/  USHF.R.S32.HI UR6, URZ, 0x1f, UR56 ;  /* 0x0000001f3f067899 */ /* 0x000fe20008011438 */
[----:B------:R-:W-:Y:S01]  /*0850*/  IMAD R13, R20, 0x10, R5 ;  /* 0x00000010140d7824 */ /* 0x000fe200078e0205 */
[----:B------:R-:W-:Y:S01]  /*0860*/  LEA R5, R17, UR4, 0x1 ;  /* 0x0000000411057c11 */ /* 0x000fe2000f8e08ff */
[----:B------:R-:W-:Y:S01]  /*0870*/  STL [R1+0x70], R14 ;  /* 0x0000700e01007387 */ /* 0x000fe20000100800 */
[----:B------:R-:W-:Y:S01]  /*0880*/  IMAD.MOV.U32 R10, RZ, RZ, -0x10 ;  /* 0xfffffff0ff0a7424 */ /* 0x000fe200078e00ff */
[----:B------:R-:W-:Y:S01]  /*0890*/  SEL R4, R6, 0xffffffe0, !P3 ;  /* 0xffffffe006047807 */ /* 0x000fe20005800000 */
[----:B------:R-:W-:Y:S01]  /*08a0*/  IMAD.U32 R3, RZ, RZ, UR5 ;  /* 0x00000005ff037e24 */ /* 0x000fe2000f8e00ff */
[----:B------:R1:W-:Y:S01]  /*08b0*/  STL [R1+0x50], R13 ;  /* 0x0000500d01007387 */ /* 0x0003e20000100800 */
[----:B------:R-:W-:Y:S01]  /*08c0*/  IMAD.U32 R3, RZ, RZ, UR6 ;  /* 0x00000006ff037e24 */ /* 0x000fe2000f8e00ff */
[----:B------:R-:W-:Y:S01]  /*08d0*/  UIADD3 UR6, UR4, 0xc000, URZ ;  /* 0x0000c00004067890 */ /* 0x000fe2000fffe03f */
[----:B------:R-:W-:Y:S01]  /*08e0*/  SEL R3, R12, 0xffffffc0, !P4 ;  /* 0xffffffc00c037807 */ /* 0x000fe20006000000 */
[----:B------:R2:W-:Y:S01]  /*08f0*/  STL [R1+0x2c], R5 ;  /* 0x00002c0501007387 */ /* 0x0005e20000100800 */
[----:B------:R-:W-:Y:S01]  /*0900*/  SEL R10, R10, 0x10, !P0 ;  /* 0x000000100a0a7807 */ /* 0x000fe20004000000 */
[----:B------:R-:W-:Y:S01]  /*0910*/  UIADD3 UR5, UR4, 0x12000, URZ ;  /* 0x0001200004057890 */ /* 0x000fe2000fffe03f */
[----:B------:R-:W-:-:S05]  /*0920*/  SEL R6, R6, 0xffffffe0, !P5 ;  /* 0xffffffe006067807 */ /* 0x000fca0006800000 */
[----:B------:R-:W-:Y:S02]  /*0930*/  LEA R9, R9, UR5, 0x1 ;  /* 0x0000000509097c11 */ /* 0x000fe4000f8e08ff */
[----:B-1----:R-:W-:Y:S02]  /*0940*/  LEA R13, R0, UR4, 0x1 ;  /* 0x00000004000d7c11 */ /* 0x002fe4000f8e08ff */
[----:B------:R-:W-:Y:S02]  /*0950*/  LEA R0, R16, UR4, 0x1 ;  /* 0x0000000410007c11 */ /* 0x000fe4000f8e08ff */
[----:B--2---:R-:W-:Y:S01]  /*0960*/  SEL R5, R12, 0xffffffc0, !P6 ;  /* 0xffffffc00c057807 */ /* 0x004fe20007000000 */
[--C-:B------:R-:W-:Y:S01]  /*0970*/  IMAD.IADD R12, R4, 0x1, R13.reuse ;  /* 0x00000001040c7824 */ /* 0x100fe200078e020d */
[C---:B------:R-:W-:Y:S01]  /*0980*/  IADD3 R4, R3.reuse, R13, R4 ;  /* 0x0000000d03047210 */ /* 0x040fe20007ffe004 */
[----:B------:R1:W-:Y:S01]  /*0990*/  STL [R1], R13 ;  /* 0x0000000d01007387 */ /* 0x0003e20000100800 */
[----:B------:R-:W-:-:S02]  /*09a0*/  IMAD.IADD R252, R3, 0x1, R13 ;  /* 0x0000000103fc7824 */ /* 0x000fc400078e020d */
[----:B------:R-:W-:Y:S01]  /*09b0*/  IMAD.IADD R3, R3, 0x1, R2 ;  /* 0x0000000103037824 */ /* 0x000fe200078e0202 */
[----:B------:R2:W-:Y:S04]  /*09c0*/  STL [R1+0x4], R12 ;  /* 0x0000040c01007387 */ /* 0x0005e80000100800 */
[----:B------:R3:W-:Y:S04]  /*09d0*/  STL [R1+0x10], R4 ;  /* 0x0000100401007387 */ /* 0x0007e80000100800 */
[----:B------:R4:W-:Y:S01]  /*09e0*/  STL [R1+0x54], R0 ;  /* 0x0000540001007387 */ /* 0x0009e20000100800 */
[----:B-1----:R-:W-:Y:S01]  /*09f0*/  LEA R13, R11, UR6, 0x1 ;  /* 0x000000060b0d7c11 */ /* 0x002fe2000f8e08ff */
[----:B------:R-:W-:-:S04]  /*0a00*/  IMAD.IADD R11, R0, 0x1, R10 ;  /* 0x00000001000b7824 */ /* 0x000fc800078e020a */
[----:B------:R-:W-:Y:S01]  /*0a10*/  STL [R1+0x74], R13 ;  /* 0x0000740d01007387 */ /* 0x000fe20000100800 */
[C---:B--2---:R-:W-:Y:S02]  /*0a20*/  VIADD R12, R13.reuse, 0x40 ;  /* 0x000000400d0c7836 */ /* 0x044fe40000000000 */
[C---:B---3--:R-:W-:Y:S01]  /*0a30*/  VIADD R4, R0.reuse, 0x20 ;  /* 0x0000002000047836 */ /* 0x048fe20000000000 */
[----:B------:R1:W-:Y:S01]  /*0a40*/  STL [R1+0x60], R11 ;  /* 0x0000600b01007387 */ /* 0x0003e20000100800 */
[----:B------:R-:W-:Y:S02]  /*0a50*/  @P1 VIADD R4, R0, 0xffffffe0 ;  /* 0xffffffe000041836 */ /* 0x000fe40000000000 */
[----:B------:R-:W-:Y:S01]  /*0a60*/  @P2 VIADD R12, R13, 0xffffffc0 ;  /* 0xffffffc00d0c2836 */ /* 0x000fe20000000000 */
[----:B----4-:R-:W-:Y:S01]  /*0a70*/  LEA R0, R8, UR4, 0x1 ;  /* 0x0000000408007c11 */ /* 0x010fe2000f8e08ff */
        /* <DEDUP_REMOVED lines=20> */
.L_x_652:
        /* <DEDUP_REMOVED lines=67> */
.L_x_606:
        /* <DEDUP_REMOVED lines=15> */
[----:B------:R-:W-:Y:S01]  /*10e0*/  UIMAD UR24, UR45, UR7, UR6 ;  /* 0x000000072d1872a4 */ /* 0x000fe2000f8e0206 */
[----:B------:R-:W-:-:S02]  /*10f0*/  @UP2 ULDC.64 UR10, c[0x0][0x420] ;  /* 0x00010800000a2ab9 */ /* 0x000fc40000000a00 */
[----:B------:R-:W-:Y:S01]  /*1100*/  @!UP2 ULDC.64 UR6, c[0x0][0x418] ;  /* 0x000106000006aab9 */ /* 0x000fe20000000a00 */
[----:B------:R-:W-:Y:S02]  /*1110*/  @UP2 UIMAD.WIDE.U32 UR46, UR9, UR10, URZ ;  /* 0x0000000a092e22a5 */ /* 0x000fe4000f8e003f */
[----:B------:R-:W-:Y:S02]  /*1120*/  @!UP2 UIMAD UR10, UR58, UR6, URZ ;  /* 0x000000063a0aa2a4 */ /* 0x000fe4000f8e023f */
[----:B------:R-:W-:Y:S02]  /*1130*/  @!UP2 UIMAD.WIDE.U32 UR38, UR45, UR6, URZ ;  /* 0x000000062d26a2a5 */ /* 0x000fe4000f8e003f */
[----:B------:R-:W-:Y:S01]  /*1140*/  UIADD3 UR6, UR12, 0x40, UR42 ;  /* 0x000000400c067890 */ /* 0x000fe2000fffe02a */
[----:B------:R-:W-:Y:S01]  /*1150*/  ULDC UR18, c[0x0][0x394] ;  /* 0x0000e50000127ab9 */ /* 0x000fe20000000800 */
[----:B-1----:R-:W-:Y:S01]  /*1160*/  IABS R8, R9 ;  /* 0x0000000900087213 */ /* 0x002fe20000000000 */
[----:B------:R-:W-:Y:S01]  /*1170*/  USEL UR34, UR20, URZ, UP0 ;  /* 0x0000003f14227287 */ /* 0x000fe20008000000 */
[----:B------:R-:W-:Y:S01]  /*1180*/  ISETP.NE.AND P3, PT, R9, RZ, PT ;  /* 0x000000ff0900720c */ /* 0x000fe20003f65270 */
[----:B------:R-:W-:Y:S01]  /*1190*/  UIADD3 UR18, UR6, UR18, -UR8 ;  /* 0x0000001206127290 */ /* 0x000fe2000fffe808 */
[----:B------:R-:W1:Y:S01]  /*11a0*/  I2F.RP R4, R8 ;  /* 0x0000000800047306 */ /* 0x000e620000209400 */
[----:B------:R-:W-:Y:S01]  /*11b0*/  ULDC.64 UR30, c[0x0][0x240] ;  /* 0x00009000001e7ab9 */ /* 0x000fe20000000a00 */
[----:B------:R-:W-:Y:S01]  /*11c0*/  ULDC UR59, c[0x0][0x2d4] ;  /* 0x0000b500003b7ab9 */ /* 0x000fe20000000800 */
[----:B------:R-:W-:Y:S01]  /*11d0*/  ULDC UR28, c[0x0][0x2dc] ;  /* 0x0000b700001c7ab9 */ /* 0x000fe20000000800 */
[----:B--2---:R-:W-:-:S02]  /*11e0*/  UIMAD.WIDE.U32 UR26, UR13, UR14, URZ ;  /* 0x0000000e0d1a72a5 */ /* 0x004fc4000f8e003f */
[----:B------:R-:W-:Y:S02]  /*11f0*/  USHF.R.S32.HI UR36, URZ, 0x1f, UR59 ;  /* 0x0000001f3f247899 */ /* 0x000fe4000801143b */
[----:B------:R-:W-:Y:S02]  /*1200*/  UIMAD UR50, UR13, UR15, UR27 ;  /* 0x0000000f0d3272a4 */ /* 0x000fe4000f8e021b */
[----:B------:R-:W-:Y:S01]  /*1210*/  UIADD3 UR13, UR12, 0x3f, URZ ;  /* 0x0000003f0c0d7890 */ /* 0x000fe2000fffe03f */
[----:B------:R-:W-:Y:S01]  /*1220*/  ULDC.U8 UR27, c[0x0][0x480] ;  /* 0x00012000001b7ab9 */ /* 0x000fe20000000000 */
[----:B------:R-:W-:Y:S01]  /*1230*/  UIMAD.WIDE.U32 UR14, UR9, UR30, URZ ;  /* 0x0000001e090e72a5 */ /* 0x000fe2000f8e003f */
[----:B-1----:R-:W1:Y:S01]  /*1240*/  MUFU.RCP R4, R4 ;  /* 0x0000000400047308 */ /* 0x002e620000001000 */
[----:B------:R-:W-:Y:S02]  /*1250*/  USHF.R.S32.HI UR20, URZ, 0x1f, UR13 ;  /* 0x0000001f3f147899 */ /* 0x000fe4000801140d */
[----:B------:R-:W-:-:S02]  /*1260*/  UISETP.NE.AND UP4, UPT, UR27, URZ, UPT ;  /* 0x0000003f1b00728c */ /* 0x000fc4000bf85270 */
[----:B------:R-:W-:Y:S02]  /*1270*/  ULEA.HI UR27, UR20, UR13, URZ, 0x6 ;  /* 0x0000000d141b7291 */ /* 0x000fe4000f8f303f */
[----:B------:R-:W-:Y:S02]  /*1280*/  UIADD3 UR13, UR18, 0x3f, URZ ;  /* 0x0000003f120d7890 */ /* 0x000fe4000fffe03f */
[----:B------:R-:W-:Y:S02]  /*1290*/  USEL UR57, UR16, UR14, !UP2 ;  /* 0x0000000e10397287 */ /* 0x000fe4000d000000 */
[----:B------:R-:W-:Y:S01]  /*12a0*/  USHF.R.S32.HI UR14, URZ, 0x1f, UR13 ;  /* 0x0000001f3f0e7899 */ /* 0x000fe2000801140d */
[----:B------:R-:W-:Y:S01]  /*12b0*/  ULDC UR61, c[0x0][0x270] ;  /* 0x00009c00003d7ab9 */ /* 0x000fe20000000800 */
[----:B------:R-:W-:Y:S02]  /*12c0*/  @UP2 UIMAD UR49, UR9, UR11, UR47 ;  /* 0x0000000b093122a4 */ /* 0x000fe4000f8e022f */
[----:B------:R-:W-:Y:S01]  /*12d0*/  @!UP2 UIMAD UR35, UR45, UR7, UR10 ;  /* 0x000000072d23a2a4 */ /* 0x000fe2000f8e020a */
[----:B-1----:R-:W-:Y:S01]  /*12e0*/  VIADD R4, R4, 0xffffffe ;  /* 0x0ffffffe04047836 */ /* 0x002fe20000000000 */
[----:B------:R-:W-:-:S02]  /*12f0*/  USHF.L.U64.HI UR19, UR45, 0x7, UR58 ;  /* 0x000000072d137899 */ /* 0x000fc4000801023a */
[----:B------:R-:W-:Y:S01]  /*1300*/  UIMAD UR23, UR9, UR31, URZ ;  /* 0x0000001f091772a4 */ /* 0x000fe2000f8e023f */
[----:B------:R-:W1:Y:S01]  /*1310*/  F2I.FTZ.U32.TRUNC.NTZ R5, R4 ;  /* 0x0000000400057305 */ /* 0x000e62000021f000 */
[----:B------:R-:W-:Y:S02]  /*1320*/  UIMAD.WIDE UR6, UR28, UR61, URZ ;  /* 0x0000003d1c0672a5 */ /* 0x000fe4000f8e023f */
[----:B------:R-:W-:Y:S02]  /*1330*/  UIMAD.WIDE.U32 UR10, UR45, UR59, URZ ;  /* 0x0000003b2d0a72a5 */ /* 0x000fe4000f8e003f */
[----:B------:R-:W-:Y:S02]  /*1340*/  ULEA.HI UR20, UR14, UR13, URZ, 0x6 ;  /* 0x0000000d0e147291 */ /* 0x000fe4000f8f303f */
[----:B------:R-:W-:Y:S02]  /*1350*/  UIMAD UR13, UR36, UR45, URZ ;  /* 0x0000002d240d72a4 */ /* 0x000fe4000f8e023f */
[----:B------:R-:W-:-:S02]  /*1360*/  UIADD3 UR51, UR17, UR24, URZ ;  /* 0x0000001811337290 */ /* 0x000fc4000fffe03f */
[----:B------:R-:W-:Y:S02]  /*1370*/  USEL UR32, UR19, URZ, UP0 ;  /* 0x0000003f13207287 */ /* 0x000fe40008000000 */
[----:B------:R-:W-:Y:S01]  /*1380*/  @UP2 UIADD3 UR51, UR15, UR23, URZ ;  /* 0x000000170f332290 */ /* 0x000fe2000fffe03f */
[----:B-1----:R-:W-:Y:S01]  /*1390*/  IMAD.MOV R4, RZ, RZ, -R5 ;  /* 0x000000ffff047224 */ /* 0x002fe200078e0a05 */
[----:B------:R-:W-:Y:S02]  /*13a0*/  UIMAD.WIDE.U32 UR14, UR6, UR10, URZ ;  /* 0x0000000a060e72a5 */ /* 0x000fe4000f8e003f */
[----:B------:R-:W-:Y:S01]  /*13b0*/  UIMAD UR19, UR7, UR10, URZ ;  /* 0x0000000a071372a4 */ /* 0x000fe2000f8e023f */
[----:B------:R-:W-:Y:S01]  /*13c0*/  IMAD R6, R4, R8, RZ ;  /* 0x0000000804067224 */ /* 0x000fe200078e02ff */
[----:B------:R-:W-:Y:S01]  /*13d0*/  UIMAD UR10, UR58, UR59, UR13 ;  /* 0x0000003b3a0a72a4 */ /* 0x000fe2000f8e020d */
[----:B------:R-:W-:Y:S01]  /*13e0*/  IMAD.MOV.U32 R4, RZ, RZ, RZ ;  /* 0x000000ffff047224 */ /* 0x000fe200078e00ff */
[----:B------:R-:W-:-:S02]  /*13f0*/  USHF.R.S32.HI UR18, URZ, 0x6, UR27 ;  /* 0x000000063f127899 */ /* 0x000fc4000801141b */
[----:B------:R-:W-:Y:S01]  /*1400*/  USHF.R.S32.HI UR13, URZ, 0x6, UR20 ;  /* 0x000000063f0d7899 */ /* 0x000fe20008011414 */
[----:B------:R-:W-:Y:S01]  /*1410*/  IMAD.HI.U32 R4, R5, R6, R4 ;  /* 0x0000000605047227 */ /* 0x000fe200078e0004 */
[----:B------:R-:W-:Y:S01]  /*1420*/  MOV R5, R7 ;  /* 0x0000000700057202 */ /* 0x000fe20000000f00 */
[----:B------:R-:W-:Y:S02]  /*1430*/  UIADD3 UR10, UR11, UR10, URZ ;  /* 0x0000000a0b0a7290 */ /* 0x000fe4000fffe03f */
[----:B------:R-:W-:Y:S02]  /*1440*/  UISETP.LT.AND UP0, UPT, UR18, UR13, UPT ;  /* 0x0000000d1200728c */ /* 0x000fe4000bf01270 */
[----:B------:R-:W-:Y:S01]  /*1450*/  IMAD.HI.U32 R4, R4, R5, RZ ;  /* 0x0000000504047227 */ /* 0x000fe200078e00ff */
[----:B------:R-:W-:Y:S02]  /*1460*/  UIMAD UR19, UR6, UR10, UR19 ;  /* 0x0000000a061372a4 */ /* 0x000fe4000f8e0213 */
[----:B------:R-:W-:Y:S01]  /*1470*/  USEL UR36, UR18, UR13, UP0 ;  /* 0x0000000d12247287 */ /* 0x000fe20008000000 */
[----:B------:R-:W-:Y:S01]  /*1480*/  IMAD.MOV R6, RZ, RZ, -R4 ;  /* 0x000000ffff067224 */ /* 0x000fe200078e0a04 */
[----:B------:R-:W-:-:S02]  /*1490*/  UIMAD.WIDE.U32 UR10, UR6, UR9, URZ ;  /* 0x00000009060a72a5 */ /* 0x000fc4000f8e003f */
[----:B------:R-:W-:Y:S01]  /*14a0*/  UIMAD UR13, UR7, UR9, URZ ;  /* 0x00000009070d72a4 */ /* 0x000fe2000f8e023f */
[C---:B------:R-:W-:Y:S01]  /*14b0*/  IMAD R5, R8.reuse, R6, R5 ;  /* 0x0000000608057224 */ /* 0x040fe200078e0205 */
[----:B------:R-:W-:Y:S02]  /*14c0*/  UIADD3 UR43, UR15, UR19, URZ ;  /* 0x000000130f2b7290 */ /* 0x000fe4000fffe03f */
[----:B------:R-:W-:Y:S02]  /*14d0*/  UISETP.NE.AND UP1, UPT, UR44, -0x1, UPT ;  /* 0xffffffff2c00788c */ /* 0x000fe4000bf25270 */
[----:B------:R-:W-:Y:S01]  /*14e0*/  ISETP.GT.U32.AND P1, PT, R8, R5, PT ;  /* 0x000000050800720c */ /* 0x000fe20003f24070 */
[----:B------:R-:W-:Y:S01]  /*14f0*/  @UP2 UIADD3 UR43, UR11, UR13, URZ ;  /* 0x0000000d0b2b2290 */ /* 0x000fe2000fffe03f */
[----:B------:R-:W-:Y:S01]  /*1500*/  ULDC.U8 UR25, c[0x0][0x3d8] ;  /* 0x0000f60000197ab9 */ /* 0x000fe20000000000 */
[----:B------:R-:W-:Y:S02]  /*1510*/  ULEA UR13, UR36, 0xffffffc0, 0x6 ;  /* 0xffffffc0240d7891 */ /* 0x000fe4000f8e303f */
[----:B------:R-:W-:-:S02]  /*1520*/  UISETP.NE.AND UP3, UPT, UR25, URZ, UPT ;  /* 0x0000003f1900728c */ /* 0x000fc4000bf65270 */
[----:B------:R-:W-:Y:S02]  /*1530*/  USEL UR55, UR14, UR10, !UP2 ;  /* 0x0000000a0e377287 */ /* 0x000fe4000d000000 */
[----:B------:R-:W-:Y:S02]  /*1540*/  USHF.R.S32.HI UR20, URZ, 0x1f, UR13 ;  /* 0x0000001f3f147899 */ /* 0x000fe4000801140d */
[----:B------:R-:W-:Y:S02]  /*1550*/  UIADD3 UR14, UP0, UR13, UR34, URZ ;  /* 0x000000220d0e7290 */ /* 0x000fe4000ff1e03f */
[----:B------:R-:W-:Y:S01]  /*1560*/  @!P1 IMAD.IADD R5, R5, 0x1, -R8 ;  /* 0x0000000105059824 */ /* 0x000fe200078e0a08 */
[----:B------:R-:W-:Y:S01]  /*1570*/  @!P1 IADD3 R4, R4, 0x1, RZ ;  /* 0x0000000104049810 */ /* 0x000fe20007ffe0ff */
[----:B------:R-:W-:Y:S01]  /*1580*/  @UP1 UIADD3 UR21, UR41, UR44, URZ ;  /* 0x0000002c29151290 */ /* 0x000fe2000fffe03f */
[----:B------:R-:W-:Y:S01]  /*1590*/  PLOP3.LUT P1, PT, PT, PT, UP1, 0x80, 0x0 ;  /* 0x000000000000781c */ /* 0x000fe20003f2f018 */
[----:B------:R-:W-:Y:S01]  /*15a0*/  UIADD3.X UR15, UR20, UR32, URZ, UP0, !UPT ;  /* 0x00000020140f7290 */ /* 0x000fe200087fe43f */
[----:B------:R-:W-:Y:S01]  /*15b0*/  ISETP.GE.U32.AND P0, PT, R5, R8, PT ;  /* 0x000000080500720c */ /* 0x000fe20003f06070 */
[----:B------:R-:W-:Y:S01]  /*15c0*/  UIMAD UR7, UR7, UR14, URZ ;  /* 0x0000000e070772a4 */ /* 0x000fe2000f8e023f */
[----:B------:R-:W-:Y:S01]  /*15d0*/  LOP3.LUT R5, R9, UR56, RZ, 0x3c, !PT ;  /* 0x0000003809057c12 */ /* 0x000fe2000f8e3cff */
[----:B------:R-:W-:-:S02]  /*15e0*/  @UP1 UIADD3 UR22, UR41, UR44, URZ ;  /* 0x0000002c29161290 */ /* 0x000fc4000fffe03f */
[----:B------:R-:W-:Y:S01]  /*15f0*/  UIMAD UR48, UR56, UR28, URZ ;  /* 0x0000001c383072a4 */ /* 0x000fe2000f8e023f */
[----:B------:R-:W-:Y:S01]  /*1600*/  ISETP.GE.AND P2, PT, R5, RZ, PT ;  /* 0x000000ff0500720c */ /* 0x000fe20003f46270 */
[----:B------:R-:W-:Y:S01]  /*1610*/  ULDC UR34, c[0x0][0x2c4] ;  /* 0x0000b10000227ab9 */ /* 0x000fe20000000800 */
[----:B------:R-:W-:Y:S01]  /*1620*/  @UP1 ULDC.64 UR28, c[0x0][0x248] ;  /* 0x00009200001c1ab9 */ /* 0x000fe20000000a00 */
[----:B------:R-:W-:Y:S01]  /*1630*/  UIMAD UR18, UR6, UR15, UR7 ;  /* 0x0000000f061272a4 */ /* 0x000fe2000f8e0207 */
[----:B------:R-:W-:Y:S01]  /*1640*/  @UP1 ULDC.64 UR24, c[0x0][0x250] ;  /* 0x0000940000181ab9 */ /* 0x000fe20000000a00 */
[----:B------:R-:W-:Y:S02]  /*1650*/  @UP3 UIMAD UR15, UR45, UR34, URZ ;  /* 0x000000222d0f32a4 */ /* 0x000fe4000f8e023f */
[----:B------:R-:W-:Y:S01]  /*1660*/  @P0 VIADD R4, R4, 0x1 ;  /* 0x0000000104040836 */ /* 0x000fe20000000000 */
[----:B------:R-:W-:Y:S01]  /*1670*/  @UP1 UIMAD.WIDE.U32 UR16, UR21, UR28, URZ ;  /* 0x0000001c151012a5 */ /* 0x000fe2000f8e003f */
[----:B------:R-:W-:Y:S01]  /*1680*/  PLOP3.LUT P0, PT, PT, PT, UP3, 0x80, 0x0 ;  /* 0x000000000000781c */ /* 0x000fe20003f0f038 */
[----:B------:R-:W-:Y:S01]  /*1690*/  @UP1 UIMAD UR21, UR21, UR29, URZ ;  /* 0x0000001d151512a4 */ /* 0x000fe2000f8e023f */
[----:B------:R-:W-:Y:S01]  /*16a0*/  IMAD.MOV.U32 R18, RZ, RZ, R4 ;  /* 0x000000ffff127224 */ /* 0x000fe200078e0004 */
[----:B------:R-:W-:-:S02]  /*16b0*/  @UP1 UIMAD.WIDE.U32 UR10, UR22, UR24, URZ ;  /* 0x00000018160a12a5 */ /* 0x000fc4000f8e003f */
[----:B------:R-:W-:Y:S02]  /*16c0*/  @UP1 UIMAD UR19, UR22, UR25, URZ ;  /* 0x00000019161312a4 */ /* 0x000fe4000f8e023f */
[----:B------:R-:W-:Y:S01]  /*16d0*/  UIMAD.WIDE.U32 UR22, UR6, UR14, URZ ;  /* 0x0000000e061672a5 */ /* 0x000fe2000f8e003f */
[----:B------:R-:W-:Y:S01]  /*16e0*/  @!P2 IADD3 R18, -R18, RZ, RZ ;  /* 0x000000ff1212a210 */ /* 0x000fe20007ffe1ff */
[----:B------:R-:W-:Y:S01]  /*16f0*/  @UP3 USEL UR14, UR15, UR9, !UP2 ;  /* 0x000000090f0e3287 */ /* 0x000fe2000d000000 */
[----:B------:R-:W-:Y:S01]  /*1700*/  @!P3 LOP3.LUT R18, RZ, R9, RZ, 0x33, !PT ;  /* 0x00000009ff12b212 */ /* 0x000fe200078e33ff */
[----:B------:R-:W-:Y:S01]  /*1710*/  @!UP3 UIMAD UR7, UR45, UR61, UR56 ;  /* 0x0000003d2d07b2a4 */ /* 0x000fe2000f8e0238 */
[----:B------:R-:W-:Y:S01]  /*1720*/  @UP3 ULDC UR6, c[0x0][0x2e4] ;  /* 0x0000b90000063ab9 */ /* 0x000fe20000000800 */
[----:B------:R-:W-:Y:S02]  /*1730*/  @!UP2 UIADD3 UR49, UR39, UR35, URZ ;  /* 0x000000232731a290 */ /* 0x000fe4000fffe03f */
[----:B------:R-:W-:-:S02]  /*1740*/  @UP3 UIMAD UR15, UR56, UR6, UR14 ;  /* 0x00000006380f32a4 */ /* 0x000fc4000f8e020e */
[----:B------:R-:W-:Y:S02]  /*1750*/  USEL UR52, UR50, URZ, UP4 ;  /* 0x0000003f32347287 */ /* 0x000fe4000a000000 */
[----:B------:R-:W-:Y:S02]  /*1760*/  @UP1 UIADD3 UR32, UR17, UR21, URZ ;  /* 0x0000001511201290 */ /* 0x000fe4000fffe03f */
[----:B------:R-:W-:Y:S02]  /*1770*/  USHF.R.S32.HI UR33, URZ, 0x1f, UR42 ;  /* 0x0000001f3f217899 */ /* 0x000fe4000801142a */
[----:B------:R-:W-:Y:S02]  /*1780*/  USEL UR54, UR26, URZ, UP4 ;  /* 0x0000003f1a367287 */ /* 0x000fe4000a000000 */
[----:B------:R-:W-:Y:S02]  /*1790*/  USHF.R.S32.HI UR53, URZ, 0x1f, UR48 ;  /* 0x0000001f3f357899 */ /* 0x000fe40008011430 */
[----:B------:R-:W-:-:S02]  /*17a0*/  @UP1 UIADD3 UR37, UR11, UR19, URZ ;  /* 0x000000130b251290 */ /* 0x000fc4000fffe03f */
[----:B------:R-:W-:Y:S02]  /*17b0*/  @!UP3 UIMAD UR15, UR7, UR34, URZ ;  /* 0x00000022070fb2a4 */ /* 0x000fe4000f8e023f */
[----:B------:R-:W-:Y:S01]  /*17c0*/  UIADD3 UR50, UR23, UR18, URZ ;  /* 0x0000001217327290 */ /* 0x000fe2000fffe03f */
[----:B------:R-:W-:Y:S01]  /*17d0*/  @UP1 UMOV UR21, UR16 ;  /* 0x0000001000151c82 */ /* 0x000fe20008000000 */
[----:B------:R-:W-:Y:S01]  /*17e0*/  @UP1 UMOV UR35, UR10 ;  /* 0x0000000a00231c82 */ /* 0x000fe20008000000 */
[----:B------:R-:W-:Y:S09]  /*17f0*/  @P1 BRA `(.L_x_608) ;  /* 0x0000000000301947 */ /* 0x000ff20003800000 */
        /* <DEDUP_REMOVED lines=12> */
.L_x_608:
        /* <DEDUP_REMOVED lines=13> */
.L_x_609:
        /* <DEDUP_REMOVED lines=11> */
.L_x_610:
[----:B------:R-:W-:-:S04]  /*1a40*/  UIMAD UR6, UR45, UR61, UR56 ;  /* 0x0000003d2d0672a4 */ /* 0x000fc8000f8e0238 */
[----:B------:R-:W-:-:S12]  /*1a50*/  UIMAD UR6, UR6, UR59, URZ ;  /* 0x0000003b060672a4 */ /* 0x000fd8000f8e023f */
.L_x_611:
[----:B------:R-:W2:Y:S01]  /*1a60*/  LDL.64 R4, [R1+0x48] ;  /* 0x0000480001047983 */ /* 0x000ea20000100a00 */
[----:B------:R-:W2:Y:S03]  /*1a70*/  LDC.64 R20, c[0x0][0x420] ;  /* 0x00010800ff147b82 */ /* 0x000ea60000000a00 */
[----:B------:R1:W3:Y:S01]  /*1a80*/  LDL.64 R32, [R1+0x48] ;  /* 0x0000480001207983 */ /* 0x0002e20000100a00 */
[----:B------:R-:W-:Y:S01]  /*1a90*/  USHF.R.S32.HI UR16, URZ, 0x1f, UR56 ;  /* 0x0000001f3f107899 */ /* 0x000fe20008011438 */
[----:B------:R-:W-:Y:S01]  /*1aa0*/  BSSY B1, `(.L_x_607) ;  /* 0x0000857000017945 */ /* 0x000fe20003800000 */
[----:B------:R-:W-:Y:S01]  /*1ab0*/  UIADD3 UR34, UR13, UR6, URZ ;  /* 0x000000060d227290 */ /* 0x000fe2000fffe03f */
[----:B------:R-:W4:Y:S01]  /*1ac0*/  S2R R29, SR_TID.X ;  /* 0x00000000001d7919 */ /* 0x000f220000002100 */
[----:B------:R-:W-:Y:S01]  /*1ad0*/  ULDC UR11, c[0x0][0x2dc] ;  /* 0x0000b700000b7ab9 */ /* 0x000fe20000000800 */
[----:B------:R-:W-:Y:S01]  /*1ae0*/  ULDC.64 UR6, c[0x0][0x428] ;  /* 0x00010a0000067ab9 */ /* 0x000fe20000000a00 */
[----:B------:R-:W-:Y:S01]  /*1af0*/  UIMAD UR14, UR11, UR61, URZ ;  /* 0x0000003d0b0e72a4 */ /* 0x000fe2000f8e023f */
[----:B------:R-:W-:Y:S01]  /*1b00*/  IMAD.U32 R8, RZ, RZ, UR6 ;  /* 0x00000006ff087e24 */ /* 0x000fe2000f8e00ff */
[----:B------:R-:W-:-:S02]  /*1b10*/  UIMAD UR9, UR16, UR6, URZ ;  /* 0x00000006100972a4 */ /* 0x000fc4000f8e023f */
[----:B------:R-:W-:Y:S01]  /*1b20*/  UIADD3 UR6, -UR8, UR12, UR42 ;  /* 0x0000000c08067290 */ /* 0x000fe2000fffe12a */
[----:B------:R-:W-:Y:S01]  /*1b30*/  ULDC UR46, c[0x0][0x398] ;  /* 0x0000e600002e7ab9 */ /* 0x000fe20000000800 */
[----:B------:R-:W-:Y:S02]  /*1b40*/  UIMAD UR26, UR56, UR7, UR9 ;  /* 0x00000007381a72a4 */ /* 0x000fe4000f8e0209 */
[----:B------:R-:W-:Y:S02]  /*1b50*/  USHF.L.U32 UR7, UR14, 0x6, URZ ;  /* 0x000000060e077899 */ /* 0x000fe4000800063f */
[----:B------:R-:W-:Y:S02]  /*1b60*/  UIADD3 UR6, UR6, -UR46, URZ ;  /* 0x8000002e06067290 */ /* 0x000fe4000fffe03f */
[----:B------:R-:W-:Y:S02]  /*1b70*/  UIADD3 UR27, UR13, UR15, URZ ;  /* 0x0000000f0d1b7290 */ /* 0x000fe4000fffe03f */
[----:B------:R-:W-:-:S02]  /*1b80*/  UIADD3 UR15, UP2, UP0, UR22, UR7, UR48 ;  /* 0x00000007160f7290 */ /* 0x000fc4000f85e030 */
[----:B------:R-:W-:Y:S01]  /*1b90*/  USHF.R.S32.HI UR7, URZ, 0x1f, UR7 ;  /* 0x0000001f3f077899 */ /* 0x000fe20008011407 */
[----:B------:R-:W-:Y:S01]  /*1ba0*/  ULDC.64 UR18, c[0x0][0x3e0] ;  /* 0x0000f80000127ab9 */ /* 0x000fe20000000a00 */
[----:B------:R-:W-:Y:S01]  /*1bb0*/  ULDC.64 UR22, c[0x0][0x210] ;  /* 0x0000840000167ab9 */ /* 0x000fe20000000a00 */
[----:B------:R-:W-:Y:S01]  /*1bc0*/  ULDC.64 UR38, c[0x0][0x2b0] ;  /* 0x0000ac0000267ab9 */ /* 0x000fe20000000a00 */
[----:B------:R-:W-:Y:S01]  /*1bd0*/  UIADD3 UR9, UR36, -0x1, URZ ;  /* 0xffffffff24097890 */ /* 0x000fe2000fffe03f */
[----:B----4-:R-:W-:-:S04]  /*1be0*/  SHF.R.S32.HI R9, RZ, 0x1f, R29 ;  /* 0x0000001fff097819 */ /* 0x010fc8000001141d */
[CC--:B------:R-:W-:Y:S02]  /*1bf0*/  LEA.HI R26, R9.reuse, R29.reuse, RZ, 0x3 ;  /* 0x0000001d091a7211 */ /* 0x0c0fe400078f18ff */
[----:B------:R-:W-:Y:S01]  /*1c00*/  LEA.HI R9, R9, R29, RZ, 0x5 ;  /* 0x0000001d09097211 */ /* 0x000fe200078f28ff */
[----:B--2---:R-:W-:Y:S02]  /*1c10*/  IMAD R5, R20, UR20, RZ ;  /* 0x0000001414057c24 */ /* 0x004fe4000f8e02ff */
[----:B---3--:R-:W-:Y:S01]  /*1c20*/  IMAD.MOV.U32 R32, RZ, RZ, R4 ;  /* 0x000000ffff207224 */ /* 0x008fe200078e0004 */
[----:B------:R-:W-:Y:S01]  /*1c30*/  SHF.R.S32.HI R4, RZ, 0x3, R26 ;  /* 0x00000003ff047819 */ /* 0x000fe2000001141a */
[----:B------:R-:W-:-:S03]  /*1c40*/  IMAD R5, R21, UR13, R5 ;  /* 0x0000000d15057c24 */ /* 0x000fc6000f8e0205 */
[----:B------:R-:W-:Y:S02]  /*1c50*/  SHF.R.S32.HI R33, RZ, 0x1f, R32 ;  /* 0x0000001fff217819 */ /* 0x000fe40000011420 */
[----:B------:R-:W-:Y:S01]  /*1c60*/  IADD3 R6, P0, R32, UR10, RZ ;  /* 0x0000000a20067c10 */ /* 0x000fe2000ff1e0ff */
[----:B------:R-:W-:Y:S01]  /*1c70*/  ULDC.64 UR10, c[0x0][0x258] ;  /* 0x00009600000a7ab9 */ /* 0x000fe20000000a00 */
[----:B------:R-:W-:Y:S01]  /*1c80*/  SHF.R.S32.HI R28, RZ, 0x1f, R4 ;  /* 0x0000001fff1c7819 */ /* 0x000fe20000011404 */
[----:B------:R1:W-:Y:S01]  /*1c90*/  STL [R1+0x4c], R33 ;  /* 0x00004c2101007387 */ /* 0x0003e20000100800 */
[----:B------:R-:W-:Y:S01]  /*1ca0*/  IADD3.X R7, R33, UR49, RZ, P0, !PT ;  /* 0x0000003121077c10 */ /* 0x000fe200087fe4ff */
[----:B------:R-:W-:Y:S01]  /*1cb0*/  ULDC.64 UR48, c[0x0][0x478] ;  /* 0x00011e0000307ab9 */ /* 0x000fe20000000a00 */
[----:B------:R-:W-:Y:S01]  /*1cc0*/  IADD3 R10, P0, R4, UR13, RZ ;  /* 0x0000000d040a7c10 */ /* 0x000fe2000ff1e0ff */
[----:B------:R-:W-:Y:S01]  /*1cd0*/  IMAD.WIDE.U32 R6, R20, UR13, R6 ;  /* 0x0000000d14067c25 */ /* 0x000fe2000f8e0006 */
[----:B------:R-:W-:-:S03]  /*1ce0*/  UIMAD UR13, UR16, UR10, URZ ;  /* 0x0000000a100d72a4 */ /* 0x000fc6000f8e023f */
[----:B------:R-:W-:Y:S01]  /*1cf0*/  IMAD.IADD R7, R7, 0x1, R5 ;  /* 0x0000000107077824 */ /* 0x000fe200078e0205 */
[----:B------:R-:W-:Y:S01]  /*1d00*/  IADD3.X R5, R28, UR20, RZ, P0, !PT ;  /* 0x000000141c057c10 */ /* 0x000fe200087fe4ff */
[----:B------:R-:W-:Y:S01]  /*1d10*/  USHF.R.S32.HI UR20, URZ, 0x1f, UR6 ;  /* 0x0000001f3f147899 */ /* 0x000fe20008011406 */
[----:B------:R-:W-:Y:S01]  /*1d20*/  IMAD.WIDE.U32 R6, R8, UR56, R6 ;  /* 0x0000003808067c25 */ /* 0x000fe2000f8e0006 */
[----:B------:R-:W-:Y:S02]  /*1d30*/  SHF.R.S32.HI R8, RZ, 0x5, R9 ;  /* 0x00000005ff087819 */ /* 0x000fe40000011409 */
[----:B------:R-:W-:Y:S01]  /*1d40*/  ULEA.HI UR20, UR20, UR6, URZ, 0x6 ;  /* 0x0000000614147291 */ /* 0x000fe2000f8f303f */
[----:B------:R-:W-:Y:S01]  /*1d50*/  IMAD R5, R5, UR30, RZ ;  /* 0x0000001e05057c24 */ /* 0x000fe2000f8e02ff */
[----:B------:R-:W-:Y:S02]  /*1d60*/  UIADD3.X UR6, UR50, UR7, UR53, UP2, UP0 ;  /* 0x0000000732067290 */ /* 0x000fe400097e0435 */
[----:B------:R-:W-:Y:S01]  /*1d70*/  UIADD3 UR7, UP2, UP0, UR54, UR15, UR55 ;  /* 0x0000000f36077290 */ /* 0x000fe2000f85e037 */
[C---:B------:R-:W-:Y:S01]  /*1d80*/  IMAD R12, R10.reuse, UR31, R5 ;  /* 0x0000001f0a0c7c24 */ /* 0x040fe2000f8e0205 */
[----:B------:R-:W-:Y:S01]  /*1d90*/  LOP3.LUT R5, R9, 0xffffffe0, RZ, 0xc0, !PT ;  /* 0xffffffe009057812 */ /* 0x000fe200078ec0ff */
[----:B------:R-:W-:Y:S01]  /*1da0*/  IMAD.WIDE.U32 R10, R10, UR30, R32 ;  /* 0x0000001e0a0a7c25 */ /* 0x000fe2000f8e0020 */
[----:B------:R-:W-:-:S02]  /*1db0*/  UIADD3.X UR6, UR52, UR6, UR43, UP2, UP0 ;  /* 0x0000000634067290 */ /* 0x000fc400097e042b */
[----:B------:R-:W-:Y:S01]  /*1dc0*/  UIMAD UR13, UR56, UR11, UR13 ;  /* 0x0000000b380d72a4 */ /* 0x000fe2000f8e020d */
[----:B------:R-:W-:Y:S01]  /*1dd0*/  IMAD.IADD R24, R29, 0x1, -R5 ;  /* 0x000000011d187824 */ /* 0x000fe200078e0a05 */
[----:B------:R-:W-:Y:S01]  /*1de0*/  IADD3 R10, P0, R10, UR57, RZ ;  /* 0x000000390a0a7c10 */ /* 0x000fe2000ff1e0ff */
[----:B------:R-:W-:Y:S01]  /*1df0*/  VIADD R9, R7, UR26 ;  /* 0x0000001a07097c36 */ /* 0x000fe20008000000 */
[----:B------:R-:W-:Y:S01]  /*1e00*/  ULDC.64 UR16, c[0x0][0x400] ;  /* 0x0001000000107ab9 */ /* 0x000fe20000000a00 */
[----:B------:R-:W-:Y:S01]  /*1e10*/  IMAD R5, R8, UR14, R24 ;  /* 0x0000000e08057c24 */ /* 0x000fe2000f8e0218 */
[----:B------:R-:W-:Y:S01]  /*1e20*/  IADD3.X R11, R11, UR51, R12, P0, !PT ;  /* 0x000000330b0b7c10 */ /* 0x000fe200087fe40c */
[----:B------:R-:W-:Y:S01]  /*1e30*/  IMAD.MOV.U32 R8, RZ, RZ, R6 ;  /* 0x000000ffff087224 */ /* 0x000fe200078e0006 */
[----:B------:R-:W-:Y:S01]  /*1e40*/  USHF.R.S32.HI UR20, URZ, 0x6, UR20 ;  /* 0x000000063f147899 */ /* 0x000fe20008011414 */
[-C--:B------:R-:W-:Y:S01]  /*1e50*/  IMAD R7, R28, R20.reuse, RZ ;  /* 0x000000141c077224 */ /* 0x080fe200078e02ff */
[C---:B------:R-:W-:Y:S01]  /*1e60*/  IADD3 R6, P0, R5.reuse, UR7, RZ ;  /* 0x0000000705067c10 */ /* 0x040fe2000ff1e0ff */
[----:B------:R-:W-:Y:S01]  /*1e70*/  IMAD.U32 R12, RZ, RZ, UR10 ;  /* 0x0000000aff0c7e24 */ /* 0x000fe2000f8e00ff */
[----:B------:R-:W-:Y:S01]  /*1e80*/  UISETP.LT.AND UP0, UPT, URZ, UR20, UPT ;  /* 0x000000143f00728c */ /* 0x000fe2000bf01270 */
[C---:B------:R-:W-:Y:S01]  /*1e90*/  IMAD R7, R4.reuse, R21, R7 ;  /* 0x0000001504077224 */ /* 0x040fe200078e0207 */
[----:B------:R-:W-:Y:S01]  /*1ea0*/  LEA.HI.X.SX32 R5, R5, UR6, 0x1, P0 ;  /* 0x0000000605057c11 */ /* 0x000fe200080f0eff */
[----:B------:R-:W-:Y:S01]  /*1eb0*/  IMAD.WIDE.U32 R8, R4, R20, R8 ;  /* 0x0000001404087225 */ /* 0x000fe200078e0008 */
[----:B------:R-:W-:Y:S01]  /*1ec0*/  LEA R14, P0, R6, UR16, 0x2 ;  /* 0x00000010060e7c11 */ /* 0x000fe2000f8010ff */
[----:B------:R-:W-:-:S02]  /*1ed0*/  USEL UR20, URZ, UR20, !UP0 ;  /* 0x000000143f147287 */ /* 0x000fc4000c000000 */
[----:B------:R-:W-:Y:S01]  /*1ee0*/  IMAD.WIDE.U32 R10, R12, UR56, R10 ;  /* 0x000000380c0a7c25 */ /* 0x000fe2000f8e000a */
[----:B------:R-:W-:Y:S01]  /*1ef0*/  LEA R36, P2, R8, UR18, 0x1 ;  /* 0x0000001208247c11 */ /* 0x000fe2000f8408ff */
[----:B------:R-:W-:Y:S01]  /*1f00*/  UISETP.GT.AND UP0, UPT, UR36, UR20, UPT ;  /* 0x000000142400728c */ /* 0x000fe2000bf04270 */
[----:B------:R-:W-:Y:S01]  /*1f10*/  LEA.HI.X R15, R6, UR17, R5, 0x2, P0 ;  /* 0x00000011060f7c11 */ /* 0x000fe200080f1405 */
[----:B------:R-:W-:Y:S01]  /*1f20*/  IMAD.IADD R22, R9, 0x1, R7 ;  /* 0x0000000109167824 */ /* 0x000fe200078e0207 */
[----:B------:R-:W-:Y:S01]  /*1f30*/  LEA R34, P3, R10, UR22, 0x1 ;  /* 0x000000160a227c11 */ /* 0x000fe2000f8608ff */
[----:B------:R-:W-:Y:S01]  /*1f40*/  VIADD R23, R11, UR13 ;  /* 0x0000000d0b177c36 */ /* 0x000fe20008000000 */
[----:B------:R-:W-:Y:S01]  /*1f50*/  UIMAD.WIDE UR10, UR34, 0x4, UR48 ;  /* 0x00000004220a78a5 */ /* 0x000fe2000f8e0230 */
[----:B------:R1:W-:Y:S01]  /*1f60*/  STL.64 [R1+0x30], R14 ;  /* 0x0000300e01007387 */ /* 0x0003e20000100a00 */
[----:B------:R-:W-:Y:S01]  /*1f70*/  LEA.HI.X R37, R8, UR19, R22, 0x1, P2 ;  /* 0x0000001308257c11 */ /* 0x000fe200090f0c16 */
[----:B------:R-:W-:Y:S01]  /*1f80*/  UIMAD.WIDE UR6, UR27, 0x4, UR38 ;  /* 0x000000041b0678a5 */ /* 0x000fe2000f8e0226 */
[----:B------:R-:W-:-:S02]  /*1f90*/  LEA.HI.X R35, R10, UR23, R23, 0x1, P3 ;  /* 0x000000170a237c11 */ /* 0x000fc400098f0c17 */
[----:B------:R-:W-:Y:S01]  /*1fa0*/  PLOP3.LUT P0, PT, PT, PT, UP0, 0x80, 0x0 ;  /* 0x000000000000781c */ /* 0x000fe20003f0f008 */
[----:B------:R1:W-:Y:S01]  /*1fb0*/  STL.64 [R1+0x38], R36 ;  /* 0x0000382401007387 */ /* 0x0003e20000100a00 */
[----:B------:R-:W-:Y:S01]  /*1fc0*/  UMOV UR16, UR10 ;  /* 0x0000000a00107c82 */ /* 0x000fe20008000000 */
[----:B------:R-:W-:Y:S02]  /*1fd0*/  UMOV UR15, UR11 ;  /* 0x0000000b000f7c82 */ /* 0x000fe40008000000 */
[----:B------:R1:W-:Y:S08]  /*1fe0*/  STL.64 [R1+0x40], R34 ;  /* 0x0000402201007387 */ /* 0x0003f00000100a00 */
        /* <DEDUP_REMOVED lines=20> */
.L_x_613:
        /* <DEDUP_REMOVED lines=19> */
.L_x_614:
[----:B-1----:R1:W5:Y:S04]  /*2260*/  LDL R14, [R1+0x6c] ;  /* 0x00006c00010e7983 */ /* 0x0023680000100800 */
        /* <DEDUP_REMOVED lines=37> */
.L_x_616:
[----:B------:R-:W-:Y:S05]  /*24c0*/  BSYNC B0 ;  /* 0x0000000000007941 */ /* 0x000fea0003800000 */
.L_x_615:
        /* <DEDUP_REMOVED lines=19> */
.L_x_618:
[----:B------:R-:W-:Y:S05]  /*2600*/  BSYNC B0 ;  /* 0x0000000000007941 */ /* 0x000fea0003800000 */
.L_x_617:
[----:B------:R-:W-:Y:S01]  /*2610*/  UIMAD UR8, UR33, UR6, URZ ;  /* 0x00000006210872a4 */ /* 0x000fe2000f8e023f */
[----:B-12---:R-:W-:Y:S01]  /*2620*/  IMAD.U32 R6, RZ, RZ, UR6 ;  /* 0x00000006ff067e24 */ /* 0x006fe2000f8e00ff */
[----:B------:R-:W-:Y:S01]  /*2630*/  USHF.R.S32.HI UR10, URZ, 0x1f, UR56 ;  /* 0x0000001f3f0a7899 */ /* 0x000fe20008011438 */
[----:B------:R-:W-:Y:S01]  /*2640*/  BSSY B0, `(.L_x_619) ;  /* 0x000001d000007945 */ /* 0x000fe20003800000 */
        /* <DEDUP_REMOVED lines=28> */
.L_x_620:
[----:B------:R-:W-:Y:S05]  /*2810*/  BSYNC B0 ;  /* 0x0000000000007941 */ /* 0x000fea0003800000 */
.L_x_619:
        /* <DEDUP_REMOVED lines=21> */
.L_x_612:
        /* <DEDUP_REMOVED lines=26> */
[----:B-1----:R-:W3:Y:S01]  /*2b10*/  LDL R14, [R1+0x6c] ;  /* 0x00006c00010e7983 */ /* 0x002ee20000100800 */
[----:B------:R-:W-:-:S03]  /*2b20*/  ULDC UR13, c[0x0][0x2d0] ;  /* 0x0000b400000d7ab9 */ /* 0x000fc60000000800 */
[----:B------:R-:W4:Y:S01]  /*2b30*/  LDL R31, [R1+0x70] ;  /* 0x00007000011f7983 */ /* 0x000f220000100800 */
        /* <DEDUP_REMOVED lines=16> */
[----:B----4-:R-:W-:-:S11]  /*2c40*/  ISETP.GE.AND P2, PT, R31, UR13, PT ;  /* 0x0000000d1f007c0c */ /* 0x010fd6000bf46270 */
        /* <DEDUP_REMOVED lines=17> */
.L_x_623:
[----:B------:R-:W-:Y:S05]  /*2d60*/  BSYNC B0 ;  /* 0x0000000000007941 */ /* 0x000fea0003800000 */
.L_x_622:
        /* <DEDUP_REMOVED lines=8> */
[----:B------:R-:W-:Y:S01]  /*2df0*/  ISETP.GE.AND P5, PT, R32, UR11, PT ;  /* 0x0000000b20007c0c */ /* 0x000fe2000bfa6270 */
[----:B------:R-:W-:-:S12]  /*2e00*/  IMAD.MOV.U32 R7, RZ, RZ, R19 ;  /* 0x000000ffff077224 */ /* 0x000fd800078e0013 */
[----:B-1-3--:R-:W1:Y:S01]  /*2e10*/  @!P5 LDC.64 R14, c[0x0][0x220] ;  /* 0x00008800ff0edb82 */ /* 0x00ae620000000a00 */
[----:B------:R3:W-:Y:S01]  /*2e20*/  @P5 STS.128 [R30+0x13000], RZ ;  /* 0x013000ff1e005388 */ /* 0x0007e20000000c00 */
[----:B-----5:R-:W-:Y:S02]  /*2e30*/  ISETP.GE.AND P3, PT, R5, UR11, PT ;  /* 0x0000000b05007c0c */ /* 0x020fe4000bf66270 */
[----:B------:R-:W-:-:S05]  /*2e40*/  IADD3 R5, P1, R4, 0x20, RZ ;  /* 0x0000002004057810 */ /* 0x000fca0007f3e0ff */
[----:B------:R-:W-:Y:S01]  /*2e50*/  IMAD.X R6, RZ, RZ, R28, P1 ;  /* 0x000000ffff067224 */ /* 0x000fe200008e061c */
[----:B--2---:R-:W-:-:S03]  /*2e60*/  ISETP.GE.AND P1, PT, R31, UR11, PT ;  /* 0x0000000b1f007c0c */ /* 0x004fc6000bf26270 */
[----:B------:R-:W-:Y:S02]  /*2e70*/  IMAD R13, R6, UR24, RZ ;  /* 0x00000018060d7c24 */ /* 0x000fe4000f8e02ff */
[----:B------:R-:W2:Y:S01]  /*2e80*/  @!P3 LDC.64 R16, c[0x0][0x220] ;  /* 0x00008800ff10bb82 */ /* 0x000ea20000000a00 */
        /* <DEDUP_REMOVED lines=10> */
[----:B--2---:R-:W-:-:S03]  /*2f30*/  @!P3 LEA R12, P2, R6, R16, 0x1 ;  /* 0x00000010060cb211 */ /* 0x004fc600078408ff */
        /* <DEDUP_REMOVED lines=15> */
.L_x_625:
[----:B------:R-:W-:Y:S05]  /*3030*/  BSYNC B0 ;  /* 0x0000000000007941 */ /* 0x000fea0003800000 */
.L_x_624:
[----:B------:R-:W0:Y:S01]  /*3040*/  LDGDEPBAR ;  /* 0x00000000000079af */ /* 0x000e220000000000 */
[----:B------:R-:W-:Y:S01]  /*3050*/  BSSY B0, `(.L_x_626) ;  /* 0x000001d000007945 */ /* 0x000fe20003800000 */
[----:B------:R-:W-:Y:S02]  /*3060*/  ISETP.GE.AND P5, PT, R27, UR10, PT ;  /* 0x0000000a1b007c0c */ /* 0x000fe4000bfa6270 */
[----:B------:R2:W-:Y:S01]  /*3070*/  @P6 STS.128 [R30+0x6000], RZ ;  /* 0x006000ff1e006388 */ /* 0x0005e20000000c00 */
[----:B-1-3--:R-:W-:-:S03]  /*3080*/  MOV R13, UR28 ;  /* 0x0000001c000d7c02 */ /* 0x00afc60008000f00 */
[----:B------:R2:W-:Y:S04]  /*3090*/  @P6 STS.128 [R30+0x8000], RZ ;  /* 0x008000ff1e006388 */ /* 0x0005e80000000c00 */
[----:B------:R2:W-:Y:S01]  /*30a0*/  @P6 STS.128 [R30+0xa000], RZ ;  /* 0x00a000ff1e006388 */ /* 0x0005e20000000c00 */
[----:B------:R-:W-:Y:S05]  /*30b0*/  @P6 BRA `(.L_x_627) ;  /* 0x0000000000586947 */ /* 0x000fea0003800000 */
[----:B------:R-:W3:Y:S01]  /*30c0*/  LDL R6, [R1+0x6c] ;  /* 0x00006c0001067983 */ /* 0x000ee20000100800 */
        /* <DEDUP_REMOVED lines=8> */
[----:B---3--:R-:W-:Y:S02]  /*3150*/  ISETP.GE.AND P2, PT, R6, UR11, PT ;  /* 0x0000000b06007c0c */ /* 0x008fe4000bf46270 */
        /* <DEDUP_REMOVED lines=12> */
.L_x_627:
[----:B------:R-:W-:Y:S05]  /*3220*/  BSYNC B0 ;  /* 0x0000000000007941 */ /* 0x000fea0003800000 */
.L_x_626:
        /* <DEDUP_REMOVED lines=23> */
[----:B--2---:R-:W-:Y:S01]  /*33a0*/  ISETP.GE.AND P1, PT, R14, UR11, PT ;  /* 0x0000000b0e007c0c */ /* 0x004fe2000bf26270 */
        /* <DEDUP_REMOVED lines=13> */
.L_x_629:
[----:B------:R-:W-:Y:S05]  /*3480*/  BSYNC B0 ;  /* 0x0000000000007941 */ /* 0x000fea0003800000 */
.L_x_628:
        /* <DEDUP_REMOVED lines=27> */
.L_x_631:
[----:B------:R-:W-:Y:S05]  /*3640*/  BSYNC B0 ;  /* 0x0000000000007941 */ /* 0x000fea0003800000 */
.L_x_630:
        /* <DEDUP_REMOVED lines=40> */
.L_x_633:
[----:B------:R-:W-:Y:S05]  /*38d0*/  BSYNC B0 ;  /* 0x0000000000007941 */ /* 0x000fea0003800000 */
.L_x_632:
[----:B------:R-:W5:Y:S01]  /*38e0*/  LDL R15, [R1+0x50] ;  /* 0x00005000010f7983 */ /* 0x000f620000100800 */
[----:B------:R-:W-:Y:S01]  /*38f0*/  UIMAD UR11, UR33, UR28, URZ ;  /* 0x0000001c210b72a4 */ /* 0x000fe2000f8e023f */
[----:B-1----:R-:W-:Y:S01]  /*3900*/  IMAD.WIDE.U32 R6, R13, UR42, R32 ;  /* 0x0000002a0d067c25 */ /* 0x002fe2000f8e0020 */
[----:B------:R-:W-:Y:S01]  /*3910*/  ULDC.64 UR18, c[0x0][0x260] ;  /* 0x0000980000127ab9 */ /* 0x000fe20000000a00 */
[----:B------:R1:W-:Y:S01]  /*3920*/  @P0 STS.128 [R30+0xc000], RZ ;  /* 0x00c000ff1e000388 */ /* 0x0003e20000000c00 */
[----:B------:R-:W-:Y:S01]  /*3930*/  UIMAD UR11, UR42, UR29, UR11 ;  /* 0x0000001d2a0b72a4 */ /* 0x000fe2000f8e020b */
[----:B------:R-:W-:Y:S01]  /*3940*/  IMAD R14, R25, UR18, RZ ;  /* 0x00000012190e7c24 */ /* 0x000fe2000f8e02ff */
        /* <DEDUP_REMOVED lines=12> */
[----:B-1----:R-:W-:-:S12]  /*3a10*/  @P0 BRA `(.L_x_635) ;  /* 0x0000000000940947 */ /* 0x002fd80003800000 */
[----:B------:R-:W5:Y:S01]  /*3a20*/  LDL R10, [R1+0x6c] ;  /* 0x00006c00010a7983 */ /* 0x000f620000100800 */
[----:B------:R-:W-:-:S03]  /*3a30*/  ULDC UR10, c[0x0][0x2d0] ;  /* 0x0000b400000a7ab9 */ /* 0x000fc60000000800 */
[----:B------:R-:W2:Y:S01]  /*3a40*/  LDL R16, [R1+0x70] ;  /* 0x0000700001107983 */ /* 0x000ea20000100800 */
        /* <DEDUP_REMOVED lines=15> */
[----:B-----5:R-:W-:Y:S02]  /*3b40*/  ISETP.GE.AND P2, PT, R10, UR10, PT ;  /* 0x0000000a0a007c0c */ /* 0x020fe4000bf46270 */
[----:B--2---:R-:W-:-:S11]  /*3b50*/  ISETP.GE.AND P0, PT, R16, UR10, PT ;  /* 0x0000000a10007c0c */ /* 0x004fd6000bf06270 */
        /* <DEDUP_REMOVED lines=17> */
.L_x_635:
[----:B------:R-:W-:Y:S05]  /*3c70*/  BSYNC B0 ;  /* 0x0000000000007941 */ /* 0x000fea0003800000 */
.L_x_634:
        /* <DEDUP_REMOVED lines=11> */
[----:B-1----:R-:W-:Y:S02]  /*3d30*/  IMAD R10, R4, UR28, RZ ;  /* 0x0000001c040a7c24 */ /* 0x002fe4000f8e02ff */
        /* <DEDUP_REMOVED lines=32> */
.L_x_637:
[----:B------:R-:W-:Y:S05]  /*3f40*/  BSYNC B0 ;  /* 0x0000000000007941 */ /* 0x000fea0003800000 */
.L_x_636:
        /* <DEDUP_REMOVED lines=8> */
[----:B------:R-:W-:Y:S01]  /*3fd0*/  ULDC UR39, c[0x0][0x398] ;  /* 0x0000e60000277ab9 */ /* 0x000fe20000000800 */
[----:B------:R-:W-:Y:S01]  /*3fe0*/  ULDC UR43, c[0x0][0x2dc] ;  /* 0x0000b700002b7ab9 */ /* 0x000fe20000000800 */
[----:B------:R-:W-:Y:S01]  /*3ff0*/  IMAD.MOV.U32 R240, RZ, RZ, 0x20 ;  /* 0x00000020fff07424 */ /* 0x000fe200078e00ff */
[----:B------:R-:W2:Y:S01]  /*4000*/  @!P6 LDG.E R9, desc[UR4][R4.64] ;  /* 0x000000040409e981 */ /* 0x000ea2000c1e1900 */
[----:B------:R-:W-:Y:S01]  /*4010*/  UIADD3 UR21, UR42, UR12, URZ ;  /* 0x0000000c2a157290 */ /* 0x000fe2000fffe03f */
[----:B------:R-:W-:-:S02]  /*4020*/  CS2R R142, SRZ ;  /* 0x00000000008e7805 */ /* 0x000fc4000001ff00 */
[----:B------:R-:W-:Y:S01]  /*4030*/  CS2R R140, SRZ ;  /* 0x00000000008c7805 */ /* 0x000fe2000001ff00 */
[----:B------:R-:W5:Y:S01]  /*4040*/  @!P5 LDG.E R8, desc[UR4][R4.64+0x20] ;  /* 0x000020040408d981 */ /* 0x000f62000c1e1900 */
        /* <DEDUP_REMOVED lines=32> */
[----:B-1----:R-:W2:Y:S01]  /*4250*/  LDG.E.64 R4, desc[UR4][R6.64+0x8] ;  /* 0x0000080406047981 */ /* 0x002ea2000c1e1b00 */
[----:B------:R-:W-:Y:S01]  /*4260*/  USHF.L.U32 UR10, UR10, 0x5, URZ ;  /* 0x000000050a0a7899 */ /* 0x000fe2000800063f */
        /* <DEDUP_REMOVED lines=9> */
[----:B---3--:R-:W-:Y:S01]  /*4300*/  CS2R R36, SRZ ;  /* 0x0000000000247805 */ /* 0x008fe2000001ff00 */
[----:B------:R-:W3:Y:S01]  /*4310*/  LDSM.16.M88.4 R196, [R252+0x14000] ;  /* 0x01400000fcc4783b */ /* 0x000ee20000000200 */
[----:B----4-:R-:W-:Y:S02]  /*4320*/  CS2R R30, SRZ ;  /* 0x00000000001e7805 */ /* 0x010fe4000001ff00 */
[----:B------:R-:W-:Y:S02]  /*4330*/  CS2R R34, SRZ ;  /* 0x0000000000227805 */ /* 0x000fe4000001ff00 */
[----:B------:R-:W-:Y:S01]  /*4340*/  CS2R R32, SRZ ;  /* 0x0000000000207805 */ /* 0x000fe2000001ff00 */
[----:B------:R-:W4:Y:S01]  /*4350*/  LDSM.16.M88.4 R200, [R252+0x14800] ;  /* 0x01480000fcc8783b */ /* 0x000f220000000200 */
[----:B------:R-:W-:Y:S02]  /*4360*/  CS2R R22, SRZ ;  /* 0x0000000000167805 */ /* 0x000fe4000001ff00 */
[----:B------:R-:W-:Y:S01]  /*4370*/  CS2R R20, SRZ ;  /* 0x0000000000147805 */ /* 0x000fe2000001ff00 */
[----:B------:R-:W-:Y:S01]  /*4380*/  ULDC.U8 UR19, c[0x0][0x388] ;  /* 0x0000e20000137ab9 */ /* 0x000fe20000000000 */
[----:B------:R-:W1:Y:S01]  /*4390*/  LDSM.16.M88.4 R228, [R252+0x16000] ;  /* 0x01600000fce4783b */ /* 0x000e620000000200 */
[----:B------:R-:W-:Y:S01]  /*43a0*/  UIADD3 UR37, UR42, 0x40, URZ ;  /* 0x000000402a257890 */ /* 0x000fe2000fffe03f */
[----:B------:R-:W-:-:S02]  /*43b0*/  ULDC UR18, c[0x0][0x2ec] ;  /* 0x0000bb0000127ab9 */ /* 0x000fc40000000800 */
[----:B------:R-:W1:Y:S04]  /*43c0*/  LDSM.16.M88.4 R232, [R252+0x16800] ;  /* 0x01680000fce8783b */ /* 0x000e680000000200 */
[----:B------:R-:W3:Y:S01]  /*43d0*/  LDG.E.64 R6, desc[UR4][R6.64] ;  /* 0x0000000406067981 */ /* 0x000ee2000c1e1b00 */
[----:B------:R-:W-:-:S03]  /*43e0*/  USHF.R.S32.HI UR11, URZ, 0x1f, UR10 ;  /* 0x0000001f3f0b7899 */ /* 0x000fc6000801140a */
[----:B-----5:R5:W-:Y:S04]  /*43f0*/  STL [R1+0x68], R8 ;  /* 0x0000680801007387 */ /* 0x020be80000100800 */
[----:B--2---:R2:W-:Y:S01]  /*4400*/  STL [R1+0x64], R9 ;  /* 0x0000640901007387 */ /* 0x0045e20000100800 */
[----:B-----5:R-:W-:Y:S02]  /*4410*/  LOP3.LUT R8, R26, 0xfffffff8, RZ, 0xc0, !PT ;  /* 0xfffffff81a087812 */ /* 0x020fe400078ec0ff */
[----:B--2---:R-:W-:-:S03]  /*4420*/  SHF.R.S32.HI R9, RZ, 0x1f, R24 ;  /* 0x0000001fff097819 */ /* 0x004fc60000011418 */
[----:B------:R-:W-:-:S05]  /*4430*/  IMAD.IADD R8, R29, 0x1, -R8 ;  /* 0x000000011d087824 */ /* 0x000fca00078e0a08 */
[----:B------:R-:W-:Y:S02]  /*4440*/  LOP3.LUT P0, RZ, R8, 0x2, RZ, 0xc0, !PT ;  /* 0x0000000208ff7812 */ /* 0x000fe4000780c0ff */
[----:B------:R-:W-:Y:S02]  /*4450*/  IADD3 R10, P2, P1, R4, UR10, R24 ;  /* 0x0000000a040a7c10 */ /* 0x000fe4000f95e018 */
[----:B---3--:R-:W-:-:S03]  /*4460*/  R2UR UR22, R7 ;  /* 0x00000000071672ca */ /* 0x008fc600000e0000 */
[----:B------:R2:W-:Y:S01]  /*4470*/  STL [R1+0x7c], R10 ;  /* 0x00007c0a01007387 */ /* 0x0005e20000100800 */
[----:B------:R-:W-:Y:S02]  /*4480*/  SEL R240, R240, 0xffffffe0, !P0 ;  /* 0xffffffe0f0f07807 */ /* 0x000fe40004000000 */
[----:B------:R-:W-:Y:S01]  /*4490*/  IADD3.X R4, R5, UR11, R9, P2, P1 ;  /* 0x0000000b05047c10 */ /* 0x000fe200097e2409 */
[----:B------:R-:W3:Y:S04]  /*44a0*/  LDL R8, [R1] ;  /* 0x0000000001087983 */ /* 0x000ee80000100800 */
[----:B------:R-:W5:Y:S01]  /*44b0*/  LDL R7, [R1+0x4] ;  /* 0x0000040001077983 */ /* 0x000f620000100800 */
[----:B------:R-:W-:Y:S01]  /*44c0*/  IMAD.IADD R240, R240, 0x1, R252 ;  /* 0x00000001f0f07824 */ /* 0x000fe200078e02fc */
[----:B------:R-:W-:Y:S01]  /*44d0*/  R2UR UR23, R6 ;  /* 0x00000000061772ca */ /* 0x000fe200000e0000 */
[----:B------:R-:W-:Y:S01]  /*44e0*/  UIADD3 UR24, -UR8, 0x40, UR21 ;  /* 0x0000004008187890 */ /* 0x000fe2000fffe115 */
[----:B------:R2:W-:Y:S01]  /*44f0*/  STL [R1+0x80], R4 ;  /* 0x0000800401007387 */ /* 0x0005e20000100800 */
[----:B------:R-:W-:-:S02]  /*4500*/  CS2R R28, SRZ ;  /* 0x00000000001c7805 */ /* 0x000fc4000001ff00 */
[----:B------:R-:W-:Y:S02]  /*4510*/  CS2R R26, SRZ ;  /* 0x00000000001a7805 */ /* 0x000fe4000001ff00 */
[----:B------:R-:W-:Y:S01]  /*4520*/  CS2R R24, SRZ ;  /* 0x0000000000187805 */ /* 0x000fe2000001ff00 */
[----:B------:R2:W1:Y:S01]  /*4530*/  LDSM.16.M88.4 R172, [R240+0x12000] ;  /* 0x01200000f0ac783b */ /* 0x0004620000000200 */
[----:B------:R-:W-:Y:S02]  /*4540*/  UIADD3 UR24, UR24, -UR46, URZ ;  /* 0x8000002e18187290 */ /* 0x000fe4000fffe03f */
[----:B------:R-:W-:Y:S01]  /*4550*/  UIADD3 UR35, UR22, -0x4498517b, URZ ;  /* 0xbb67ae8516237890 */ /* 0x000fe2000fffe03f */
[----:B------:R2:W1:Y:S01]  /*4560*/  LDSM.16.M88.4 R176, [R240+0x12800] ;  /* 0x01280000f0b0783b */ /* 0x0004620000000200 */
[----:B------:R-:W-:Y:S02]  /*4570*/  UIADD3 UR33, UR22, 0x76cf5d0a, URZ ;  /* 0x76cf5d0a16217890 */ /* 0x000fe4000fffe03f */
[----:B------:R-:W-:Y:S01]  /*4580*/  UIADD3 UR36, UR23, -0x61c88647, URZ ;  /* 0x9e3779b917247890 */ /* 0x000fe2000fffe03f */
[----:B------:R2:W1:Y:S01]  /*4590*/  LDSM.16.M88.4 R204, [R240+0x14000] ;  /* 0x01400000f0cc783b */ /* 0x0004620000000200 */
[----:B------:R-:W-:-:S02]  /*45a0*/  UIADD3 UR34, UR23, 0x3c6ef372, URZ ;  /* 0x3c6ef37217227890 */ /* 0x000fc4000fffe03f */
[----:B------:R-:W-:Y:S01]  /*45b0*/  UIADD3 UR32, UR23, -0x255992d5, URZ ;  /* 0xdaa66d2b17207890 */ /* 0x000fe2000fffe03f */
[----:B------:R2:W1:Y:S01]  /*45c0*/  LDSM.16.M88.4 R208, [R240+0x14800] ;  /* 0x01480000f0d0783b */ /* 0x0004620000000200 */
[----:B------:R-:W-:Y:S02]  /*45d0*/  UIADD3 UR31, UR22, 0x32370b8f, URZ ;  /* 0x32370b8f161f7890 */ /* 0x000fe4000fffe03f */
[----:B------:R-:W-:Y:S01]  /*45e0*/  UIADD3 UR30, UR23, 0x78dde6e4, URZ ;  /* 0x78dde6e4171e7890 */ /* 0x000fe2000fffe03f */
[----:B------:R2:W1:Y:S01]  /*45f0*/  LDSM.16.M88.4 R236, [R240+0x16000] ;  /* 0x01600000f0ec783b */ /* 0x0004620000000200 */
[----:B------:R-:W-:Y:S02]  /*4600*/  UIADD3 UR29, UR22, -0x126145ec, URZ ;  /* 0xed9eba14161d7890 */ /* 0x000fe4000fffe03f */
[----:B------:R-:W-:Y:S01]  /*4610*/  UIADD3 UR28, UR23, 0x1715609d, URZ ;  /* 0x1715609d171c7890 */ /* 0x000fe2000fffe03f */
[----:B------:R-:W1:Y:S01]  /*4620*/  LDSM.16.M88.4 R240, [R240+0x16800] ;  /* 0x01680000f0f0783b */ /* 0x000e620000000200 */
[----:B------:R-:W-:-:S02]  /*4630*/  UIADD3 UR27, UR22, -0x56f99767, URZ ;  /* 0xa9066899161b7890 */ /* 0x000fc4000fffe03f */
[----:B------:R-:W-:Y:S02]  /*4640*/  UIADD3 UR26, UR23, -0x4ab325aa, URZ ;  /* 0xb54cda56171a7890 */ /* 0x000fe4000fffe03f */
[----:B------:R-:W-:Y:S01]  /*4650*/  UIADD3 UR25, UR22, 0x646e171e, URZ ;  /* 0x646e171e16197890 */ /* 0x000fe2000fffe03f */
[----:B------:R-:W-:Y:S01]  /*4660*/  UMOV UR13, UR60 ;  /* 0x0000003c000d7c82 */ /* 0x000fe20008000000 */
[----:B---3--:R2:W3:Y:S04]  /*4670*/  LDSM.16.M88.4 R148, [R8+0x12000] ;  /* 0x012000000894783b */ /* 0x0084e80000000200 */
[----:B------:R2:W1:Y:S04]  /*4680*/  LDSM.16.M88.4 R152, [R8+0x12800] ;  /* 0x012800000898783b */ /* 0x0004680000000200 */
[----:B-----5:R2:W1:Y:S04]  /*4690*/  LDSM.16.M88.4 R156, [R7+0x12000] ;  /* 0x01200000079c783b */ /* 0x0204680000000200 */
[----:B------:R2:W1:Y:S04]  /*46a0*/  LDSM.16.M88.4 R160, [R7+0x12800] ;  /* 0x0128000007a0783b */ /* 0x0004680000000200 */
[----:B------:R2:W1:Y:S04]  /*46b0*/  LDSM.16.M88.4 R180, [R8+0x14000] ;  /* 0x0140000008b4783b */ /* 0x0004680000000200 */
[----:B------:R2:W1:Y:S04]  /*46c0*/  LDSM.16.M88.4 R184, [R8+0x14800] ;  /* 0x0148000008b8783b */ /* 0x0004680000000200 */
[----:B------:R2:W1:Y:S04]  /*46d0*/  LDSM.16.M88.4 R188, [R7+0x14000] ;  /* 0x0140000007bc783b */ /* 0x0004680000000200 */
[----:B------:R2:W1:Y:S04]  /*46e0*/  LDSM.16.M88.4 R192, [R7+0x14800] ;  /* 0x0148000007c0783b */ /* 0x0004680000000200 */
[----:B------:R2:W1:Y:S04]  /*46f0*/  LDSM.16.M88.4 R212, [R8+0x16000] ;  /* 0x0160000008d4783b */ /* 0x0004680000000200 */
[----:B------:R2:W1:Y:S04]  /*4700*/  LDSM.16.M88.4 R216, [R8+0x16800] ;  /* 0x0168000008d8783b */ /* 0x0004680000000200 */
[----:B------:R2:W1:Y:S04]  /*4710*/  LDSM.16.M88.4 R220, [R7+0x16000] ;  /* 0x0160000007dc783b */ /* 0x0004680000000200 */
[----:B---34-:R2:W1:Y:S02]  /*4720*/  LDSM.16.M88.4 R224, [R7+0x16800] ;  /* 0x0168000007e0783b */ /* 0x0184640000000200 */
.L_x_642:
[----:B------:R-:W2:Y:S01]  /*4730*/  LDL R79, [R1] ;  /* 0x00000000014f7983 */ /* 0x000ea20000100800 */
[----:B------:R-:W-:Y:S01]  /*4740*/  USHF.L.U32 UR11, UR9, 0x6, URZ ;  /* 0x00000006090b7899 */ /* 0x000fe2000800063f */
[----:B------:R-:W-:Y:S02]  /*4750*/  UMOV UR10, UR60 ;  /* 0x0000003c000a7c82 */ /* 0x000fe40008000000 */
[----:B---3--:R-:W3:Y:S01]  /*4760*/  LDL R249, [R1+0x8] ;  /* 0x0000080001f97983 */ /* 0x008ee20000100800 */
[----:B------:R-:W-:Y:S03]  /*4770*/  UISETP.GE.AND UP0, UPT, UR11, UR24, UPT ;  /* 0x000000180b00728c */ /* 0x000fe6000bf06270 */
[----:B------:R-:W4:Y:S04]  /*4780*/  LDL R78, [R1+0x4] ;  /* 0x00000400014e7983 */ /* 0x000f280000100800 */
[----:B------:R-:W4:Y:S04]  /*4790*/  LDL R248, [R1+0xc] ;  /* 0x00000c0001f87983 */ /* 0x000f280000100800 */
[----:B------:R-:W4:Y:S04]  /*47a0*/  LDL R247, [R1+0x18] ;  /* 0x0000180001f77983 */ /* 0x000f280000100800 */
[----:B------:R-:W4:Y:S04]  /*47b0*/  LDL R77, [R1+0x10] ;  /* 0x00001000014d7983 */ /* 0x000f280000100800 */
[----:B------:R-:W4:Y:S04]  /*47c0*/  LDL R246, [R1+0x14] ;  /* 0x0000140001f67983 */ /* 0x000f280000100800 */
[----:B------:R-:W0:Y:S04]  /*47d0*/  LDGDEPBAR ;  /* 0x00000000000079af */ /* 0x000e280000000000 */
[----:B------:R-:W4:Y:S01]  /*47e0*/  LDL R76, [R1+0x50] ;  /* 0x00005000014c7983 */ /* 0x000f220000100800 */
[----:B------:R-:W-:Y:S04]  /*47f0*/  DEPBAR.LE SB0, 0x0 ;  /* 0x000080000000791a */ /* 0x000fe80000000000 */
[----:B------:R-:W-:Y:S06]  /*4800*/  BAR.SYNC.DEFER_BLOCKING 0x0 ;  /* 0x0000000000007b1d */ /* 0x000fec0000010000 */
[----:B--2---:R-:W-:Y:S04]  /*4810*/  LDSM.16.M88.4 R8, [R79+0xc000] ;  /* 0x00c000004f08783b */ /* 0x004fe80000000200 */
[----:B---3--:R-:W2:Y:S04]  /*4820*/  LDSM.16.M88.4 R16, [R249] ;  /* 0x00000000f910783b */ /* 0x008ea80000000200 */
[----:B------:R-:W3:Y:S04]  /*4830*/  LDSM.16.M88.4 R68, [R79+0xc800] ;  /* 0x00c800004f44783b */ /* 0x000ee80000000200 */
[----:B----4-:R-:W-:Y:S01]  /*4840*/  LDSM.16.M88.4 R72, [R248] ;  /* 0x00000000f848783b */ /* 0x010fe20000000200 */
[C---:B--2---:R-:W-:Y:S06]  /*4850*/  HMMA.16816.F32.BF16 R4, R16.reuse, R8, RZ ;  /* 0x000000081004723c */ /* 0x044fec00000418ff */
[C---:B------:R-:W-:Y:S06]  /*4860*/  HMMA.16816.F32.BF16 R8, R16.reuse, R10, RZ ;  /* 0x0000000a1008723c */ /* 0x040fec00000418ff */
[C---:B---3--:R-:W-:Y:S06]  /*4870*/  HMMA.16816.F32.BF16 R12, R16.reuse, R68, RZ ;  /* 0x00000044100c723c */ /* 0x048fec00000418ff */
[----:B------:R-:W-:Y:S01]  /*4880*/  HMMA.16816.F32.BF16 R16, R16, R70, RZ ;  /* 0x000000461010723c */ /* 0x000fe200000418ff */
[----:B------:R-:W2:Y:S05]  /*4890*/  LDSM.16.M88.4 R68, [R78+0xc000] ;  /* 0x00c000004e44783b */ /* 0x000eaa0000000200 */
[C---:B--2---:R-:W-:Y:S06]  /*48a0*/  HMMA.16816.F32.BF16 R4, R72.reuse, R68, R4 ;  /* 0x000000444804723c */ /* 0x044fec0000041804 */
[C---:B------:R-:W-:Y:S01]  /*48b0*/  HMMA.16816.F32.BF16 R8, R72.reuse, R70, R8 ;  /* 0x000000464808723c */ /* 0x040fe20000041808 */
[----:B------:R-:W2:Y:S05]  /*48c0*/  LDSM.16.M88.4 R68, [R78+0xc800] ;  /* 0x00c800004e44783b */ /* 0x000eaa0000000200 */
[C---:B--2---:R-:W-:Y:S06]  /*48d0*/  HMMA.16816.F32.BF16 R12, R72.reuse, R68, R12 ;  /* 0x00000044480c723c */ /* 0x044fec000004180c */
[----:B------:R-:W-:Y:S01]  /*48e0*/  HMMA.16816.F32.BF16 R16, R72, R70, R16 ;  /* 0x000000464810723c */ /* 0x000fe20000041810 */
[----:B------:R-:W-:Y:S04]  /*48f0*/  LDSM.16.M88.4 R68, [R247] ;  /* 0x00000000f744783b */ /* 0x000fe80000000200 */
[----:B------:R-:W2:Y:S02]  /*4900*/  LDSM.16.M88.4 R72, [R252+0xc000] ;  /* 0x00c00000fc48783b */ /* 0x000ea40000000200 */
        /* <DEDUP_REMOVED lines=68> */
[----:B------:R-:W-:Y:S04]  /*4d50*/  IMAD.U32 R72, RZ, RZ, UR16 ;  /* 0x00000010ff487e24 */ /* 0x000fe8000f8e00ff */
[----:B------:R-:W-:Y:S02]  /*4d60*/  IMAD.U32 R73, RZ, RZ, UR15 ;  /* 0x0000000fff497e24 */ /* 0x000fe4000f8e00ff */
[C---:B------:R-:W-:Y:S04]  /*4d70*/  LEA R68, P0, R76.reuse, R72, 0x2 ;  /* 0x000000484c447211 */ /* 0x040fe800078010ff */
[----:B------:R-:W-:Y:S02]  /*4d80*/  LEA.HI.X.SX32 R69, R76, R73, 0x2, P0 ;  /* 0x000000494c457211 */ /* 0x000fe400000f16ff */
        /* <DEDUP_REMOVED lines=13> */
.L_x_638:
[----:B--2---:R-:W2:Y:S01]  /*4e60*/  LDL R69, [R1+0x88] ;  /* 0x0000880001457983 */ /* 0x004ea20000100800 */
[----:B------:R-:W-:Y:S01]  /*4e70*/  UIADD3 UR14, UR8, 0x1, -UR12 ;  /* 0x00000001080e7890 */ /* 0x000fe2000fffe80c */
[----:B------:R-:W-:Y:S01]  /*4e80*/  VIADD R78, R76, UR11 ;  /* 0x0000000b4c4e7c36 */ /* 0x000fe20008000000 */
[----:B------:R-:W-:Y:S01]  /*4e90*/  UIADD3 UR13, -UR10, UR8, -UR12 ;  /* 0x000000080a0d7290 */ /* 0x000fe2000fffe90c */
[----:B------:R-:W3:Y:S01]  /*4ea0*/  S2R R71, SR_TID.X ;  /* 0x0000000000477919 */ /* 0x000ee20000002100 */
[----:B------:R-:W-:Y:S01]  /*4eb0*/  UIADD3 UR17, UR14, UR39, URZ ;  /* 0x000000270e117290 */ /* 0x000fe2000fffe03f */
[----:B------:R-:W-:Y:S03]  /*4ec0*/  IMAD.U32 R68, RZ, RZ, UR40 ;  /* 0x00000028ff447e24 */ /* 0x000fe6000f8e00ff */
[----:B------:R-:W-:Y:S01]  /*4ed0*/  VIADDMNMX R70, R78, UR13, RZ, !PT ;  /* 0x0000000d4e467c46 */ /* 0x000fe2000f8001ff */
[----:B---3--:R-:W-:Y:S05]  /*4ee0*/  IMAD.SHL.U32 R71, R71, 0x2, RZ ;  /* 0x0000000247477824 */ /* 0x008fea00078e00ff */
[----:B--2---:R-:W-:Y:S01]  /*4ef0*/  LOP3.LUT R71, R69, 0x6, R71, 0xf8, !PT ;  /* 0x0000000645477812 */ /* 0x004fe200078ef847 */
[----:B------:R-:W-:Y:S04]  /*4f00*/  IMAD.U32 R69, RZ, RZ, UR17 ;  /* 0x00000011ff457e24 */ /* 0x000fe8000f8e00ff */
[----:B------:R-:W-:Y:S01]  /*4f10*/  IMAD R68, R68, 0x40, R71 ;  /* 0x0000004044447824 */ /* 0x000fe200078e0247 */
[----:B------:R-:W-:Y:S03]  /*4f20*/  VIADDMNMX R69, R78, R69, UR8, PT ;  /* 0x000000084e457e46 */ /* 0x000fe6000b800145 */
[C---:B------:R-:W-:Y:S01]  /*4f30*/  VIADD R77, R68.reuse, 0x1 ;  /* 0x00000001444d7836 */ /* 0x040fe20000000000 */
[CC--:B------:R-:W-:Y:S01]  /*4f40*/  ISETP.GE.AND P1, PT, R68.reuse, R70.reuse, PT ;  /* 0x000000464400720c */ /* 0x0c0fe20003f26270 */
[C---:B------:R-:W-:Y:S02]  /*4f50*/  VIADD R76, R68.reuse, 0x8 ;  /* 0x00000008444c7836 */ /* 0x040fe40000000000 */
[C---:B------:R-:W-:Y:S01]  /*4f60*/  VIADD R75, R68.reuse, 0x9 ;  /* 0x00000009444b7836 */ /* 0x040fe20000000000 */
[CC--:B------:R-:W-:Y:S01]  /*4f70*/  ISETP.GE.OR P1, PT, R68.reuse, R69.reuse, !P1 ;  /* 0x000000454400720c */ /* 0x0c0fe20004f26670 */
[C---:B------:R-:W-:Y:S01]  /*4f80*/  VIADD R74, R68.reuse, 0x10 ;  /* 0x00000010444a7836 */ /* 0x040fe20000000000 */
[-C--:B------:R-:W-:Y:S01]  /*4f90*/  ISETP.GE.AND P0, PT, R77, R70.reuse, PT ;  /* 0x000000464d00720c */ /* 0x080fe20003f06270 */
[----:B------:R-:W-:Y:S01]  /*4fa0*/  VIADD R73, R68, 0x11 ;  /* 0x0000001144497836 */ /* 0x000fe20000000000 */
[----:B------:R-:W-:Y:S01]  /*4fb0*/  FSEL R4, R4, -INF , !P1 ;  /* 0xff80000004047808 */ /* 0x000fe20004800000 */
[----:B------:R-:W-:Y:S01]  /*4fc0*/  VIADD R72, R68, 0x18 ;  /* 0x0000001844487836 */ /* 0x000fe20000000000 */
[-C--:B------:R-:W-:Y:S01]  /*4fd0*/  ISETP.GE.AND P6, PT, R76, R70.reuse, PT ;  /* 0x000000464c00720c */ /* 0x080fe20003fc6270 */
[----:B------:R-:W-:Y:S01]  /*4fe0*/  VIADD R71, R68, 0x19 ;  /* 0x0000001944477836 */ /* 0x000fe20000000000 */
[-C--:B------:R-:W-:Y:S02]  /*4ff0*/  ISETP.GE.AND P5, PT, R75, R70.reuse, PT ;  /* 0x000000464b00720c */ /* 0x080fe40003fa6270 */
        /* <DEDUP_REMOVED lines=13> */
[----:B------:R-:W-:Y:S02]  /*50d0*/  P2R R79, PR, RZ, 0x1 ;  /* 0x00000001ff4f7803 */ /* 0x000fe40000000000 */
        /* <DEDUP_REMOVED lines=10> */
[----:B------:R-:W-:Y:S02]  /*5180*/  ISETP.NE.AND P0, PT, R79, RZ, PT ;  /* 0x000000ff4f00720c */ /* 0x000fe40003f05270 */
        /* <DEDUP_REMOVED lines=25> */
.L_x_639:
[----:B------:R-:W2:Y:S01]  /*5320*/  LDL R68, [R1+0x64] ;  /* 0x0000640001447983 */ /* 0x000ea20000100800 */
[----:B------:R-:W-:Y:S01]  /*5330*/  IMAD.U32 R71, RZ, RZ, UR40 ;  /* 0x00000028ff477e24 */ /* 0x000fe2000f8e00ff */
[----:B------:R-:W-:Y:S02]  /*5340*/  UISETP.GT.AND UP1, UPT, UR9, UR20, UPT ;  /* 0x000000140900728c */ /* 0x000fe4000bf24270 */
[----:B------:R-:W3:Y:S04]  /*5350*/  LDL R72, [R1+0x68] ;  /* 0x0000680001487983 */ /* 0x000ee80000100800 */
[----:B------:R-:W4:Y:S04]  /*5360*/  LDL R70, [R1+0x84] ;  /* 0x0000840001467983 */ /* 0x000f280000100800 */
[----:B------:R-:W4:Y:S04]  /*5370*/  LDL R76, [R1+0x7c] ;  /* 0x00007c00014c7983 */ /* 0x000f280000100800 */
[----:B------:R-:W4:Y:S04]  /*5380*/  LDL R74, [R1+0x80] ;  /* 0x00008000014a7983 */ /* 0x000f280000100800 */
[----:B------:R-:W4:Y:S04]  /*5390*/  LDL R245, [R1+0x54] ;  /* 0x0000540001f57983 */ /* 0x000f280000100800 */
[----:B------:R-:W4:Y:S04]  /*53a0*/  LDL R244, [R1+0x60] ;  /* 0x0000600001f47983 */ /* 0x000f280000100800 */
[----:B------:R-:W4:Y:S04]  /*53b0*/  LDL R99, [R1+0x58] ;  /* 0x0000580001637983 */ /* 0x000f280000100800 */
[----:B------:R-:W4:Y:S01]  /*53c0*/  LDL R98, [R1+0x5c] ;  /* 0x00005c0001627983 */ /* 0x000f220000100800 */
[----:B------:R-:W1:Y:S01]  /*53d0*/  S2R R73, SR_TID.X ;  /* 0x0000000000497919 */ /* 0x000e620000002100 */
[----:B------:R-:W1:Y:S02]  /*53e0*/  S2R R75, SR_TID.X ;  /* 0x00000000004b7919 */ /* 0x000e640000002100 */
[----:B-1----:R-:W-:Y:S04]  /*53f0*/  SHF.R.S32.HI R73, RZ, 0x1f, R73 ;  /* 0x0000001fff497819 */ /* 0x002fe80000011449 */
[----:B------:R-:W-:Y:S04]  /*5400*/  LEA.HI R73, R73, R75, RZ, 0x7 ;  /* 0x0000004b49497211 */ /* 0x000fe800078f38ff */
[----:B------:R-:W-:Y:S05]  /*5410*/  SHF.R.S32.HI R73, RZ, 0x7, R73 ;  /* 0x00000007ff497819 */ /* 0x000fea0000011449 */
[----:B------:R-:W-:Y:S01]  /*5420*/  IMAD R73, R71, 0x2, R73 ;  /* 0x0000000247497824 */ /* 0x000fe200078e0249 */
[C---:B--2---:R-:W-:Y:S01]  /*5430*/  FSETP.NEU.FTZ.AND P1, PT, R68.reuse, -INF , PT ;  /* 0xff8000004400780b */ /* 0x044fe20003f3d000 */
[----:B------:R-:W-:Y:S01]  /*5440*/  FMUL.FTZ R69, R68, 1.4426950216293334961 ;  /* 0x3fb8aa3b44457820 */ /* 0x000fe20000410000 */
[----:B------:R-:W-:Y:S01]  /*5450*/  IMAD.U32 R68, RZ, RZ, UR9 ;  /* 0x00000009ff447e24 */ /* 0x000fe2000f8e00ff */
[C---:B---3--:R-:W-:Y:S01]  /*5460*/  FSETP.NEU.FTZ.AND P0, PT, R72.reuse, -INF , PT ;  /* 0xff8000004800780b */ /* 0x048fe20003f1d000 */
[----:B------:R-:W-:Y:S02]  /*5470*/  FMUL.FTZ R72, R72, 1.4426950216293334961 ;  /* 0x3fb8aa3b48487820 */ /* 0x000fe40000410000 */
[----:B------:R-:W-:Y:S01]  /*5480*/  FSEL R69, R69, RZ, P1 ;  /* 0x000000ff45457208 */ /* 0x000fe20000800000 */
[----:B----4-:R-:W-:Y:S02]  /*5490*/  IMAD R70, R68, 0x4, R70 ;  /* 0x0000000444467824 */ /* 0x010fe400078e0246 */
[----:B------:R-:W-:Y:S02]  /*54a0*/  FSEL R68, R72, RZ, P0 ;  /* 0x000000ff48447208 */ /* 0x000fe40000000000 */
[--C-:B------:R-:W-:Y:S01]  /*54b0*/  FFMA.FTZ R8, R8, UR18, -R69.reuse ;  /* 0x0000001208087c23 */ /* 0x100fe20008010845 */
[----:B------:R-:W-:Y:S04]  /*54c0*/  IMAD.WIDE.U32 R78, R76, -0x2daee0ad, RZ ;  /* 0xd2511f534c4e7825 */ /* 0x000fe800078e00ff */
[----:B------:R-:W-:Y:S01]  /*54d0*/  FFMA.FTZ R9, R9, UR18, -R69 ;  /* 0x0000001209097c23 */ /* 0x000fe20008010845 */
[--C-:B------:R-:W-:Y:S01]  /*54e0*/  FFMA.FTZ R7, R7, UR18, -R68.reuse ;  /* 0x0000001207077c23 */ /* 0x100fe20008010844 */
[----:B------:R-:W-:Y:S01]  /*54f0*/  IMAD.WIDE.U32 R70, R70, -0x326172a9, RZ ;  /* 0xcd9e8d5746467825 */ /* 0x000fe200078e00ff */
[----:B------:R-:W-:Y:S01]  /*5500*/  LOP3.LUT R72, R79, UR22, R73, 0x96, !PT ;  /* 0x000000164f487c12 */ /* 0x000fe2000f8e9649 */
[----:B------:R-:W-:Y:S02]  /*5510*/  MUFU.EX2 R95, R8 ;  /* 0x00000008005f7308 */ /* 0x000fe40000000800 */
[----:B------:R-:W-:Y:S01]  /*5520*/  FFMA.FTZ R6, R6, UR18, -R68 ;  /* 0x0000001206067c23 */ /* 0x000fe20008010844 */
[--C-:B------:R-:W-:Y:S01]  /*5530*/  FFMA.FTZ R4, R4, UR18, -R69.reuse ;  /* 0x0000001204047c23 */ /* 0x100fe20008010845 */
[----:B------:R-:W-:Y:S01]  /*5540*/  LOP3.LUT R74, R71, UR23, R74, 0x96, !PT ;  /* 0x00000017474a7c12 */ /* 0x000fe2000f8e964a */
[----:B------:R-:W-:Y:S04]  /*5550*/  IMAD.WIDE.U32 R72, R72, -0x326172a9, RZ ;  /* 0xcd9e8d5748487825 */ /* 0x000fe800078e00ff */
[--C-:B------:R-:W-:Y:S01]  /*5560*/  FFMA.FTZ R5, R5, UR18, -R69.reuse ;  /* 0x0000001205057c23 */ /* 0x100fe20008010845 */
[----:B------:R-:W-:Y:S01]  /*5570*/  FFMA.FTZ R11, R11, UR18, -R68 ;  /* 0x000000120b0b7c23 */ /* 0x000fe20008010844 */
[----:B------:R-:W-:Y:S01]  /*5580*/  IMAD.WIDE.U32 R74, R74, -0x2daee0ad, RZ ;  /* 0xd2511f534a4a7825 */ /* 0x000fe200078e00ff */
[----:B------:R-:W-:Y:S01]  /*5590*/  LOP3.LUT R76, R73, UR36, R70, 0x96, !PT ;  /* 0x00000024494c7c12 */ /* 0x000fe2000f8e9646 */
[----:B------:R1:W-:Y:S02]  /*55a0*/  MUFU.EX2 R94, R7 ;  /* 0x00000007005e7308 */ /* 0x0003e40000000800 */
[--C-:B------:R-:W-:Y:S01]  /*55b0*/  FFMA.FTZ R16, R16, UR18, -R69.reuse ;  /* 0x0000001210107c23 */ /* 0x100fe20008010845 */
[----:B------:R-:W-:Y:S01]  /*55c0*/  FFMA.FTZ R82, R10, UR18, -R68 ;  /* 0x000000120a527c23 */ /* 0x000fe20008010844 */
[----:B------:R-:W-:Y:S01]  /*55d0*/  LOP3.LUT R70, R75, UR35, R78, 0x96, !PT ;  /* 0x000000234b467c12 */ /* 0x000fe2000f8e964e */
[----:B------:R-:W-:Y:S04]  /*55e0*/  IMAD.WIDE.U32 R76, R76, -0x2daee0ad, RZ ;  /* 0xd2511f534c4c7825 */ /* 0x000fe800078e00ff */
[----:B------:R-:W-:Y:S01]  /*55f0*/  FFMA.FTZ R19, R19, UR18, -R68 ;  /* 0x0000001213137c23 */ /* 0x000fe20008010844 */
[--C-:B------:R-:W-:Y:S01]  /*5600*/  FFMA.FTZ R88, R12, UR18, -R69.reuse ;  /* 0x000000120c587c23 */ /* 0x100fe20008010845 */
        /* <DEDUP_REMOVED lines=8> */
[----:B------:R-:W-:Y:S01]  /*5690*/  FFMA.FTZ R69, R17, UR18, -R69 ;  /* 0x0000001211457c23 */ /* 0x000fe20008010845 */
[----:B------:R-:W-:Y:S01]  /*56a0*/  IMAD.WIDE.U32 R74, R74, -0x2daee0ad, RZ ;  /* 0xd2511f534a4a7825 */ /* 0x000fe200078e00ff */
[----:B------:R-:W-:Y:S01]  /*56b0*/  LOP3.LUT R70, R73, UR32, R70, 0x96, !PT ;  /* 0x0000002049467c12 */ /* 0x000fe2000f8e9646 */
[----:B------:R3:W-:Y:S02]  /*56c0*/  MUFU.EX2 R91, R9 ;  /* 0x00000009005b7308 */ /* 0x0007e40000000800 */
[----:B------:R-:W-:Y:S01]  /*56d0*/  FFMA.FTZ R68, R18, UR18, -R68 ;  /* 0x0000001212447c23 */ /* 0x000fe20008010844 */
[----:B-1----:R-:W-:Y:S01]  /*56e0*/  LOP3.LUT R7, R75, UR31, R76, 0x96, !PT ;  /* 0x0000001f4b077c12 */ /* 0x002fe2000f8e964c */
[----:B------:R-:W-:Y:S04]  /*56f0*/  IMAD.WIDE.U32 R70, R70, -0x2daee0ad, RZ ;  /* 0xd2511f5346467825 */ /* 0x000fe800078e00ff */
[----:B--2---:R-:W-:Y:S01]  /*5700*/  IMAD.WIDE.U32 R6, R7, -0x326172a9, RZ ;  /* 0xcd9e8d5707067825 */ /* 0x004fe200078e00ff */
[----:B------:R-:W-:Y:S01]  /*5710*/  LOP3.LUT R73, R71, UR29, R74, 0x96, !PT ;  /* 0x0000001d47497c12 */ /* 0x000fe2000f8e964a */
[----:B------:R1:W-:Y:S03]  /*5720*/  MUFU.EX2 R93, R4 ;  /* 0x00000004005d7308 */ /* 0x0003e60000000800 */
[----:B------:R-:W-:Y:S01]  /*5730*/  LOP3.LUT R8, R7, UR30, R72, 0x96, !PT ;  /* 0x0000001e07087c12 */ /* 0x000fe2000f8e9648 */
[----:B------:R-:W-:Y:S06]  /*5740*/  IMAD.WIDE.U32 R72, R73, -0x326172a9, RZ ;  /* 0xcd9e8d5749487825 */ /* 0x000fec00078e00ff */
[----:B------:R2:W-:Y:S01]  /*5750*/  MUFU.EX2 R90, R5 ;  /* 0x00000005005a7308 */ /* 0x0005e20000000800 */
[----:B------:R-:W-:Y:S01]  /*5760*/  LOP3.LUT R6, R73, UR28, R6, 0x96, !PT ;  /* 0x0000001c49067c12 */ /* 0x000fe2000f8e9606 */
[----:B---3--:R-:W-:Y:S04]  /*5770*/  IMAD.WIDE.U32 R8, R8, -0x2daee0ad, RZ ;  /* 0xd2511f5308087825 */ /* 0x008fe800078e00ff */
[----:B------:R-:W-:Y:S04]  /*5780*/  IMAD.WIDE.U32 R6, R6, -0x2daee0ad, RZ ;  /* 0xd2511f5306067825 */ /* 0x000fe800078e00ff */
[----:B------:R-:W-:Y:S01]  /*5790*/  MUFU.EX2 R89, R11 ;  /* 0x0000000b00597308 */ /* 0x000fe20000000800 */
[----:B-1----:R-:W-:Y:S02]  /*57a0*/  LOP3.LUT R4, R9, UR27, R70, 0x96, !PT ;  /* 0x0000001b09047c12 */ /* 0x002fe4000f8e9646 */
[----:B------:R-:W-:Y:S02]  /*57b0*/  LOP3.LUT R10, R6, 0xff, RZ, 0xc0, !PT ;  /* 0x000000ff060a7812 */ /* 0x000fe400078ec0ff */
[----:B------:R-:W-:Y:S02]  /*57c0*/  SHF.R.U32.HI R9, RZ, 0x18, R6 ;  /* 0x00000018ff097819 */ /* 0x000fe40000011606 */
[----:B------:R-:W-:Y:S03]  /*57d0*/  ISETP.LE.U32.AND P6, PT, R10, UR19, PT ;  /* 0x000000130a007c0c */ /* 0x000fe6000bfc3070 */
[----:B------:R-:W1:Y:S01]  /*57e0*/  MUFU.EX2 R97, R16 ;  /* 0x0000001000617308 */ /* 0x000e620000000800 */
[----:B--2---:R-:W-:Y:S01]  /*57f0*/  IMAD.WIDE.U32 R4, R4, -0x326172a9, RZ ;  /* 0xcd9e8d5704047825 */ /* 0x004fe200078e00ff */
[----:B------:R-:W-:Y:S02]  /*5800*/  LOP3.LUT R8, R7, UR25, R8, 0x96, !PT ;  /* 0x0000001907087c12 */ /* 0x000fe4000f8e9608 */
[----:B------:R-:W-:Y:S02]  /*5810*/  SHF.R.U32.HI R12, RZ, 0x10, R6 ;  /* 0x00000010ff0c7819 */ /* 0x000fe40000011606 */
[----:B------:R-:W-:Y:S04]  /*5820*/  LOP3.LUT R13, R6, 0xffff, RZ, 0xc0, !PT ;  /* 0x0000ffff060d7812 */ /* 0x000fe800078ec0ff */
[----:B------:R-:W2:Y:S01]  /*5830*/  MUFU.EX2 R96, R19 ;  /* 0x0000001300607308 */ /* 0x000ea20000000800 */
[----:B------:R-:W-:Y:S02]  /*5840*/  ISETP.LE.U32.AND P0, PT, R9, UR19, PT ;  /* 0x0000001309007c0c */ /* 0x000fe4000bf03070 */
[----:B------:R-:W-:Y:S02]  /*5850*/  LOP3.LUT R6, R5, UR26, R72, 0x96, !PT ;  /* 0x0000001a05067c12 */ /* 0x000fe4000f8e9648 */
[C---:B------:R-:W-:Y:S02]  /*5860*/  LOP3.LUT R7, R4.reuse, 0xff, RZ, 0xc0, !PT ;  /* 0x000000ff04077812 */ /* 0x040fe400078ec0ff */
[--C-:B------:R-:W-:Y:S03]  /*5870*/  SHF.R.U32.HI R9, RZ, 0x18, R4.reuse ;  /* 0x00000018ff097819 */ /* 0x100fe60000011604 */
[----:B------:R-:W-:Y:S01]  /*5880*/  MUFU.EX2 R82, R82 ;  /* 0x0000005200527308 */ /* 0x000fe20000000800 */
[----:B------:R-:W-:Y:S01]  /*5890*/  LOP3.LUT R10, R4, 0xffff, RZ, 0xc0, !PT ;  /* 0x0000ffff040a7812 */ /* 0x000fe200078ec0ff */
[----:B-1----:R-:W-:Y:S01]  /*58a0*/  @!P6 FADD.FTZ R97, -R97, -RZ ;  /* 0x800000ff6161e221 */ /* 0x002fe20000010100 */
[----:B------:R-:W-:Y:S02]  /*58b0*/  SHF.R.U32.HI R11, RZ, 0x10, R4 ;  /* 0x00000010ff0b7819 */ /* 0x000fe40000011604 */
[----:B------:R-:W-:Y:S02]  /*58c0*/  LOP3.LUT R5, R8, 0xff, RZ, 0xc0, !PT ;  /* 0x000000ff08057812 */ /* 0x000fe400078ec0ff */
[----:B------:R-:W-:Y:S03]  /*58d0*/  SHF.R.U32.HI R4, RZ, 0x18, R8 ;  /* 0x00000018ff047819 */ /* 0x000fe60000011608 */
[----:B------:R-:W1:Y:S01]  /*58e0*/  MUFU.EX2 R88, R88 ;  /* 0x0000005800587308 */ /* 0x000e620000000800 */
[----:B------:R-:W-:Y:S01]  /*58f0*/  ISETP.LE.U32.AND P4, PT, R7, UR19, PT ;  /* 0x0000001307007c0c */ /* 0x000fe2000bf83070 */
[----:B--2---:R-:W-:Y:S01]  /*5900*/  @!P0 FADD.FTZ R96, -R96, -RZ ;  /* 0x800000ff60608221 */ /* 0x004fe20000010100 */
[--C-:B------:R-:W-:Y:S02]  /*5910*/  SHF.R.U32.HI R7, RZ, 0x18, R6.reuse ;  /* 0x00000018ff077819 */ /* 0x100fe40000011606 */
[----:B------:R-:W-:Y:S02]  /*5920*/  ISETP.LE.U32.AND P2, PT, R5, UR19, PT ;  /* 0x0000001305007c0c */ /* 0x000fe4000bf43070 */
[----:B------:R-:W-:Y:S03]  /*5930*/  ISETP.LE.U32.AND P1, PT, R4, UR19, PT ;  /* 0x0000001304007c0c */ /* 0x000fe6000bf23070 */
[----:B------:R-:W-:Y:S01]  /*5940*/  MUFU.EX2 R84, R84 ;  /* 0x0000005400547308 */ /* 0x000fe20000000800 */
[----:B------:R-:W-:Y:S02]  /*5950*/  LOP3.LUT R5, R6, 0xff, RZ, 0xc0, !PT ;  /* 0x000000ff06057812 */ /* 0x000fe400078ec0ff */
[----:B------:R-:W-:Y:S02]  /*5960*/  SHF.R.U32.HI R4, RZ, 0x10, R6 ;  /* 0x00000010ff047819 */ /* 0x000fe40000011606 */
[----:B------:R-:W-:Y:S01]  /*5970*/  ISETP.LE.U32.AND P5, PT, R7, UR19, PT ;  /* 0x0000001307007c0c */ /* 0x000fe2000bfa3070 */
[----:B------:R-:W-:Y:S01]  /*5980*/  @!P4 FADD.FTZ R95, -R95, -RZ ;  /* 0x800000ff5f5fc221 */ /* 0x000fe20000010100 */
[----:B------:R-:W-:Y:S03]  /*5990*/  ISETP.LE.U32.AND P6, PT, R5, UR19, PT ;  /* 0x0000001305007c0c */ /* 0x000fe6000bfc3070 */
[----:B------:R-:W2:Y:S01]  /*59a0*/  MUFU.EX2 R86, R15 ;  /* 0x0000000f00567308 */ /* 0x000ea20000000800 */
[----:B------:R-:W-:Y:S01]  /*59b0*/  LOP3.LUT R4, R4, 0xff, RZ, 0xc0, !PT ;  /* 0x000000ff04047812 */ /* 0x000fe200078ec0ff */
[----:B-1----:R-:W-:Y:S01]  /*59c0*/  @!P2 FADD.FTZ R88, -R88, -RZ ;  /* 0x800000ff5858a221 */ /* 0x002fe20000010100 */
[----:B------:R-:W-:Y:S02]  /*59d0*/  LOP3.LUT R6, R6, 0xffff, RZ, 0xc0, !PT ;  /* 0x0000ffff06067812 */ /* 0x000fe400078ec0ff */
[----:B------:R-:W-:Y:S02]  /*59e0*/  ISETP.LE.U32.AND P0, PT, R4, UR19, PT ;  /* 0x0000001304007c0c */ /* 0x000fe4000bf03070 */
[----:B------:R-:W-:Y:S03]  /*59f0*/  SHF.R.U32.HI R4, RZ, 0x8, R10 ;  /* 0x00000008ff047819 */ /* 0x000fe6000001160a */
[----:B------:R-:W1:Y:S01]  /*5a00*/  MUFU.EX2 R83, R14 ;  /* 0x0000000e00537308 */ /* 0x000e620000000800 */
[----:B------:R-:W-:Y:S01]  /*5a10*/  SHF.R.U32.HI R5, RZ, 0x8, R6 ;  /* 0x00000008ff057819 */ /* 0x000fe20000011606 */
[----:B------:R-:W-:Y:S01]  /*5a20*/  @!P5 FADD.FTZ R94, -R94, -RZ ;  /* 0x800000ff5e5ed221 */ /* 0x000fe20000010100 */
[----:B------:R-:W-:Y:S01]  /*5a30*/  LOP3.LUT R4, R4, 0xffff, RZ, 0xc0, !PT ;  /* 0x0000ffff04047812 */ /* 0x000fe200078ec0ff */
[----:B------:R-:W-:Y:S01]  /*5a40*/  @!P6 FADD.FTZ R93, -R93, -RZ ;  /* 0x800000ff5d5de221 */ /* 0x000fe20000010100 */
[----:B------:R-:W-:Y:S02]  /*5a50*/  LOP3.LUT R5, R5, 0xffff, RZ, 0xc0, !PT ;  /* 0x0000ffff05057812 */ /* 0x000fe400078ec0ff */
[----:B------:R-:W-:Y:S03]  /*5a60*/  ISETP.LE.U32.AND P5, PT, R4, UR19, PT ;  /* 0x0000001304007c0c */ /* 0x000fe6000bfa3070 */
[----:B------:R-:W3:Y:S01]  /*5a70*/  MUFU.EX2 R87, R69 ;  /* 0x0000004500577308 */ /* 0x000ee20000000800 */
[----:B------:R-:W-:Y:S01]  /*5a80*/  ISETP.LE.U32.AND P6, PT, R5, UR19, PT ;  /* 0x0000001305007c0c */ /* 0x000fe2000bfc3070 */
[----:B------:R-:W-:Y:S01]  /*5a90*/  @!P0 FADD.FTZ R92, -R92, -RZ ;  /* 0x800000ff5c5c8221 */ /* 0x000fe20000010100 */
[----:B------:R-:W-:Y:S01]  /*5aa0*/  LOP3.LUT R6, R11, 0xff, RZ, 0xc0, !PT ;  /* 0x000000ff0b067812 */ /* 0x000fe200078ec0ff */
[----:B--2---:R-:W-:Y:S01]  /*5ab0*/  @!P1 FADD.FTZ R86, -R86, -RZ ;  /* 0x800000ff56569221 */ /* 0x004fe20000010100 */
[----:B------:R-:W-:Y:S02]  /*5ac0*/  LOP3.LUT R4, R8, 0xffff, RZ, 0xc0, !PT ;  /* 0x0000ffff08047812 */ /* 0x000fe400078ec0ff */
[----:B------:R-:W-:Y:S03]  /*5ad0*/  SHF.R.U32.HI R5, RZ, 0x10, R8 ;  /* 0x00000010ff057819 */ /* 0x000fe60000011608 */
[----:B------:R-:W2:Y:S01]  /*5ae0*/  MUFU.EX2 R85, R68 ;  /* 0x0000004400557308 */ /* 0x000ea20000000800 */
[----:B------:R-:W-:Y:S02]  /*5af0*/  ISETP.LE.U32.AND P0, PT, R6, UR19, PT ;  /* 0x0000001306007c0c */ /* 0x000fe4000bf03070 */
[----:B------:R-:W-:Y:S01]  /*5b00*/  LOP3.LUT R5, R5, 0xff, RZ, 0xc0, !PT ;  /* 0x000000ff05057812 */ /* 0x000fe200078ec0ff */
[----:B------:R-:W-:Y:S01]  /*5b10*/  @!P5 FADD.FTZ R91, -R91, -RZ ;  /* 0x800000ff5b5bd221 */ /* 0x000fe20000010100 */
[----:B------:R-:W-:Y:S01]  /*5b20*/  SHF.R.U32.HI R6, RZ, 0x8, R4 ;  /* 0x00000008ff067819 */ /* 0x000fe20000011604 */
[----:B------:R-:W-:Y:S01]  /*5b30*/  @!P6 FADD.FTZ R90, -R90, -RZ ;  /* 0x800000ff5a5ae221 */ /* 0x000fe20000010100 */
[----:B------:R-:W-:Y:S02]  /*5b40*/  ISETP.LE.U32.AND P3, PT, R9, UR19, PT ;  /* 0x0000001309007c0c */ /* 0x000fe4000bf63070 */
[----:B------:R-:W-:Y:S02]  /*5b50*/  LOP3.LUT R6, R6, 0xffff, RZ, 0xc0, !PT ;  /* 0x0000ffff06067812 */ /* 0x000fe400078ec0ff */
[----:B------:R-:W-:Y:S02]  /*5b60*/  ISETP.LE.U32.AND P5, PT, R5, UR19, PT ;  /* 0x0000001305007c0c */ /* 0x000fe4000bfa3070 */
[----:B------:R-:W-:Y:S01]  /*5b70*/  F2FP.RELU.BF16.F32.PACK_AB R5, R94, R92 ;  /* 0x0000005c5e05723e */ /* 0x000fe200000018ff */
[----:B------:R-:W-:Y:S01]  /*5b80*/  @!P0 FADD.FTZ R82, -R82, -RZ ;  /* 0x800000ff52528221 */ /* 0x000fe20000010100 */
[----:B------:R-:W-:Y:S02]  /*5b90*/  ISETP.LE.U32.AND P6, PT, R6, UR19, PT ;  /* 0x0000001306007c0c */ /* 0x000fe4000bfc3070 */
[----:B------:R-:W-:Y:S01]  /*5ba0*/  SHF.R.U32.HI R4, RZ, 0x8, R13 ;  /* 0x00000008ff047819 */ /* 0x000fe2000001160d */
[----:B------:R4:W-:Y:S01]  /*5bb0*/  STS [R245+0x14400], R5 ;  /* 0x01440005f5007388 */ /* 0x0009e20000000800 */
[----:B------:R-:W-:Y:S01]  /*5bc0*/  F2FP.RELU.BF16.F32.PACK_AB R6, R90, R93 ;  /* 0x0000005d5a06723e */ /* 0x000fe200000018ff */
[----:B------:R-:W-:Y:S01]  /*5bd0*/  @!P3 FADD.FTZ R89, -R89, -RZ ;  /* 0x800000ff5959b221 */ /* 0x000fe20000010100 */
[----:B------:R-:W-:Y:S02]  /*5be0*/  LOP3.LUT R4, R4, 0xffff, RZ, 0xc0, !PT ;  /* 0x0000ffff04047812 */ /* 0x000fe400078ec0ff */
[----:B------:R-:W-:Y:S01]  /*5bf0*/  LOP3.LUT R7, R12, 0xff, RZ, 0xc0, !PT ;  /* 0x000000ff0c077812 */ /* 0x000fe200078ec0ff */
[----:B------:R4:W-:Y:S01]  /*5c00*/  STS [R245+0x14000], R6 ;  /* 0x01400006f5007388 */ /* 0x0009e20000000800 */
[----:B------:R-:W-:Y:S01]  /*5c10*/  ISETP.LE.U32.AND P3, PT, R4, UR19, PT ;  /* 0x0000001304007c0c */ /* 0x000fe2000bf63070 */
[----:B-1----:R-:W-:Y:S01]  /*5c20*/  @!P5 FADD.FTZ R83, -R83, -RZ ;  /* 0x800000ff5353d221 */ /* 0x002fe20000010100 */
[----:B------:R-:W-:Y:S01]  /*5c30*/  F2FP.RELU.BF16.F32.PACK_AB R4, R91, R95 ;  /* 0x0000005f5b04723e */ /* 0x000fe200000018ff */
[----:B------:R-:W-:Y:S01]  /*5c40*/  @!P6 FADD.FTZ R84, -R84, -RZ ;  /* 0x800000ff5454e221 */ /* 0x000fe20000010100 */
[----:B------:R-:W-:Y:S02]  /*5c50*/  ISETP.LE.U32.AND P4, PT, R7, UR19, PT ;  /* 0x0000001307007c0c */ /* 0x000fe4000bf83070 */
[----:B------:R-:W-:Y:S01]  /*5c60*/  F2FP.RELU.BF16.F32.PACK_AB R8, R89, R82 ;  /* 0x000000525908723e */ /* 0x000fe200000018ff */
[----:B------:R1:W-:Y:S01]  /*5c70*/  STS [R244+0x14000], R4 ;  /* 0x01400004f4007388 */ /* 0x0003e20000000800 */
[----:B------:R-:W-:Y:S02]  /*5c80*/  F2FP.RELU.BF16.F32.PACK_AB R7, R84, R88 ;  /* 0x000000585407723e */ /* 0x000fe400000018ff */
[----:B------:R-:W-:Y:S01]  /*5c90*/  FSETP.GE.FTZ.AND P1, PT, R92, RZ, PT ;  /* 0x000000ff5c00720b */ /* 0x000fe20003f36000 */
[----:B------:R-:W-:Y:S01]  /*5ca0*/  STS [R244+0x14400], R8 ;  /* 0x01440008f4007388 */ /* 0x000fe20000000800 */
[----:B------:R-:W-:Y:S01]  /*5cb0*/  FSETP.GE.FTZ.AND P2, PT, R90, RZ, PT ;  /* 0x000000ff5a00720b */ /* 0x000fe20003f56000 */
[----:B---3--:R-:W-:Y:S01]  /*5cc0*/  @!P3 FADD.FTZ R87, -R87, -RZ ;  /* 0x800000ff5757b221 */ /* 0x008fe20000010100 */
[----:B------:R-:W-:Y:S01]  /*5cd0*/  FSETP.GE.FTZ.AND P3, PT, R93, RZ, PT ;  /* 0x000000ff5d00720b */ /* 0x000fe20003f76000 */
[----:B------:R-:W-:Y:S01]  /*5ce0*/  STS [R99+0x14000], R7 ;  /* 0x0140000763007388 */ /* 0x000fe20000000800 */
[----:B------:R-:W-:Y:S01]  /*5cf0*/  FSETP.GE.FTZ.AND P0, PT, R94, RZ, PT ;  /* 0x000000ff5e00720b */ /* 0x000fe20003f16000 */
[----:B--2---:R-:W-:Y:S01]  /*5d00*/  @!P4 FADD.FTZ R85, -R85, -RZ ;  /* 0x800000ff5555c221 */ /* 0x004fe20000010100 */
[----:B----4-:R-:W-:Y:S02]  /*5d10*/  F2FP.RELU.BF16.F32.PACK_AB R5, R87, R97 ;  /* 0x000000615705723e */ /* 0x010fe400000018ff */
[----:B------:R-:W-:Y:S05]  /*5d20*/  F2FP.RELU.BF16.F32.PACK_AB R6, R86, R83 ;  /* 0x000000535606723e */ /* 0x000fea00000018ff */
[----:B------:R-:W-:Y:S01]  /*5d30*/  STS [R99+0x14400], R6 ;  /* 0x0144000663007388 */ /* 0x000fe20000000800 */
[----:B-1----:R-:W-:Y:S03]  /*5d40*/  F2FP.RELU.BF16.F32.PACK_AB R4, R96, R85 ;  /* 0x000000556004723e */ /* 0x002fe600000018ff */
[----:B------:R-:W-:Y:S04]  /*5d50*/  STS [R98+0x14000], R5 ;  /* 0x0140000562007388 */ /* 0x000fe80000000800 */
[----:B------:R-:W-:Y:S04]  /*5d60*/  STS [R98+0x14400], R4 ;  /* 0x0144000462007388 */ /* 0x000fe80000000800 */
[----:B------:R-:W1:Y:S08]  /*5d70*/  LDSM.16.M88.4 R16, [R249+0x6000] ;  /* 0x00600000f910783b */ /* 0x000e700000000200 */
[----:B------:R-:W2:Y:S08]  /*5d80*/  LDSM.16.M88.4 R68, [R248+0x6000] ;  /* 0x00600000f844783b */ /* 0x000eb00000000200 */
[----:B------:R-:W3:Y:S08]  /*5d90*/  LDSM.16.M88.4 R72, [R247+0x6000] ;  /* 0x00600000f748783b */ /* 0x000ef00000000200 */
        /* <DEDUP_REMOVED lines=58> */
[C---:B------:R-:W-:Y:S01]  /*6140*/  FADD.FTZ R5, -R80.reuse, R6 ;  /* 0x0000000650057221 */ /* 0x040fe20000010100 */
[----:B------:R-:W-:Y:S03]  /*6150*/  FADD.FTZ R69, -R81, R4 ;  /* 0x0000000451457221 */ /* 0x000fe60000010100 */
[C---:B------:R-:W-:Y:S01]  /*6160*/  FADD.FTZ R4, -R80.reuse, R7 ;  /* 0x0000000750047221 */ /* 0x040fe20000010100 */
[-C--:B------:R-:W-:Y:S01]  /*6170*/  FSEL R5, R5, R80.reuse, P1 ;  /* 0x0000005005057208 */ /* 0x080fe20000800000 */
[C---:B------:R-:W-:Y:S01]  /*6180*/  FADD.FTZ R10, -R80.reuse, R10 ;  /* 0x0000000a500a7221 */ /* 0x040fe20000010100 */
[-C--:B------:R-:W-:Y:S01]  /*6190*/  FSEL R7, R69, R81.reuse, P3 ;  /* 0x0000005145077208 */ /* 0x080fe20001800000 */
[----:B------:R-:W-:Y:S01]  /*61a0*/  FADD.FTZ R11, -R80, R11 ;  /* 0x0000000b500b7221 */ /* 0x000fe20000010100 */
[----:B------:R-:W-:Y:S01]  /*61b0*/  FSEL R6, R68, R81, P2 ;  /* 0x0000005144067208 */ /* 0x000fe20001000000 */
[----:B------:R-:W-:Y:S01]  /*61c0*/  FMUL.FTZ R92, R92, R5 ;  /* 0x000000055c5c7220 */ /* 0x000fe20000410000 */
[----:B------:R-:W-:Y:S01]  /*61d0*/  FSETP.GE.FTZ.AND P1, PT, R82, RZ, PT ;  /* 0x000000ff5200720b */ /* 0x000fe20003f36000 */
[----:B------:R-:W-:Y:S01]  /*61e0*/  FMUL.FTZ R93, R93, R7 ;  /* 0x000000075d5d7220 */ /* 0x000fe20000410000 */
[----:B------:R-:W-:Y:S01]  /*61f0*/  FSEL R4, R4, R80, P0 ;  /* 0x0000005004047208 */ /* 0x000fe20000000000 */
[----:B------:R-:W-:Y:S01]  /*6200*/  FMUL.FTZ R90, R90, R6 ;  /* 0x000000065a5a7220 */ /* 0x000fe20000410000 */
[----:B------:R-:W-:Y:S01]  /*6210*/  FSEL R5, R10, R80, P1 ;  /* 0x000000500a057208 */ /* 0x000fe20000800000 */
[----:B------:R-:W-:Y:S01]  /*6220*/  FADD.FTZ R9, -R81, R9 ;  /* 0x0000000951097221 */ /* 0x000fe20000010100 */
[----:B------:R-:W-:Y:S01]  /*6230*/  FSETP.GE.FTZ.AND P0, PT, R89, RZ, PT ;  /* 0x000000ff5900720b */ /* 0x000fe20003f16000 */
[----:B------:R-:W-:Y:S01]  /*6240*/  FMUL.FTZ R94, R94, R4 ;  /* 0x000000045e5e7220 */ /* 0x000fe20000410000 */
[----:B------:R-:W-:Y:S01]  /*6250*/  FSETP.GE.FTZ.AND P2, PT, R91, RZ, PT ;  /* 0x000000ff5b00720b */ /* 0x000fe20003f56000 */
[----:B------:R-:W-:Y:S01]  /*6260*/  FMUL.FTZ R82, R82, R5 ;  /* 0x0000000552527220 */ /* 0x000fe20000410000 */
[----:B------:R-:W-:Y:S01]  /*6270*/  F2FP.BF16.F32.PACK_AB R5, R90, R93 ;  /* 0x0000005d5a05723e */ /* 0x000fe200000010ff */
[----:B------:R-:W-:Y:S01]  /*6280*/  FADD.FTZ R8, -R81, R8 ;  /* 0x0000000851087221 */ /* 0x000fe20000010100 */
[----:B------:R-:W-:Y:S01]  /*6290*/  FSEL R4, R11, R80, P0 ;  /* 0x000000500b047208 */ /* 0x000fe20000000000 */
[----:B------:R-:W-:Y:S01]  /*62a0*/  FADD.FTZ R12, -R81, R12 ;  /* 0x0000000c510c7221 */ /* 0x000fe20000010100 */
[----:B------:R-:W-:Y:S01]  /*62b0*/  FSETP.GE.FTZ.AND P3, PT, R95, RZ, PT ;  /* 0x000000ff5f00720b */ /* 0x000fe20003f76000 */
[----:B------:R1:W-:Y:S01]  /*62c0*/  STS [R245+0x12000], R5 ;  /* 0x01200005f5007388 */ /* 0x0003e20000000800 */
[-C--:B------:R-:W-:Y:S01]  /*62d0*/  FSEL R6, R9, R81.reuse, P2 ;  /* 0x0000005109067208 */ /* 0x080fe20001000000 */
[----:B------:R-:W-:Y:S01]  /*62e0*/  FMUL.FTZ R89, R89, R4 ;  /* 0x0000000459597220 */ /* 0x000fe20000410000 */
[----:B------:R-:W-:Y:S01]  /*62f0*/  F2FP.BF16.F32.PACK_AB R4, R94, R92 ;  /* 0x0000005c5e04723e */ /* 0x000fe200000010ff */
[----:B------:R-:W-:Y:S01]  /*6300*/  FADD.FTZ R15, -R80, R15 ;  /* 0x0000000f500f7221 */ /* 0x000fe20000010100 */
[----:B------:R-:W-:Y:S01]  /*6310*/  FSETP.GE.FTZ.AND P0, PT, R88, RZ, PT ;  /* 0x000000ff5800720b */ /* 0x000fe20003f16000 */
[----:B------:R-:W-:Y:S01]  /*6320*/  FMUL.FTZ R9, R91, R6 ;  /* 0x000000065b097220 */ /* 0x000fe20000410000 */
[-C--:B------:R-:W-:Y:S01]  /*6330*/  FSEL R7, R8, R81.reuse, P3 ;  /* 0x0000005108077208 */ /* 0x080fe20001800000 */
[----:B------:R-:W-:Y:S01]  /*6340*/  FADD.FTZ R8, -R81, R13 ;  /* 0x0000000d51087221 */ /* 0x000fe20000010100 */
[-C--:B------:R-:W-:Y:S01]  /*6350*/  FSEL R6, R12, R81.reuse, P0 ;  /* 0x000000510c067208 */ /* 0x080fe20000000000 */
[----:B------:R2:W-:Y:S01]  /*6360*/  STS [R245+0x12400], R4 ;  /* 0x01240004f5007388 */ /* 0x0005e20000000800 */
[----:B------:R-:W-:Y:S01]  /*6370*/  FSETP.GE.FTZ.AND P2, PT, R84, RZ, PT ;  /* 0x000000ff5400720b */ /* 0x000fe20003f56000 */
[----:B------:R-:W-:Y:S01]  /*6380*/  FADD.FTZ R14, -R80, R14 ;  /* 0x0000000e500e7221 */ /* 0x000fe20000010100 */
[----:B------:R-:W-:Y:S01]  /*6390*/  FSETP.GE.FTZ.AND P0, PT, R86, RZ, PT ;  /* 0x000000ff5600720b */ /* 0x000fe20003f16000 */
[----:B------:R-:W-:Y:S01]  /*63a0*/  FMUL.FTZ R88, R88, R6 ;  /* 0x0000000658587220 */ /* 0x000fe20000410000 */
[----:B------:R-:W-:Y:S01]  /*63b0*/  FSEL R8, R8, R81, P2 ;  /* 0x0000005108087208 */ /* 0x000fe20001000000 */
[----:B------:R-:W-:Y:S01]  /*63c0*/  FMUL.FTZ R95, R95, R7 ;  /* 0x000000075f5f7220 */ /* 0x000fe20000410000 */
[----:B------:R-:W-:Y:S01]  /*63d0*/  FSETP.GE.FTZ.AND P2, PT, R87, RZ, PT ;  /* 0x000000ff5700720b */ /* 0x000fe20003f56000 */
[----:B------:R-:W-:Y:S01]  /*63e0*/  FADD.FTZ R18, -R80, R18 ;  /* 0x0000001250127221 */ /* 0x000fe20000010100 */
[----:B------:R-:W-:Y:S01]  /*63f0*/  FSEL R6, R15, R80, P0 ;  /* 0x000000500f067208 */ /* 0x000fe20000000000 */
[----:B------:R-:W-:Y:S01]  /*6400*/  FMUL.FTZ R84, R84, R8 ;  /* 0x0000000854547220 */ /* 0x000fe20000410000 */
[----:B------:R-:W-:Y:S02]  /*6410*/  FSETP.GE.FTZ.AND P1, PT, R83, RZ, PT ;  /* 0x000000ff5300720b */ /* 0x000fe40003f36000 */
[----:B------:R-:W-:Y:S01]  /*6420*/  FSETP.GE.FTZ.AND P0, PT, R96, RZ, PT ;  /* 0x000000ff6000720b */ /* 0x000fe20003f16000 */
[----:B------:R-:W-:Y:S01]  /*6430*/  FMUL.FTZ R86, R86, R6 ;  /* 0x0000000656567220 */ /* 0x000fe20000410000 */
[----:B------:R-:W-:Y:S01]  /*6440*/  FSEL R7, R14, R80, P1 ;  /* 0x000000500e077208 */ /* 0x000fe20000800000 */
[----:B------:R-:W-:Y:S01]  /*6450*/  FADD.FTZ R6, -R81, R16 ;  /* 0x0000001051067221 */ /* 0x000fe20000010100 */
[----:B------:R-:W-:Y:S02]  /*6460*/  F2FP.BF16.F32.PACK_AB R9, R9, R95 ;  /* 0x0000005f0909723e */ /* 0x000fe400000010ff */
[----:B------:R-:W-:Y:S01]  /*6470*/  FSETP.GE.FTZ.AND P1, PT, R85, RZ, PT ;  /* 0x000000ff5500720b */ /* 0x000fe20003f36000 */
[----:B------:R-:W-:Y:S01]  /*6480*/  FMUL.FTZ R83, R83, R7 ;  /* 0x0000000753537220 */ /* 0x000fe20000410000 */
[----:B------:R-:W-:Y:S01]  /*6490*/  FSETP.GE.FTZ.AND P3, PT, R97, RZ, PT ;  /* 0x000000ff6100720b */ /* 0x000fe20003f76000 */
[----:B------:R-:W-:Y:S01]  /*64a0*/  STS [R244+0x12000], R9 ;  /* 0x01200009f4007388 */ /* 0x000fe20000000800 */
[----:B------:R-:W-:Y:S02]  /*64b0*/  F2FP.BF16.F32.PACK_AB R8, R89, R82 ;  /* 0x000000525908723e */ /* 0x000fe400000010ff */
[----:B-1----:R-:W-:Y:S01]  /*64c0*/  FSEL R5, R18, R80, P1 ;  /* 0x0000005012057208 */ /* 0x002fe20000800000 */
[----:B------:R-:W-:Y:S01]  /*64d0*/  @P0 FADD.FTZ R80, -R80, R19 ;  /* 0x0000001350500221 */ /* 0x000fe20000010100 */
[----:B------:R-:W-:Y:S01]  /*64e0*/  FSEL R6, R6, R81, P3 ;  /* 0x0000005106067208 */ /* 0x000fe20001800000 */
[----:B------:R-:W-:Y:S01]  /*64f0*/  @P2 FADD.FTZ R81, -R81, R17 ;  /* 0x0000001151512221 */ /* 0x000fe20000010100 */
[----:B------:R-:W-:Y:S01]  /*6500*/  F2FP.BF16.F32.PACK_AB R7, R84, R88 ;  /* 0x000000585407723e */ /* 0x000fe200000010ff */
[----:B------:R-:W-:Y:S01]  /*6510*/  STS [R244+0x12400], R8 ;  /* 0x01240008f4007388 */ /* 0x000fe20000000800 */
[----:B------:R-:W-:Y:S01]  /*6520*/  FMUL.FTZ R85, R85, R5 ;  /* 0x0000000555557220 */ /* 0x000fe20000410000 */
[----:B------:R-:W-:Y:S01]  /*6530*/  FMUL.FTZ R5, R87, R81 ;  /* 0x0000005157057220 */ /* 0x000fe20000410000 */
[----:B------:R-:W-:Y:S01]  /*6540*/  FMUL.FTZ R97, R97, R6 ;  /* 0x0000000661617220 */ /* 0x000fe20000410000 */
[----:B------:R-:W-:Y:S01]  /*6550*/  F2FP.BF16.F32.PACK_AB R6, R86, R83 ;  /* 0x000000535606723e */ /* 0x000fe200000010ff */
[----:B------:R-:W-:Y:S01]  /*6560*/  STS [R99+0x12000], R7 ;  /* 0x0120000763007388 */ /* 0x000fe20000000800 */
[----:B--2---:R-:W-:Y:S01]  /*6570*/  FMUL.FTZ R4, R96, R80 ;  /* 0x0000005060047220 */ /* 0x004fe20000410000 */
[----:B------:R-:W-:Y:S02]  /*6580*/  PLOP3.LUT P0, PT, PT, PT, UP1, 0x80, 0x0 ;  /* 0x000000000000781c */ /* 0x000fe40003f0f018 */
[----:B------:R-:W-:Y:S01]  /*6590*/  F2FP.BF16.F32.PACK_AB R5, R5, R97 ;  /* 0x000000610505723e */ /* 0x000fe200000010ff */
[----:B------:R-:W-:Y:S01]  /*65a0*/  STS [R99+0x12400], R6 ;  /* 0x0124000663007388 */ /* 0x000fe20000000800 */
[----:B------:R-:W-:Y:S03]  /*65b0*/  F2FP.BF16.F32.PACK_AB R4, R4, R85 ;  /* 0x000000550404723e */ /* 0x000fe600000010ff */
[----:B------:R-:W-:Y:S04]  /*65c0*/  STS [R98+0x12000], R5 ;  /* 0x0120000562007388 */ /* 0x000fe80000000800 */
[----:B------:R-:W-:Y:S01]  /*65d0*/  STS [R98+0x12400], R4 ;  /* 0x0124000462007388 */ /* 0x000fe20000000800 */
[----:B------:R-:W-:Y:S06]  /*65e0*/  BAR.SYNC.DEFER_BLOCKING 0x0 ;  /* 0x0000000000007b1d */ /* 0x000fec0000010000 */
[----:B------:R-:W-:Y:S08]  /*65f0*/  LDSM.16.MT88.4 R4, [R2+0x14000] ;  /* 0x014000000204783b */ /* 0x000ff00000004200 */
[----:B------:R-:W1:Y:S08]  /*6600*/  LDSM.16.MT88.4 R8, [R0+0x6000] ;  /* 0x006000000008783b */ /* 0x000e700000004200 */
[----:B------:R-:W2:Y:S08]  /*6610*/  LDSM.16.MT88.4 R12, [R3+0x14000] ;  /* 0x01400000030c783b */ /* 0x000eb00000004200 */
[----:B------:R-:W3:Y:S08]  /*6620*/  LDSM.16.MT88.4 R16, [R0+0x8000] ;  /* 0x008000000010783b */ /* 0x000ef00000004200 */
[----:B------:R-:W4:Y:S08]  /*6630*/  LDSM.16.MT88.4 R68, [R0+0xa000] ;  /* 0x00a000000044783b */ /* 0x000f300000004200 */
[----:B------:R-:W-:Y:S01]  /*6640*/  LDSM.16.MT88.4 R72, [R2+0x14800] ;  /* 0x014800000248783b */ /* 0x000fe20000004200 */
[-C--:B-1----:R-:W-:Y:S07]  /*6650*/  HMMA.16816.F32.BF16 R20, R4, R8.reuse, R20 ;  /* 0x000000080414723c */ /* 0x082fee0000041814 */
[----:B------:R1:W5:Y:S04]  /*6660*/  LDL R96, [R1+0x6c] ;  /* 0x00006c0001607983 */ /* 0x0003680000100800 */
[----:B------:R-:W1:Y:S01]  /*6670*/  LDSM.16.MT88.4 R76, [R0+0x6800] ;  /* 0x00680000004c783b */ /* 0x000e620000004200 */
[C---:B--2---:R-:W-:Y:S07]  /*6680*/  HMMA.16816.F32.BF16 R24, R12.reuse, R8, R24 ;  /* 0x000000080c18723c */ /* 0x044fee0000041818 */
[----:B------:R-:W2:Y:S01]  /*6690*/  LDSM.16.MT88.4 R80, [R3+0x14800] ;  /* 0x014800000350783b */ /* 0x000ea20000004200 */
[-C--:B------:R-:W-:Y:S06]  /*66a0*/  HMMA.16816.F32.BF16 R28, R12, R10.reuse, R28 ;  /* 0x0000000a0c1c723c */ /* 0x080fec000004181c */
[C---:B------:R-:W-:Y:S01]  /*66b0*/  HMMA.16816.F32.BF16 R32, R4.reuse, R10, R32 ;  /* 0x0000000a0420723c */ /* 0x040fe20000041820 */
[----:B------:R-:W2:Y:S05]  /*66c0*/  LDSM.16.MT88.4 R84, [R0+0x8800] ;  /* 0x008800000054783b */ /* 0x000eaa0000004200 */
[-C--:B---3--:R-:W-:Y:S03]  /*66d0*/  HMMA.16816.F32.BF16 R36, R4, R16.reuse, R36 ;  /* 0x000000100424723c */ /* 0x088fe60000041824 */
[----:B------:R-:W3:Y:S03]  /*66e0*/  LDSM.16.MT88.4 R8, [R0+0xa800] ;  /* 0x00a800000008783b */ /* 0x000ee60000004200 */
[C---:B------:R-:W-:Y:S05]  /*66f0*/  HMMA.16816.F32.BF16 R40, R12.reuse, R16, R40 ;  /* 0x000000100c28723c */ /* 0x040fea0000041828 */
[----:B------:R-:W-:Y:S01]  /*6700*/  LDSM.16.MT88.4 R88, [R0+0x7800] ;  /* 0x007800000058783b */ /* 0x000fe20000004200 */
[-C--:B------:R-:W-:Y:S06]  /*6710*/  HMMA.16816.F32.BF16 R44, R12, R18.reuse, R44 ;  /* 0x000000120c2c723c */ /* 0x080fec000004182c */
[C---:B------:R-:W-:Y:S01]  /*6720*/  HMMA.16816.F32.BF16 R48, R4.reuse, R18, R48 ;  /* 0x000000120430723c */ /* 0x040fe20000041830 */
[----:B------:R-:W-:Y:S05]  /*6730*/  LDSM.16.MT88.4 R16, [R3+0x15000] ;  /* 0x015000000310783b */ /* 0x000fea0000004200 */
[-C--:B----4-:R-:W-:Y:S03]  /*6740*/  HMMA.16816.F32.BF16 R52, R4, R68.reuse, R52 ;  /* 0x000000440434723c */ /* 0x090fe60000041834 */
[----:B------:R-:W-:Y:S03]  /*6750*/  LDSM.16.MT88.4 R92, [R3+0x15800] ;  /* 0x01580000035c783b */ /* 0x000fe60000004200 */
[C---:B------:R-:W-:Y:S06]  /*6760*/  HMMA.16816.F32.BF16 R56, R12.reuse, R68, R56 ;  /* 0x000000440c38723c */ /* 0x040fec0000041838 */
[-C--:B------:R-:W-:Y:S01]  /*6770*/  HMMA.16816.F32.BF16 R60, R12, R70.reuse, R60 ;  /* 0x000000460c3c723c */ /* 0x080fe2000004183c */
[----:B------:R-:W-:Y:S05]  /*6780*/  LDSM.16.MT88.4 R12, [R0+0x7000] ;  /* 0x00700000000c783b */ /* 0x000fea0000004200 */
[----:B------:R-:W-:Y:S03]  /*6790*/  HMMA.16816.F32.BF16 R64, R4, R70, R64 ;  /* 0x000000460440723c */ /* 0x000fe60000041840 */
[----:B------:R-:W4:Y:S03]  /*67a0*/  LDSM.16.MT88.4 R4, [R2+0x15000] ;  /* 0x015000000204783b */ /* 0x000f260000004200 */
[-C--:B-1----:R-:W-:Y:S05]  /*67b0*/  HMMA.16816.F32.BF16 R20, R72, R76.reuse, R20 ;  /* 0x0000004c4814723c */ /* 0x082fea0000041814 */
[----:B------:R-:W1:Y:S01]  /*67c0*/  LDSM.16.MT88.4 R68, [R0+0x9000] ;  /* 0x009000000044783b */ /* 0x000e620000004200 */
[C---:B--2---:R-:W-:Y:S06]  /*67d0*/  HMMA.16816.F32.BF16 R24, R80.reuse, R76, R24 ;  /* 0x0000004c5018723c */ /* 0x044fec0000041818 */
[-C--:B------:R-:W-:Y:S06]  /*67e0*/  HMMA.16816.F32.BF16 R28, R80, R78.reuse, R28 ;  /* 0x0000004e501c723c */ /* 0x080fec000004181c */
[C---:B------:R-:W-:Y:S01]  /*67f0*/  HMMA.16816.F32.BF16 R32, R72.reuse, R78, R32 ;  /* 0x0000004e4820723c */ /* 0x040fe20000041820 */
[----:B------:R-:W2:Y:S05]  /*6800*/  LDSM.16.MT88.4 R76, [R0+0xb000] ;  /* 0x00b00000004c783b */ /* 0x000eaa0000004200 */
[-C--:B------:R-:W-:Y:S06]  /*6810*/  HMMA.16816.F32.BF16 R36, R72, R84.reuse, R36 ;  /* 0x000000544824723c */ /* 0x080fec0000041824 */
[C---:B------:R-:W-:Y:S06]  /*6820*/  HMMA.16816.F32.BF16 R40, R80.reuse, R84, R40 ;  /* 0x000000545028723c */ /* 0x040fec0000041828 */
[-C--:B------:R-:W-:Y:S06]  /*6830*/  HMMA.16816.F32.BF16 R44, R80, R86.reuse, R44 ;  /* 0x00000056502c723c */ /* 0x080fec000004182c */
[C---:B------:R-:W-:Y:S01]  /*6840*/  HMMA.16816.F32.BF16 R48, R72.reuse, R86, R48 ;  /* 0x000000564830723c */ /* 0x040fe20000041830 */
[----:B------:R-:W2:Y:S05]  /*6850*/  LDSM.16.MT88.4 R84, [R2+0x15800] ;  /* 0x015800000254783b */ /* 0x000eaa0000004200 */
[-C--:B---3--:R-:W-:Y:S06]  /*6860*/  HMMA.16816.F32.BF16 R52, R72, R8.reuse, R52 ;  /* 0x000000084834723c */ /* 0x088fec0000041834 */
[C---:B------:R-:W-:Y:S06]  /*6870*/  HMMA.16816.F32.BF16 R56, R80.reuse, R8, R56 ;  /* 0x000000085038723c */ /* 0x040fec0000041838 */
[-C--:B------:R-:W-:Y:S01]  /*6880*/  HMMA.16816.F32.BF16 R60, R80, R10.reuse, R60 ;  /* 0x0000000a503c723c */ /* 0x080fe2000004183c */
[----:B------:R-:W3:Y:S05]  /*6890*/  LDSM.16.MT88.4 R80, [R0+0x9800] ;  /* 0x009800000050783b */ /* 0x000eea0000004200 */
[----:B------:R-:W-:Y:S03]  /*68a0*/  HMMA.16816.F32.BF16 R64, R72, R10, R64 ;  /* 0x0000000a4840723c */ /* 0x000fe60000041840 */
[----:B------:R-:W3:Y:S03]  /*68b0*/  LDSM.16.MT88.4 R8, [R0+0xb800] ;  /* 0x00b800000008783b */ /* 0x000ee60000004200 */
[-C--:B----4-:R-:W-:Y:S01]  /*68c0*/  HMMA.16816.F32.BF16 R20, R4, R12.reuse, R20 ;  /* 0x0000000c0414723c */ /* 0x090fe20000041814 */
[----:B------:R-:W-:Y:S05]  /*68d0*/  BAR.SYNC.DEFER_BLOCKING 0x0 ;  /* 0x0000000000007b1d */ /* 0x000fea0000010000 */
[C---:B------:R-:W-:Y:S06]  /*68e0*/  HMMA.16816.F32.BF16 R24, R16.reuse, R12, R24 ;  /* 0x0000000c1018723c */ /* 0x040fec0000041818 */
[-C--:B------:R-:W-:Y:S06]  /*68f0*/  HMMA.16816.F32.BF16 R28, R16, R14.reuse, R28 ;  /* 0x0000000e101c723c */ /* 0x080fec000004181c */
[C---:B------:R-:W-:Y:S06]  /*6900*/  HMMA.16816.F32.BF16 R32, R4.reuse, R14, R32 ;  /* 0x0000000e0420723c */ /* 0x040fec0000041820 */
[-C--:B-1----:R-:W-:Y:S06]  /*6910*/  HMMA.16816.F32.BF16 R36, R4, R68.reuse, R36 ;  /* 0x000000440424723c */ /* 0x082fec0000041824 */
[C---:B------:R-:W-:Y:S06]  /*6920*/  HMMA.16816.F32.BF16 R40, R16.reuse, R68, R40 ;  /* 0x000000441028723c */ /* 0x040fec0000041828 */
[-C--:B------:R-:W-:Y:S06]  /*6930*/  HMMA.16816.F32.BF16 R44, R16, R70.reuse, R44 ;  /* 0x00000046102c723c */ /* 0x080fec000004182c */
[C---:B------:R-:W-:Y:S06]  /*6940*/  HMMA.16816.F32.BF16 R48, R4.reuse, R70, R48 ;  /* 0x000000460430723c */ /* 0x040fec0000041830 */
[-C--:B--2---:R-:W-:Y:S06]  /*6950*/  HMMA.16816.F32.BF16 R52, R4, R76.reuse, R52 ;  /* 0x0000004c0434723c */ /* 0x084fec0000041834 */
[C---:B------:R-:W-:Y:S06]  /*6960*/  HMMA.16816.F32.BF16 R56, R16.reuse, R76, R56 ;  /* 0x0000004c1038723c */ /* 0x040fec0000041838 */
[-C--:B------:R-:W-:Y:S06]  /*6970*/  HMMA.16816.F32.BF16 R60, R16, R78.reuse, R60 ;  /* 0x0000004e103c723c */ /* 0x080fec000004183c */
[----:B------:R-:W-:Y:S06]  /*6980*/  HMMA.16816.F32.BF16 R64, R4, R78, R64 ;  /* 0x0000004e0440723c */ /* 0x000fec0000041840 */
[-C--:B------:R-:W-:Y:S06]  /*6990*/  HMMA.16816.F32.BF16 R20, R84, R88.reuse, R20 ;  /* 0x000000585414723c */ /* 0x080fec0000041814 */
[C---:B------:R-:W-:Y:S06]  /*69a0*/  HMMA.16816.F32.BF16 R24, R92.reuse, R88, R24 ;  /* 0x000000585c18723c */ /* 0x040fec0000041818 */
[-C--:B------:R-:W-:Y:S06]  /*69b0*/  HMMA.16816.F32.BF16 R28, R92, R90.reuse, R28 ;  /* 0x0000005a5c1c723c */ /* 0x080fec000004181c */
[C---:B------:R-:W-:Y:S06]  /*69c0*/  HMMA.16816.F32.BF16 R32, R84.reuse, R90, R32 ;  /* 0x0000005a5420723c */ /* 0x040fec0000041820 */
[-C--:B---3--:R-:W-:Y:S06]  /*69d0*/  HMMA.16816.F32.BF16 R36, R84, R80.reuse, R36 ;  /* 0x000000505424723c */ /* 0x088fec0000041824 */
        /* <DEDUP_REMOVED lines=63> */
.L_x_640:
        /* <DEDUP_REMOVED lines=21> */
[----:B------:R-:W-:Y:S04]  /*6f20*/  STL.64 [R1+0xb0], R28 ;  /* 0x0000b01c01007387 */ /* 0x000fe80000100a00 */
[----:B------:R4:W-:Y:S04]  /*6f30*/  STL.64 [R1+0xa8], R22 ;  /* 0x0000a81601007387 */ /* 0x0009e80000100a00 */
[----:B------:R-:W-:Y:S04]  /*6f40*/  STL.64 [R1+0xa0], R26 ;  /* 0x0000a01a01007387 */ /* 0x000fe80000100a00 */
[----:B------:R-:W-:Y:S04]  /*6f50*/  STL.64 [R1+0x98], R24 ;  /* 0x0000981801007387 */ /* 0x000fe80000100a00 */
[----:B------:R4:W-:Y:S01]  /*6f60*/  STL.64 [R1+0x90], R20 ;  /* 0x0000901401007387 */ /* 0x0009e20000100a00 */
[----:B-1----:R-:W-:Y:S03]  /*6f70*/  IMAD.MOV.U32 R33, RZ, RZ, R43 ;  /* 0x000000ffff217224 */ /* 0x002fe600078e002b */
[----:B------:R-:W-:Y:S01]  /*6f80*/  LDSM.16.MT88.4 R36, [R0+0xe800] ;  /* 0x00e800000024783b */ /* 0x000fe20000004200 */
[----:B----4-:R-:W1:Y:S03]  /*6f90*/  LDC R23, c[0x0][0x270] ;  /* 0x00009c00ff177b82 */ /* 0x010e660000000800 */
        /* <DEDUP_REMOVED lines=31> */
[-C--:B------:R-:W-:Y:S03]  /*7190*/  HMMA.16816.F32.BF16 R76, R24, R38.reuse, R76 ;  /* 0x00000026184c723c */ /* 0x080fe6000004184c */
[----:B------:R-:W3:Y:S03]  /*71a0*/  LDL R22, [R1+0x64] ;  /* 0x0000640001167983 */ /* 0x000ee60000100800 */
        /* <DEDUP_REMOVED lines=8> */
[----:B------:R-:W4:Y:S01]  /*7230*/  LDSM.16.MT88.4 R248, [R0+0x11000] ;  /* 0x0110000000f8783b */ /* 0x000f220000004200 */
        /* <DEDUP_REMOVED lines=15> */
[----:B---3--:R-:W1:Y:S04]  /*7330*/  LDSM.16.M88.4 R244, [R20] ;  /* 0x0000000014f4783b */ /* 0x008e680000000200 */
[----:B------:R2:W3:Y:S04]  /*7340*/  LDSM.16.M88.4 R36, [R20+0x1000] ;  /* 0x001000001424783b */ /* 0x0004e80000000200 */
[----:B--2---:R-:W2:Y:S01]  /*7350*/  LDL.LU.64 R20, [R1+0x30] ;  /* 0x0000300001147983 */ /* 0x004ea20000300a00 */
[-C--:B-1----:R-:W-:Y:S06]  /*7360*/  HMMA.16816.F32.BF16 R4, R244, R40.reuse, R4 ;  /* 0x00000028f404723c */ /* 0x082fec0000041804 */
[C---:B---3--:R-:W-:Y:S06]  /*7370*/  HMMA.16816.F32.BF16 R8, R36.reuse, R40, R8 ;  /* 0x000000282408723c */ /* 0x048fec0000041808 */
        /* <DEDUP_REMOVED lines=10> */
[----:B------:R-:W3:Y:S01]  /*7420*/  @P0 LDG.E R32, desc[UR4][R28.64+0x20] ;  /* 0x000020041c200981 */ /* 0x000ee2000c1e1900 */
[C---:B------:R-:W-:Y:S01]  /*7430*/  IMAD.U32 R248, R30.reuse, -0x40, RZ ;  /* 0xffffffc01ef87824 */ /* 0x040fe200078e00ff */
[-C--:B------:R-:W-:Y:S02]  /*7440*/  HMMA.16816.F32.BF16 R84, R244, R24.reuse, R84 ;  /* 0x00000018f454723c */ /* 0x080fe40000041854 */
[----:B------:R1:W4:Y:S03]  /*7450*/  @P0 LDG.E R22, desc[UR4][R28.64] ;  /* 0x000000041c160981 */ /* 0x000326000c1e1900 */
[C---:B------:R-:W-:Y:S01]  /*7460*/  IMAD.SHL.U32 R249, R30.reuse, 0x10, RZ ;  /* 0x000000101ef97824 */ /* 0x040fe200078e00ff */
[C---:B------:R-:W-:Y:S06]  /*7470*/  HMMA.16816.F32.BF16 R88, R36.reuse, R24, R88 ;  /* 0x000000182458723c */ /* 0x040fec0000041858 */
[-C--:B------:R-:W-:Y:S05]  /*7480*/  HMMA.16816.F32.BF16 R92, R36, R26.reuse, R92 ;  /* 0x0000001a245c723c */ /* 0x080fea000004185c */
[----:B------:R-:W-:Y:S01]  /*7490*/  IMAD.MOV.U32 R25, RZ, RZ, R33 ;  /* 0x000000ffff197224 */ /* 0x000fe200078e0021 */
[----:B------:R-:W-:Y:S05]  /*74a0*/  HMMA.16816.F32.BF16 R96, R244, R26, R96 ;  /* 0x0000001af460723c */ /* 0x000fea0000041860 */
[C---:B------:R-:W-:Y:S02]  /*74b0*/  IMAD R24, R30.reuse, 0x18, RZ ;  /* 0x000000181e187824 */ /* 0x040fe400078e02ff */
[----:B-1----:R-:W-:Y:S04]  /*74c0*/  IMAD.SHL.U32 R28, R30, 0x20, RZ ;  /* 0x000000201e1c7824 */ /* 0x002fe800078e00ff */
[----:B------:R-:W-:Y:S04]  /*74d0*/  IMAD R29, R23, UR43, RZ ;  /* 0x0000002b171d7c24 */ /* 0x000fe8000f8e02ff */
[----:B------:R-:W-:Y:S01]  /*74e0*/  IMAD.SHL.U32 R29, R29, 0x20, RZ ;  /* 0x000000201d1d7824 */ /* 0x000fe200078e00ff */
[C---:B--2---:R-:W-:Y:S04]  /*74f0*/  LEA R251, P1, R248.reuse, R20, 0x2 ;  /* 0x00000014f8fb7211 */ /* 0x044fe800078210ff */
[----:B------:R-:W-:Y:S01]  /*7500*/  LEA.HI.X.SX32 R250, R248, R21, 0x2, P1 ;  /* 0x00000015f8fa7211 */ /* 0x000fe200008f16ff */
[----:B------:R-:W-:Y:S02]  /*7510*/  IMAD.MOV.U32 R20, RZ, RZ, R251 ;  /* 0x000000ffff147224 */ /* 0x000fe400078e00fb */
[----:B------:R-:W-:Y:S02]  /*7520*/  IMAD.SHL.U32 R248, R30, 0x8, RZ ;  /* 0x000000081ef87824 */ /* 0x000fe400078e00ff */
[----:B------:R-:W-:Y:S03]  /*7530*/  IMAD.MOV.U32 R21, RZ, RZ, R250 ;  /* 0x000000ffff157224 */ /* 0x000fe600078e00fa */
[CC--:B------:R-:W-:Y:S02]  /*7540*/  LEA R250, P2, R248.reuse, R20.reuse, 0x2 ;  /* 0x00000014f8fa7211 */ /* 0x0c0fe400078410ff */
[----:B------:R-:W-:Y:S02]  /*7550*/  STL.64 [R1+0x30], R20 ;  /* 0x0000301401007387 */ /* 0x000fe40000100a00 */
[-C--:B------:R-:W-:Y:S02]  /*7560*/  LEA.HI.X.SX32 R251, R248, R21.reuse, 0x2, P2 ;  /* 0x00000015f8fb7211 */ /* 0x080fe400010f16ff */
[----:B------:R1:W-:Y:S04]  /*7570*/  REDG.E.ADD.F32.FTZ.RN.STRONG.GPU desc[UR4][R20.64], R4 ;  /* 0x00000004140079a6 */ /* 0x0003e8000c10f384 */
[----:B------:R2:W-:Y:S01]  /*7580*/  REDG.E.ADD.F32.FTZ.RN.STRONG.GPU desc[UR4][R250.64], R5 ;  /* 0x00000005fa0079a6 */ /* 0x0005e2000c10f384 */
[CC--:B-1----:R-:W-:Y:S04]  /*7590*/  LEA R4, P2, R24.reuse, R20.reuse, 0x2 ;  /* 0x0000001418047211 */ /* 0x0c2fe800078410ff */
[-C--:B--2---:R-:W-:Y:S01]  /*75a0*/  LEA.HI.X.SX32 R5, R24, R21.reuse, 0x2, P2 ;  /* 0x0000001518057211 */ /* 0x084fe200010f16ff */
[----:B------:R-:W-:Y:S01]  /*75b0*/  IMAD R24, R30, 0x30, RZ ;  /* 0x000000301e187824 */ /* 0x000fe200078e02ff */
[----:B---3--:R1:W-:Y:S04]  /*75c0*/  @P0 STL [R1+0x68], R32 ;  /* 0x0000682001000387 */ /* 0x0083e80000100800 */
        /* <DEDUP_REMOVED lines=11> */
[----:B----4-:R4:W-:Y:S05]  /*7680*/  @P0 STL [R1+0x64], R22 ;  /* 0x0000641601000387 */ /* 0x0109ea0000100800 */
[----:B---3--:R-:W3:Y:S01]  /*7690*/  LDC R7, c[0x0][0x270] ;  /* 0x00009c00ff077b82 */ /* 0x008ee20000000800 */
[C---:B-1----:R-:W-:Y:S02]  /*76a0*/  IMAD R23, R6.reuse, UR43, RZ ;  /* 0x0000002b06177c24 */ /* 0x042fe4000f8e02ff */
[----:B------:R-:W-:Y:S01]  /*76b0*/  IMAD R5, R6, UR43, RZ ;  /* 0x0000002b06057c24 */ /* 0x000fe2000f8e02ff */
[-C--:B------:R-:W-:Y:S01]  /*76c0*/  LEA R6, P2, R24, R20.reuse, 0x2 ;  /* 0x0000001418067211 */ /* 0x080fe200078410ff */
[----:B----4-:R-:W-:Y:S02]  /*76d0*/  IMAD R22, R30, 0x28, RZ ;  /* 0x000000281e167824 */ /* 0x010fe400078e02ff */
[----:B------:R-:W-:Y:S01]  /*76e0*/  IMAD R23, R23, 0x28, RZ ;  /* 0x0000002817177824 */ /* 0x000fe200078e02ff */
[----:B------:R2:W5:Y:S01]  /*76f0*/  LDL.LU R30, [R1+0xb8] ;  /* 0x0000b800011e7983 */ /* 0x0005620000300800 */
[----:B------:R-:W-:Y:S01]  /*7700*/  IMAD R5, R5, 0x38, RZ ;  /* 0x0000003805057824 */ /* 0x000fe200078e02ff */
[-C--:B------:R-:W-:Y:S02]  /*7710*/  LEA R22, P3, R22, R20.reuse, 0x2 ;  /* 0x0000001416167211 */ /* 0x080fe400078610ff */
[----:B------:R2:W5:Y:S02]  /*7720*/  LDL.LU.64 R28, [R1+0xb0] ;  /* 0x0000b000011c7983 */ /* 0x0005640000300a00 */
[-C--:B------:R-:W-:Y:S02]  /*7730*/  LEA.HI.X.SX32 R23, R23, R21.reuse, 0x2, P3 ;  /* 0x0000001517177211 */ /* 0x080fe400018f16ff */
[-C--:B------:R-:W-:Y:S01]  /*7740*/  LEA R4, P1, R5, R20.reuse, 0x2 ;  /* 0x0000001405047211 */ /* 0x080fe200078210ff */
[----:B---3--:R-:W-:Y:S01]  /*7750*/  IMAD R5, R7, UR43, RZ ;  /* 0x0000002b07057c24 */ /* 0x008fe2000f8e02ff */
        /* <DEDUP_REMOVED lines=276> */
.L_x_641:
[----:B------:R-:W-:Y:S02]  /*88a0*/  UISETP.GT.AND UP0, UPT, UR9, UR20, UPT ;  /* 0x000000140900728c */ /* 0x000fe4000bf04270 */
[----:B------:R-:W-:Y:S04]  /*88b0*/  UIADD3 UR9, UR9, -0x1, URZ ;  /* 0xffffffff09097890 */ /* 0x000fe8000fffe03f */
[----:B------:R-:W-:Y:S11]  /*88c0*/  PLOP3.LUT P0, PT, PT, PT, UP0, 0x80, 0x0 ;  /* 0x000000000000781c */ /* 0x000ff60003f0f008 */
[----:B------:R-:W-:Y:S02]  /*88d0*/  @!UPT UIADD3 URZ, URZ, URZ, URZ ;  /* 0x0000003f3f3ff290 */ /* 0x000fe4000fffe03f */
        /* <DEDUP_REMOVED lines=221> */
.L_x_643:
        /* <DEDUP_REMOVED lines=20> */
.L_x_644:
        /* <DEDUP_REMOVED lines=13> */
[----:B------:R-:W-:-:S03]  /*98c0*/  USHF.R.S32.HI UR15, URZ, 0x1f, UR56 ;  /* 0x0000001f3f0f7899 */ /* 0x000fc60008011438 */
[----:B------:R-:W-:Y:S01]  /*98d0*/  IMAD.U32 R5, RZ, RZ, UR10 ;  /* 0x0000000aff057e24 */ /* 0x000fe2000f8e00ff */
[----:B------:R-:W-:Y:S01]  /*98e0*/  IADD3 R6, P0, R6, UR17, RZ ;  /* 0x0000001106067c10 */ /* 0x000fe2000ff1e0ff */
[----:B------:R-:W-:Y:S01]  /*98f0*/  ULDC.64 UR10, c[0x0][0x468] ;  /* 0x00011a00000a7ab9 */ /* 0x000fe20000000a00 */
[C---:B------:R-:W-:Y:S01]  /*9900*/  ISETP.GE.AND P4, PT, R4.reuse, UR8, PT ;  /* 0x0000000804007c0c */ /* 0x040fe2000bf86270 */
[----:B------:R-:W-:Y:S01]  /*9910*/  VIADD R10, R4, 0x20 ;  /* 0x00000020040a7836 */ /* 0x000fe20000000000 */
[----:B------:R-:W-:Y:S01]  /*9920*/  UIMAD UR15, UR15, UR10, URZ ;  /* 0x0000000a0f0f72a4 */ /* 0x000fe2000f8e023f */
[----:B------:R-:W-:Y:S01]  /*9930*/  IADD3.X R7, R7, UR18, R5, P0, !PT ;  /* 0x0000001207077c10 */ /* 0x000fe200087fe405 */
[----:B------:R-:W-:Y:S01]  /*9940*/  IMAD.U32 R5, RZ, RZ, UR10 ;  /* 0x0000000aff057e24 */ /* 0x000fe2000f8e00ff */
[----:B------:R1:W2:Y:S01]  /*9950*/  LDS.128 R36, [R96+0xd000] ;  /* 0x00d0000060247984 */ /* 0x0002a20000000c00 */
[----:B------:R-:W-:Y:S01]  /*9960*/  UIMAD UR11, UR56, UR11, UR15 ;  /* 0x0000000b380b72a4 */ /* 0x000fe2000f8e020f */
[----:B------:R-:W-:Y:S01]  /*9970*/  ISETP.GE.AND P3, PT, R10, UR8, PT ;  /* 0x000000080a007c0c */ /* 0x000fe2000bf66270 */
[----:B------:R-:W-:Y:S01]  /*9980*/  IMAD.WIDE.U32 R10, R5, UR56, R6 ;  /* 0x00000038050a7c25 */ /* 0x000fe2000f8e0006 */
[----:B------:R1:W3:Y:S01]  /*9990*/  LDS.128 R32, [R96+0xf000] ;  /* 0x00f0000060207984 */ /* 0x0002e20000000c00 */
[----:B------:R-:W-:-:S02]  /*99a0*/  SHF.R.S32.HI R52, RZ, 0x1f, R4 ;  /* 0x0000001fff347819 */ /* 0x000fc40000011404 */
        /* <DEDUP_REMOVED lines=25> */
.L_x_646:
[----:B------:R-:W-:Y:S05]  /*9b40*/  BSYNC B0 ;  /* 0x0000000000007941 */ /* 0x000fea0003800000 */
.L_x_645:
        /* <DEDUP_REMOVED lines=20> */
.L_x_648:
[----:B------:R-:W-:Y:S05]  /*9c90*/  BSYNC B0 ;  /* 0x0000000000007941 */ /* 0x000fea0003800000 */
.L_x_647:
        /* <DEDUP_REMOVED lines=35> */
.L_x_650:
[----:B------:R-:W-:Y:S05]  /*9ed0*/  BSYNC B0 ;  /* 0x0000000000007941 */ /* 0x000fea0003800000 */
.L_x_649:
        /* <DEDUP_REMOVED lines=19> */
.L_x_621:
[----:B------:R-:W-:Y:S05]  /*a010*/  BSYNC B1 ;  /* 0x0000000000017941 */ /* 0x000fea0003800000 */
.L_x_607:
        /* <DEDUP_REMOVED lines=8> */
.L_x_651:
[----:B------:R-:W-:Y:S05]  /*a0a0*/  EXIT ;  /* 0x000000000000794d */ /* 0x000fea0003800000 */
.L_x_653:
        /* <DEDUP_REMOVED lines=13> */
.L_x_1597:


//--------------------- .text._ZN5flash44flash_bwd_dq_dk_dv_loop_seqk_parallel_kernelI23Flash_bwd_kernel_traitsILi192ELi64ELi64ELi8ELi4ELi2ELi2ELb1ELb1EN7cutlass10bfloat16_tE19Flash_kernel_traitsILi192ELi64ELi64ELi8ES3_EELb0ELb0ELb1ELb0ELb0ELb0ELb1EEEvNS_16Flash_bwd_paramsE --------------------------
	.section	.text._ZN5flash44flash_bwd_dq_dk_dv_loop_seqk_parallel_kernelI23Flash_bwd_kernel_traitsILi192ELi64ELi64ELi8ELi4ELi2ELi2ELb1ELb1EN7cutlass10bfloat16_tE19Flash_kernel_traitsILi192ELi64ELi64ELi8ES3_EELb0ELb0ELb1ELb0ELb0ELb0ELb1EEEvNS_16Flash_bwd_paramsE,"ax",@progbits
	.align	128
        .global         _ZN5flash44flash_bwd_dq_dk_dv_loop_seqk_parallel_kernelI23Flash_bwd_kernel_traitsILi192ELi64ELi64ELi8ELi4ELi2ELi2ELb1ELb1EN7cutlass10bfloat16_tE19Flash_kernel_traitsILi192ELi64ELi64ELi8ES3_EELb0ELb0ELb1ELb0ELb0ELb0ELb1EEEvNS_16Flash_bwd_paramsE
        .type           _ZN5flash44flash_bwd_dq_dk_dv_loop_seqk_parallel_kernelI23Flash_bwd_kernel_traitsILi192ELi64ELi64ELi8ELi4ELi2ELi2ELb1ELb1EN7cutlass10bfloat16_tE19Flash_kernel_traitsILi192ELi64ELi64ELi8ES3_EELb0ELb0ELb1ELb0ELb0ELb0ELb1EEEvNS_16Flash_bwd_paramsE,@function
        .size           _ZN5flash44flash_bwd_dq_dk_dv_loop_seqk_parallel_kernelI23Flash_bwd_kernel_traitsILi192ELi64ELi64ELi8ELi4ELi2ELi2ELb1ELb1EN7cutlass10bfloat16_tE19Flash_kernel_traitsILi192ELi64ELi64ELi8ES3_EELb0ELb0ELb1ELb0ELb0ELb0ELb1EEEvNS_16Flash_bwd_paramsE,(.L_x_1598 - _ZN5flash44flash_bwd_dq_dk_dv_loop_seqk_parallel_kernelI23Flash_bwd_kernel_traitsILi192ELi64ELi64ELi8ELi4ELi2ELi2ELb1ELb1EN7cutlass10bfloat16_tE19Flash_kernel_traitsILi192ELi64ELi64ELi8ES3_EELb0ELb0ELb1ELb0ELb0ELb0ELb1EEEvNS_16Flash_bwd_paramsE)
        .other          _ZN5flash44flash_bwd_dq_dk_dv_loop_seqk_parallel_kernelI23Flash_bwd_kernel_traitsILi192ELi64ELi64ELi8ELi4ELi2ELi2ELb1ELb1EN7cutlass10bfloat16_tE19Flash_kernel_traitsILi192ELi64ELi64ELi8ES3_EELb0ELb0ELb1ELb0ELb0ELb0ELb1EEEvNS_16Flash_bwd_paramsE,@"STO_CUDA_ENTRY STV_DEFAULT"
_ZN5flash44flash_bwd_dq_dk_dv_loop_seqk_parallel_kernelI23Flash_bwd_kernel_traitsILi192ELi64ELi64ELi8ELi4ELi2ELi2ELb1ELb1EN7cutlass10bfloat16_tE19Flash_kernel_traitsILi192ELi64ELi64ELi8ES3_EELb0ELb0ELb1ELb0ELb0ELb0ELb1EEEvNS_16Flash_bwd_paramsE:
.text._ZN5flash44flash_bwd_dq_dk_dv_loop_seqk_parallel_kernelI23Flash_bwd_kernel_traitsILi192ELi64ELi64ELi8ELi4ELi2ELi2ELb1ELb1EN7cutlass10bfloat16_tE19Flash_kernel_traitsILi192ELi64ELi64ELi8ES3_EELb0ELb0ELb1ELb0ELb0ELb0ELb1EEEvNS_16Flash_bwd_paramsE:
        /* <DEDUP_REMOVED lines=17> */
[----:B------:R-:W-:Y:S01]  /*0110*/  ULDC.64 UR8, c[0x0][0x208] ;  /* 0x0000820000087ab9 */ /* 0x000fe20000000a00 */
[----:B------:R-:W-:-:S04]  /*0120*/  ULDC UR60, c[0x0][0x394] ;  /* 0x0000e500003c7ab9 */ /* 0x000fc80000000800 */
        /* <DEDUP_REMOVED lines=10> */
[----:B------:R-:W-:Y:S02]  /*01d0*/  SHF.R.S32.HI R7, RZ, 0x4, R6 ;  /* 0x00000004ff077819 */ /* 0x000fe40000011406 */
[----:B------:R-:W-:-:S02]  /*01e0*/  LEA.HI R0, R0, R5, RZ, 0x2 ;  /* 0x0000000500007211 */ /* 0x000fc400078f10ff */
[----:B------:R-:W-:Y:S02]  /*01f0*/  LEA.HI R2, R4, R5, RZ, 0x1 ;  /* 0x0000000504027211 */ /* 0x000fe400078f08ff */
[----:B------:R-:W-:Y:S02]  /*0200*/  LEA.HI R8, R6, R7, RZ, 0x1 ;  /* 0x0000000706087211 */ /* 0x000fe400078f08ff */
[----:B------:R-:W-:Y:S02]  /*0210*/  LOP3.LUT R3, R0, 0xfffffffc, RZ, 0xc0, !PT ;  /* 0xfffffffc00037812 */ /* 0x000fe400078ec0ff */
[----:B------:R-:W-:Y:S02]  /*0220*/  LOP3.LUT R0, R2, 0xfffffffe, RZ, 0xc0, !PT ;  /* 0xfffffffe02007812 */ /* 0x000fe400078ec0ff */
[----:B------:R-:W-:Y:S01]  /*0230*/  LOP3.LUT R2, R8, 0xfffffffe, RZ, 0xc0, !PT ;  /* 0xfffffffe08027812 */ /* 0x000fe200078ec0ff */
[C---:B------:R-:W-:Y:S01]  /*0240*/  IMAD.IADD R16, R5.reuse, 0x1, -R3 ;  /* 0x0000000105107824 */ /* 0x040fe200078e0a03 */
[CC--:B------:R-:W-:Y:S01]  /*0250*/  LEA.HI R19, R18.reuse, R17.reuse, RZ, 0x2 ;  /* 0x0000001112137211 */ /* 0x0c0fe200078f10ff */
[----:B------:R-:W-:Y:S01]  /*0260*/  IMAD.IADD R15, R5, 0x1, -R0 ;  /* 0x00000001050f7824 */ /* 0x000fe200078e0a00 */
[----:B------:R-:W-:Y:S01]  /*0270*/  LEA.HI R20, R18, R17, RZ, 0x3 ;  /* 0x0000001112147211 */ /* 0x000fe200078f18ff */
[----:B------:R-:W-:Y:S01]  /*0280*/  IMAD.IADD R14, R7, 0x1, -R2 ;  /* 0x00000001070e7824 */ /* 0x000fe200078e0a02 */
[----:B------:R-:W-:-:S02]  /*0290*/  LOP3.LUT R0, R4, 0xffffffe0, RZ, 0xc0, !PT ;  /* 0xffffffe004007812 */ /* 0x000fc400078ec0ff */
[--C-:B------:R-:W-:Y:S02]  /*02a0*/  SHF.R.S32.HI R8, RZ, 0x2, R19.reuse ;  /* 0x00000002ff087819 */ /* 0x100fe40000011413 */
[----:B------:R-:W-:Y:S02]  /*02b0*/  SHF.R.S32.HI R2, RZ, 0x1f, R19 ;  /* 0x0000001fff027819 */ /* 0x000fe40000011413 */
[----:B------:R-:W-:Y:S02]  /*02c0*/  SHF.R.S32.HI R3, RZ, 0x3, R20 ;  /* 0x00000003ff037819 */ /* 0x000fe40000011414 */
[----:B------:R-:W-:Y:S02]  /*02d0*/  LOP3.LUT R5, R20, 0xfffffff8, RZ, 0xc0, !PT ;  /* 0xfffffff814057812 */ /* 0x000fe400078ec0ff */
[----:B------:R-:W-:Y:S01]  /*02e0*/  LEA.HI R4, R2, R8, RZ, 0x3 ;  /* 0x0000000802047211 */ /* 0x000fe200078f18ff */
[----:B------:R-:W-:Y:S01]  /*02f0*/  IMAD.IADD R2, R17, 0x1, -R0 ;  /* 0x0000000111027824 */ /* 0x000fe200078e0a00 */
[----:B------:R-:W-:Y:S01]  /*0300*/  LOP3.LUT R6, R6, 0xfffffff0, RZ, 0xc0, !PT ;  /* 0xfffffff006067812 */ /* 0x000fe200078ec0ff */
[----:B------:R-:W-:Y:S01]  /*0310*/  IMAD.SHL.U32 R3, R3, 0x40, RZ ;  /* 0x0000004003037824 */ /* 0x000fe200078e00ff */
[----:B------:R-:W-:Y:S01]  /*0320*/  LOP3.LUT R4, R4, 0xfffffff8, RZ, 0xc0, !PT ;  /* 0xfffffff804047812 */ /* 0x000fe200078ec0ff */
[----:B------:R-:W-:Y:S01]  /*0330*/  IMAD.IADD R0, R17, 0x1, -R5 ;  /* 0x0000000111007824 */ /* 0x000fe200078e0a05 */
[----:B------:R-:W-:-:S02]  /*0340*/  SHF.R.S32.HI R5, RZ, 0x1f, R2 ;  /* 0x0000001fff057819 */ /* 0x000fc40000011402 */
[----:B------:R-:W-:Y:S01]  /*0350*/  LOP3.LUT R3, R3, 0x1c0, RZ, 0xc0, !PT ;  /* 0x000001c003037812 */ /* 0x000fe200078ec0ff */
[----:B------:R-:W-:Y:S01]  /*0360*/  IMAD.SHL.U32 R22, R0, 0x8, RZ ;  /* 0x0000000800167824 */ /* 0x000fe200078e00ff */
[----:B------:R-:W-:Y:S01]  /*0370*/  LEA.HI R21, R5, R2, RZ, 0x2 ;  /* 0x0000000205157211 */ /* 0x000fe200078f10ff */
[----:B------:R-:W-:Y:S01]  /*0380*/  IMAD.IADD R8, R8, 0x1, -R4 ;  /* 0x0000000108087824 */ /* 0x000fe200078e0a04 */
[C---:B------:R-:W-:Y:S01]  /*0390*/  LOP3.LUT P4, RZ, R0.reuse, 0x4, RZ, 0xc0, !PT ;  /* 0x0000000400ff7812 */ /* 0x040fe2000788c0ff */
[----:B------:R-:W-:Y:S01]  /*03a0*/  IMAD.IADD R2, R17, 0x1, -R6 ;  /* 0x0000000111027824 */ /* 0x000fe200078e0a06 */
[----:B------:R-:W-:Y:S01]  /*03b0*/  LOP3.LUT R4, R3, 0x38, R22, 0xf8, !PT ;  /* 0x0000003803047812 */ /* 0x000fe200078ef816 */
[----:B------:R-:W-:Y:S01]  /*03c0*/  STL [R1+0x48], R22 ;  /* 0x0000481601007387 */ /* 0x000fe20000100800 */
[----:B------:R-:W-:Y:S02]  /*03d0*/  SHF.R.U32.HI R3, RZ, 0x3, R3 ;  /* 0x00000003ff037819 */ /* 0x000fe40000011603 */
[C---:B------:R-:W-:Y:S01]  /*03e0*/  LOP3.LUT P3, RZ, R0.reuse, 0x2, RZ, 0xc0, !PT ;  /* 0x0000000200ff7812 */ /* 0x040fe2000786c0ff */
[----:B------:R-:W-:Y:S01]  /*03f0*/  IMAD.SHL.U32 R0, R0, 0x40, RZ ;  /* 0x0000004000007824 */ /* 0x000fe200078e00ff */
[----:B------:R-:W-:Y:S01]  /*0400*/  LOP3.LUT R13, R4, R3, RZ, 0x3c, !PT ;  /* 0x00000003040d7212 */ /* 0x000fe200078e3cff */
[----:B------:R-:W-:Y:S01]  /*0410*/  IMAD.SHL.U32 R3, R15, 0x10, RZ ;  /* 0x000000100f037824 */ /* 0x000fe200078e00ff */
[----:B------:R-:W-:-:S02]  /*0420*/  SHF.R.S32.HI R4, RZ, 0x1f, R2 ;  /* 0x0000001fff047819 */ /* 0x000fc40000011402 */
[----:B------:R-:W-:Y:S02]  /*0430*/  LOP3.LUT R0, R0, 0x1c0, RZ, 0xc0, !PT ;  /* 0x000001c000007812 */ /* 0x000fe400078ec0ff */
[----:B------:R-:W-:Y:S02]  /*0440*/  LEA.HI R12, R4, R2, RZ, 0x3 ;  /* 0x00000002040c7211 */ /* 0x000fe400078f18ff */
[----:B------:R-:W-:Y:S02]  /*0450*/  LEA.HI R9, R18, R17, RZ, 0x7 ;  /* 0x0000001112097211 */ /* 0x000fe400078f38ff */
[----:B------:R-:W-:Y:S02]  /*0460*/  LOP3.LUT R7, R12, 0xfffffff8, RZ, 0xc0, !PT ;  /* 0xfffffff80c077812 */ /* 0x000fe400078ec0ff */
[----:B------:R-:W-:Y:S01]  /*0470*/  LOP3.LUT R11, R0, 0x10, R3, 0xf8, !PT ;  /* 0x00000010000b7812 */ /* 0x000fe200078ef803 */
[----:B------:R-:W-:Y:S01]  /*0480*/  IMAD.SHL.U32 R3, R14, 0x200, RZ ;  /* 0x000002000e037824 */ /* 0x000fe200078e00ff */
[----:B------:R-:W-:Y:S01]  /*0490*/  LOP3.LUT R4, R8, 0x1, RZ, 0xc0, !PT ;  /* 0x0000000108047812 */ /* 0x000fe200078ec0ff */
[----:B------:R-:W-:Y:S01]  /*04a0*/  IMAD.IADD R10, R2, 0x1, -R7 ;  /* 0x00000001020a7824 */ /* 0x000fe200078e0a07 */
[----:B------:R-:W-:Y:S01]  /*04b0*/  SHF.R.S32.HI R9, RZ, 0x7, R9 ;  /* 0x00000007ff097819 */ /* 0x000fe20000011409 */
[----:B------:R-:W-:Y:S01]  /*04c0*/  IMAD.SHL.U32 R7, R17, 0x2, RZ ;  /* 0x0000000211077824 */ /* 0x000fe200078e00ff */
[----:B------:R-:W-:-:S02]  /*04d0*/  LOP3.LUT R5, R0, 0x8, R20, 0xf8, !PT ;  /* 0x0000000800057812 */ /* 0x000fc400078ef814 */
[----:B------:R-:W-:Y:S01]  /*04e0*/  SHF.R.U32.HI R0, RZ, 0x3, R0 ;  /* 0x00000003ff007819 */ /* 0x000fe20000011600 */
[----:B------:R-:W-:Y:S01]  /*04f0*/  IMAD R6, R9, 0x800, R3 ;  /* 0x0000080009067824 */ /* 0x000fe200078e0203 */
[----:B------:R-:W-:Y:S02]  /*0500*/  ISETP.NE.U32.AND P0, PT, R4, 0x1, PT ;  /* 0x000000010400780c */ /* 0x000fe40003f05070 */
[----:B------:R-:W-:Y:S02]  /*0510*/  LOP3.LUT R2, R11, 0x8, R20, 0xf8, !PT ;  /* 0x000000080b027812 */ /* 0x000fe400078ef814 */
[----:B------:R-:W-:Y:S02]  /*0520*/  LEA.HI R4, R18, R17, RZ, 0x6 ;  /* 0x0000001112047211 */ /* 0x000fe400078f30ff */
[----:B------:R-:W-:Y:S02]  /*0530*/  LOP3.LUT R5, R5, R0, RZ, 0x3c, !PT ;  /* 0x0000000005057212 */ /* 0x000fe400078e3cff */
[----:B------:R-:W-:Y:S01]  /*0540*/  LOP3.LUT R3, R3, R2, R0, 0xf6, !PT ;  /* 0x0000000203037212 */ /* 0x000fe200078ef600 */
[----:B------:R-:W-:Y:S01]  /*0550*/  IMAD.SHL.U32 R2, R8, 0x40, RZ ;  /* 0x0000004008027824 */ /* 0x000fe200078e00ff */
[----:B------:R-:W-:Y:S01]  /*0560*/  SHF.R.S32.HI R4, RZ, 0x6, R4 ;  /* 0x00000006ff047819 */ /* 0x000fe20000011404 */
[----:B------:R-:W-:Y:S01]  /*0570*/  IMAD.IADD R20, R6, 0x1, R5 ;  /* 0x0000000106147824 */ /* 0x000fe200078e0205 */
[----:B------:R-:W-:Y:S01]  /*0580*/  LOP3.LUT R5, R19, 0x7ffffffc, RZ, 0xc0, !PT ;  /* 0x7ffffffc13057812 */ /* 0x000fe200078ec0ff */
[----:B------:R-:W-:Y:S01]  /*0590*/  IMAD.SHL.U32 R0, R9, 0x20, RZ ;  /* 0x0000002009007824 */ /* 0x000fe200078e00ff */
[----:B------:R-:W-:Y:S01]  /*05a0*/  LOP3.LUT R2, R2, 0x1c0, RZ, 0xc0, !PT ;  /* 0x000001c002027812 */ /* 0x000fe200078ec0ff */
[----:B------:R-:W-:Y:S01]  /*05b0*/  IMAD.SHL.U32 R6, R4, 0x8, RZ ;  /* 0x0000000804067824 */ /* 0x000fe200078e00ff */
[----:B------:R-:W-:Y:S01]  /*05c0*/  R2P PR, R8, 0x6 ;  /* 0x0000000608007804 */ /* 0x000fe20000000000 */
[----:B------:R-:W-:Y:S01]  /*05d0*/  IMAD.IADD R5, R17, 0x1, -R5 ;  /* 0x0000000111057824 */ /* 0x000fe200078e0a05 */
[----:B------:R-:W-:Y:S01]  /*05e0*/  LOP3.LUT R8, R0, 0x6, R7, 0xf8, !PT ;  /* 0x0000000600087812 */ /* 0x000fe200078ef807 */
[----:B------:R-:W-:Y:S01]  /*05f0*/  IMAD R17, R4, 0x200, R13 ;  /* 0x0000020004117824 */ /* 0x000fe200078e020d */
[----:B------:R-:W-:Y:S01]  /*0600*/  LOP3.LUT R7, R2, 0x20, R0, 0xf8, !PT ;  /* 0x0000002002077812 */ /* 0x000fe200078ef800 */
[----:B------:R-:W-:Y:S01]  /*0610*/  IMAD.SHL.U32 R5, R5, 0x2, RZ ;  /* 0x0000000205057824 */ /* 0x000fe200078e00ff */
[----:B------:R-:W-:Y:S01]  /*0620*/  LOP3.LUT R0, R6, 0x18, RZ, 0xc0, !PT ;  /* 0x0000001806007812 */ /* 0x000fe200078ec0ff */
[----:B------:R-:W-:Y:S01]  /*0630*/  IMAD.SHL.U32 R6, R14, 0x20, RZ ;  /* 0x000000200e067824 */ /* 0x000fe200078e00ff */
[----:B------:R-:W-:Y:S01]  /*0640*/  SHF.R.U32.HI R4, RZ, 0x3, R2 ;  /* 0x00000003ff047819 */ /* 0x000fe20000011602 */
[----:B------:R1:W-:Y:S01]  /*0650*/  STL [R1+0x84], R8 ;  /* 0x0000840801007387 */ /* 0x0003e20000100800 */
[----:B------:R-:W-:-:S02]  /*0660*/  LOP3.LUT P6, RZ, R10, 0x4, RZ, 0xc0, !PT ;  /* 0x000000040aff7812 */ /* 0x000fc400078cc0ff */
[----:B------:R-:W-:Y:S02]  /*0670*/  LOP3.LUT R7, R7, R4, RZ, 0x3c, !PT ;  /* 0x0000000407077212 */ /* 0x000fe400078e3cff */
[----:B------:R-:W-:Y:S02]  /*0680*/  LOP3.LUT R6, R0, 0x20, R6, 0xf8, !PT ;  /* 0x0000002000067812 */ /* 0x000fe400078ef806 */
[----:B------:R-:W-:Y:S01]  /*0690*/  LOP3.LUT R4, R4, R2, R0, 0x1e, !PT ;  /* 0x0000000204047212 */ /* 0x000fe200078e1e00 */
[----:B------:R-:W-:Y:S01]  /*06a0*/  IMAD R0, R15, 0x400, R5 ;  /* 0x000004000f007824 */ /* 0x000fe200078e0205 */
[C---:B------:R-:W-:Y:S01]  /*06b0*/  LOP3.LUT P5, RZ, R10.reuse, 0x2, RZ, 0xc0, !PT ;  /* 0x000000020aff7812 */ /* 0x040fe200078ac0ff */
[----:B------:R-:W-:Y:S01]  /*06c0*/  IMAD.SHL.U32 R2, R10, 0x40, RZ ;  /* 0x000000400a027824 */ /* 0x000fe200078e00ff */
[----:B------:R-:W-:Y:S01]  /*06d0*/  LEA R3, R3, UR5, 0x1 ;  /* 0x0000000503037c11 */ /* 0x000fe2000f8e08ff */
[----:B------:R-:W-:Y:S02]  /*06e0*/  IMAD.IADD R11, R0, 0x1, R4 ;  /* 0x00000001000b7824 */ /* 0x000fe400078e0204 */
[----:B------:R-:W-:Y:S01]  /*06f0*/  IMAD.SHL.U32 R4, R14, 0x8, RZ ;  /* 0x000000080e047824 */ /* 0x000fe200078e00ff */
[----:B------:R-:W-:Y:S01]  /*0700*/  LOP3.LUT R0, R2, 0x1c0, RZ, 0xc0, !PT ;  /* 0x000001c002007812 */ /* 0x000fe200078ec0ff */
[----:B------:R-:W-:-:S02]  /*0710*/  VIADD R14, R22, 0x40 ;  /* 0x00000040160e7836 */ /* 0x000fc40000000000 */
[----:B------:R-:W-:Y:S01]  /*0720*/  IMAD.MOV.U32 R10, RZ, RZ, -0x10 ;  /* 0xfffffff0ff0a7424 */ /* 0x000fe200078e00ff */
[----:B------:R-:W-:Y:S02]  /*0730*/  SHF.R.U32.HI R2, RZ, 0x3, R0 ;  /* 0x00000003ff027819 */ /* 0x000fe40000011600 */
[----:B------:R-:W-:Y:S02]  /*0740*/  LOP3.LUT R4, R0, 0x8, R4, 0xf8, !PT ;  /* 0x0000000800047812 */ /* 0x000fe400078ef804 */
[----:B------:R-:W-:Y:S01]  /*0750*/  SEL R10, R10, 0x10, !P0 ;  /* 0x000000100a0a7807 */ /* 0x000fe20004000000 */
[----:B-1----:R-:W-:Y:S01]  /*0760*/  IMAD R8, R16, 0x400, R5 ;  /* 0x0000040010087824 */ /* 0x002fe200078e0205 */
[----:B------:R-:W-:Y:S01]  /*0770*/  LOP3.LUT R5, R2, R6, R0, 0x1e, !PT ;  /* 0x0000000602057212 */ /* 0x000fe200078e1e00 */
[----:B------:R-:W-:Y:S01]  /*0780*/  IMAD.MOV.U32 R6, RZ, RZ, 0x20 ;  /* 0x00000020ff067424 */ /* 0x000fe200078e00ff */
[----:B------:R-:W-:Y:S01]  /*0790*/  SHF.R.S32.HI R0, RZ, 0x2, R21 ;  /* 0x00000002ff007819 */ /* 0x000fe20000011415 */
[----:B------:R-:W-:Y:S01]  /*07a0*/  IMAD.IADD R13, R8, 0x1, R7 ;  /* 0x00000001080d7824 */ /* 0x000fe200078e0207 */
[----:B------:R-:W-:Y:S01]  /*07b0*/  LOP3.LUT R2, R4, R2, RZ, 0x3c, !PT ;  /* 0x0000000204027212 */ /* 0x000fe200078e3cff */
[----:B------:R-:W-:Y:S01]  /*07c0*/  IMAD.SHL.U32 R8, R12, 0x40, RZ ;  /* 0x000000400c087824 */ /* 0x000fe200078e00ff */
[----:B------:R-:W-:Y:S01]  /*07d0*/  LEA R12, R17, UR5, 0x1 ;  /* 0x00000005110c7c11 */ /* 0x000fe2000f8e08ff */
[----:B------:R-:W-:Y:S01]  /*07e0*/  IMAD R4, R16, 0x10, R0 ;  /* 0x0000001010047824 */ /* 0x000fe200078e0200 */
[----:B------:R-:W-:Y:S01]  /*07f0*/  LEA R13, R13, UR5, 0x1 ;  /* 0x000000050d0d7c11 */ /* 0x000fe2000f8e08ff */
[----:B------:R-:W-:Y:S01]  /*0800*/  IMAD.U32 R0, RZ, RZ, UR4 ;  /* 0x00000004ff007e24 */ /* 0x000fe2000f8e00ff */
[----:B-----5:R-:W-:Y:S01]  /*0810*/  USHF.L.U32 UR4, UR48, 0x7, URZ ;  /* 0x0000000730047899 */ /* 0x020fe2000800063f */
[----:B------:R-:W-:Y:S01]  /*0820*/  LOP3.LUT R8, R8, 0xfffffe00, RZ, 0xc0, !PT ;  /* 0xfffffe0008087812 */ /* 0x000fe200078ec0ff */
[----:B------:R1:W-:Y:S04]  /*0830*/  STL [R1+0x80], R4 ;  /* 0x0000800401007387 */ /* 0x0003e80000100800 */
[----:B------:R-:W-:Y:S01]  /*0840*/  IMAD.U32 R0, RZ, RZ, UR4 ;  /* 0x00000004ff007e24 */ /* 0x000fe2000f8e00ff */
[----:B------:R-:W-:Y:S01]  /*0850*/  ULEA UR4, UR7, UR6, 0x18 ;  /* 0x0000000607047291 */ /* 0x000fe2000f8ec03f */
[--C-:B------:R-:W-:Y:S01]  /*0860*/  IMAD R7, R16, 0x400, R8.reuse ;  /* 0x0000040010077824 */ /* 0x100fe200078e0208 */
[----:B------:R-:W-:Y:S01]  /*0870*/  USHF.R.S32.HI UR6, URZ, 0x1f, UR48 ;  /* 0x0000001f3f067899 */ /* 0x000fe20008011430 */
[----:B------:R-:W-:Y:S01]  /*0880*/  IMAD R9, R15, 0x400, R8 ;  /* 0x000004000f097824 */ /* 0x000fe200078e0208 */
[----:B------:R-:W-:Y:S01]  /*0890*/  USHF.R.S32.HI UR7, URZ, 0x1f, UR56 ;  /* 0x0000001f3f077899 */ /* 0x000fe20008011438 */
[----:B------:R2:W-:Y:S01]  /*08a0*/  STL [R1+0x68], R14 ;  /* 0x0000680e01007387 */ /* 0x0005e20000100800 */
[----:B------:R-:W-:Y:S01]  /*08b0*/  LOP3.LUT R8, R5, R8, RZ, 0xfc, !PT ;  /* 0x0000000805087212 */ /* 0x000fe200078efcff */
[----:B------:R-:W-:-:S02]  /*08c0*/  IMAD.IADD R7, R7, 0x1, R2 ;  /* 0x0000000107077824 */ /* 0x000fc400078e0202 */
[----:B------:R-:W-:Y:S01]  /*08d0*/  IMAD.U32 R0, RZ, RZ, UR6 ;  /* 0x00000006ff007e24 */ /* 0x000fe2000f8e00ff */
[----:B------:R-:W-:Y:S01]  /*08e0*/  UIADD3 UR6, UR5, 0x12000, URZ ;  /* 0x0001200005067890 */ /* 0x000fe2000fffe03f */
[----:B------:R-:W-:Y:S01]  /*08f0*/  IMAD.U32 R0, RZ, RZ, UR7 ;  /* 0x00000007ff007e24 */ /* 0x000fe2000f8e00ff */
[----:B------:R-:W-:Y:S01]  /*0900*/  UIADD3 UR7, UR5, 0xc000, URZ ;  /* 0x0000c00005077890 */ /* 0x000fe2000fffe03f */
[----:B------:R-:W-:Y:S02]  /*0910*/  VIADD R0, R22, 0x80 ;  /* 0x0000008016007836 */ /* 0x000fe40000000000 */
[----:B------:R-:W-:Y:S01]  /*0920*/  IMAD.IADD R9, R2, 0x1, R9 ;  /* 0x0000000102097824 */ /* 0x000fe200078e0209 */
[C---:B------:R-:W-:Y:S01]  /*0930*/  SEL R2, R6.reuse, 0xffffffe0, !P3 ;  /* 0xffffffe006027807 */ /* 0x040fe20005800000 */
[----:B------:R-:W-:Y:S01]  /*0940*/  IMAD.MOV.U32 R5, RZ, RZ, 0x40 ;  /* 0x00000040ff057424 */ /* 0x000fe200078e00ff */
[----:B------:R3:W-:Y:S01]  /*0950*/  STL [R1+0x6c], R0 ;  /* 0x00006c0001007387 */ /* 0x0007e20000100800 */
[----:B------:R-:W-:-:S02]  /*0960*/  SEL R6, R6, 0xffffffe0, !P5 ;  /* 0xffffffe006067807 */ /* 0x000fc40006800000 */
[----:B------:R-:W-:Y:S01]  /*0970*/  LEA R9, R9, UR6, 0x1 ;  /* 0x0000000609097c11 */ /* 0x000fe2000f8e08ff */
[----:B------:R4:W-:Y:S01]  /*0980*/  STL [R1+0x2c], R12 ;  /* 0x00002c0c01007387 */ /* 0x0009e20000100800 */
[C---:B-1----:R-:W-:Y:S02]  /*0990*/  SEL R4, R5.reuse, 0xffffffc0, !P4 ;  /* 0xffffffc005047807 */ /* 0x042fe40006000000 */
[----:B------:R-:W-:Y:S02]  /*09a0*/  SEL R5, R5, 0xffffffc0, !P6 ;  /* 0xffffffc005057807 */ /* 0x000fe40007000000 */
[----:B--2---:R-:W-:Y:S02]  /*09b0*/  LEA R14, R11, UR7, 0x1 ;  /* 0x000000070b0e7c11 */ /* 0x004fe4000f8e08ff */
[----:B------:R-:W-:-:S05]  /*09c0*/  LEA R11, R7, UR5, 0x1 ;  /* 0x00000005070b7c11 */ /* 0x000fca000f8e08ff */
[----:B------:R-:W-:Y:S01]  /*09d0*/  IMAD.IADD R7, R11, 0x1, R6 ;  /* 0x000000010b077824 */ /* 0x000fe200078e0206 */
[----:B---3--:R-:W-:-:S05]  /*09e0*/  LEA R0, R20, UR6, 0x1 ;  /* 0x0000000614007c11 */ /* 0x008fca000f8e08ff */
[----:B----4-:R-:W-:Y:S01]  /*09f0*/  IMAD.IADD R12, R0, 0x1, R2 ;  /* 0x00000001000c7824 */ /* 0x010fe200078e0202 */
        /* <DEDUP_REMOVED lines=32> */
.L_x_700:
        /* <DEDUP_REMOVED lines=67> */
.L_x_654:
        /* <DEDUP_REMOVED lines=11> */
[----:B------:R-:W-:Y:S02]  /*10e0*/  UIMAD UR7, UR58, UR10, URZ ;  /* 0x0000000a3a0772a4 */ /* 0x000fe4000f8e023f */
[----:B------:R-:W-:Y:S01]  /*10f0*/  UIMAD.WIDE.U32 UR18, UR48, UR10, URZ ;  /* 0x0000000a301272a5 */ /* 0x000fe2000f8e003f */
[----:B------:R-:W2:Y:S01]  /*1100*/  S2UR UR13, SR_CTAID.X ;  /* 0x00000000000d79c3 */ /* 0x000ea20000002500 */
[----:B------:R-:W-:Y:S01]  /*1110*/  UIMAD UR24, UR48, UR11, UR7 ;  /* 0x0000000b301872a4 */ /* 0x000fe2000f8e0207 */
[----:B------:R-:W-:-:S02]  /*1120*/  ULDC UR59, c[0x0][0x2d4] ;  /* 0x0000b500003b7ab9 */ /* 0x000fc40000000800 */
[----:B------:R-:W-:Y:S01]  /*1130*/  @!UP2 ULDC.64 UR10, c[0x0][0x418] ;  /* 0x00010600000aaab9 */ /* 0x000fe20000000a00 */
[----:B------:R-:W-:Y:S02]  /*1140*/  USHF.R.S32.HI UR25, URZ, 0x1f, UR59 ;  /* 0x0000001f3f197899 */ /* 0x000fe4000801143b */
[----:B------:R-:W-:Y:S02]  /*1150*/  @!UP2 UIMAD UR7, UR58, UR10, URZ ;  /* 0x0000000a3a07a2a4 */ /* 0x000fe4000f8e023f */
[----:B------:R-:W-:Y:S02]  /*1160*/  @!UP2 UIMAD.WIDE.U32 UR44, UR48, UR10, URZ ;  /* 0x0000000a302ca2a5 */ /* 0x000fe4000f8e003f */
[----:B------:R-:W-:Y:S02]  /*1170*/  @!UP2 UIMAD UR29, UR48, UR11, UR7 ;  /* 0x0000000b301da2a4 */ /* 0x000fe4000f8e0207 */
[----:B------:R-:W-:Y:S01]  /*1180*/  UIADD3 UR7, UR12, 0x40, UR32 ;  /* 0x000000400c077890 */ /* 0x000fe2000fffe020 */
[----:B------:R-:W-:Y:S01]  /*1190*/  ULDC UR10, c[0x0][0x394] ;  /* 0x0000e500000a7ab9 */ /* 0x000fe20000000800 */
[----:B-1----:R-:W-:-:S02]  /*11a0*/  IABS R8, R9 ;  /* 0x0000000900087213 */ /* 0x002fc40000000000 */
[----:B------:R-:W-:Y:S01]  /*11b0*/  UIADD3 UR7, UR7, UR10, -UR5 ;  /* 0x0000000a07077290 */ /* 0x000fe2000fffe805 */
[----:B------:R-:W-:Y:S01]  /*11c0*/  ISETP.NE.AND P3, PT, R9, RZ, PT ;  /* 0x000000ff0900720c */ /* 0x000fe20003f65270 */
[----:B------:R-:W-:Y:S01]  /*11d0*/  USHF.L.U32 UR16, UR48, 0x7, URZ ;  /* 0x0000000730107899 */ /* 0x000fe2000800063f */
[----:B------:R-:W1:Y:S01]  /*11e0*/  I2F.RP R4, R8 ;  /* 0x0000000800047306 */ /* 0x000e620000209400 */
[----:B------:R-:W-:Y:S01]  /*11f0*/  ULDC.64 UR34, c[0x0][0x240] ;  /* 0x0000900000227ab9 */ /* 0x000fe20000000a00 */
[----:B------:R-:W-:Y:S01]  /*1200*/  ULDC UR40, c[0x0][0x2dc] ;  /* 0x0000b70000287ab9 */ /* 0x000fe20000000800 */
[----:B------:R-:W-:Y:S01]  /*1210*/  ULDC UR61, c[0x0][0x270] ;  /* 0x00009c00003d7ab9 */ /* 0x000fe20000000800 */
[----:B--2---:R-:W-:Y:S02]  /*1220*/  UIMAD.WIDE.U32 UR36, UR13, UR14, URZ ;  /* 0x0000000e0d2472a5 */ /* 0x004fe4000f8e003f */
[----:B------:R-:W-:Y:S02]  /*1230*/  USEL UR38, UR16, URZ, UP0 ;  /* 0x0000003f10267287 */ /* 0x000fe40008000000 */
[----:B------:R-:W-:-:S02]  /*1240*/  UIMAD UR42, UR13, UR15, UR37 ;  /* 0x0000000f0d2a72a4 */ /* 0x000fc4000f8e0225 */
[----:B------:R-:W-:Y:S01]  /*1250*/  UIADD3 UR13, UR12, 0x3f, URZ ;  /* 0x0000003f0c0d7890 */ /* 0x000fe2000fffe03f */
[----:B------:R-:W-:Y:S01]  /*1260*/  @UP2 ULDC.64 UR14, c[0x0][0x420] ;  /* 0x00010800000e2ab9 */ /* 0x000fe20000000a00 */
[----:B------:R-:W-:Y:S01]  /*1270*/  UIMAD.WIDE.U32 UR16, UR6, UR34, URZ ;  /* 0x00000022061072a5 */ /* 0x000fe2000f8e003f */
[----:B-1----:R-:W1:Y:S01]  /*1280*/  MUFU.RCP R4, R4 ;  /* 0x0000000400047308 */ /* 0x002e620000001000 */
[----:B------:R-:W-:Y:S02]  /*1290*/  USHF.R.S32.HI UR21, URZ, 0x1f, UR13 ;  /* 0x0000001f3f157899 */ /* 0x000fe4000801140d */
[----:B------:R-:W-:Y:S02]  /*12a0*/  @UP2 UIMAD.WIDE.U32 UR46, UR6, UR14, URZ ;  /* 0x0000000e062e22a5 */ /* 0x000fe4000f8e003f */
[----:B------:R-:W-:Y:S02]  /*12b0*/  ULEA.HI UR21, UR21, UR13, URZ, 0x6 ;  /* 0x0000000d15157291 */ /* 0x000fe4000f8f303f */
[----:B------:R-:W-:-:S02]  /*12c0*/  UIADD3 UR13, UR7, 0x3f, URZ ;  /* 0x0000003f070d7890 */ /* 0x000fc4000fffe03f */
[----:B------:R-:W-:Y:S02]  /*12d0*/  UIMAD UR7, UR25, UR48, URZ ;  /* 0x00000030190772a4 */ /* 0x000fe4000f8e023f */
[----:B------:R-:W-:Y:S02]  /*12e0*/  @UP2 UIMAD UR51, UR6, UR15, UR47 ;  /* 0x0000000f063322a4 */ /* 0x000fe4000f8e022f */
[----:B------:R-:W-:Y:S02]  /*12f0*/  UIMAD UR22, UR6, UR35, URZ ;  /* 0x00000023061672a4 */ /* 0x000fe4000f8e023f */
[----:B------:R-:W-:Y:S01]  /*1300*/  UIMAD.WIDE UR10, UR40, UR61, URZ ;  /* 0x0000003d280a72a5 */ /* 0x000fe2000f8e023f */
[----:B-1----:R-:W-:Y:S01]  /*1310*/  VIADD R4, R4, 0xffffffe ;  /* 0x0ffffffe04047836 */ /* 0x002fe20000000000 */
[----:B------:R-:W-:Y:S02]  /*1320*/  UIMAD.WIDE.U32 UR14, UR48, UR59, URZ ;  /* 0x0000003b300e72a5 */ /* 0x000fe4000f8e003f */
[----:B------:R-:W-:Y:S01]  /*1330*/  UIMAD UR7, UR58, UR59, UR7 ;  /* 0x0000003b3a0772a4 */ /* 0x000fe2000f8e0207 */
[----:B------:R-:W1:Y:S01]  /*1340*/  F2I.FTZ.U32.TRUNC.NTZ R5, R4 ;  /* 0x0000000400057305 */ /* 0x000e62000021f000 */
[----:B------:R-:W-:-:S02]  /*1350*/  UIADD3 UR52, UR19, UR24, URZ ;  /* 0x0000001813347290 */ /* 0x000fc4000fffe03f */
[----:B------:R-:W-:Y:S02]  /*1360*/  @UP2 UIADD3 UR52, UR17, UR22, URZ ;  /* 0x0000001611342290 */ /* 0x000fe4000fffe03f */
[----:B------:R-:W-:Y:S02]  /*1370*/  USEL UR57, UR18, UR16, !UP2 ;  /* 0x0000001012397287 */ /* 0x000fe4000d000000 */
[----:B------:R-:W-:Y:S02]  /*1380*/  UIMAD UR17, UR11, UR14, URZ ;  /* 0x0000000e0b1172a4 */ /* 0x000fe4000f8e023f */
[----:B------:R-:W-:Y:S02]  /*1390*/  UIADD3 UR7, UR15, UR7, URZ ;  /* 0x000000070f077290 */ /* 0x000fe4000fffe03f */
[----:B------:R-:W-:Y:S01]  /*13a0*/  USHF.R.S32.HI UR16, URZ, 0x1f, UR13 ;  /* 0x0000001f3f107899 */ /* 0x000fe2000801140d */
[----:B------:R-:W-:Y:S01]  /*13b0*/  ULDC.U8 UR30, c[0x0][0x3d8] ;  /* 0x0000f600001e7ab9 */ /* 0x000fe20000000000 */
[----:B------:R-:W-:Y:S01]  /*13c0*/  UIMAD.WIDE.U32 UR18, UR10, UR14, URZ ;  /* 0x0000000e0a1272a5 */ /* 0x000fe2000f8e003f */
[----:B-1----:R-:W-:Y:S01]  /*13d0*/  IMAD.MOV R4, RZ, RZ, -R5 ;  /* 0x000000ffff047224 */ /* 0x002fe200078e0a05 */
[----:B------:R-:W-:-:S02]  /*13e0*/  UIMAD UR7, UR10, UR7, UR17 ;  /* 0x000000070a0772a4 */ /* 0x000fc4000f8e0211 */
[----:B------:R-:W-:Y:S01]  /*13f0*/  UISETP.NE.AND UP3, UPT, UR30, URZ, UPT ;  /* 0x0000003f1e00728c */ /* 0x000fe2000bf65270 */
[----:B------:R-:W-:Y:S01]  /*1400*/  IMAD R6, R4, R8, RZ ;  /* 0x0000000804067224 */ /* 0x000fe200078e02ff */
[----:B------:R-:W-:Y:S01]  /*1410*/  ULEA.HI UR16, UR16, UR13, URZ, 0x6 ;  /* 0x0000000d10107291 */ /* 0x000fe2000f8f303f */
[----:B------:R-:W-:Y:S01]  /*1420*/  IMAD.MOV.U32 R4, RZ, RZ, RZ ;  /* 0x000000ffff047224 */ /* 0x000fe200078e00ff */
[----:B------:R-:W-:Y:S02]  /*1430*/  USHF.L.U64.HI UR20, UR48, 0x7, UR58 ;  /* 0x0000000730147899 */ /* 0x000fe4000801023a */
[----:B------:R-:W-:Y:S01]  /*1440*/  UIADD3 UR49, UR19, UR7, URZ ;  /* 0x0000000713317290 */ /* 0x000fe2000fffe03f */
[----:B------:R-:W-:Y:S01]  /*1450*/  IMAD.HI.U32 R4, R5, R6, R4 ;  /* 0x0000000605047227 */ /* 0x000fe200078e0004 */
[----:B------:R-:W-:Y:S01]  /*1460*/  MOV R5, R7 ;  /* 0x0000000700057202 */ /* 0x000fe20000000f00 */
[----:B------:R-:W-:Y:S02]  /*1470*/  USHF.R.S32.HI UR13, URZ, 0x6, UR21 ;  /* 0x000000063f0d7899 */ /* 0x000fe40008011415 */
[----:B------:R-:W-:-:S02]  /*1480*/  USHF.R.S32.HI UR7, URZ, 0x6, UR16 ;  /* 0x000000063f077899 */ /* 0x000fc40008011410 */
[----:B------:R-:W-:Y:S01]  /*1490*/  IMAD.HI.U32 R4, R4, R5, RZ ;  /* 0x0000000504047227 */ /* 0x000fe200078e00ff */
[----:B------:R-:W-:Y:S02]  /*14a0*/  USEL UR37, UR20, URZ, UP0 ;  /* 0x0000003f14257287 */ /* 0x000fe40008000000 */
[----:B------:R-:W-:Y:S01]  /*14b0*/  UISETP.LT.AND UP0, UPT, UR13, UR7, UPT ;  /* 0x000000070d00728c */ /* 0x000fe2000bf01270 */
[----:B------:R-:W-:Y:S01]  /*14c0*/  IMAD.MOV R6, RZ, RZ, -R4 ;  /* 0x000000ffff067224 */ /* 0x000fe200078e0a04 */
[----:B------:R-:W-:Y:S01]  /*14d0*/  ULDC UR43, c[0x0][0x2c4] ;  /* 0x0000b100002b7ab9 */ /* 0x000fe20000000800 */
[----:B------:R-:W-:Y:S02]  /*14e0*/  UISETP.NE.AND UP1, UPT, UR33, -0x1, UPT ;  /* 0xffffffff2100788c */ /* 0x000fe4000bf25270 */
[----:B------:R-:W-:Y:S01]  /*14f0*/  IMAD R5, R8, R6, R5 ;  /* 0x0000000608057224 */ /* 0x000fe200078e0205 */
[----:B------:R-:W-:Y:S02]  /*1500*/  @UP3 UIMAD UR16, UR48, UR43, URZ ;  /* 0x0000002b301032a4 */ /* 0x000fe4000f8e023f */
[----:B------:R-:W-:-:S02]  /*1510*/  USEL UR41, UR13, UR7, UP0 ;  /* 0x000000070d297287 */ /* 0x000fc40008000000 */
[----:B------:R-:W-:Y:S01]  /*1520*/  ISETP.GT.U32.AND P1, PT, R8, R5, PT ;  /* 0x000000050800720c */ /* 0x000fe20003f24070 */
[----:B------:R-:W-:Y:S02]  /*1530*/  @UP3 USEL UR13, UR16, UR6, !UP2 ;  /* 0x00000006100d3287 */ /* 0x000fe4000d000000 */
[----:B------:R-:W-:Y:S02]  /*1540*/  UIMAD.WIDE.U32 UR14, UR10, UR6, URZ ;  /* 0x000000060a0e72a5 */ /* 0x000fe4000f8e003f */
[----:B------:R-:W-:Y:S01]  /*1550*/  ULEA UR16, UR41, 0xffffffc0, 0x6 ;  /* 0xffffffc029107891 */ /* 0x000fe2000f8e303f */
[----:B------:R-:W-:Y:S01]  /*1560*/  @UP3 ULDC UR7, c[0x0][0x2e4] ;  /* 0x0000b90000073ab9 */ /* 0x000fe20000000800 */
[----:B------:R-:W-:Y:S02]  /*1570*/  UIMAD UR50, UR56, UR40, URZ ;  /* 0x00000028383272a4 */ /* 0x000fe4000f8e023f */
[----:B------:R-:W-:Y:S02]  /*1580*/  @UP3 UIMAD UR40, UR56, UR7, UR13 ;  /* 0x00000007382832a4 */ /* 0x000fe4000f8e020d */
[----:B------:R-:W-:-:S02]  /*1590*/  USEL UR55, UR18, UR14, !UP2 ;  /* 0x0000000e12377287 */ /* 0x000fc4000d000000 */
[----:B------:R-:W-:Y:S01]  /*15a0*/  @!P1 IMAD.IADD R5, R5, 0x1, -R8 ;  /* 0x0000000105059824 */ /* 0x000fe200078e0a08 */
[----:B------:R-:W-:Y:S01]  /*15b0*/  USHF.R.S32.HI UR20, URZ, 0x1f, UR16 ;  /* 0x0000001f3f147899 */ /* 0x000fe20008011410 */
[----:B------:R-:W-:Y:S01]  /*15c0*/  @!P1 IADD3 R4, R4, 0x1, RZ ;  /* 0x0000000104049810 */ /* 0x000fe20007ffe0ff */
[----:B------:R-:W-:Y:S01]  /*15d0*/  UIADD3 UR7, UP0, UR16, UR38, URZ ;  /* 0x0000002610077290 */ /* 0x000fe2000ff1e03f */
[----:B------:R-:W-:Y:S01]  /*15e0*/  PLOP3.LUT P1, PT, PT, PT, UP1, 0x80, 0x0 ;  /* 0x000000000000781c */ /* 0x000fe20003f2f018 */
[----:B------:R-:W-:Y:S01]  /*15f0*/  ULDC.U8 UR31, c[0x0][0x480] ;  /* 0x00012000001f7ab9 */ /* 0x000fe20000000000 */
[----:B------:R-:W-:Y:S01]  /*1600*/  ISETP.GE.U32.AND P0, PT, R5, R8, PT ;  /* 0x000000080500720c */ /* 0x000fe20003f06070 */
[----:B------:R-:W-:Y:S01]  /*1610*/  UIMAD UR14, UR11, UR6, URZ ;  /* 0x000000060b0e72a4 */ /* 0x000fe2000f8e023f */
[----:B------:R-:W-:Y:S01]  /*1620*/  LOP3.LUT R5, R9, UR56, RZ, 0x3c, !PT ;  /* 0x0000003809057c12 */ /* 0x000fe2000f8e3cff */
[----:B------:R-:W-:Y:S02]  /*1630*/  @UP1 UIADD3 UR23, UR26, UR33, URZ ;  /* 0x000000211a171290 */ /* 0x000fe4000fffe03f */
[----:B------:R-:W-:Y:S01]  /*1640*/  UISETP.NE.AND UP4, UPT, UR31, URZ, UPT ;  /* 0x0000003f1f00728c */ /* 0x000fe2000bf85270 */
[----:B------:R-:W-:Y:S01]  /*1650*/  ISETP.GE.AND P2, PT, R5, RZ, PT ;  /* 0x000000ff0500720c */ /* 0x000fe20003f46270 */
[----:B------:R-:W-:Y:S01]  /*1660*/  UIADD3.X UR13, UR20, UR37, URZ, UP0, !UPT ;  /* 0x00000025140d7290 */ /* 0x000fe200087fe43f */
[----:B------:R-:W-:Y:S01]  /*1670*/  @UP1 ULDC.64 UR30, c[0x0][0x248] ;  /* 0x00009200001e1ab9 */ /* 0x000fe20000000a00 */
[----:B------:R-:W-:-:S02]  /*1680*/  UIMAD UR11, UR11, UR7, URZ ;  /* 0x000000070b0b72a4 */ /* 0x000fc4000f8e023f */
[----:B------:R-:W-:Y:S02]  /*1690*/  @UP1 UIADD3 UR28, UR26, UR33, URZ ;  /* 0x000000211a1c1290 */ /* 0x000fe4000fffe03f */
[----:B------:R-:W-:Y:S01]  /*16a0*/  @P0 VIADD R4, R4, 0x1 ;  /* 0x0000000104040836 */ /* 0x000fe20000000000 */
[----:B------:R-:W-:Y:S01]  /*16b0*/  @UP2 UIADD3 UR49, UR15, UR14, URZ ;  /* 0x0000000e0f312290 */ /* 0x000fe2000fffe03f */
[----:B------:R-:W-:Y:S01]  /*16c0*/  PLOP3.LUT P0, PT, PT, PT, UP3, 0x80, 0x0 ;  /* 0x000000000000781c */ /* 0x000fe20003f0f038 */
[----:B------:R-:W-:Y:S01]  /*16d0*/  @UP1 UIMAD.WIDE.U32 UR14, UR23, UR30, URZ ;  /* 0x0000001e170e12a5 */ /* 0x000fe2000f8e003f */
[----:B------:R-:W-:Y:S01]  /*16e0*/  IMAD.MOV.U32 R18, RZ, RZ, R4 ;  /* 0x000000ffff127224 */ /* 0x000fe200078e0004 */
[----:B------:R-:W-:Y:S01]  /*16f0*/  @UP1 UIMAD UR18, UR23, UR31, URZ ;  /* 0x0000001f171212a4 */ /* 0x000fe2000f8e023f */
[----:B------:R-:W-:Y:S01]  /*1700*/  @UP1 ULDC.64 UR24, c[0x0][0x250] ;  /* 0x0000940000181ab9 */ /* 0x000fe20000000a00 */
[----:B------:R-:W-:Y:S02]  /*1710*/  UIMAD.WIDE.U32 UR22, UR10, UR7, URZ ;  /* 0x000000070a1672a5 */ /* 0x000fe4000f8e003f */
[----:B------:R-:W-:Y:S01]  /*1720*/  @!P2 IADD3 R18, -R18, RZ, RZ ;  /* 0x000000ff1212a210 */ /* 0x000fe20007ffe1ff */
[----:B------:R-:W-:Y:S01]  /*1730*/  UIMAD UR7, UR10, UR13, UR11 ;  /* 0x0000000d0a0772a4 */ /* 0x000fe2000f8e020b */
[----:B------:R-:W-:Y:S01]  /*1740*/  @!P3 LOP3.LUT R18, RZ, R9, RZ, 0x33, !PT ;  /* 0x00000009ff12b212 */ /* 0x000fe200078e33ff */
[----:B------:R-:W-:-:S02]  /*1750*/  @UP1 UIMAD.WIDE.U32 UR10, UR28, UR24, URZ ;  /* 0x000000181c0a12a5 */ /* 0x000fc4000f8e003f */
[----:B------:R-:W-:Y:S02]  /*1760*/  @!UP3 UIMAD UR17, UR48, UR61, UR56 ;  /* 0x0000003d3011b2a4 */ /* 0x000fe4000f8e0238 */
[----:B------:R-:W-:Y:S02]  /*1770*/  @UP1 UIMAD UR13, UR28, UR25, URZ ;  /* 0x000000191c0d12a4 */ /* 0x000fe4000f8e023f */
[----:B------:R-:W-:Y:S02]  /*1780*/  USEL UR54, UR36, URZ, UP4 ;  /* 0x0000003f24367287 */ /* 0x000fe4000a000000 */
[----:B------:R-:W-:Y:S02]  /*1790*/  @!UP3 UIMAD UR40, UR17, UR43, URZ ;  /* 0x0000002b1128b2a4 */ /* 0x000fe4000f8e023f */
[----:B------:R-:W-:Y:S02]  /*17a0*/  USEL UR36, UR42, URZ, UP4 ;  /* 0x0000003f2a247287 */ /* 0x000fe4000a000000 */
[----:B------:R-:W-:-:S02]  /*17b0*/  USHF.R.S32.HI UR39, URZ, 0x1f, UR32 ;  /* 0x0000001f3f277899 */ /* 0x000fc40008011420 */
[----:B------:R-:W-:Y:S02]  /*17c0*/  @!UP2 UIADD3 UR51, UR45, UR29, URZ ;  /* 0x0000001d2d33a290 */ /* 0x000fe4000fffe03f */
[----:B------:R-:W-:Y:S02]  /*17d0*/  USHF.R.S32.HI UR53, URZ, 0x1f, UR50 ;  /* 0x0000001f3f357899 */ /* 0x000fe40008011432 */
[----:B------:R-:W-:Y:S02]  /*17e0*/  @UP1 UIADD3 UR43, UR11, UR13, URZ ;  /* 0x0000000d0b2b1290 */ /* 0x000fe4000fffe03f */
        /* <DEDUP_REMOVED lines=17> */
.L_x_656:
        /* <DEDUP_REMOVED lines=12> */
[----:B------:R-:W-:Y:S02]  /*19c0*/  UMOV UR42, UR10 ;  /* 0x0000000a002a7c82 */ /* 0x000fe40008000000 */
.L_x_657:
        /* <DEDUP_REMOVED lines=11> */
.L_x_658:
[----:B------:R-:W-:-:S04]  /*1a80*/  UIMAD UR6, UR48, UR61, UR56 ;  /* 0x0000003d300672a4 */ /* 0x000fc8000f8e0238 */
[----:B------:R-:W-:-:S12]  /*1a90*/  UIMAD UR6, UR6, UR59, URZ ;  /* 0x0000003b060672a4 */ /* 0x000fd8000f8e023f */
.L_x_659:
[----:B------:R-:W2:Y:S01]  /*1aa0*/  LDL.64 R6, [R1+0x48] ;  /* 0x0000480001067983 */ /* 0x000ea20000100a00 */
[----:B------:R-:W1:Y:S01]  /*1ab0*/  LDC.64 R20, c[0x0][0x420] ;  /* 0x00010800ff147b82 */ /* 0x000e620000000a00 */
[----:B------:R-:W-:Y:S02]  /*1ac0*/  ULDC UR7, c[0x0][0x2dc] ;  /* 0x0000b70000077ab9 */ /* 0x000fe40000000800 */
[----:B------:R3:W2:Y:S01]  /*1ad0*/  LDL.64 R32, [R1+0x48] ;  /* 0x0000480001207983 */ /* 0x0006a20000100a00 */
[----:B------:R-:W-:Y:S01]  /*1ae0*/  UIMAD UR7, UR7, UR61, URZ ;  /* 0x0000003d070772a4 */ /* 0x000fe2000f8e023f */
[----:B------:R-:W-:Y:S01]  /*1af0*/  BSSY B1, `(.L_x_655) ;  /* 0x0000821000017945 */ /* 0x000fe20003800000 */
[----:B------:R-:W-:Y:S01]  /*1b00*/  UIADD3 UR10, UR16, UR6, URZ ;  /* 0x00000006100a7290 */ /* 0x000fe2000fffe03f */
[----:B------:R-:W4:Y:S01]  /*1b10*/  S2R R29, SR_TID.X ;  /* 0x00000000001d7919 */ /* 0x000f220000002100 */
[----:B------:R-:W-:Y:S01]  /*1b20*/  ULDC.64 UR18, c[0x0][0x478] ;  /* 0x00011e0000127ab9 */ /* 0x000fe20000000a00 */
[----:B------:R-:W-:-:S02]  /*1b30*/  USHF.R.S32.HI UR45, URZ, 0x1f, UR56 ;  /* 0x0000001f3f2d7899 */ /* 0x000fc40008011438 */
[----:B------:R-:W-:Y:S02]  /*1b40*/  UIMAD.WIDE UR18, UR10, 0x4, UR18 ;  /* 0x000000040a1278a5 */ /* 0x000fe4000f8e0212 */
[----:B------:R-:W-:Y:S01]  /*1b50*/  UIADD3 UR15, -UR5, UR12, UR32 ;  /* 0x0000000c050f7290 */ /* 0x000fe2000fffe120 */
[----:B------:R-:W-:Y:S01]  /*1b60*/  ULDC.64 UR10, c[0x0][0x428] ;  /* 0x00010a00000a7ab9 */ /* 0x000fe20000000a00 */
[----:B------:R-:W-:Y:S01]  /*1b70*/  ULDC UR44, c[0x0][0x398] ;  /* 0x0000e600002c7ab9 */ /* 0x000fe20000000800 */
[----:B------:R-:W-:Y:S01]  /*1b80*/  UIADD3 UR40, UR16, UR40, URZ ;  /* 0x0000002810287290 */ /* 0x000fe2000fffe03f */
[----:B------:R-:W-:Y:S01]  /*1b90*/  IMAD.U32 R9, RZ, RZ, UR10 ;  /* 0x0000000aff097e24 */ /* 0x000fe2000f8e00ff */
[----:B------:R-:W-:Y:S01]  /*1ba0*/  ULDC.64 UR28, c[0x0][0x258] ;  /* 0x00009600001c7ab9 */ /* 0x000fe20000000a00 */
[----:B------:R-:W-:Y:S01]  /*1bb0*/  ULDC.64 UR46, c[0x0][0x2b0] ;  /* 0x0000ac00002e7ab9 */ /* 0x000fe20000000a00 */
        /* <DEDUP_REMOVED lines=8> */
[----:B------:R-:W-:Y:S01]  /*1c40*/  SHF.R.S32.HI R4, RZ, 0x3, R25 ;  /* 0x00000003ff047819 */ /* 0x000fe20000011419 */
[----:B-1----:R-:W-:Y:S01]  /*1c50*/  IMAD R5, R20, UR20, RZ ;  /* 0x0000001414057c24 */ /* 0x002fe2000f8e02ff */
[----:B------:R-:W-:Y:S02]  /*1c60*/  USHF.L.U32 UR7, UR7, 0x6, URZ ;  /* 0x0000000607077899 */ /* 0x000fe4000800063f */
[----:B------:R-:W-:Y:S01]  /*1c70*/  SHF.R.S32.HI R27, RZ, 0x1f, R4 ;  /* 0x0000001fff1b7819 */ /* 0x000fe20000011404 */
[----:B------:R-:W-:Y:S01]  /*1c80*/  IMAD R5, R21, UR16, R5 ;  /* 0x0000001015057c24 */ /* 0x000fe2000f8e0205 */
[----:B------:R-:W-:Y:S02]  /*1c90*/  UIADD3 UR14, UP2, UP0, UR22, UR7, UR50 ;  /* 0x00000007160e7290 */ /* 0x000fe4000f85e032 */
[----:B------:R-:W-:Y:S01]  /*1ca0*/  USHF.R.S32.HI UR7, URZ, 0x1f, UR7 ;  /* 0x0000001f3f077899 */ /* 0x000fe20008011407 */
[----:B------:R-:W-:Y:S01]  /*1cb0*/  ULDC.64 UR22, c[0x0][0x210] ;  /* 0x0000840000167ab9 */ /* 0x000fe20000000a00 */
[----:B--2---:R-:W-:-:S05]  /*1cc0*/  IMAD.MOV.U32 R32, RZ, RZ, R6 ;  /* 0x000000ffff207224 */ /* 0x004fca00078e0006 */
[----:B------:R-:W-:Y:S01]  /*1cd0*/  IADD3 R6, P0, R32, UR13, RZ ;  /* 0x0000000d20067c10 */ /* 0x000fe2000ff1e0ff */
[----:B------:R-:W-:Y:S01]  /*1ce0*/  UIMAD UR13, UR45, UR10, URZ ;  /* 0x0000000a2d0d72a4 */ /* 0x000fe2000f8e023f */
[----:B------:R-:W-:-:S03]  /*1cf0*/  SHF.R.S32.HI R33, RZ, 0x1f, R32 ;  /* 0x0000001fff217819 */ /* 0x000fc60000011420 */
[----:B------:R-:W-:Y:S01]  /*1d00*/  UIMAD UR38, UR56, UR11, UR13 ;  /* 0x0000000b382672a4 */ /* 0x000fe2000f8e020d */
[----:B------:R-:W-:Y:S01]  /*1d10*/  IADD3.X R7, R33, UR51, RZ, P0, !PT ;  /* 0x0000003321077c10 */ /* 0x000fe200087fe4ff */
[----:B------:R-:W-:Y:S01]  /*1d20*/  UIADD3.X UR13, UR17, UR7, UR53, UP2, UP0 ;  /* 0x00000007110d7290 */ /* 0x000fe200097e0435 */
[----:B------:R-:W-:Y:S01]  /*1d30*/  IADD3 R10, P0, R4, UR16, RZ ;  /* 0x00000010040a7c10 */ /* 0x000fe2000ff1e0ff */
[----:B------:R-:W-:Y:S01]  /*1d40*/  UIADD3 UR14, UP2, UP0, UR54, UR14, UR55 ;  /* 0x0000000e360e7290 */ /* 0x000fe2000f85e037 */
[----:B------:R3:W-:Y:S01]  /*1d50*/  STL [R1+0x4c], R33 ;  /* 0x00004c2101007387 */ /* 0x0007e20000100800 */
[----:B------:R-:W-:Y:S01]  /*1d60*/  IMAD.WIDE.U32 R6, R20, UR16, R6 ;  /* 0x0000001014067c25 */ /* 0x000fe2000f8e0006 */
[----:B------:R-:W-:Y:S01]  /*1d70*/  ULDC.64 UR16, c[0x0][0x400] ;  /* 0x0001000000107ab9 */ /* 0x000fe20000000a00 */
[----:B------:R-:W-:Y:S02]  /*1d80*/  UIADD3.X UR13, UR36, UR13, UR49, UP2, UP0 ;  /* 0x0000000d240d7290 */ /* 0x000fe400097e0431 */
[----:B------:R-:W-:Y:S01]  /*1d90*/  IMAD.IADD R7, R7, 0x1, R5 ;  /* 0x0000000107077824 */ /* 0x000fe200078e0205 */
[----:B------:R-:W-:Y:S01]  /*1da0*/  IADD3.X R5, R27, UR20, RZ, P0, !PT ;  /* 0x000000141b057c10 */ /* 0x000fe200087fe4ff */
[----:B------:R-:W-:Y:S01]  /*1db0*/  UIADD3 UR7, UR15, -UR44, URZ ;  /* 0x8000002c0f077290 */ /* 0x000fe2000fffe03f */
[----:B------:R-:W-:Y:S01]  /*1dc0*/  IMAD.WIDE.U32 R6, R9, UR56, R6 ;  /* 0x0000003809067c25 */ /* 0x000fe2000f8e0006 */
[----:B------:R-:W-:-:S02]  /*1dd0*/  UIMAD UR36, UR45, UR28, URZ ;  /* 0x0000001c2d2472a4 */ /* 0x000fc4000f8e023f */
[----:B------:R-:W-:Y:S01]  /*1de0*/  USHF.R.S32.HI UR20, URZ, 0x1f, UR7 ;  /* 0x0000001f3f147899 */ /* 0x000fe20008011407 */
[----:B------:R-:W-:Y:S01]  /*1df0*/  IMAD R5, R5, UR34, RZ ;  /* 0x0000002205057c24 */ /* 0x000fe2000f8e02ff */
[----:B------:R-:W-:Y:S01]  /*1e00*/  ULDC.64 UR10, c[0x0][0x3e0] ;  /* 0x0000f800000a7ab9 */ /* 0x000fe20000000a00 */
[----:B------:R-:W-:Y:S01]  /*1e10*/  VIADD R9, R7, UR38 ;  /* 0x0000002607097c36 */ /* 0x000fe20008000000 */
[----:B------:R-:W-:Y:S01]  /*1e20*/  ULEA.HI UR20, UR20, UR7, URZ, 0x6 ;  /* 0x0000000714147291 */ /* 0x000fe2000f8f303f */
[----:B------:R-:W-:Y:S01]  /*1e30*/  IMAD R12, R10, UR35, R5 ;  /* 0x000000230a0c7c24 */ /* 0x000fe2000f8e0205 */
[----:B------:R-:W-:Y:S01]  /*1e40*/  IADD3 R5, P0, R8, UR14, RZ ;  /* 0x0000000e08057c10 */ /* 0x000fe2000ff1e0ff */
[----:B------:R-:W-:Y:S01]  /*1e50*/  IMAD.WIDE.U32 R10, R10, UR34, R32 ;  /* 0x000000220a0a7c25 */ /* 0x000fe2000f8e0020 */
[----:B------:R-:W-:Y:S02]  /*1e60*/  UIMAD UR7, UR56, UR29, UR36 ;  /* 0x0000001d380772a4 */ /* 0x000fe4000f8e0224 */
[----:B------:R-:W-:Y:S01]  /*1e70*/  LEA.HI.X.SX32 R8, R8, UR13, 0x1, P0 ;  /* 0x0000000d08087c11 */ /* 0x000fe200080f0eff */
[----:B------:R-:W-:Y:S01]  /*1e80*/  USHF.R.S32.HI UR20, URZ, 0x6, UR20 ;  /* 0x000000063f147899 */ /* 0x000fe20008011414 */
[C---:B------:R-:W-:Y:S01]  /*1e90*/  LEA R14, P0, R5.reuse, UR16, 0x2 ;  /* 0x00000010050e7c11 */ /* 0x040fe2000f8010ff */
[----:B------:R-:W-:Y:S01]  /*1ea0*/  UIMAD.WIDE UR14, UR40, 0x4, UR46 ;  /* 0x00000004280e78a5 */ /* 0x000fe2000f8e022e */
[----:B------:R-:W-:Y:S01]  /*1eb0*/  IADD3 R10, P2, R10, UR57, RZ ;  /* 0x000000390a0a7c10 */ /* 0x000fe2000ff5e0ff */
[----:B------:R-:W-:Y:S01]  /*1ec0*/  UISETP.LT.AND UP0, UPT, URZ, UR20, UPT ;  /* 0x000000143f00728c */ /* 0x000fe2000bf01270 */
[----:B------:R-:W-:Y:S01]  /*1ed0*/  LEA.HI.X R15, R5, UR17, R8, 0x2, P0 ;  /* 0x00000011050f7c11 */ /* 0x000fe200080f1408 */
[----:B------:R-:W-:Y:S01]  /*1ee0*/  IMAD.MOV.U32 R8, RZ, RZ, R6 ;  /* 0x000000ffff087224 */ /* 0x000fe200078e0006 */
[----:B------:R-:W-:Y:S01]  /*1ef0*/  IADD3.X R11, R11, UR52, R12, P2, !PT ;  /* 0x000000340b0b7c10 */ /* 0x000fe200097fe40c */
[-C--:B------:R-:W-:Y:S01]  /*1f00*/  IMAD R5, R27, R20.reuse, RZ ;  /* 0x000000141b057224 */ /* 0x080fe200078e02ff */
[----:B------:R-:W-:Y:S01]  /*1f10*/  USEL UR20, URZ, UR20, !UP0 ;  /* 0x000000143f147287 */ /* 0x000fe2000c000000 */
[----:B------:R-:W-:Y:S01]  /*1f20*/  IMAD.U32 R6, RZ, RZ, UR28 ;  /* 0x0000001cff067e24 */ /* 0x000fe2000f8e00ff */
[----:B------:R3:W-:Y:S01]  /*1f30*/  STL.64 [R1+0x30], R14 ;  /* 0x0000300e01007387 */ /* 0x0007e20000100a00 */
[C---:B------:R-:W-:Y:S01]  /*1f40*/  IMAD R5, R4.reuse, R21, R5 ;  /* 0x0000001504057224 */ /* 0x040fe200078e0205 */
[----:B------:R-:W-:Y:S01]  /*1f50*/  UISETP.GT.AND UP0, UPT, UR41, UR20, UPT ;  /* 0x000000142900728c */ /* 0x000fe2000bf04270 */
[----:B------:R-:W-:Y:S01]  /*1f60*/  IMAD.WIDE.U32 R8, R4, R20, R8 ;  /* 0x0000001404087225 */ /* 0x000fe200078e0008 */
[----:B------:R-:W-:Y:S01]  /*1f70*/  UMOV UR17, UR19 ;  /* 0x0000001300117c82 */ /* 0x000fe20008000000 */
[----:B------:R-:W-:-:S02]  /*1f80*/  UMOV UR16, UR14 ;  /* 0x0000000e00107c82 */ /* 0x000fc40008000000 */
[----:B------:R-:W-:Y:S01]  /*1f90*/  IMAD.WIDE.U32 R10, R6, UR56, R10 ;  /* 0x00000038060a7c25 */ /* 0x000fe2000f8e000a */
[----:B------:R-:W-:Y:S02]  /*1fa0*/  LEA R36, P2, R8, UR10, 0x1 ;  /* 0x0000000a08247c11 */ /* 0x000fe4000f8408ff */
[----:B------:R-:W-:Y:S01]  /*1fb0*/  PLOP3.LUT P0, PT, PT, PT, UP0, 0x80, 0x0 ;  /* 0x000000000000781c */ /* 0x000fe20003f0f008 */
[----:B------:R-:W-:Y:S01]  /*1fc0*/  IMAD.IADD R22, R9, 0x1, R5 ;  /* 0x0000000109167824 */ /* 0x000fe200078e0205 */
[----:B------:R-:W-:Y:S01]  /*1fd0*/  LEA R34, P3, R10, UR22, 0x1 ;  /* 0x000000160a227c11 */ /* 0x000fe2000f8608ff */
[----:B------:R-:W-:-:S03]  /*1fe0*/  VIADD R23, R11, UR7 ;  /* 0x000000070b177c36 */ /* 0x000fc60008000000 */
[----:B------:R-:W-:Y:S02]  /*1ff0*/  LEA.HI.X R37, R8, UR11, R22, 0x1, P2 ;  /* 0x0000000b08257c11 */ /* 0x000fe400090f0c16 */
[----:B------:R-:W-:-:S03]  /*2000*/  LEA.HI.X R35, R10, UR23, R23, 0x1, P3 ;  /* 0x000000170a237c11 */ /* 0x000fc600098f0c17 */
[----:B------:R3:W-:Y:S04]  /*2010*/  STL.64 [R1+0x38], R36 ;  /* 0x0000382401007387 */ /* 0x0007e80000100a00 */
[----:B------:R3:W-:Y:S01]  /*2020*/  STL.64 [R1+0x40], R34 ;  /* 0x0000402201007387 */ /* 0x0007e20000100a00 */
        /* <DEDUP_REMOVED lines=20> */
.L_x_661:
        /* <DEDUP_REMOVED lines=19> */
.L_x_662:
        /* <DEDUP_REMOVED lines=38> */
.L_x_664:
[----:B------:R-:W-:Y:S05]  /*2500*/  BSYNC B0 ;  /* 0x0000000000007941 */ /* 0x000fea0003800000 */
.L_x_663:
        /* <DEDUP_REMOVED lines=19> */
.L_x_666:
[----:B------:R-:W-:Y:S05]  /*2640*/  BSYNC B0 ;  /* 0x0000000000007941 */ /* 0x000fea0003800000 */
.L_x_665:
        /* <DEDUP_REMOVED lines=32> */
.L_x_668:
[----:B------:R-:W-:Y:S05]  /*2850*/  BSYNC B0 ;  /* 0x0000000000007941 */ /* 0x000fea0003800000 */
.L_x_667:
        /* <DEDUP_REMOVED lines=21> */
.L_x_660:
        /* <DEDUP_REMOVED lines=63> */
.L_x_671:
[----:B------:R-:W-:Y:S05]  /*2da0*/  BSYNC B0 ;  /* 0x0000000000007941 */ /* 0x000fea0003800000 */
.L_x_670:
        /* <DEDUP_REMOVED lines=44> */
.L_x_673:
[----:B------:R-:W-:Y:S05]  /*3070*/  BSYNC B0 ;  /* 0x0000000000007941 */ /* 0x000fea0003800000 */
.L_x_672:
        /* <DEDUP_REMOVED lines=30> */
.L_x_675:
[----:B------:R-:W-:Y:S05]  /*3260*/  BSYNC B0 ;  /* 0x0000000000007941 */ /* 0x000fea0003800000 */
.L_x_674:
        /* <DEDUP_REMOVED lines=37> */
.L_x_677:
[----:B------:R-:W-:Y:S05]  /*34c0*/  BSYNC B0 ;  /* 0x0000000000007941 */ /* 0x000fea0003800000 */
.L_x_676:
        /* <DEDUP_REMOVED lines=27> */
.L_x_679:
[----:B------:R-:W-:Y:S05]  /*3680*/  BSYNC B0 ;  /* 0x0000000000007941 */ /* 0x000fea0003800000 */
.L_x_678:
        /* <DEDUP_REMOVED lines=40> */
.L_x_681:
[----:B------:R-:W-:Y:S05]  /*3910*/  BSYNC B0 ;  /* 0x0000000000007941 */ /* 0x000fea0003800000 */
.L_x_680:
        /* <DEDUP_REMOVED lines=68> */
.L_x_683:
[----:B------:R-:W-:Y:S05]  /*3d60*/  BSYNC B0 ;  /* 0x0000000000007941 */ /* 0x000fea0003800000 */
.L_x_682:
        /* <DEDUP_REMOVED lines=44> */
.L_x_685:
[----:B------:R-:W-:Y:S05]  /*4030*/  BSYNC B0 ;  /* 0x0000000000007941 */ /* 0x000fea0003800000 */
.L_x_684:
        /* <DEDUP_REMOVED lines=57> */
[----:B------:R-:W-:Y:S01]  /*43d0*/  CS2R R22, SRZ ;  /* 0x0000000000167805 */ /* 0x000fe2000001ff00 */
[----:B------:R-:W-:Y:S01]  /*43e0*/  ULDC UR10, c[0x0][0x394] ;  /* 0x0000e500000a7ab9 */ /* 0x000fe20000000800 */
[----:B------:R-:W-:Y:S01]  /*43f0*/  ULDC UR24, c[0x0][0x2d0] ;  /* 0x0000b40000187ab9 */ /* 0x000fe20000000800 */
[----:B------:R-:W4:Y:S01]  /*4400*/  LDSM.16.M88.4 R196, [R252+0x2000] ;  /* 0x00200000fcc4783b */ /* 0x000f220000000200 */
[----:B------:R-:W-:Y:S01]  /*4410*/  ULDC UR25, c[0x0][0x398] ;  /* 0x0000e60000197ab9 */ /* 0x000fe20000000800 */
[----:B------:R-:W-:Y:S01]  /*4420*/  ULDC UR28, c[0x0][0x2dc] ;  /* 0x0000b700001c7ab9 */ /* 0x000fe20000000800 */
[----:B------:R-:W-:Y:S01]  /*4430*/  ULDC UR7, c[0x0][0x39c] ;  /* 0x0000e70000077ab9 */ /* 0x000fe20000000800 */
[----:B------:R-:W1:Y:S01]  /*4440*/  LDSM.16.M88.4 R200, [R252+0x2800] ;  /* 0x00280000fcc8783b */ /* 0x000e620000000200 */
[----:B------:R-:W-:Y:S01]  /*4450*/  UIADD3 UR23, UR32, 0x40, URZ ;  /* 0x0000004020177890 */ /* 0x000fe2000fffe03f */
[----:B------:R-:W-:-:S02]  /*4460*/  ULDC UR19, c[0x0][0x2ec] ;  /* 0x0000bb0000137ab9 */ /* 0x000fc40000000800 */
[----:B------:R-:W1:Y:S04]  /*4470*/  LDSM.16.M88.4 R228, [R252+0x4000] ;  /* 0x00400000fce4783b */ /* 0x000e680000000200 */
[----:B------:R-:W1:Y:S01]  /*4480*/  LDSM.16.M88.4 R232, [R252+0x4800] ;  /* 0x00480000fce8783b */ /* 0x000e620000000200 */
[----:B------:R-:W-:Y:S01]  /*4490*/  UIADD3 UR22, -UR5, 0x40, UR21 ;  /* 0x0000004005167890 */ /* 0x000fe2000fffe115 */
[----:B------:R-:W-:Y:S01]  /*44a0*/  CS2R R20, SRZ ;  /* 0x0000000000147805 */ /* 0x000fe2000001ff00 */
[----:B------:R-:W-:Y:S02]  /*44b0*/  UMOV UR13, UR10 ;  /* 0x0000000a000d7c82 */ /* 0x000fe40008000000 */
        /* <DEDUP_REMOVED lines=43> */
[----:B---34-:R-:W-:-:S07]  /*4770*/  CS2R R24, SRZ ;  /* 0x0000000000187805 */ /* 0x018fce000001ff00 */
.L_x_690:
[----:B---3--:R-:W3:Y:S01]  /*4780*/  LDL R84, [R1+0x8] ;  /* 0x0000080001547983 */ /* 0x008ee20000100800 */
[----:B------:R-:W-:Y:S01]  /*4790*/  USHF.L.U32 UR11, UR6, 0x6, URZ ;  /* 0x00000006060b7899 */ /* 0x000fe2000800063f */
[----:B------:R-:W-:Y:S02]  /*47a0*/  UMOV UR10, UR60 ;  /* 0x0000003c000a7c82 */ /* 0x000fe40008000000 */
[----:B------:R-:W4:Y:S01]  /*47b0*/  LDL R83, [R1] ;  /* 0x0000000001537983 */ /* 0x000f220000100800 */
        /* <DEDUP_REMOVED lines=11> */
[----:B---3--:R-:W-:Y:S04]  /*4870*/  LDSM.16.M88.4 R16, [R84] ;  /* 0x000000005410783b */ /* 0x008fe80000000200 */
[----:B----4-:R-:W3:Y:S04]  /*4880*/  LDSM.16.M88.4 R8, [R83+0xc000] ;  /* 0x00c000005308783b */ /* 0x010ee80000000200 */
        /* <DEDUP_REMOVED lines=79> */
[----:B------:R-:W1:Y:S11]  /*4d80*/  LDSM.16.M88.4 R72, [R78+0x4800] ;  /* 0x004800004e48783b */ /* 0x000e760000000200 */
[----:B------:R-:W-:Y:S06]  /*4d90*/  @!UPT UIADD3 URZ, URZ, URZ, URZ ;  /* 0x0000003f3f3ff290 */ /* 0x000fec000fffe03f */
[----:B------:R-:W-:Y:S01]  /*4da0*/  FMUL.FTZ R4, R4, UR7 ;  /* 0x0000000704047c20 */ /* 0x000fe20008410000 */
[----:B------:R-:W-:Y:S01]  /*4db0*/  FMUL.FTZ R5, R5, UR7 ;  /* 0x0000000705057c20 */ /* 0x000fe20008410000 */
[----:B------:R-:W-:Y:S01]  /*4dc0*/  FMUL.FTZ R6, R6, UR7 ;  /* 0x0000000706067c20 */ /* 0x000fe20008410000 */
[----:B------:R-:W-:Y:S01]  /*4dd0*/  FMUL.FTZ R7, R7, UR7 ;  /* 0x0000000707077c20 */ /* 0x000fe20008410000 */
[----:B------:R2:W3:Y:S02]  /*4de0*/  MUFU.TANH R85, R4 ;  /* 0x0000000400557308 */ /* 0x0004e40000002400 */
[----:B------:R-:W-:Y:S01]  /*4df0*/  FMUL.FTZ R8, R8, UR7 ;  /* 0x0000000708087c20 */ /* 0x000fe20008410000 */
[----:B------:R-:W-:Y:S01]  /*4e00*/  FMUL.FTZ R9, R9, UR7 ;  /* 0x0000000709097c20 */ /* 0x000fe20008410000 */
[----:B------:R-:W-:Y:S01]  /*4e10*/  FMUL.FTZ R10, R10, UR7 ;  /* 0x000000070a0a7c20 */ /* 0x000fe20008410000 */
[----:B------:R-:W-:Y:S05]  /*4e20*/  FMUL.FTZ R11, R11, UR7 ;  /* 0x000000070b0b7c20 */ /* 0x000fea0008410000 */
[----:B------:R2:W4:Y:S10]  /*4e30*/  MUFU.TANH R84, R5 ;  /* 0x0000000500547308 */ /* 0x0005340000002400 */
[----:B------:R2:W2:Y:S01]  /*4e40*/  MUFU.TANH R83, R6 ;  /* 0x0000000600537308 */ /* 0x0004a20000002400 */
[C---:B-1----:R-:W-:Y:S09]  /*4e50*/  HMMA.16816.F32.BF16 R12, R68.reuse, R72, R12 ;  /* 0x00000048440c723c */ /* 0x042ff2000004180c */
[----:B------:R1:W1:Y:S01]  /*4e60*/  MUFU.TANH R82, R7 ;  /* 0x0000000700527308 */ /* 0x0002620000002400 */
[----:B------:R-:W-:Y:S03]  /*4e70*/  HMMA.16816.F32.BF16 R16, R68, R74, R16 ;  /* 0x0000004a4410723c */ /* 0x000fe60000041810 */
[----:B------:R-:W-:Y:S06]  /*4e80*/  IADD3 R72, P0, R77, UR18, RZ ;  /* 0x000000124d487c10 */ /* 0x000fec000ff1e0ff */
[----:B------:R1:W1:Y:S02]  /*4e90*/  MUFU.TANH R89, R8 ;  /* 0x0000000800597308 */ /* 0x0002640000002400 */
[----:B------:R-:W-:Y:S02]  /*4ea0*/  IADD3.X R73, R76, UR17, RZ, P0, !PT ;  /* 0x000000114c497c10 */ /* 0x000fe400087fe4ff */
[----:B------:R-:W-:Y:S06]  /*4eb0*/  PLOP3.LUT P0, PT, PT, PT, UP0, 0x80, 0x0 ;  /* 0x000000000000781c */ /* 0x000fec0003f0f008 */
[----:B------:R1:W1:Y:S01]  /*4ec0*/  MUFU.TANH R88, R9 ;  /* 0x0000000900587308 */ /* 0x0002620000002400 */
[----:B-----5:R1:W5:Y:S01]  /*4ed0*/  LDG.E R81, desc[UR8][R72.64] ;  /* 0x0000000848517981 */ /* 0x020362000c1e1900 */
[----:B------:R-:W-:Y:S01]  /*4ee0*/  FMUL.FTZ R12, R12, UR7 ;  /* 0x000000070c0c7c20 */ /* 0x000fe20008410000 */
[----:B------:R-:W-:Y:S02]  /*4ef0*/  FMUL.FTZ R13, R13, UR7 ;  /* 0x000000070d0d7c20 */ /* 0x000fe40008410000 */
[----:B------:R1:W5:Y:S01]  /*4f00*/  LDG.E R80, desc[UR8][R72.64+0x20] ;  /* 0x0000200848507981 */ /* 0x000362000c1e1900 */
[----:B------:R-:W-:Y:S01]  /*4f10*/  FMUL.FTZ R14, R14, UR7 ;  /* 0x000000070e0e7c20 */ /* 0x000fe20008410000 */
[----:B------:R-:W-:Y:S03]  /*4f20*/  FMUL.FTZ R15, R15, UR7 ;  /* 0x000000070f0f7c20 */ /* 0x000fe60008410000 */
[----:B------:R1:W1:Y:S01]  /*4f30*/  MUFU.TANH R87, R10 ;  /* 0x0000000a00577308 */ /* 0x0002620000002400 */
[----:B------:R-:W-:Y:S01]  /*4f40*/  FMUL.FTZ R16, R16, UR7 ;  /* 0x0000000710107c20 */ /* 0x000fe20008410000 */
[----:B------:R-:W-:Y:S01]  /*4f50*/  FMUL.FTZ R17, R17, UR7 ;  /* 0x0000000711117c20 */ /* 0x000fe20008410000 */
[----:B------:R-:W-:Y:S01]  /*4f60*/  FMUL.FTZ R18, R18, UR7 ;  /* 0x0000000712127c20 */ /* 0x000fe20008410000 */
[----:B------:R-:W-:Y:S06]  /*4f70*/  FMUL.FTZ R19, R19, UR7 ;  /* 0x0000000713137c20 */ /* 0x000fec0008410000 */
[----:B------:R1:W1:Y:S10]  /*4f80*/  MUFU.TANH R86, R11 ;  /* 0x0000000b00567308 */ /* 0x0002740000002400 */
[----:B------:R1:W1:Y:S10]  /*4f90*/  MUFU.TANH R93, R12 ;  /* 0x0000000c005d7308 */ /* 0x0002740000002400 */
[----:B------:R1:W1:Y:S10]  /*4fa0*/  MUFU.TANH R92, R13 ;  /* 0x0000000d005c7308 */ /* 0x0002740000002400 */
[----:B------:R1:W1:Y:S10]  /*4fb0*/  MUFU.TANH R91, R14 ;  /* 0x0000000e005b7308 */ /* 0x0002740000002400 */
[----:B------:R1:W1:Y:S10]  /*4fc0*/  MUFU.TANH R90, R15 ;  /* 0x0000000f005a7308 */ /* 0x0002740000002400 */
[----:B------:R1:W1:Y:S10]  /*4fd0*/  MUFU.TANH R97, R16 ;  /* 0x0000001000617308 */ /* 0x0002740000002400 */
[----:B------:R1:W1:Y:S10]  /*4fe0*/  MUFU.TANH R96, R17 ;  /* 0x0000001100607308 */ /* 0x0002740000002400 */
[----:B------:R1:W1:Y:S10]  /*4ff0*/  MUFU.TANH R95, R18 ;  /* 0x00000012005f7308 */ /* 0x0002740000002400 */
[----:B------:R1:W1:Y:S01]  /*5000*/  MUFU.TANH R94, R19 ;  /* 0x00000013005e7308 */ /* 0x0002620000002400 */
[----:B--234-:R-:W-:Y:S05]  /*5010*/  @!P0 BRA `(.L_x_686) ;  /* 0x0000000000648947 */ /* 0x01cfea0003800000 */
[----:B-1----:R-:W-:Y:S01]  /*5020*/  MOV R12, R94 ;  /* 0x0000005e000c7202 */ /* 0x002fe20000000f00 */
[----:B------:R-:W-:Y:S01]  /*5030*/  UIADD3 UR14, UR13, UR21, -UR5 ;  /* 0x000000150d0e7290 */ /* 0x000fe2000fffe805 */
[----:B------:R-:W-:Y:S01]  /*5040*/  MOV R17, R96 ;  /* 0x0000006000117202 */ /* 0x000fe20000000f00 */
[----:B------:R-:W-:Y:S01]  /*5050*/  IMAD.U32 R4, RZ, RZ, UR23 ;  /* 0x00000017ff047e24 */ /* 0x000fe2000f8e00ff */
[----:B------:R-:W-:Y:S01]  /*5060*/  MOV R10, R90 ;  /* 0x0000005a000a7202 */ /* 0x000fe20000000f00 */
[----:B------:R-:W-:Y:S01]  /*5070*/  IMAD.MOV.U32 R11, RZ, RZ, R95 ;  /* 0x000000ffff0b7224 */ /* 0x000fe200078e005f */
[----:B------:R-:W-:Y:S01]  /*5080*/  MOV R15, R92 ;  /* 0x0000005c000f7202 */ /* 0x000fe20000000f00 */
[----:B------:R-:W-:Y:S01]  /*5090*/  IMAD.MOV.U32 R16, RZ, RZ, R97 ;  /* 0x000000ffff107224 */ /* 0x000fe200078e0061 */
[----:B------:R-:W-:Y:S01]  /*50a0*/  ISETP.LT.AND P0, PT, R4, UR5, PT ;  /* 0x0000000504007c0c */ /* 0x000fe2000bf01270 */
[----:B------:R-:W-:Y:S01]  /*50b0*/  IMAD.MOV.U32 R9, RZ, RZ, R91 ;  /* 0x000000ffff097224 */ /* 0x000fe200078e005b */
[----:B------:R-:W-:Y:S01]  /*50c0*/  MOV R8, R86 ;  /* 0x0000005600087202 */ /* 0x000fe20000000f00 */
[----:B------:R-:W-:Y:S01]  /*50d0*/  IMAD.MOV.U32 R14, RZ, RZ, R93 ;  /* 0x000000ffff0e7224 */ /* 0x000fe200078e005d */
[----:B------:R-:W-:Y:S01]  /*50e0*/  MOV R68, R88 ;  /* 0x0000005800447202 */ /* 0x000fe20000000f00 */
[----:B------:R-:W-:Y:S01]  /*50f0*/  IMAD.MOV.U32 R7, RZ, RZ, R87 ;  /* 0x000000ffff077224 */ /* 0x000fe200078e0057 */
[----:B------:R-:W-:Y:S01]  /*5100*/  MOV R6, R82 ;  /* 0x0000005200067202 */ /* 0x000fe20000000f00 */
[----:B------:R-:W-:Y:S01]  /*5110*/  IMAD.MOV.U32 R19, RZ, RZ, R89 ;  /* 0x000000ffff137224 */ /* 0x000fe200078e0059 */
[----:B------:R-:W-:Y:S01]  /*5120*/  UIADD3 UR10, UR11, 0x40, URZ ;  /* 0x000000400b0a7890 */ /* 0x000fe2000fffe03f */
[----:B------:R-:W-:Y:S01]  /*5130*/  MOV R18, R84 ;  /* 0x0000005400127202 */ /* 0x000fe20000000f00 */
[----:B------:R-:W-:Y:S02]  /*5140*/  IMAD.MOV.U32 R13, RZ, RZ, R83 ;  /* 0x000000ffff0d7224 */ /* 0x000fe400078e0053 */
[----:B------:R-:W-:Y:S01]  /*5150*/  UISETP.GE.AND UP0, UPT, UR10, UR14, UPT ;  /* 0x0000000e0a00728c */ /* 0x000fe2000bf06270 */
[----:B------:R-:W-:Y:S02]  /*5160*/  IMAD.MOV.U32 R69, RZ, RZ, R85 ;  /* 0x000000ffff457224 */ /* 0x000fe400078e0055 */
[----:B------:R-:W-:Y:S03]  /*5170*/  UMOV UR10, UR13 ;  /* 0x0000000d000a7c82 */ /* 0x000fe60008000000 */
[----:B------:R-:W-:Y:S11]  /*5180*/  PLOP3.LUT P1, PT, PT, PT, UP0, 0x80, 0x0 ;  /* 0x000000000000781c */ /* 0x000ff60003f2f008 */
[----:B------:R-:W-:Y:S02]  /*5190*/  @!UPT UIADD3 URZ, URZ, URZ, URZ ;  /* 0x0000003f3f3ff290 */ /* 0x000fe4000fffe03f */
[----:B------:R-:W-:Y:S05]  /*51a0*/  @!P1 BRA P0, `(.L_x_687) ;  /* 0x0000000400209947 */ /* 0x000fea0000000000 */
.L_x_686:
[----:B------:R-:W2:Y:S01]  /*51b0*/  LDL R70, [R1+0x80] ;  /* 0x0000800001467983 */ /* 0x000ea20000100800 */
[----:B------:R-:W-:Y:S01]  /*51c0*/  UIADD3 UR14, UR5, 0x1, -UR12 ;  /* 0x00000001050e7890 */ /* 0x000fe2000fffe80c */
[----:B------:R-:W-:Y:S01]  /*51d0*/  IMAD.U32 R4, RZ, RZ, UR27 ;  /* 0x0000001bff047e24 */ /* 0x000fe2000f8e00ff */
[----:B------:R-:W-:Y:S01]  /*51e0*/  UIADD3 UR13, -UR10, UR5, -UR12 ;  /* 0x000000050a0d7290 */ /* 0x000fe2000fffe90c */
[----:B------:R-:W3:Y:S01]  /*51f0*/  LDL R5, [R1+0x84] ;  /* 0x0000840001057983 */ /* 0x000ee20000100800 */
[----:B-1----:R-:W-:Y:S02]  /*5200*/  IMAD.U32 R15, RZ, RZ, UR25 ;  /* 0x00000019ff0f7e24 */ /* 0x002fe4000f8e00ff */
[----:B---3--:R-:W-:Y:S02]  /*5210*/  IMAD R4, R4, 0x40, R5 ;  /* 0x0000004004047824 */ /* 0x008fe400078e0205 */
[----:B--2---:R-:W-:Y:S01]  /*5220*/  VIADD R7, R70, UR11 ;  /* 0x0000000b46077c36 */ /* 0x004fe20008000000 */
[----:B------:R-:W-:Y:S01]  /*5230*/  UIADD3 UR11, UR14, UR25, URZ ;  /* 0x000000190e0b7290 */ /* 0x000fe2000fffe03f */
[C---:B------:R-:W-:Y:S02]  /*5240*/  VIADD R14, R4.reuse, 0x1 ;  /* 0x00000001040e7836 */ /* 0x040fe40000000000 */
[C---:B------:R-:W-:Y:S01]  /*5250*/  VIADD R6, R7.reuse, 0x8 ;  /* 0x0000000807067836 */ /* 0x040fe20000000000 */
[C---:B------:R-:W-:Y:S01]  /*5260*/  VIADDMNMX R5, R7.reuse, UR13, RZ, !PT ;  /* 0x0000000d07057c46 */ /* 0x040fe2000f8001ff */
[C---:B------:R-:W-:Y:S02]  /*5270*/  VIADD R13, R4.reuse, 0x8 ;  /* 0x00000008040d7836 */ /* 0x040fe40000000000 */
[----:B------:R-:W-:Y:S01]  /*5280*/  IMAD.U32 R8, RZ, RZ, UR11 ;  /* 0x0000000bff087e24 */ /* 0x000fe2000f8e00ff */
[CC--:B------:R-:W-:Y:S01]  /*5290*/  ISETP.GE.AND P1, PT, R4.reuse, R5.reuse, PT ;  /* 0x000000050400720c */ /* 0x0c0fe20003f26270 */
[----:B------:R-:W-:Y:S01]  /*52a0*/  VIADD R12, R4, 0x9 ;  /* 0x00000009040c7836 */ /* 0x000fe20000000000 */
[-C--:B------:R-:W-:Y:S01]  /*52b0*/  ISETP.GE.AND P0, PT, R14, R5.reuse, PT ;  /* 0x000000050e00720c */ /* 0x080fe20003f06270 */
[C---:B------:R-:W-:Y:S01]  /*52c0*/  VIADD R11, R4.reuse, 0x10 ;  /* 0x00000010040b7836 */ /* 0x040fe20000000000 */
[----:B------:R-:W-:Y:S01]  /*52d0*/  VIADDMNMX R7, R7, R8, UR5, PT ;  /* 0x0000000507077e46 */ /* 0x000fe2000b800108 */
[C---:B------:R-:W-:Y:S01]  /*52e0*/  VIADD R10, R4.reuse, 0x11 ;  /* 0x00000011040a7836 */ /* 0x040fe20000000000 */
[-C--:B------:R-:W-:Y:S01]  /*52f0*/  ISETP.GE.AND P6, PT, R13, R5.reuse, PT ;  /* 0x000000050d00720c */ /* 0x080fe20003fc6270 */
[----:B------:R-:W-:Y:S01]  /*5300*/  VIADD R9, R4, 0x18 ;  /* 0x0000001804097836 */ /* 0x000fe20000000000 */
[----:B------:R-:W-:Y:S01]  /*5310*/  ISETP.GE.AND P5, PT, R12, R5, PT ;  /* 0x000000050c00720c */ /* 0x000fe20003fa6270 */
[C---:B------:R-:W-:Y:S01]  /*5320*/  VIADD R8, R4.reuse, 0x19 ;  /* 0x0000001904087836 */ /* 0x040fe20000000000 */
[-C--:B------:R-:W-:Y:S02]  /*5330*/  ISETP.GE.OR P1, PT, R4, R7.reuse, !P1 ;  /* 0x000000070400720c */ /* 0x080fe40004f26670 */
[----:B------:R-:W-:Y:S02]  /*5340*/  IADD3 R15, R6, UR14, R15 ;  /* 0x0000000e060f7c10 */ /* 0x000fe4000fffe00f */
[-C--:B------:R-:W-:Y:S02]  /*5350*/  ISETP.GE.OR P0, PT, R14, R7.reuse, !P0 ;  /* 0x000000070e00720c */ /* 0x080fe40004706670 */
[----:B------:R-:W-:Y:S01]  /*5360*/  VIADDMNMX R6, R6, UR13, RZ, !PT ;  /* 0x0000000d06067c46 */ /* 0x000fe2000f8001ff */
[----:B------:R-:W-:Y:S01]  /*5370*/  UMOV UR13, UR10 ;  /* 0x0000000a000d7c82 */ /* 0x000fe20008000000 */
[----:B------:R-:W-:Y:S02]  /*5380*/  FSEL R69, R85, -INF , !P1 ;  /* 0xff80000055457808 */ /* 0x000fe40004800000 */
[-C--:B------:R-:W-:Y:S02]  /*5390*/  ISETP.GE.OR P6, PT, R13, R7.reuse, !P6 ;  /* 0x000000070d00720c */ /* 0x080fe400077c6670 */
[----:B------:R-:W-:Y:S02]  /*53a0*/  ISETP.GE.OR P5, PT, R12, R7, !P5 ;  /* 0x000000070c00720c */ /* 0x000fe40006fa6670 */
[-C--:B------:R-:W-:Y:S02]  /*53b0*/  ISETP.GE.AND P4, PT, R11, R5.reuse, PT ;  /* 0x000000050b00720c */ /* 0x080fe40003f86270 */
[-C--:B------:R-:W-:Y:S02]  /*53c0*/  ISETP.GE.AND P3, PT, R10, R5.reuse, PT ;  /* 0x000000050a00720c */ /* 0x080fe40003f66270 */
[-C--:B------:R-:W-:Y:S02]  /*53d0*/  ISETP.GE.AND P2, PT, R9, R5.reuse, PT ;  /* 0x000000050900720c */ /* 0x080fe40003f46270 */
[----:B------:R-:W-:Y:S02]  /*53e0*/  ISETP.GE.AND P1, PT, R8, R5, PT ;  /* 0x000000050800720c */ /* 0x000fe40003f26270 */
[----:B------:R-:W-:Y:S02]  /*53f0*/  FSEL R18, R84, -INF , !P0 ;  /* 0xff80000054127808 */ /* 0x000fe40004000000 */
[----:B------:R-:W-:Y:S02]  /*5400*/  VIMNMX R5, R15, UR5, PT ;  /* 0x000000050f057c48 */ /* 0x000fe4000bfe0100 */
[-C--:B------:R-:W-:Y:S02]  /*5410*/  ISETP.GE.AND P0, PT, R4, R6.reuse, PT ;  /* 0x000000060400720c */ /* 0x080fe40003f06270 */
[----:B------:R-:W-:Y:S02]  /*5420*/  FSEL R19, R89, -INF , !P6 ;  /* 0xff80000059137808 */ /* 0x000fe40007000000 */
[----:B------:R-:W-:Y:S02]  /*5430*/  FSEL R68, R88, -INF , !P5 ;  /* 0xff80000058447808 */ /* 0x000fe40006800000 */
[-C--:B------:R-:W-:Y:S02]  /*5440*/  ISETP.GE.AND P6, PT, R14, R6.reuse, PT ;  /* 0x000000060e00720c */ /* 0x080fe40003fc6270 */
[-C--:B------:R-:W-:Y:S02]  /*5450*/  ISETP.GE.AND P5, PT, R13, R6.reuse, PT ;  /* 0x000000060d00720c */ /* 0x080fe40003fa6270 */
[-C--:B------:R-:W-:Y:S02]  /*5460*/  ISETP.GE.OR P4, PT, R11, R7.reuse, !P4 ;  /* 0x000000070b00720c */ /* 0x080fe40006786670 */
[-C--:B------:R-:W-:Y:S02]  /*5470*/  ISETP.GE.OR P3, PT, R10, R7.reuse, !P3 ;  /* 0x000000070a00720c */ /* 0x080fe40005f66670 */
[-C--:B------:R-:W-:Y:S02]  /*5480*/  ISETP.GE.OR P2, PT, R9, R7.reuse, !P2 ;  /* 0x000000070900720c */ /* 0x080fe40005746670 */
[----:B------:R-:W-:Y:S02]  /*5490*/  ISETP.GE.OR P1, PT, R8, R7, !P1 ;  /* 0x000000070800720c */ /* 0x000fe40004f26670 */
[-C--:B------:R-:W-:Y:S02]  /*54a0*/  ISETP.GE.OR P0, PT, R4, R5.reuse, !P0 ;  /* 0x000000050400720c */ /* 0x080fe40004706670 */
[-C--:B------:R-:W-:Y:S02]  /*54b0*/  ISETP.GE.OR P6, PT, R14, R5.reuse, !P6 ;  /* 0x000000050e00720c */ /* 0x080fe400077c6670 */
        /* <DEDUP_REMOVED lines=23> */
.L_x_687:
[----:B------:R-:W2:Y:S01]  /*5630*/  LDL R4, [R1+0x60] ;  /* 0x0000600001047983 */ /* 0x000ea20000100800 */
[----:B------:R-:W-:Y:S03]  /*5640*/  UISETP.GT.AND UP0, UPT, UR6, UR20, UPT ;  /* 0x000000140600728c */ /* 0x000fe6000bf04270 */
[----:B------:R-:W3:Y:S04]  /*5650*/  LDL R71, [R1+0x64] ;  /* 0x0000640001477983 */ /* 0x000ee80000100800 */
[----:B------:R1:W-:Y:S04]  /*5660*/  STL [R1+0xc0], R113 ;  /* 0x0000c07101007387 */ /* 0x0003e80000100800 */
[----:B------:R4:W-:Y:S04]  /*5670*/  STL [R1+0xbc], R112 ;  /* 0x0000bc7001007387 */ /* 0x0009e80000100800 */
[----:B------:R4:W-:Y:S04]  /*5680*/  STL [R1+0xb8], R111 ;  /* 0x0000b86f01007387 */ /* 0x0009e80000100800 */
        /* <DEDUP_REMOVED lines=11> */
[----:B-1----:R-:W3:Y:S04]  /*5740*/  LDL R113, [R1+0x8] ;  /* 0x0000080001717983 */ /* 0x002ee80000100800 */
[----:B----4-:R-:W4:Y:S04]  /*5750*/  LDL R112, [R1+0xc] ;  /* 0x00000c0001707983 */ /* 0x010f280000100800 */
[----:B------:R-:W4:Y:S04]  /*5760*/  LDL R111, [R1+0x18] ;  /* 0x00001800016f7983 */ /* 0x000f280000100800 */
[----:B------:R-:W4:Y:S04]  /*5770*/  LDL R103, [R1+0x50] ;  /* 0x0000500001677983 */ /* 0x000f280000100800 */
[----:B------:R-:W4:Y:S04]  /*5780*/  LDL R102, [R1+0x5c] ;  /* 0x00005c0001667983 */ /* 0x000f280000100800 */
[----:B------:R-:W4:Y:S04]  /*5790*/  LDL R101, [R1+0x54] ;  /* 0x0000540001657983 */ /* 0x000f280000100800 */
[----:B------:R-:W4:Y:S04]  /*57a0*/  LDL R100, [R1+0x58] ;  /* 0x0000580001647983 */ /* 0x000f280000100800 */
[----:B------:R-:W4:Y:S01]  /*57b0*/  LDL R110, [R1+0x14] ;  /* 0x00001400016e7983 */ /* 0x000f220000100800 */
[C---:B--2---:R-:W-:Y:S01]  /*57c0*/  FMUL.FTZ R5, R4.reuse, 1.4426950216293334961 ;  /* 0x3fb8aa3b04057820 */ /* 0x044fe20000410000 */
[----:B------:R-:W-:Y:S01]  /*57d0*/  FSETP.NEU.FTZ.AND P0, PT, R4, -INF , PT ;  /* 0xff8000000400780b */ /* 0x000fe20003f1d000 */
[----:B---3--:R-:W-:Y:S03]  /*57e0*/  FMUL.FTZ R70, R71, 1.4426950216293334961 ;  /* 0x3fb8aa3b47467820 */ /* 0x008fe60000410000 */
[----:B------:R-:W-:Y:S02]  /*57f0*/  FSEL R5, R5, RZ, P0 ;  /* 0x000000ff05057208 */ /* 0x000fe40000000000 */
[----:B------:R-:W-:Y:S03]  /*5800*/  FSETP.NEU.FTZ.AND P0, PT, R71, -INF , PT ;  /* 0xff8000004700780b */ /* 0x000fe60003f1d000 */
[--C-:B------:R-:W-:Y:S01]  /*5810*/  FFMA.FTZ R4, R69, UR19, -R5.reuse ;  /* 0x0000001345047c23 */ /* 0x100fe20008010805 */
[--C-:B------:R-:W-:Y:S03]  /*5820*/  FFMA.FTZ R18, R18, UR19, -R5.reuse ;  /* 0x0000001312127c23 */ /* 0x100fe60008010805 */
[----:B------:R1:W-:Y:S10]  /*5830*/  MUFU.EX2 R246, R4 ;  /* 0x0000000400f67308 */ /* 0x0003f40000000800 */
[----:B------:R-:W-:Y:S01]  /*5840*/  MUFU.EX2 R244, R18 ;  /* 0x0000001200f47308 */ /* 0x000fe20000000800 */
[----:B-1----:R-:W-:Y:S02]  /*5850*/  FSEL R4, R70, RZ, P0 ;  /* 0x000000ff46047208 */ /* 0x002fe40000000000 */
[----:B------:R-:W-:Y:S03]  /*5860*/  PLOP3.LUT P0, PT, PT, PT, UP0, 0x80, 0x0 ;  /* 0x000000000000781c */ /* 0x000fe60003f0f008 */
[--C-:B------:R-:W-:Y:S01]  /*5870*/  FFMA.FTZ R6, R6, UR19, -R4.reuse ;  /* 0x0000001306067c23 */ /* 0x100fe20008010804 */
[--C-:B------:R-:W-:Y:S03]  /*5880*/  FFMA.FTZ R13, R13, UR19, -R4.reuse ;  /* 0x000000130d0d7c23 */ /* 0x100fe60008010804 */
[----:B------:R1:W-:Y:S10]  /*5890*/  MUFU.EX2 R98, R6 ;  /* 0x0000000600627308 */ /* 0x0003f40000000800 */
[----:B------:R-:W-:Y:S01]  /*58a0*/  MUFU.EX2 R99, R13 ;  /* 0x0000000d00637308 */ /* 0x000fe20000000800 */
[--C-:B-1----:R-:W-:Y:S09]  /*58b0*/  FFMA.FTZ R6, R19, UR19, -R5.reuse ;  /* 0x0000001313067c23 */ /* 0x102ff20008010805 */
[----:B------:R1:W-:Y:S02]  /*58c0*/  MUFU.EX2 R249, R6 ;  /* 0x0000000600f97308 */ /* 0x0003e40000000800 */
[--C-:B-1----:R-:W-:Y:S08]  /*58d0*/  FFMA.FTZ R6, R68, UR19, -R5.reuse ;  /* 0x0000001344067c23 */ /* 0x102ff00008010805 */
[----:B------:R1:W-:Y:S02]  /*58e0*/  MUFU.EX2 R248, R6 ;  /* 0x0000000600f87308 */ /* 0x0003e40000000800 */
[--C-:B-1----:R-:W-:Y:S08]  /*58f0*/  FFMA.FTZ R6, R7, UR19, -R4.reuse ;  /* 0x0000001307067c23 */ /* 0x102ff00008010804 */
[----:B------:R1:W-:Y:S02]  /*5900*/  MUFU.EX2 R247, R6 ;  /* 0x0000000600f77308 */ /* 0x0003e40000000800 */
[--C-:B-1----:R-:W-:Y:S08]  /*5910*/  FFMA.FTZ R6, R8, UR19, -R4.reuse ;  /* 0x0000001308067c23 */ /* 0x102ff00008010804 */
[----:B------:R1:W2:Y:S02]  /*5920*/  MUFU.EX2 R245, R6 ;  /* 0x0000000600f57308 */ /* 0x0002a40000000800 */
[--C-:B-1----:R-:W-:Y:S01]  /*5930*/  FFMA.FTZ R6, R14, UR19, -R5.reuse ;  /* 0x000000130e067c23 */ /* 0x102fe20008010805 */
[----:B--2---:R-:W-:Y:S07]  /*5940*/  F2FP.BF16.F32.PACK_AB R8, R245, R247 ;  /* 0x000000f7f508723e */ /* 0x004fee00000010ff */
        /* <DEDUP_REMOVED lines=9> */
[----:B------:R-:W-:Y:S07]  /*59e0*/  FFMA.FTZ R5, R17, UR19, -R5 ;  /* 0x0000001311057c23 */ /* 0x000fee0008010805 */
[----:B------:R1:W-:Y:S10]  /*59f0*/  MUFU.EX2 R107, R6 ;  /* 0x00000006006b7308 */ /* 0x0003f40000000800 */
[----:B------:R3:W2:Y:S01]  /*5a00*/  MUFU.EX2 R106, R5 ;  /* 0x00000005006a7308 */ /* 0x0006a20000000800 */
[----:B-1----:R-:W-:Y:S05]  /*5a10*/  F2FP.BF16.F32.PACK_AB R6, R244, R246 ;  /* 0x000000f6f406723e */ /* 0x002fea00000010ff */
[----:B----4-:R2:W-:Y:S01]  /*5a20*/  STS [R103+0x14000], R6 ;  /* 0x0140000667007388 */ /* 0x0105e20000000800 */
[--C-:B---3--:R-:W-:Y:S01]  /*5a30*/  FFMA.FTZ R5, R11, UR19, -R4.reuse ;  /* 0x000000130b057c23 */ /* 0x108fe20008010804 */
[----:B------:R-:W-:Y:S03]  /*5a40*/  FFMA.FTZ R4, R12, UR19, -R4 ;  /* 0x000000130c047c23 */ /* 0x000fe60008010804 */
[----:B------:R1:W-:Y:S10]  /*5a50*/  MUFU.EX2 R105, R5 ;  /* 0x0000000500697308 */ /* 0x0003f40000000800 */
[----:B------:R3:W4:Y:S01]  /*5a60*/  MUFU.EX2 R104, R4 ;  /* 0x0000000400687308 */ /* 0x0007220000000800 */
[----:B-1----:R-:W-:Y:S02]  /*5a70*/  F2FP.BF16.F32.PACK_AB R5, R98, R99 ;  /* 0x000000636205723e */ /* 0x002fe400000010ff */
[----:B--2---:R-:W-:Y:S03]  /*5a80*/  F2FP.BF16.F32.PACK_AB R6, R250, R251 ;  /* 0x000000fbfa06723e */ /* 0x004fe600000010ff */
[----:B------:R1:W-:Y:S01]  /*5a90*/  STS [R103+0x14400], R5 ;  /* 0x0144000567007388 */ /* 0x0003e20000000800 */
[----:B---3--:R-:W-:Y:S05]  /*5aa0*/  F2FP.BF16.F32.PACK_AB R4, R248, R249 ;  /* 0x000000f9f804723e */ /* 0x008fea00000010ff */
        /* <DEDUP_REMOVED lines=46> */
[----:B--2---:R2:W5:Y:S01]  /*5d90*/  LDL.LU R113, [R1+0xc0] ;  /* 0x0000c00001717983 */ /* 0x0045620000300800 */
        /* <DEDUP_REMOVED lines=25> */
[C---:B-----5:R-:W-:Y:S01]  /*5f30*/  FADD.FTZ R5, -R81.reuse, R5 ;  /* 0x0000000551057221 */ /* 0x060fe20000010100 */
[----:B------:R-:W-:Y:S01]  /*5f40*/  FADD.FTZ R4, -R81, R4 ;  /* 0x0000000451047221 */ /* 0x000fe20000010100 */
[----:B------:R-:W-:Y:S03]  /*5f50*/  FADD.FTZ R6, -R80, R6 ;  /* 0x0000000650067221 */ /* 0x000fe60000010100 */
[----:B------:R-:W-:Y:S01]  /*5f60*/  FMUL.FTZ R68, R244, R5 ;  /* 0x00000005f4447220 */ /* 0x000fe20000410000 */
[----:B------:R-:W-:Y:S01]  /*5f70*/  FADD.FTZ R7, -R80, R7 ;  /* 0x0000000750077221 */ /* 0x000fe20000010100 */
[----:B------:R-:W-:Y:S01]  /*5f80*/  FFMA.FTZ R5, -R83, R83, 1 ;  /* 0x3f80000053057423 */ /* 0x000fe20000010153 */
[----:B------:R-:W-:Y:S01]  /*5f90*/  FMUL.FTZ R69, R246, R4 ;  /* 0x00000004f6457220 */ /* 0x000fe20000410000 */
[----:B------:R-:W-:Y:S01]  /*5fa0*/  FFMA.FTZ R4, -R82, R82, 1 ;  /* 0x3f80000052047423 */ /* 0x000fe20000010152 */
[----:B------:R-:W-:Y:S01]  /*5fb0*/  FMUL.FTZ R71, R99, R6 ;  /* 0x0000000663477220 */ /* 0x000fe20000410000 */
[----:B------:R-:W-:Y:S01]  /*5fc0*/  FMUL.FTZ R70, R98, R7 ;  /* 0x0000000762467220 */ /* 0x000fe20000410000 */
[----:B------:R-:W-:Y:S01]  /*5fd0*/  FMUL.FTZ R5, R5, UR7 ;  /* 0x0000000705057c20 */ /* 0x000fe20008410000 */
[----:B------:R-:W-:Y:S01]  /*5fe0*/  FFMA.FTZ R7, -R85, R85, 1 ;  /* 0x3f80000055077423 */ /* 0x000fe20000010155 */
[----:B------:R-:W-:Y:S01]  /*5ff0*/  FFMA.FTZ R6, -R84, R84, 1 ;  /* 0x3f80000054067423 */ /* 0x000fe20000010154 */
[C---:B------:R-:W-:Y:S01]  /*6000*/  FADD.FTZ R8, -R81.reuse, R8 ;  /* 0x0000000851087221 */ /* 0x040fe20000010100 */
[----:B------:R-:W-:Y:S01]  /*6010*/  FADD.FTZ R9, -R81, R9 ;  /* 0x0000000951097221 */ /* 0x000fe20000010100 */
[----:B------:R-:W-:Y:S01]  /*6020*/  FMUL.FTZ R71, R71, R5 ;  /* 0x0000000547477220 */ /* 0x000fe20000410000 */
[----:B------:R-:W-:Y:S01]  /*6030*/  FMUL.FTZ R4, R4, UR7 ;  /* 0x0000000704047c20 */ /* 0x000fe20008410000 */
[----:B------:R-:W-:Y:S01]  /*6040*/  FADD.FTZ R10, -R80, R10 ;  /* 0x0000000a500a7221 */ /* 0x000fe20000010100 */
[----:B------:R-:W-:Y:S01]  /*6050*/  FFMA.FTZ R5, -R87, R87, 1 ;  /* 0x3f80000057057423 */ /* 0x000fe20000010157 */
[----:B------:R-:W-:Y:S01]  /*6060*/  FMUL.FTZ R7, R7, UR7 ;  /* 0x0000000707077c20 */ /* 0x000fe20008410000 */
[----:B------:R-:W-:Y:S01]  /*6070*/  FMUL.FTZ R6, R6, UR7 ;  /* 0x0000000706067c20 */ /* 0x000fe20008410000 */
[----:B------:R-:W-:Y:S01]  /*6080*/  FMUL.FTZ R77, R249, R8 ;  /* 0x00000008f94d7220 */ /* 0x000fe20000410000 */
[----:B------:R-:W-:Y:S01]  /*6090*/  FMUL.FTZ R76, R248, R9 ;  /* 0x00000009f84c7220 */ /* 0x000fe20000410000 */
[----:B------:R-:W-:Y:S01]  /*60a0*/  FMUL.FTZ R70, R70, R4 ;  /* 0x0000000446467220 */ /* 0x000fe20000410000 */
[----:B------:R-:W-:Y:S01]  /*60b0*/  FADD.FTZ R11, -R80, R11 ;  /* 0x0000000b500b7221 */ /* 0x000fe20000010100 */
[----:B------:R-:W-:Y:S01]  /*60c0*/  FMUL.FTZ R75, R247, R10 ;  /* 0x0000000af74b7220 */ /* 0x000fe20000410000 */
[----:B------:R-:W-:Y:S01]  /*60d0*/  FFMA.FTZ R4, -R86, R86, 1 ;  /* 0x3f80000056047423 */ /* 0x000fe20000010156 */
[----:B------:R-:W-:Y:S01]  /*60e0*/  FMUL.FTZ R9, R69, R7 ;  /* 0x0000000745097220 */ /* 0x000fe20000410000 */
[----:B------:R-:W-:Y:S01]  /*60f0*/  FMUL.FTZ R8, R68, R6 ;  /* 0x0000000644087220 */ /* 0x000fe20000410000 */
[----:B------:R-:W-:Y:S01]  /*6100*/  FMUL.FTZ R5, R5, UR7 ;  /* 0x0000000705057c20 */ /* 0x000fe20008410000 */
[----:B------:R-:W-:Y:S01]  /*6110*/  FMUL.FTZ R74, R245, R11 ;  /* 0x0000000bf54a7220 */ /* 0x000fe20000410000 */
[----:B------:R-:W-:Y:S01]  /*6120*/  FMUL.FTZ R4, R4, UR7 ;  /* 0x0000000704047c20 */ /* 0x000fe20008410000 */
[----:B------:R-:W-:Y:S01]  /*6130*/  FFMA.FTZ R7, -R89, R89, 1 ;  /* 0x3f80000059077423 */ /* 0x000fe20000010159 */
[----:B------:R-:W-:Y:S01]  /*6140*/  FMUL.FTZ R69, R75, R5 ;  /* 0x000000054b457220 */ /* 0x000fe20000410000 */
[----:B------:R-:W-:Y:S01]  /*6150*/  F2FP.BF16.F32.PACK_AB R5, R8, R9 ;  /* 0x000000090805723e */ /* 0x000fe200000010ff */
[----:B------:R-:W-:Y:S01]  /*6160*/  FMUL.FTZ R68, R74, R4 ;  /* 0x000000044a447220 */ /* 0x000fe20000410000 */
[----:B------:R-:W-:Y:S01]  /*6170*/  F2FP.BF16.F32.PACK_AB R4, R70, R71 ;  /* 0x000000474604723e */ /* 0x000fe200000010ff */
[----:B------:R-:W-:Y:S01]  /*6180*/  FFMA.FTZ R6, -R88, R88, 1 ;  /* 0x3f80000058067423 */ /* 0x000fe20000010158 */
[----:B------:R-:W-:Y:S01]  /*6190*/  FMUL.FTZ R7, R7, UR7 ;  /* 0x0000000707077c20 */ /* 0x000fe20008410000 */
[----:B------:R-:W-:Y:S01]  /*61a0*/  STS [R103+0x12000], R5 ;  /* 0x0120000567007388 */ /* 0x000fe20000000800 */
[----:B------:R-:W-:Y:S01]  /*61b0*/  FADD.FTZ R12, -R81, R12 ;  /* 0x0000000c510c7221 */ /* 0x000fe20000010100 */
[----:B------:R-:W-:Y:S01]  /*61c0*/  FMUL.FTZ R6, R6, UR7 ;  /* 0x0000000706067c20 */ /* 0x000fe20008410000 */
[----:B------:R-:W-:Y:S01]  /*61d0*/  FMUL.FTZ R11, R77, R7 ;  /* 0x000000074d0b7220 */ /* 0x000fe20000410000 */
[----:B------:R2:W-:Y:S01]  /*61e0*/  STS [R103+0x12400], R4 ;  /* 0x0124000467007388 */ /* 0x0005e20000000800 */
[----:B------:R-:W-:Y:S01]  /*61f0*/  FADD.FTZ R14, -R80, R14 ;  /* 0x0000000e500e7221 */ /* 0x000fe20000010100 */
[----:B------:R-:W-:Y:S01]  /*6200*/  FFMA.FTZ R7, -R91, R91, 1 ;  /* 0x3f8000005b077423 */ /* 0x000fe2000001015b */
[----:B------:R-:W-:Y:S01]  /*6210*/  FADD.FTZ R13, -R81, R13 ;  /* 0x0000000d510d7221 */ /* 0x000fe20000010100 */
[----:B------:R-:W-:Y:S01]  /*6220*/  FFMA.FTZ R8, -R92, R92, 1 ;  /* 0x3f8000005c087423 */ /* 0x000fe2000001015c */
[----:B------:R-:W-:Y:S01]  /*6230*/  FADD.FTZ R15, -R80, R15 ;  /* 0x0000000f500f7221 */ /* 0x000fe20000010100 */
[----:B------:R-:W-:Y:S01]  /*6240*/  FMUL.FTZ R10, R76, R6 ;  /* 0x000000064c0a7220 */ /* 0x000fe20000410000 */
[----:B------:R-:W-:Y:S01]  /*6250*/  FMUL.FTZ R73, R109, R12 ;  /* 0x0000000c6d497220 */ /* 0x000fe20000410000 */
[----:B------:R-:W-:Y:S01]  /*6260*/  FMUL.FTZ R72, R251, R14 ;  /* 0x0000000efb487220 */ /* 0x000fe20000410000 */
[----:B------:R-:W-:Y:S01]  /*6270*/  FFMA.FTZ R6, -R90, R90, 1 ;  /* 0x3f8000005a067423 */ /* 0x000fe2000001015a */
[----:B------:R-:W-:Y:S01]  /*6280*/  FMUL.FTZ R7, R7, UR7 ;  /* 0x0000000707077c20 */ /* 0x000fe20008410000 */
[----:B------:R-:W-:Y:S01]  /*6290*/  FMUL.FTZ R12, R108, R13 ;  /* 0x0000000d6c0c7220 */ /* 0x000fe20000410000 */
[----:B------:R-:W-:Y:S01]  /*62a0*/  FFMA.FTZ R9, -R93, R93, 1 ;  /* 0x3f8000005d097423 */ /* 0x000fe2000001015d */
[----:B------:R-:W-:Y:S01]  /*62b0*/  FMUL.FTZ R8, R8, UR7 ;  /* 0x0000000708087c20 */ /* 0x000fe20008410000 */
[----:B------:R-:W-:Y:S01]  /*62c0*/  FMUL.FTZ R14, R250, R15 ;  /* 0x0000000ffa0e7220 */ /* 0x000fe20000410000 */
[----:B------:R-:W-:Y:S01]  /*62d0*/  FMUL.FTZ R15, R72, R7 ;  /* 0x00000007480f7220 */ /* 0x000fe20000410000 */
[----:B------:R-:W-:Y:S01]  /*62e0*/  FMUL.FTZ R6, R6, UR7 ;  /* 0x0000000706067c20 */ /* 0x000fe20008410000 */
[----:B------:R-:W-:Y:S01]  /*62f0*/  FADD.FTZ R16, -R81, R16 ;  /* 0x0000001051107221 */ /* 0x000fe20000010100 */
[----:B------:R-:W-:Y:S01]  /*6300*/  FMUL.FTZ R12, R12, R8 ;  /* 0x000000080c0c7220 */ /* 0x000fe20000410000 */
[----:B------:R-:W-:Y:S01]  /*6310*/  FMUL.FTZ R9, R9, UR7 ;  /* 0x0000000709097c20 */ /* 0x000fe20008410000 */
[----:B------:R-:W-:Y:S01]  /*6320*/  FFMA.FTZ R7, -R97, R97, 1 ;  /* 0x3f80000061077423 */ /* 0x000fe20000010161 */
[----:B------:R-:W-:Y:S01]  /*6330*/  F2FP.BF16.F32.PACK_AB R8, R10, R11 ;  /* 0x0000000b0a08723e */ /* 0x000fe200000010ff */
[----:B------:R-:W-:Y:S01]  /*6340*/  FMUL.FTZ R14, R14, R6 ;  /* 0x000000060e0e7220 */ /* 0x000fe20000410000 */
[----:B------:R-:W-:Y:S01]  /*6350*/  FADD.FTZ R17, -R81, R17 ;  /* 0x0000001151117221 */ /* 0x000fe20000010100 */
[----:B------:R-:W-:Y:S01]  /*6360*/  FMUL.FTZ R16, R107, R16 ;  /* 0x000000106b107220 */ /* 0x000fe20000410000 */
[----:B--2---:R-:W-:Y:S01]  /*6370*/  FFMA.FTZ R4, -R94, R94, 1 ;  /* 0x3f8000005e047423 */ /* 0x004fe2000001015e */
[----:B------:R-:W-:Y:S01]  /*6380*/  FMUL.FTZ R13, R73, R9 ;  /* 0x00000009490d7220 */ /* 0x000fe20000410000 */
[----:B------:R-:W-:Y:S01]  /*6390*/  FMUL.FTZ R7, R7, UR7 ;  /* 0x0000000707077c20 */ /* 0x000fe20008410000 */
[----:B------:R-:W-:Y:S01]  /*63a0*/  FFMA.FTZ R6, -R96, R96, 1 ;  /* 0x3f80000060067423 */ /* 0x000fe20000010160 */
[----:B------:R-:W-:Y:S01]  /*63b0*/  F2FP.BF16.F32.PACK_AB R9, R68, R69 ;  /* 0x000000454409723e */ /* 0x000fe200000010ff */
[----:B------:R-:W-:Y:S01]  /*63c0*/  STS [R102+0x12000], R8 ;  /* 0x0120000866007388 */ /* 0x000fe20000000800 */
[----:B------:R-:W-:Y:S01]  /*63d0*/  FFMA.FTZ R5, -R95, R95, 1 ;  /* 0x3f8000005f057423 */ /* 0x000fe2000001015f */
[----:B------:R-:W-:Y:S01]  /*63e0*/  FMUL.FTZ R10, R4, UR7 ;  /* 0x00000007040a7c20 */ /* 0x000fe20008410000 */
[C---:B------:R-:W-:Y:S01]  /*63f0*/  FADD.FTZ R18, -R80.reuse, R18 ;  /* 0x0000001250127221 */ /* 0x040fe20000010100 */
[----:B------:R-:W-:Y:S01]  /*6400*/  FADD.FTZ R19, -R80, R19 ;  /* 0x0000001350137221 */ /* 0x000fe20000010100 */
[----:B------:R-:W-:Y:S01]  /*6410*/  FMUL.FTZ R17, R106, R17 ;  /* 0x000000116a117220 */ /* 0x000fe20000410000 */
[----:B------:R-:W-:Y:S01]  /*6420*/  FMUL.FTZ R4, R16, R7 ;  /* 0x0000000710047220 */ /* 0x000fe20000410000 */
[----:B------:R-:W-:Y:S01]  /*6430*/  FMUL.FTZ R6, R6, UR7 ;  /* 0x0000000706067c20 */ /* 0x000fe20008410000 */
[----:B------:R-:W-:Y:S01]  /*6440*/  F2FP.BF16.F32.PACK_AB R7, R12, R13 ;  /* 0x0000000d0c07723e */ /* 0x000fe200000010ff */
[----:B------:R-:W-:Y:S01]  /*6450*/  STS [R102+0x12400], R9 ;  /* 0x0124000966007388 */ /* 0x000fe20000000800 */
[----:B------:R-:W-:Y:S01]  /*6460*/  FMUL.FTZ R11, R5, UR7 ;  /* 0x00000007050b7c20 */ /* 0x000fe20008410000 */
[----:B------:R-:W-:Y:S01]  /*6470*/  FMUL.FTZ R18, R105, R18 ;  /* 0x0000001269127220 */ /* 0x000fe20000410000 */
[----:B------:R-:W-:Y:S01]  /*6480*/  FMUL.FTZ R19, R104, R19 ;  /* 0x0000001368137220 */ /* 0x000fe20000410000 */
[----:B------:R-:W-:Y:S01]  /*6490*/  FMUL.FTZ R5, R17, R6 ;  /* 0x0000000611057220 */ /* 0x000fe20000410000 */
[----:B------:R-:W-:Y:S01]  /*64a0*/  F2FP.BF16.F32.PACK_AB R6, R14, R15 ;  /* 0x0000000f0e06723e */ /* 0x000fe200000010ff */
[----:B------:R-:W-:Y:S01]  /*64b0*/  STS [R101+0x12000], R7 ;  /* 0x0120000765007388 */ /* 0x000fe20000000800 */
[----:B------:R-:W-:Y:S01]  /*64c0*/  FMUL.FTZ R11, R18, R11 ;  /* 0x0000000b120b7220 */ /* 0x000fe20000410000 */
[----:B------:R-:W-:Y:S01]  /*64d0*/  FMUL.FTZ R10, R19, R10 ;  /* 0x0000000a130a7220 */ /* 0x000fe20000410000 */
[----:B------:R-:W-:Y:S01]  /*64e0*/  F2FP.BF16.F32.PACK_AB R5, R5, R4 ;  /* 0x000000040505723e */ /* 0x000fe200000010ff */
[----:B------:R-:W-:Y:S03]  /*64f0*/  STS [R101+0x12400], R6 ;  /* 0x0124000665007388 */ /* 0x000fe60000000800 */
[----:B------:R-:W-:Y:S01]  /*6500*/  F2FP.BF16.F32.PACK_AB R4, R10, R11 ;  /* 0x0000000b0a04723e */ /* 0x000fe200000010ff */
[----:B------:R-:W-:Y:S04]  /*6510*/  STS [R100+0x12000], R5 ;  /* 0x0120000564007388 */ /* 0x000fe80000000800 */
[----:B------:R-:W-:Y:S01]  /*6520*/  STS [R100+0x12400], R4 ;  /* 0x0124000464007388 */ /* 0x000fe20000000800 */
[----:B------:R-:W-:Y:S06]  /*6530*/  BAR.SYNC.DEFER_BLOCKING 0x0 ;  /* 0x0000000000007b1d */ /* 0x000fec0000010000 */
[----:B------:R-:W-:Y:S04]  /*6540*/  LDSM.16.MT88.4 R4, [R3+0x14000] ;  /* 0x014000000304783b */ /* 0x000fe80000004200 */
[----:B------:R-:W2:Y:S04]  /*6550*/  LDSM.16.MT88.4 R8, [R0+0x6000] ;  /* 0x006000000008783b */ /* 0x000ea80000004200 */
[----:B------:R1:W5:Y:S04]  /*6560*/  LDL.LU R109, [R1+0xb0] ;  /* 0x0000b000016d7983 */ /* 0x0003680000300800 */
[----:B------:R-:W3:Y:S04]  /*6570*/  LDSM.16.MT88.4 R12, [R2+0x14000] ;  /* 0x01400000020c783b */ /* 0x000ee80000004200 */
[----:B------:R1:W5:Y:S04]  /*6580*/  LDL.LU R108, [R1+0xac] ;  /* 0x0000ac00016c7983 */ /* 0x0003680000300800 */
[----:B------:R1:W5:Y:S04]  /*6590*/  LDL.LU R107, [R1+0xa8] ;  /* 0x0000a800016b7983 */ /* 0x0003680000300800 */
[----:B------:R1:W5:Y:S04]  /*65a0*/  LDL.LU R106, [R1+0xa4] ;  /* 0x0000a400016a7983 */ /* 0x0003680000300800 */
[----:B------:R1:W5:Y:S04]  /*65b0*/  LDL.LU R105, [R1+0xa0] ;  /* 0x0000a00001697983 */ /* 0x0003680000300800 */
[----:B------:R-:W4:Y:S04]  /*65c0*/  LDSM.16.MT88.4 R16, [R0+0x8000] ;  /* 0x008000000010783b */ /* 0x000f280000004200 */
[----:B------:R1:W5:Y:S04]  /*65d0*/  LDL.LU R104, [R1+0x9c] ;  /* 0x00009c0001687983 */ /* 0x0003680000300800 */
[----:B------:R1:W5:Y:S01]  /*65e0*/  LDL.LU R103, [R1+0x98] ;  /* 0x0000980001677983 */ /* 0x0003620000300800 */
[-C--:B--2---:R-:W-:Y:S03]  /*65f0*/  HMMA.16816.F32.BF16 R20, R4, R8.reuse, R20 ;  /* 0x000000080414723c */ /* 0x084fe60000041814 */
        /* <DEDUP_REMOVED lines=124> */
.L_x_688:
        /* <DEDUP_REMOVED lines=430> */
.L_x_689:
        /* <DEDUP_REMOVED lines=176> */
.L_x_691:
        /* <DEDUP_REMOVED lines=20> */
.L_x_692:
        /* <DEDUP_REMOVED lines=53> */
.L_x_694:
[----:B------:R-:W-:Y:S05]  /*9830*/  BSYNC B0 ;  /* 0x0000000000007941 */ /* 0x000fea0003800000 */
.L_x_693:
        /* <DEDUP_REMOVED lines=20> */
.L_x_696:
[----:B------:R-:W-:Y:S05]  /*9980*/  BSYNC B0 ;  /* 0x0000000000007941 */ /* 0x000fea0003800000 */
.L_x_695:
        /* <DEDUP_REMOVED lines=35> */
.L_x_698:
[----:B------:R-:W-:Y:S05]  /*9bc0*/  BSYNC B0 ;  /* 0x0000000000007941 */ /* 0x000fea0003800000 */
.L_x_697:
        /* <DEDUP_REMOVED lines=19> */
.L_x_669:
[----:B------:R-:W-:Y:S05]  /*9d00*/  BSYNC B1 ;  /* 0x0000000000017941 */ /* 0x000fea0003800000 */
.L_x_655:
        /* <DEDUP_REMOVED lines=8> */
.L_x_699:
[----:B------:R-:W-:Y:S05]  /*9d90*/  EXIT ;  /* 0x000000000000794d */ /* 0x000fea0003800000 */
.L_x_701:
        /* <DEDUP_REMOVED lines=14> */
.L_x_1598:


//--------------------- .text._ZN5flash44flash_bwd_dq_dk_dv_loop_seqk_parallel_kernelI23Flash_bwd_kernel_traitsILi192ELi64ELi64ELi8ELi4ELi2ELi2ELb1ELb1EN7cutlass10bfloat16_tE19Flash_kernel_traitsILi192ELi64ELi64ELi8ES3_EELb1ELb0ELb0ELb0ELb0ELb1ELb0EEEvNS_16Flash_bwd_paramsE --------------------------
	.section	.text._ZN5flash44flash_bwd_dq_dk_dv_loop_seqk_parallel_kernelI23Flash_bwd_kernel_traitsILi192ELi64ELi64ELi8ELi4ELi2ELi2ELb1ELb1EN7cutlass10bfloat16_tE19Flash_kernel_traitsILi192ELi64ELi64ELi8ES3_EELb1ELb0ELb0ELb0ELb0ELb1ELb0EEEvNS_16Flash_bwd_paramsE,"ax",@progbits
	.align	128
        .global         _ZN5flash44flash_bwd_dq_dk_dv_loop_seqk_parallel_kernelI23Flash_bwd_kernel_traitsILi192ELi64ELi64ELi8ELi4ELi2ELi2ELb1ELb1EN7cutlass10bfloat16_tE19Flash_kernel_traitsILi192ELi64ELi64ELi8ES3_EELb1ELb0ELb0ELb0ELb0ELb1ELb0EEEvNS_16Flash_bwd_paramsE
        .type           _ZN5flash44flash_bwd_dq_dk_dv_loop_seqk_parallel_kernelI23Flash_bwd_kernel_traitsILi192ELi64ELi64ELi8ELi4ELi2ELi2ELb1ELb1EN7cutlass10bfloat16_tE19Flash_kernel_traitsILi192ELi64ELi64ELi8ES3_EELb1ELb0ELb0ELb0ELb0ELb1ELb0EEEvNS_16Flash_bwd_paramsE,@function
        .size           _ZN5flash44flash_bwd_dq_dk_dv_loop_seqk_parallel_kernelI23Flash_bwd_kernel_traitsILi192ELi64ELi64ELi8ELi4ELi2ELi2ELb1ELb1EN7cutlass10bfloat16_tE19Flash_kernel_traitsILi192ELi64ELi64ELi8ES3_EELb1ELb0ELb0ELb0ELb0ELb1ELb0EEEvNS_16Flash_bwd_paramsE,(.L_x_1599 - _ZN5flash44flash_bwd_dq_dk_dv_loop_seqk_parallel_kernelI23Flash_bwd_kernel_traitsILi192ELi64ELi64ELi8ELi4ELi2ELi2ELb1ELb1EN7cutlass10bfloat16_tE19Flash_kernel_traitsILi192ELi64ELi64ELi8ES3_EELb1ELb0ELb0ELb0ELb0ELb1ELb0EEEvNS_16Flash_bwd_paramsE)
        .other          _ZN5flash44flash_bwd_dq_dk_dv_loop_seqk_parallel_kernelI23Flash_bwd_kernel_traitsILi192ELi64ELi64ELi8ELi4ELi2ELi2ELb1ELb1EN7cutlass10bfloat16_tE19Flash_kernel_traitsILi192ELi64ELi64ELi8ES3_EELb1ELb0ELb0ELb0ELb0ELb1ELb0EEEvNS_16Flash_bwd_paramsE,@"STO_CUDA_ENTRY STV_DEFAULT"
_ZN5flash44flash_bwd_dq_dk_dv_loop_seqk_parallel_kernelI23Flash_bwd_kernel_traitsILi192ELi64ELi64ELi8ELi4ELi2ELi2ELb1ELb1EN7cutlass10bfloat16_tE19Flash_kernel_traitsILi192ELi64ELi64ELi8ES3_EELb1ELb0ELb0ELb0ELb0ELb1ELb0EEEvNS_16Flash_bwd_paramsE:
.text._ZN5flash44flash_bwd_dq_dk_dv_loop_seqk_parallel_kernelI23Flash_bwd_kernel_traitsILi192ELi64ELi64ELi8ELi4ELi2ELi2ELb1ELb1EN7cutlass10bfloat16_tE19Flash_kernel_traitsILi192ELi64ELi64ELi8ES3_EELb1ELb0ELb0ELb0ELb0ELb1ELb0EEEvNS_16Flash_bwd_paramsE:
        /* <DEDUP_REMOVED lines=20> */
[CC--:B------:R-:W-:Y:S01]  /*0140*/  LEA.HI R12, R2.reuse, R8.reuse, RZ, 0x3 ;  /* 0x00000008020c7211 */ /* 0x0c0fe200078f18ff */
[----:B------:R-:W-:Y:S01]  /*0150*/  USHF.R.S32.HI UR61, URZ, 0x1f, UR53 ;  /* 0x0000001f3f3d7899 */ /* 0x000fe20008011435 */
        /* <DEDUP_REMOVED lines=9> */
[----:B------:R-:W-:Y:S01]  /*01f0*/  SHF.R.S32.HI R4, RZ, 0x5, R0 ;  /* 0x00000005ff047819 */ /* 0x000fe20000011400 */
[C---:B------:R-:W-:Y:S01]  /*0200*/  IMAD.IADD R11, R8.reuse, 0x1, -R6 ;  /* 0x00000001080b7824 */ /* 0x040fe200078e0a06 */
[----:B------:R-:W-:Y:S01]  /*0210*/  SHF.R.S32.HI R6, RZ, 0x1f, R0 ;  /* 0x0000001fff067819 */ /* 0x000fe20000011400 */
[----:B------:R-:W-:Y:S01]  /*0220*/  IMAD.IADD R17, R8, 0x1, -R7 ;  /* 0x0000000108117824 */ /* 0x000fe200078e0a07 */
[----:B------:R-:W-:-:S02]  /*0230*/  LOP3.LUT R5, R12, 0xfffffff8, RZ, 0xc0, !PT ;  /* 0xfffffff80c057812 */ /* 0x000fc400078ec0ff */
[----:B------:R-:W-:Y:S02]  /*0240*/  SHF.R.S32.HI R7, RZ, 0x4, R3 ;  /* 0x00000004ff077819 */ /* 0x000fe40000011403 */
[--C-:B------:R-:W-:Y:S01]  /*0250*/  SHF.R.S32.HI R9, RZ, 0x2, R2.reuse ;  /* 0x00000002ff097819 */ /* 0x100fe20000011402 */
[----:B------:R-:W-:Y:S01]  /*0260*/  IMAD.IADD R5, R8, 0x1, -R5 ;  /* 0x0000000108057824 */ /* 0x000fe200078e0a05 */
[----:B------:R-:W-:Y:S02]  /*0270*/  SHF.R.S32.HI R2, RZ, 0x1f, R2 ;  /* 0x0000001fff027819 */ /* 0x000fe40000011402 */
[----:B------:R-:W-:Y:S02]  /*0280*/  LEA.HI R6, R6, R4, RZ, 0x2 ;  /* 0x0000000406067211 */ /* 0x000fe400078f10ff */
[----:B------:R-:W-:Y:S02]  /*0290*/  LEA.HI R3, R3, R7, RZ, 0x1 ;  /* 0x0000000703037211 */ /* 0x000fe400078f08ff */
[----:B------:R-:W-:-:S02]  /*02a0*/  SHF.R.S32.HI R13, RZ, 0x3, R12 ;  /* 0x00000003ff0d7819 */ /* 0x000fc4000001140c */
[----:B------:R-:W-:Y:S02]  /*02b0*/  LEA.HI R0, R0, R4, RZ, 0x1 ;  /* 0x0000000400007211 */ /* 0x000fe400078f08ff */
[----:B------:R-:W-:Y:S02]  /*02c0*/  LEA.HI R8, R2, R9, RZ, 0x3 ;  /* 0x0000000902087211 */ /* 0x000fe400078f18ff */
[----:B------:R-:W-:Y:S01]  /*02d0*/  LOP3.LUT R2, R6, 0xfffffffc, RZ, 0xc0, !PT ;  /* 0xfffffffc06027812 */ /* 0x000fe200078ec0ff */
[----:B------:R-:W-:Y:S01]  /*02e0*/  IMAD.SHL.U32 R6, R13, 0x40, RZ ;  /* 0x000000400d067824 */ /* 0x000fe200078e00ff */
[----:B------:R-:W-:Y:S02]  /*02f0*/  LOP3.LUT R3, R3, 0xfffffffe, RZ, 0xc0, !PT ;  /* 0xfffffffe03037812 */ /* 0x000fe400078ec0ff */
[----:B------:R-:W-:Y:S01]  /*0300*/  LOP3.LUT R0, R0, 0xfffffffe, RZ, 0xc0, !PT ;  /* 0xfffffffe00007812 */ /* 0x000fe200078ec0ff */
[----:B------:R-:W-:Y:S01]  /*0310*/  IMAD.IADD R19, R4, 0x1, -R2 ;  /* 0x0000000104137824 */ /* 0x000fe200078e0a02 */
[----:B------:R-:W-:Y:S01]  /*0320*/  LOP3.LUT R2, R8, 0xfffffff8, RZ, 0xc0, !PT ;  /* 0xfffffff808027812 */ /* 0x000fe200078ec0ff */
[----:B------:R-:W-:Y:S01]  /*0330*/  IMAD.IADD R13, R7, 0x1, -R3 ;  /* 0x00000001070d7824 */ /* 0x000fe200078e0a03 */
[C---:B------:R-:W-:Y:S01]  /*0340*/  LOP3.LUT P4, RZ, R5.reuse, 0x2, RZ, 0xc0, !PT ;  /* 0x0000000205ff7812 */ /* 0x040fe2000788c0ff */
[----:B------:R-:W-:Y:S01]  /*0350*/  IMAD.IADD R15, R4, 0x1, -R0 ;  /* 0x00000001040f7824 */ /* 0x000fe200078e0a00 */
[----:B------:R-:W-:Y:S01]  /*0360*/  LOP3.LUT R0, R6, 0x1c0, RZ, 0xc0, !PT ;  /* 0x000001c006007812 */ /* 0x000fe200078ec0ff */
[----:B------:R-:W-:Y:S01]  /*0370*/  IMAD.SHL.U32 R3, R5, 0x8, RZ ;  /* 0x0000000805037824 */ /* 0x000fe200078e00ff */
[----:B------:R-:W-:Y:S01]  /*0380*/  SHF.R.S32.HI R4, RZ, 0x1f, R10 ;  /* 0x0000001fff047819 */ /* 0x000fe2000001140a */
[----:B------:R-:W-:Y:S01]  /*0390*/  IMAD.IADD R6, R9, 0x1, -R2 ;  /* 0x0000000109067824 */ /* 0x000fe200078e0a02 */
[----:B------:R-:W-:Y:S01]  /*03a0*/  SHF.R.U32.HI R2, RZ, 0x3, R0 ;  /* 0x00000003ff027819 */ /* 0x000fe20000011600 */
[----:B------:R-:W-:Y:S01]  /*03b0*/  STL [R1+0x7c], R19 ;  /* 0x00007c1301007387 */ /* 0x000fe20000100800 */
[----:B------:R-:W-:Y:S01]  /*03c0*/  LOP3.LUT R3, R0, 0x38, R3, 0xf8, !PT ;  /* 0x0000003800037812 */ /* 0x000fe200078ef803 */
[C---:B------:R-:W-:Y:S01]  /*03d0*/  IMAD.SHL.U32 R0, R5.reuse, 0x40, RZ ;  /* 0x0000004005007824 */ /* 0x040fe200078e00ff */
[----:B------:R-:W-:-:S02]  /*03e0*/  LOP3.LUT P3, RZ, R5, 0x4, RZ, 0xc0, !PT ;  /* 0x0000000405ff7812 */ /* 0x000fc4000786c0ff */
[----:B------:R-:W-:Y:S01]  /*03f0*/  LOP3.LUT R9, R3, R2, RZ, 0x3c, !PT ;  /* 0x0000000203097212 */ /* 0x000fe200078e3cff */
[----:B------:R-:W-:Y:S01]  /*0400*/  IMAD.SHL.U32 R2, R15, 0x10, RZ ;  /* 0x000000100f027824 */ /* 0x000fe200078e00ff */
[----:B------:R-:W-:Y:S02]  /*0410*/  LOP3.LUT R0, R0, 0x1c0, RZ, 0xc0, !PT ;  /* 0x000001c000007812 */ /* 0x000fe400078ec0ff */
[----:B------:R-:W-:Y:S02]  /*0420*/  SHF.R.S32.HI R3, RZ, 0x1f, R11 ;  /* 0x0000001fff037819 */ /* 0x000fe4000001140b */
[----:B------:R-:W-:Y:S02]  /*0430*/  LOP3.LUT R5, R0, 0x10, R2, 0xf8, !PT ;  /* 0x0000001000057812 */ /* 0x000fe400078ef802 */
[----:B------:R-:W-:Y:S02]  /*0440*/  SHF.R.S32.HI R20, RZ, 0x7, R14 ;  /* 0x00000007ff147819 */ /* 0x000fe4000001140e */
[----:B------:R-:W-:-:S02]  /*0450*/  LEA.HI R18, R4, R10, RZ, 0x2 ;  /* 0x0000000a04127211 */ /* 0x000fc400078f10ff */
[----:B------:R-:W-:Y:S01]  /*0460*/  LEA.HI R14, R3, R11, RZ, 0x3 ;  /* 0x0000000b030e7211 */ /* 0x000fe200078f18ff */
[----:B------:R-:W-:Y:S01]  /*0470*/  IMAD.SHL.U32 R3, R13, 0x200, RZ ;  /* 0x000002000d037824 */ /* 0x000fe200078e00ff */
[----:B------:R-:W-:Y:S01]  /*0480*/  LOP3.LUT R4, R0, 0x8, R12, 0xf8, !PT ;  /* 0x0000000800047812 */ /* 0x000fe200078ef80c */
[----:B------:R-:W-:Y:S01]  /*0490*/  IMAD.SHL.U32 R10, R20, 0x20, RZ ;  /* 0x00000020140a7824 */ /* 0x000fe200078e00ff */
[----:B------:R-:W-:Y:S02]  /*04a0*/  SHF.R.U32.HI R2, RZ, 0x3, R0 ;  /* 0x00000003ff027819 */ /* 0x000fe40000011600 */
        /* <DEDUP_REMOVED lines=13> */
[C---:B------:R-:W-:Y:S02]  /*0580*/  IMAD.SHL.U32 R3, R6.reuse, 0x40, RZ ;  /* 0x0000004006037824 */ /* 0x040fe400078e00ff */
[----:B------:R-:W-:Y:S01]  /*0590*/  IMAD.IADD R7, R11, 0x1, -R7 ;  /* 0x000000010b077824 */ /* 0x000fe200078e0a07 */
[----:B------:R-:W-:Y:S01]  /*05a0*/  R2P PR, R6, 0x6 ;  /* 0x0000000606007804 */ /* 0x000fe20000000000 */
[----:B------:R-:W-:Y:S01]  /*05b0*/  IMAD.SHL.U32 R6, R17, 0x2, RZ ;  /* 0x0000000211067824 */ /* 0x000fe200078e00ff */
[----:B------:R-:W-:Y:S01]  /*05c0*/  LOP3.LUT R3, R3, 0x1c0, RZ, 0xc0, !PT ;  /* 0x000001c003037812 */ /* 0x000fe200078ec0ff */
[----:B------:R-:W-:Y:S01]  /*05d0*/  IMAD.SHL.U32 R8, R13, 0x20, RZ ;  /* 0x000000200d087824 */ /* 0x000fe200078e00ff */
[----:B------:R-:W-:Y:S01]  /*05e0*/  LOP3.LUT R4, R4, 0x18, RZ, 0xc0, !PT ;  /* 0x0000001804047812 */ /* 0x000fe200078ec0ff */
[----:B------:R-:W-:Y:S01]  /*05f0*/  IMAD R11, R19, 0x400, R6 ;  /* 0x00000400130b7824 */ /* 0x000fe200078e0206 */
[----:B------:R-:W-:-:S02]  /*0600*/  LOP3.LUT R9, R3, 0x20, R10, 0xf8, !PT ;  /* 0x0000002003097812 */ /* 0x000fc400078ef80a */
[----:B------:R-:W-:Y:S02]  /*0610*/  SHF.R.U32.HI R5, RZ, 0x3, R3 ;  /* 0x00000003ff057819 */ /* 0x000fe40000011603 */
[C---:B------:R-:W-:Y:S01]  /*0620*/  LOP3.LUT P6, RZ, R7.reuse, 0x2, RZ, 0xc0, !PT ;  /* 0x0000000207ff7812 */ /* 0x040fe200078cc0ff */
[C---:B-1----:R-:W-:Y:S01]  /*0630*/  IMAD.SHL.U32 R10, R7.reuse, 0x40, RZ ;  /* 0x00000040070a7824 */ /* 0x042fe200078e00ff */
[----:B------:R-:W-:Y:S02]  /*0640*/  LOP3.LUT P5, RZ, R7, 0x4, RZ, 0xc0, !PT ;  /* 0x0000000407ff7812 */ /* 0x000fe400078ac0ff */
[----:B------:R-:W-:Y:S02]  /*0650*/  LOP3.LUT R9, R9, R5, RZ, 0x3c, !PT ;  /* 0x0000000509097212 */ /* 0x000fe400078e3cff */
[----:B------:R-:W-:Y:S01]  /*0660*/  LOP3.LUT R7, R5, R3, R4, 0x1e, !PT ;  /* 0x0000000305077212 */ /* 0x000fe200078e1e04 */
[----:B------:R-:W-:Y:S01]  /*0670*/  IMAD R5, R15, 0x400, R6 ;  /* 0x000004000f057824 */ /* 0x000fe200078e0206 */
[----:B------:R-:W-:Y:S01]  /*0680*/  LOP3.LUT R3, R10, 0x1c0, RZ, 0xc0, !PT ;  /* 0x000001c00a037812 */ /* 0x000fe200078ec0ff */
[----:B------:R-:W-:Y:S01]  /*0690*/  IMAD.SHL.U32 R6, R13, 0x8, RZ ;  /* 0x000000080d067824 */ /* 0x000fe200078e00ff */
[----:B------:R-:W-:Y:S01]  /*06a0*/  LOP3.LUT R8, R4, 0x20, R8, 0xf8, !PT ;  /* 0x0000002004087812 */ /* 0x000fe200078ef808 */
[----:B------:R-:W-:Y:S01]  /*06b0*/  IMAD.IADD R12, R11, 0x1, R9 ;  /* 0x000000010b0c7824 */ /* 0x000fe200078e0209 */
[----:B------:R-:W-:Y:S01]  /*06c0*/  SHF.R.U32.HI R4, RZ, 0x3, R3 ;  /* 0x00000003ff047819 */ /* 0x000fe20000011603 */
[----:B------:R-:W-:Y:S01]  /*06d0*/  IMAD.IADD R11, R5, 0x1, R7 ;  /* 0x00000001050b7824 */ /* 0x000fe200078e0207 */
[----:B------:R-:W-:Y:S01]  /*06e0*/  LOP3.LUT R5, R3, 0x8, R6, 0xf8, !PT ;  /* 0x0000000803057812 */ /* 0x000fe200078ef806 */
[----:B------:R-:W-:Y:S01]  /*06f0*/  IMAD.SHL.U32 R9, R14, 0x40, RZ ;  /* 0x000000400e097824 */ /* 0x000fe200078e00ff */
[----:B------:R-:W-:Y:S01]  /*0700*/  LOP3.LUT R3, R4, R8, R3, 0x1e, !PT ;  /* 0x0000000804037212 */ /* 0x000fe200078e1e03 */
[----:B------:R-:W-:Y:S01]  /*0710*/  IMAD.MOV.U32 R6, RZ, RZ, 0x20 ;  /* 0x00000020ff067424 */ /* 0x000fe200078e00ff */
[----:B------:R-:W-:Y:S01]  /*0720*/  LOP3.LUT R4, R5, R4, RZ, 0x3c, !PT ;  /* 0x0000000405047212 */ /* 0x000fe200078e3cff */
[----:B------:R-:W-:Y:S01]  /*0730*/  IMAD.U32 R5, RZ, RZ, UR5 ;  /* 0x00000005ff057e24 */ /* 0x000fe2000f8e00ff */
[----:B------:R-:W-:Y:S01]  /*0740*/  LOP3.LUT R9, R9, 0xfffffe00, RZ, 0xc0, !PT ;  /* 0xfffffe0009097812 */ /* 0x000fe200078ec0ff */
[----:B----4-:R-:W-:Y:S01]  /*0750*/  USHF.L.U32 UR5, UR42, 0x7, URZ ;  /* 0x000000072a057899 */ /* 0x010fe2000800063f */
[----:B------:R-:W-:Y:S01]  /*0760*/  SHF.R.S32.HI R5, RZ, 0x2, R18 ;  /* 0x00000002ff057819 */ /* 0x000fe20000011412 */
[----:B------:R-:W-:-:S02]  /*0770*/  IMAD.MOV.U32 R13, RZ, RZ, 0x40 ;  /* 0x00000040ff0d7424 */ /* 0x000fc400078e00ff */
[--C-:B------:R-:W-:Y:S02]  /*0780*/  IMAD R7, R19, 0x400, R9.reuse ;  /* 0x0000040013077824 */ /* 0x100fe400078e0209 */
[----:B------:R-:W-:Y:S01]  /*0790*/  IMAD R8, R15, 0x400, R9 ;  /* 0x000004000f087824 */ /* 0x000fe200078e0209 */
[----:B------:R-:W-:Y:S01]  /*07a0*/  LOP3.LUT R9, R3, R9, RZ, 0xfc, !PT ;  /* 0x0000000903097212 */ /* 0x000fe200078efcff */
[----:B------:R-:W-:Y:S01]  /*07b0*/  IMAD.U32 R3, RZ, RZ, UR5 ;  /* 0x00000005ff037e24 */ /* 0x000fe2000f8e00ff */
[----:B------:R-:W-:Y:S01]  /*07c0*/  USHF.R.S32.HI UR5, URZ, 0x1f, UR42 ;  /* 0x0000001f3f057899 */ /* 0x000fe2000801142a */
[----:B------:R-:W-:Y:S01]  /*07d0*/  IMAD R14, R19, 0x10, R5 ;  /* 0x00000010130e7824 */ /* 0x000fe200078e0205 */
[----:B------:R-:W-:Y:S01]  /*07e0*/  LEA R5, R16, UR4, 0x1 ;  /* 0x0000000410057c11 */ /* 0x000fe2000f8e08ff */
[----:B------:R-:W-:Y:S02]  /*07f0*/  IMAD.IADD R7, R7, 0x1, R4 ;  /* 0x0000000107077824 */ /* 0x000fe400078e0204 */
[----:B------:R-:W-:Y:S01]  /*0800*/  IMAD.IADD R8, R4, 0x1, R8 ;  /* 0x0000000104087824 */ /* 0x000fe200078e0208 */
[----:B------:R1:W-:Y:S01]  /*0810*/  STL [R1+0x60], R14 ;  /* 0x0000600e01007387 */ /* 0x0003e20000100800 */
[----:B------:R-:W-:Y:S01]  /*0820*/  IMAD.U32 R4, RZ, RZ, UR5 ;  /* 0x00000005ff047e24 */ /* 0x000fe2000f8e00ff */
[----:B------:R-:W-:Y:S01]  /*0830*/  SEL R4, R6, 0xffffffe0, !P4 ;  /* 0xffffffe006047807 */ /* 0x000fe20006000000 */
[----:B------:R-:W-:Y:S01]  /*0840*/  IMAD.U32 R3, RZ, RZ, UR6 ;  /* 0x00000006ff037e24 */ /* 0x000fe2000f8e00ff */
[----:B------:R2:W-:Y:S01]  /*0850*/  STL [R1+0x2c], R5 ;  /* 0x00002c0501007387 */ /* 0x0005e20000100800 */
[----:B------:R-:W-:Y:S01]  /*0860*/  IMAD.MOV.U32 R10, RZ, RZ, -0x10 ;  /* 0xfffffff0ff0a7424 */ /* 0x000fe200078e00ff */
[----:B------:R-:W-:Y:S01]  /*0870*/  UIADD3 UR6, UR4, 0xc000, URZ ;  /* 0x0000c00004067890 */ /* 0x000fe2000fffe03f */
[----:B------:R-:W-:Y:S01]  /*0880*/  IMAD.U32 R3, RZ, RZ, UR5 ;  /* 0x00000005ff037e24 */ /* 0x000fe2000f8e00ff */
[----:B------:R-:W-:Y:S01]  /*0890*/  SEL R3, R13, 0xffffffc0, !P3 ;  /* 0xffffffc00d037807 */ /* 0x000fe20005800000 */
[----:B------:R-:W-:Y:S01]  /*08a0*/  UIADD3 UR5, UR4, 0x12000, URZ ;  /* 0x0001200004057890 */ /* 0x000fe2000fffe03f */
[----:B------:R-:W-:-:S02]  /*08b0*/  SEL R10, R10, 0x10, !P0 ;  /* 0x000000100a0a7807 */ /* 0x000fc40004000000 */
[----:B------:R-:W-:-:S03]  /*08c0*/  SEL R6, R6, 0xffffffe0, !P6 ;  /* 0xffffffe006067807 */ /* 0x000fc60007000000 */
        /* <DEDUP_REMOVED lines=20> */
[----:B---3--:R-:W-:Y:S02]  /*0a10*/  LEA R0, R9, UR4, 0x1 ;  /* 0x0000000409007c11 */ /* 0x008fe4000f8e08ff */
[----:B-1----:R-:W-:Y:S01]  /*0a20*/  LEA R11, R7, UR4, 0x1 ;  /* 0x00000004070b7c11 */ /* 0x002fe2000f8e08ff */
[----:B------:R-:W-:-:S04]  /*0a30*/  ULDC.64 UR4, c[0x0][0x208] ;  /* 0x0000820000047ab9 */ /* 0x000fc80000000a00 */
[----:B------:R-:W-:Y:S01]  /*0a40*/  STL [R1+0x8], R11 ;  /* 0x0000080b01007387 */ /* 0x000fe20000100800 */
[C---:B------:R-:W-:Y:S02]  /*0a50*/  IMAD.IADD R7, R11.reuse, 0x1, R6 ;  /* 0x000000010b077824 */ /* 0x040fe400078e0206 */
[----:B------:R-:W-:Y:S01]  /*0a60*/  IMAD.IADD R9, R11, 0x1, R5 ;  /* 0x000000010b097824 */ /* 0x000fe200078e0205 */
[----:B------:R1:W-:Y:S04]  /*0a70*/  STL [R1+0x4c], R4 ;  /* 0x00004c0401007387 */ /* 0x0003e80000100800 */
[----:B------:R-:W-:Y:S04]  /*0a80*/  STL [R1+0x1c], R8 ;  /* 0x00001c0801007387 */ /* 0x000fe80000100800 */
[----:B------:R-:W-:Y:S01]  /*0a90*/  STL [R1+0x74], R12 ;  /* 0x0000740c01007387 */ /* 0x000fe20000100800 */
[----:B-1----:R-:W-:-:S05]  /*0aa0*/  IMAD.IADD R4, R10, 0x1, R4 ;  /* 0x000000010a047824 */ /* 0x002fca00078e0204 */
        /* <DEDUP_REMOVED lines=11> */
.L_x_730:
        /* <DEDUP_REMOVED lines=67> */
.L_x_702:
        /* <DEDUP_REMOVED lines=27> */
[----:B------:R-:W-:Y:S01]  /*1140*/  UISETP.NE.AND UP0, UPT, UR33, -0x1, UPT ;  /* 0xffffffff2100788c */ /* 0x000fe2000bf05270 */
[----:B------:R-:W1:Y:S01]  /*1150*/  I2F.RP R4, R8 ;  /* 0x0000000800047306 */ /* 0x000e620000209400 */
[----:B------:R-:W-:Y:S01]  /*1160*/  USHF.L.U64.HI UR17, UR42, 0x7, UR55 ;  /* 0x000000072a117899 */ /* 0x000fe20008010237 */
[----:B------:R-:W-:Y:S01]  /*1170*/  ULDC.U8 UR19, c[0x0][0x3d8] ;  /* 0x0000f60000137ab9 */ /* 0x000fe20000000000 */
[----:B--2---:R-:W-:-:S02]  /*1180*/  UIMAD.WIDE.U32 UR26, UR7, UR10, URZ ;  /* 0x0000000a071a72a5 */ /* 0x004fc4000f8e003f */
[----:B------:R-:W-:Y:S02]  /*1190*/  USEL UR17, UR17, URZ, UP2 ;  /* 0x0000003f11117287 */ /* 0x000fe40009000000 */
[----:B------:R-:W-:Y:S02]  /*11a0*/  UIMAD UR45, UR7, UR11, UR27 ;  /* 0x0000000b072d72a4 */ /* 0x000fe4000f8e021b */
[----:B------:R-:W-:Y:S01]  /*11b0*/  @!UP1 UIMAD UR7, UR55, UR8, URZ ;  /* 0x00000008370792a4 */ /* 0x000fe2000f8e023f */
[----:B------:R-:W-:Y:S01]  /*11c0*/  @UP1 ULDC.64 UR10, c[0x0][0x420] ;  /* 0x00010800000a1ab9 */ /* 0x000fe20000000a00 */
[----:B------:R-:W-:Y:S01]  /*11d0*/  USEL UR27, UR12, URZ, UP2 ;  /* 0x0000003f0c1b7287 */ /* 0x000fe20009000000 */
[----:B-1----:R-:W1:Y:S01]  /*11e0*/  MUFU.RCP R4, R4 ;  /* 0x0000000400047308 */ /* 0x002e620000001000 */
[----:B------:R-:W-:Y:S02]  /*11f0*/  @!UP1 UIMAD UR32, UR42, UR9, UR7 ;  /* 0x000000092a2092a4 */ /* 0x000fe4000f8e0207 */
[----:B------:R-:W-:-:S02]  /*1200*/  UIADD3 UR7, UR29, 0x3f, URZ ;  /* 0x0000003f1d077890 */ /* 0x000fc4000fffe03f */
[----:B------:R-:W-:Y:S02]  /*1210*/  @UP1 UIMAD.WIDE.U32 UR38, UR16, UR10, URZ ;  /* 0x0000000a102612a5 */ /* 0x000fe4000f8e003f */
[----:B------:R-:W-:Y:S02]  /*1220*/  USHF.R.S32.HI UR18, URZ, 0x1f, UR7 ;  /* 0x0000001f3f127899 */ /* 0x000fe40008011407 */
[----:B------:R-:W-:Y:S02]  /*1230*/  @UP1 UIMAD UR46, UR16, UR11, UR39 ;  /* 0x0000000b102e12a4 */ /* 0x000fe4000f8e0227 */
[----:B------:R-:W-:Y:S02]  /*1240*/  ULEA.HI UR41, UR18, UR7, URZ, 0x6 ;  /* 0x0000000712297291 */ /* 0x000fe4000f8f303f */
[----:B------:R-:W-:Y:S02]  /*1250*/  UIMAD UR7, UR40, UR42, URZ ;  /* 0x0000002a280772a4 */ /* 0x000fe4000f8e023f */
[----:B------:R-:W-:Y:S01]  /*1260*/  UIMAD.WIDE.U32 UR12, UR16, UR34, URZ ;  /* 0x00000022100c72a5 */ /* 0x000fe2000f8e003f */
[----:B-1----:R-:W-:Y:S01]  /*1270*/  VIADD R4, R4, 0xffffffe ;  /* 0x0ffffffe04047836 */ /* 0x002fe20000000000 */
[----:B------:R-:W-:-:S02]  /*1280*/  UIMAD.WIDE UR8, UR58, UR57, URZ ;  /* 0x000000393a0872a5 */ /* 0x000fc4000f8e023f */
[----:B------:R-:W-:Y:S01]  /*1290*/  UIMAD.WIDE.U32 UR10, UR42, UR56, URZ ;  /* 0x000000382a0a72a5 */ /* 0x000fe2000f8e003f */
[----:B------:R-:W1:Y:S01]  /*12a0*/  F2I.FTZ.U32.TRUNC.NTZ R5, R4 ;  /* 0x0000000400057305 */ /* 0x000e62000021f000 */
[----:B------:R-:W-:Y:S02]  /*12b0*/  UIMAD UR7, UR55, UR56, UR7 ;  /* 0x00000038370772a4 */ /* 0x000fe4000f8e0207 */
[----:B------:R-:W-:Y:S02]  /*12c0*/  USEL UR54, UR14, UR12, !UP1 ;  /* 0x0000000c0e367287 */ /* 0x000fe4000c800000 */
[----:B------:R-:W-:Y:S02]  /*12d0*/  @UP1 UIADD3 UR44, UR13, UR23, URZ ;  /* 0x000000170d2c1290 */ /* 0x000fe4000fffe03f */
[----:B------:R-:W-:Y:S02]  /*12e0*/  UIMAD.WIDE.U32 UR14, UR8, UR10, URZ ;  /* 0x0000000a080e72a5 */ /* 0x000fe4000f8e003f */
[----:B------:R-:W-:-:S02]  /*12f0*/  UIMAD UR13, UR9, UR10, URZ ;  /* 0x0000000a090d72a4 */ /* 0x000fc4000f8e023f */
        /* <DEDUP_REMOVED lines=9> */
[----:B------:R-:W-:Y:S01]  /*1390*/  UIADD3 UR43, UR15, UR7, URZ ;  /* 0x000000070f2b7290 */ /* 0x000fe2000fffe03f */
[----:B------:R-:W-:Y:S01]  /*13a0*/  IMAD.HI.U32 R5, R5, R6, R4 ;  /* 0x0000000605057227 */ /* 0x000fe200078e0004 */
[----:B------:R-:W-:Y:S01]  /*13b0*/  MOV R4, R7 ;  /* 0x0000000700047202 */ /* 0x000fe20000000f00 */
[----:B------:R-:W-:Y:S02]  /*13c0*/  UISETP.NE.AND UP3, UPT, UR19, URZ, UPT ;  /* 0x0000003f1300728c */ /* 0x000fe4000bf65270 */
[----:B------:R-:W-:Y:S02]  /*13d0*/  USHF.R.S32.HI UR23, URZ, 0x1f, UR14 ;  /* 0x0000001f3f177899 */ /* 0x000fe4000801140e */
[----:B------:R-:W-:Y:S01]  /*13e0*/  IMAD.HI.U32 R6, R5, R4, RZ ;  /* 0x0000000405067227 */ /* 0x000fe200078e00ff */
[----:B------:R-:W-:Y:S02]  /*13f0*/  UIADD3 UR7, UP2, UR14, UR27, URZ ;  /* 0x0000001b0e077290 */ /* 0x000fe4000ff5e03f */
[----:B------:R-:W-:Y:S01]  /*1400*/  UIMAD UR13, UR9, UR16, URZ ;  /* 0x00000010090d72a4 */ /* 0x000fe2000f8e023f */
[----:B------:R-:W-:Y:S01]  /*1410*/  IMAD.MOV R5, RZ, RZ, -R6 ;  /* 0x000000ffff057224 */ /* 0x000fe200078e0a06 */
[----:B------:R-:W-:-:S02]  /*1420*/  UIADD3.X UR10, UR23, UR17, URZ, UP2, !UPT ;  /* 0x00000011170a7290 */ /* 0x000fc400097fe43f */
[----:B------:R-:W-:Y:S01]  /*1430*/  UIMAD UR9, UR9, UR7, URZ ;  /* 0x00000007090972a4 */ /* 0x000fe2000f8e023f */
[C---:B------:R-:W-:Y:S01]  /*1440*/  IMAD R4, R8.reuse, R5, R4 ;  /* 0x0000000508047224 */ /* 0x040fe200078e0204 */
[----:B------:R-:W-:Y:S01]  /*1450*/  @UP0 UIADD3 UR24, UR31, UR33, URZ ;  /* 0x000000211f180290 */ /* 0x000fe2000fffe03f */
[----:B------:R-:W-:Y:S01]  /*1460*/  @UP0 ULDC.64 UR18, c[0x0][0x250] ;  /* 0x0000940000120ab9 */ /* 0x000fe20000000a00 */
[----:B------:R-:W-:Y:S02]  /*1470*/  @UP1 UIADD3 UR43, UR11, UR13, URZ ;  /* 0x0000000d0b2b1290 */ /* 0x000fe4000fffe03f */
[----:B------:R-:W-:Y:S01]  /*1480*/  ISETP.GT.U32.AND P1, PT, R8, R4, PT ;  /* 0x000000040800720c */ /* 0x000fe20003f24070 */
[----:B------:R-:W-:Y:S01]  /*1490*/  UIMAD UR9, UR8, UR10, UR9 ;  /* 0x0000000a080972a4 */ /* 0x000fe2000f8e0209 */
[----:B------:R-:W-:Y:S01]  /*14a0*/  ULDC UR59, c[0x0][0x2c4] ;  /* 0x0000b100003b7ab9 */ /* 0x000fe20000000800 */
[----:B------:R-:W-:Y:S02]  /*14b0*/  @UP0 UIMAD.WIDE.U32 UR10, UR24, UR18, URZ ;  /* 0x00000012180a02a5 */ /* 0x000fe4000f8e003f */
[----:B------:R-:W-:-:S02]  /*14c0*/  @UP0 UIMAD UR15, UR24, UR19, URZ ;  /* 0x00000013180f02a4 */ /* 0x000fc4000f8e023f */
[----:B------:R-:W-:Y:S02]  /*14d0*/  UIMAD.WIDE.U32 UR24, UR8, UR7, URZ ;  /* 0x00000007081872a5 */ /* 0x000fe4000f8e003f */
[----:B------:R-:W-:Y:S01]  /*14e0*/  @UP3 UIMAD UR7, UR42, UR59, URZ ;  /* 0x0000003b2a0732a4 */ /* 0x000fe2000f8e023f */
[----:B------:R-:W-:-:S03]  /*14f0*/  ULDC.U8 UR20, c[0x0][0x480] ;  /* 0x0001200000147ab9 */ /* 0x000fc60000000000 */
[----:B------:R-:W-:Y:S01]  /*1500*/  @!P1 IMAD.IADD R4, R4, 0x1, -R8 ;  /* 0x0000000104049824 */ /* 0x000fe200078e0a08 */
[----:B------:R-:W-:Y:S01]  /*1510*/  @!P1 IADD3 R6, R6, 0x1, RZ ;  /* 0x0000000106069810 */ /* 0x000fe20007ffe0ff */
[----:B------:R-:W-:Y:S01]  /*1520*/  @UP0 UIADD3 UR22, UR31, UR33, URZ ;  /* 0x000000211f160290 */ /* 0x000fe2000fffe03f */
[----:B------:R-:W-:Y:S01]  /*1530*/  PLOP3.LUT P1, PT, PT, PT, UP0, 0x80, 0x0 ;  /* 0x000000000000781c */ /* 0x000fe20003f2f008 */
[----:B------:R-:W-:Y:S01]  /*1540*/  UISETP.NE.AND UP4, UPT, UR20, URZ, UPT ;  /* 0x0000003f1400728c */ /* 0x000fe2000bf85270 */
[----:B------:R-:W-:Y:S01]  /*1550*/  ISETP.GE.U32.AND P0, PT, R4, R8, PT ;  /* 0x000000080400720c */ /* 0x000fe20003f06070 */
[----:B------:R-:W-:Y:S01]  /*1560*/  @UP3 USEL UR8, UR7, UR16, !UP1 ;  /* 0x0000001007083287 */ /* 0x000fe2000c800000 */
[----:B------:R-:W-:Y:S01]  /*1570*/  LOP3.LUT R4, R9, UR53, RZ, 0x3c, !PT ;  /* 0x0000003509047c12 */ /* 0x000fe2000f8e3cff */
[----:B------:R-:W-:Y:S01]  /*1580*/  @UP0 ULDC.64 UR20, c[0x0][0x248] ;  /* 0x0000920000140ab9 */ /* 0x000fe20000000a00 */
[----:B------:R-:W-:Y:S01]  /*1590*/  @UP3 ULDC UR7, c[0x0][0x2e4] ;  /* 0x0000b90000073ab9 */ /* 0x000fe20000000800 */
[----:B------:R-:W-:Y:S01]  /*15a0*/  @UP0 UIMAD.WIDE.U32 UR12, UR22, UR20, URZ ;  /* 0x00000014160c02a5 */ /* 0x000fe2000f8e003f */
[----:B------:R-:W-:Y:S01]  /*15b0*/  ISETP.GE.AND P2, PT, R4, RZ, PT ;  /* 0x000000ff0400720c */ /* 0x000fe20003f46270 */
[----:B------:R-:W-:-:S02]  /*15c0*/  @UP3 UIMAD UR17, UR53, UR7, UR8 ;  /* 0x00000007351132a4 */ /* 0x000fc4000f8e0208 */
[----:B------:R-:W-:Y:S02]  /*15d0*/  UIMAD UR47, UR53, UR58, URZ ;  /* 0x0000003a352f72a4 */ /* 0x000fe4000f8e023f */
[----:B------:R-:W-:Y:S02]  /*15e0*/  @UP0 UIMAD UR22, UR22, UR21, URZ ;  /* 0x00000015161602a4 */ /* 0x000fe4000f8e023f */
[----:B------:R-:W-:Y:S01]  /*15f0*/  @!UP3 UIMAD UR7, UR42, UR57, UR53 ;  /* 0x000000392a07b2a4 */ /* 0x000fe2000f8e0235 */
[----:B------:R-:W-:Y:S01]  /*1600*/  @P0 VIADD R6, R6, 0x1 ;  /* 0x0000000106060836 */ /* 0x000fe20000000000 */
[----:B------:R-:W-:Y:S01]  /*1610*/  @!UP1 UIADD3 UR46, UR37, UR32, URZ ;  /* 0x00000020252e9290 */ /* 0x000fe2000fffe03f */
[----:B------:R-:W-:Y:S01]  /*1620*/  PLOP3.LUT P0, PT, PT, PT, UP3, 0x80, 0x0 ;  /* 0x000000000000781c */ /* 0x000fe20003f0f038 */
[----:B------:R-:W-:Y:S02]  /*1630*/  USEL UR49, UR26, URZ, UP4 ;  /* 0x0000003f1a317287 */ /* 0x000fe4000a000000 */
[----:B------:R-:W-:Y:S01]  /*1640*/  USEL UR48, UR45, URZ, UP4 ;  /* 0x0000003f2d307287 */ /* 0x000fe2000a000000 */
[----:B------:R-:W-:Y:S01]  /*1650*/  @!P2 IADD3 R6, -R6, RZ, RZ ;  /* 0x000000ff0606a210 */ /* 0x000fe20007ffe1ff */
[----:B------:R-:W-:Y:S01]  /*1660*/  USHF.R.S32.HI UR50, URZ, 0x1f, UR28 ;  /* 0x0000001f3f327899 */ /* 0x000fe2000801141c */
[----:B------:R-:W-:Y:S01]  /*1670*/  @!P3 LOP3.LUT R6, RZ, R9, RZ, 0x33, !PT ;  /* 0x00000009ff06b212 */ /* 0x000fe200078e33ff */
[----:B------:R-:W-:-:S02]  /*1680*/  USHF.R.S32.HI UR51, URZ, 0x1f, UR47 ;  /* 0x0000001f3f337899 */ /* 0x000fc4000801142f */
[----:B------:R-:W-:Y:S02]  /*1690*/  @UP0 UIADD3 UR40, UR11, UR15, URZ ;  /* 0x0000000f0b280290 */ /* 0x000fe4000fffe03f */
[----:B------:R-:W-:Y:S02]  /*16a0*/  @!UP3 UIMAD UR17, UR7, UR59, URZ ;  /* 0x0000003b0711b2a4 */ /* 0x000fe4000f8e023f */
        /* <DEDUP_REMOVED lines=17> */
.L_x_704:
        /* <DEDUP_REMOVED lines=13> */
.L_x_705:
        /* <DEDUP_REMOVED lines=11> */
.L_x_706:
[----:B------:R-:W-:-:S04]  /*1940*/  UIMAD UR7, UR42, UR57, UR53 ;  /* 0x000000392a0772a4 */ /* 0x000fc8000f8e0235 */
[----:B------:R-:W-:-:S12]  /*1950*/  UIMAD UR7, UR7, UR56, URZ ;  /* 0x00000038070772a4 */ /* 0x000fd8000f8e023f */
.L_x_707:
        /* <DEDUP_REMOVED lines=9> */
[----:B------:R-:W-:-:S02]  /*19f0*/  UIMAD UR7, UR15, UR8, URZ ;  /* 0x000000080f0772a4 */ /* 0x000fc4000f8e023f */
[----:B------:R-:W-:Y:S01]  /*1a00*/  UIADD3 UR16, UR14, UR17, URZ ;  /* 0x000000110e107290 */ /* 0x000fe2000fffe03f */
[----:B------:R-:W-:Y:S01]  /*1a10*/  ULDC.64 UR12, c[0x0][0x258] ;  /* 0x00009600000c7ab9 */ /* 0x000fe20000000a00 */
[----:B------:R-:W-:Y:S01]  /*1a20*/  ULDC.64 UR36, c[0x0][0x2b0] ;  /* 0x0000ac0000247ab9 */ /* 0x000fe20000000a00 */
[----:B------:R-:W-:Y:S01]  /*1a30*/  ULDC.64 UR38, c[0x0][0x478] ;  /* 0x00011e0000267ab9 */ /* 0x000fe20000000a00 */
[----:B------:R-:W-:Y:S02]  /*1a40*/  ULEA.HI.SX32 UR25, UR41, 0xffffffff, 0x1a ;  /* 0xffffffff29197891 */ /* 0x000fe4000f8fd23f */
[----:B------:R-:W-:Y:S01]  /*1a50*/  UIMAD.WIDE UR16, UR16, 0x4, UR36 ;  /* 0x00000004101078a5 */ /* 0x000fe2000f8e0224 */
[----:B--2---:R-:W-:-:S04]  /*1a60*/  IMAD R7, R14, UR23, RZ ;  /* 0x000000170e077c24 */ /* 0x004fc8000f8e02ff */
[----:B------:R-:W-:Y:S01]  /*1a70*/  IMAD R7, R15, UR14, R7 ;  /* 0x0000000e0f077c24 */ /* 0x000fe2000f8e0207 */
[----:B-1----:R-:W-:-:S04]  /*1a80*/  SHF.R.S32.HI R12, RZ, 0x1f, R16 ;  /* 0x0000001fff0c7819 */ /* 0x002fc80000011410 */
[-C--:B------:R-:W-:Y:S02]  /*1a90*/  LEA.HI R4, R12, R16.reuse, RZ, 0x3 ;  /* 0x000000100c047211 */ /* 0x080fe400078f18ff */
[----:B---3--:R-:W-:Y:S02]  /*1aa0*/  SHF.R.S32.HI R38, RZ, 0x1f, R38 ;  /* 0x0000001fff267819 */ /* 0x008fe40000011426 */
[----:B------:R-:W-:Y:S02]  /*1ab0*/  LOP3.LUT R4, R4, 0xfffffff8, RZ, 0xc0, !PT ;  /* 0xfffffff804047812 */ /* 0x000fe400078ec0ff */
[----:B----4-:R-:W-:Y:S02]  /*1ac0*/  LEA.HI R38, R38, R39, RZ, 0x3 ;  /* 0x0000002726267211 */ /* 0x010fe400078f18ff */
[----:B------:R-:W-:Y:S01]  /*1ad0*/  LEA.HI R12, R12, R16, RZ, 0x5 ;  /* 0x000000100c0c7211 */ /* 0x000fe200078f28ff */
[----:B------:R-:W-:Y:S01]  /*1ae0*/  IMAD.IADD R31, R16, 0x1, -R4 ;  /* 0x00000001101f7824 */ /* 0x000fe200078e0a04 */
[----:B------:R-:W-:-:S02]  /*1af0*/  SHF.R.S32.HI R38, RZ, 0x3, R38 ;  /* 0x00000003ff267819 */ /* 0x000fc40000011426 */
[----:B------:R-:W-:Y:S01]  /*1b00*/  LOP3.LUT R30, R12, 0xffffffe0, RZ, 0xc0, !PT ;  /* 0xffffffe00c1e7812 */ /* 0x000fe200078ec0ff */
[----:B------:R-:W-:Y:S01]  /*1b10*/  IMAD.SHL.U32 R4, R31, 0x8, RZ ;  /* 0x000000081f047824 */ /* 0x000fe200078e00ff */
[----:B------:R-:W-:Y:S02]  /*1b20*/  SHF.R.S32.HI R34, RZ, 0x1f, R38 ;  /* 0x0000001fff227819 */ /* 0x000fe40000011426 */
[----:B------:R-:W-:Y:S01]  /*1b30*/  IADD3 R10, P0, R38, UR14, RZ ;  /* 0x0000000e260a7c10 */ /* 0x000fe2000ff1e0ff */
[----:B------:R-:W-:Y:S01]  /*1b40*/  IMAD.IADD R30, R16, 0x1, -R30 ;  /* 0x00000001101e7824 */ /* 0x000fe200078e0a1e */
[----:B------:R-:W-:Y:S02]  /*1b50*/  SHF.R.S32.HI R5, RZ, 0x1f, R4 ;  /* 0x0000001fff057819 */ /* 0x000fe40000011404 */
[----:B------:R-:W-:Y:S02]  /*1b60*/  IADD3.X R9, R34, UR23, RZ, P0, !PT ;  /* 0x0000001722097c10 */ /* 0x000fe400087fe4ff */
[----:B------:R-:W-:Y:S01]  /*1b70*/  IADD3 R8, P0, R4, UR10, RZ ;  /* 0x0000000a04087c10 */ /* 0x000fe2000ff1e0ff */
[----:B------:R-:W-:Y:S01]  /*1b80*/  USHF.L.U32 UR10, UR11, 0x6, URZ ;  /* 0x000000060b0a7899 */ /* 0x000fe2000800063f */
[----:B------:R-:W-:Y:S01]  /*1b90*/  SHF.R.S32.HI R12, RZ, 0x5, R12 ;  /* 0x00000005ff0c7819 */ /* 0x000fe2000001140c */
[----:B------:R-:W-:Y:S01]  /*1ba0*/  IMAD R11, R9, UR34, RZ ;  /* 0x00000022090b7c24 */ /* 0x000fe2000f8e02ff */
[----:B------:R-:W-:-:S03]  /*1bb0*/  IADD3.X R9, R5, UR46, RZ, P0, !PT ;  /* 0x0000002e05097c10 */ /* 0x000fc600087fe4ff */
[----:B------:R-:W-:Y:S02]  /*1bc0*/  IMAD R13, R10, UR35, R11 ;  /* 0x000000230a0d7c24 */ /* 0x000fe4000f8e020b */
[----:B------:R-:W-:Y:S01]  /*1bd0*/  IMAD.WIDE.U32 R8, R14, UR14, R8 ;  /* 0x0000000e0e087c25 */ /* 0x000fe2000f8e0008 */
[----:B------:R-:W-:Y:S02]  /*1be0*/  UIMAD UR14, UR53, UR9, UR7 ;  /* 0x00000009350e72a4 */ /* 0x000fe4000f8e0207 */
[----:B------:R-:W-:Y:S01]  /*1bf0*/  UIMAD UR7, UR15, UR12, URZ ;  /* 0x0000000c0f0772a4 */ /* 0x000fe2000f8e023f */
[----:B------:R-:W-:Y:S01]  /*1c00*/  IMAD.WIDE.U32 R10, R10, UR34, R4 ;  /* 0x000000220a0a7c25 */ /* 0x000fe2000f8e0004 */
[----:B------:R-:W-:Y:S02]  /*1c10*/  USHF.R.S32.HI UR9, URZ, 0x1f, UR10 ;  /* 0x0000001f3f097899 */ /* 0x000fe4000801140a */
[----:B------:R-:W-:Y:S01]  /*1c20*/  UIMAD UR15, UR53, UR13, UR7 ;  /* 0x0000000d350f72a4 */ /* 0x000fe2000f8e0207 */
[----:B------:R-:W-:Y:S01]  /*1c30*/  IMAD.IADD R9, R9, 0x1, R7 ;  /* 0x0000000109097824 */ /* 0x000fe200078e0207 */
[----:B------:R-:W-:Y:S01]  /*1c40*/  IADD3 R10, P0, R10, UR54, RZ ;  /* 0x000000360a0a7c10 */ /* 0x000fe2000ff1e0ff */
[----:B------:R-:W-:Y:S01]  /*1c50*/  IMAD.U32 R7, RZ, RZ, UR8 ;  /* 0x00000008ff077e24 */ /* 0x000fe2000f8e00ff */
[----:B------:R-:W-:Y:S01]  /*1c60*/  UIADD3 UR8, UP1, UP0, UR24, UR10, UR47 ;  /* 0x0000000a18087290 */ /* 0x000fe2000f83e02f */
[----:B------:R-:W-:Y:S01]  /*1c70*/  IMAD R12, R12, UR11, R30 ;  /* 0x0000000b0c0c7c24 */ /* 0x000fe2000f8e021e */
[----:B------:R-:W-:Y:S01]  /*1c80*/  IADD3.X R11, R11, UR44, R13, P0, !PT ;  /* 0x0000002c0b0b7c10 */ /* 0x000fe200087fe40d */
[----:B------:R-:W-:Y:S01]  /*1c90*/  IMAD.WIDE.U32 R8, R7, UR53, R8 ;  /* 0x0000003507087c25 */ /* 0x000fe2000f8e0008 */
[----:B------:R-:W-:-:S02]  /*1ca0*/  UIADD3.X UR7, UR45, UR9, UR51, UP1, UP0 ;  /* 0x000000092d077290 */ /* 0x000fc40008fe0433 */
[----:B------:R-:W-:Y:S01]  /*1cb0*/  UIADD3 UR8, UP1, UP0, UR49, UR8, UR52 ;  /* 0x0000000831087290 */ /* 0x000fe2000f83e034 */
[----:B------:R-:W-:Y:S01]  /*1cc0*/  IMAD.U32 R7, RZ, RZ, UR12 ;  /* 0x0000000cff077e24 */ /* 0x000fe2000f8e00ff */
[----:B------:R-:W-:Y:S01]  /*1cd0*/  ULDC.64 UR12, c[0x0][0x210] ;  /* 0x00008400000c7ab9 */ /* 0x000fe20000000a00 */
[----:B------:R-:W-:Y:S01]  /*1ce0*/  VIADD R9, R9, UR14 ;  /* 0x0000000e09097c36 */ /* 0x000fe20008000000 */
[----:B------:R-:W-:Y:S01]  /*1cf0*/  UIADD3.X UR7, UR48, UR7, UR43, UP1, UP0 ;  /* 0x0000000730077290 */ /* 0x000fe20008fe042b */
[----:B------:R-:W-:Y:S01]  /*1d00*/  IMAD.WIDE.U32 R10, R7, UR53, R10 ;  /* 0x00000035070a7c25 */ /* 0x000fe2000f8e000a */
[----:B------:R-:W-:Y:S01]  /*1d10*/  IADD3 R7, P0, R12, UR8, RZ ;  /* 0x000000080c077c10 */ /* 0x000fe2000ff1e0ff */
[----:B------:R-:W-:Y:S01]  /*1d20*/  ULDC.64 UR8, c[0x0][0x400] ;  /* 0x0001000000087ab9 */ /* 0x000fe20000000a00 */
[----:B------:R-:W-:Y:S01]  /*1d30*/  UISETP.GE.AND UP0, UPT, UR29, 0x1, UPT ;  /* 0x000000011d00788c */ /* 0x000fe2000bf06270 */
[-C--:B------:R-:W-:Y:S01]  /*1d40*/  IMAD R13, R34, R14.reuse, RZ ;  /* 0x0000000e220d7224 */ /* 0x080fe200078e02ff */
[----:B------:R-:W-:Y:S01]  /*1d50*/  LEA.HI.X.SX32 R12, R12, UR7, 0x1, P0 ;  /* 0x000000070c0c7c11 */ /* 0x000fe200080f0eff */
[----:B------:R-:W-:Y:S01]  /*1d60*/  IMAD.WIDE.U32 R8, R38, R14, R8 ;  /* 0x0000000e26087225 */ /* 0x000fe200078e0008 */
[C---:B------:R-:W-:Y:S01]  /*1d70*/  LEA R28, P0, R7.reuse, UR8, 0x2 ;  /* 0x00000008071c7c11 */ /* 0x040fe2000f8010ff */
[----:B------:R-:W-:Y:S01]  /*1d80*/  ULDC.64 UR10, c[0x0][0x3e0] ;  /* 0x0000f800000a7ab9 */ /* 0x000fe20000000a00 */
[----:B------:R-:W-:Y:S01]  /*1d90*/  LEA R22, P2, R10, UR12, 0x1 ;  /* 0x0000000c0a167c11 */ /* 0x000fe2000f8408ff */
[----:B------:R-:W-:Y:S01]  /*1da0*/  IMAD R13, R38, R15, R13 ;  /* 0x0000000f260d7224 */ /* 0x000fe200078e020d */
        /* <DEDUP_REMOVED lines=10> */
[----:B------:R-:W-:Y:S01]  /*1e50*/  UIMAD UR8, UR50, UR18, URZ ;  /* 0x00000012320872a4 */ /* 0x000fe2000f8e023f */
[----:B------:R-:W-:Y:S01]  /*1e60*/  IMAD.U32 R8, RZ, RZ, UR18 ;  /* 0x00000012ff087e24 */ /* 0x000fe2000f8e00ff */
[----:B------:R-:W-:Y:S01]  /*1e70*/  UMOV UR7, UR25 ;  /* 0x0000001900077c82 */ /* 0x000fe20008000000 */
[----:B------:R-:W-:Y:S01]  /*1e80*/  UIMAD UR10, UR50, UR20, URZ ;  /* 0x00000014320a72a4 */ /* 0x000fe2000f8e023f */
[----:B------:R-:W-:Y:S01]  /*1e90*/  IMAD.U32 R7, RZ, RZ, UR20 ;  /* 0x00000014ff077e24 */ /* 0x000fe2000f8e00ff */
[----:B------:R-:W-:Y:S01]  /*1ea0*/  UIMAD UR11, UR28, UR19, UR8 ;  /* 0x000000131c0b72a4 */ /* 0x000fe2000f8e0208 */
[----:B------:R-:W-:Y:S01]  /*1eb0*/  VIADD R11, R38, 0x20 ;  /* 0x00000020260b7836 */ /* 0x000fe20000000000 */
[----:B------:R-:W-:Y:S01]  /*1ec0*/  UIMAD UR8, UR7, -0x40, UR29 ;  /* 0xffffffc0070878a4 */ /* 0x000fe2000f8e021d */
[----:B------:R-:W-:Y:S01]  /*1ed0*/  IMAD.WIDE.U32 R8, R8, UR28, R4 ;  /* 0x0000001c08087c25 */ /* 0x000fe2000f8e0004 */
[----:B------:R-:W-:-:S02]  /*1ee0*/  UIMAD UR10, UR28, UR21, UR10 ;  /* 0x000000151c0a72a4 */ /* 0x000fc4000f8e020a */
[----:B------:R-:W-:Y:S01]  /*1ef0*/  UIMAD UR9, UR30, -0x40, UR6 ;  /* 0xffffffc01e0978a4 */ /* 0x000fe2000f8e0206 */
[----:B------:R-:W-:Y:S01]  /*1f00*/  IMAD.WIDE.U32 R4, R7, UR28, R4 ;  /* 0x0000001c07047c25 */ /* 0x000fe2000f8e0004 */
[----:B------:R-:W-:-:S03]  /*1f10*/  ISETP.GE.AND P0, PT, R11, UR8, PT ;  /* 0x000000080b007c0c */ /* 0x000fc6000bf06270 */
[----:B------:R-:W-:Y:S01]  /*1f20*/  IMAD.MOV.U32 R36, RZ, RZ, R12 ;  /* 0x000000ffff247224 */ /* 0x000fe200078e000c */
[----:B------:R-:W-:Y:S01]  /*1f30*/  IADD3 R8, P3, R8, UR26, RZ ;  /* 0x0000001a08087c10 */ /* 0x000fe2000ff7e0ff */
[----:B------:R-:W-:Y:S01]  /*1f40*/  IMAD.U32 R10, RZ, RZ, UR11 ;  /* 0x0000000bff0a7e24 */ /* 0x000fe2000f8e00ff */
[----:B------:R-:W-:Y:S01]  /*1f50*/  IADD3 R4, P1, R4, UR27, RZ ;  /* 0x0000001b04047c10 */ /* 0x000fe2000ff3e0ff */
[----:B------:R-:W-:Y:S01]  /*1f60*/  IMAD.U32 R7, RZ, RZ, UR10 ;  /* 0x0000000aff077e24 */ /* 0x000fe2000f8e00ff */
[----:B------:R-:W-:Y:S01]  /*1f70*/  ISETP.GE.AND P2, PT, R11, UR9, PT ;  /* 0x000000090b007c0c */ /* 0x000fe2000bf46270 */
[----:B------:R-:W-:Y:S01]  /*1f80*/  ULDC.64 UR10, c[0x0][0x268] ;  /* 0x00009a00000a7ab9 */ /* 0x000fe20000000a00 */
[----:B------:R-:W-:Y:S01]  /*1f90*/  IMAD.SHL.U32 R11, R15, 0x40, RZ ;  /* 0x000000400f0b7824 */ /* 0x000fe200078e00ff */
[----:B------:R-:W-:Y:S01]  /*1fa0*/  IADD3.X R9, R9, UR40, R10, P3, !PT ;  /* 0x0000002809097c10 */ /* 0x000fe20009ffe40a */
[----:B------:R-:W-:Y:S01]  /*1fb0*/  IMAD.WIDE.U32 R14, R14, 0x40, RZ ;  /* 0x000000400e0e7825 */ /* 0x000fe200078e00ff */
[----:B------:R-:W-:-:S03]  /*1fc0*/  IADD3.X R5, R5, UR32, R7, P1, !PT ;  /* 0x0000002005057c10 */ /* 0x000fc60008ffe407 */
[----:B------:R-:W-:Y:S01]  /*1fd0*/  IMAD.MOV.U32 R37, RZ, RZ, R13 ;  /* 0x000000ffff257224 */ /* 0x000fe200078e000d */
[----:B------:R-:W-:Y:S01]  /*1fe0*/  ISETP.GE.AND P3, PT, R38, UR9, PT ;  /* 0x0000000926007c0c */ /* 0x000fe2000bf66270 */
[C---:B------:R-:W-:Y:S01]  /*1ff0*/  IMAD R7, R17.reuse, UR10, RZ ;  /* 0x0000000a11077c24 */ /* 0x040fe2000f8e02ff */
[----:B------:R-:W-:Y:S01]  /*2000*/  @!P0 IADD3 R16, P1, R36, R14, RZ ;  /* 0x0000000e24108210 */ /* 0x000fe20007f3e0ff */
[----:B------:R-:W-:Y:S01]  /*2010*/  IMAD.WIDE.U32 R8, R6, UR10, R8 ;  /* 0x0000000a06087c25 */ /* 0x000fe2000f8e0008 */
[C---:B------:R-:W-:Y:S01]  /*2020*/  @!P2 IADD3 R14, P5, R38.reuse, 0x20, RZ ;  /* 0x00000020260ea810 */ /* 0x040fe20007fbe0ff */
[----:B------:R-:W1:Y:S01]  /*2030*/  @!P2 LDC.64 R32, c[0x0][0x220] ;  /* 0x00008800ff20ab82 */ /* 0x000e620000000a00 */
[----:B------:R-:W-:Y:S01]  /*2040*/  @!P2 IADD3 R18, P4, R38, 0x20, RZ ;  /* 0x000000202612a810 */ /* 0x000fe20007f9e0ff */
[C---:B------:R-:W-:Y:S01]  /*2050*/  IMAD R7, R6.reuse, UR11, R7 ;  /* 0x0000000b06077c24 */ /* 0x040fe2000f8e0207 */
[----:B------:R-:W-:Y:S01]  /*2060*/  ULDC.64 UR10, c[0x0][0x260] ;  /* 0x00009800000a7ab9 */ /* 0x000fe20000000a00 */
[----:B------:R-:W-:Y:S01]  /*2070*/  @!P2 IMAD.MOV.U32 R12, RZ, RZ, R8 ;  /* 0x000000ffff0ca224 */ /* 0x000fe200078e0008 */
[----:B------:R-:W-:Y:S01]  /*2080*/  STL.64 [R1+0x40], R36 ;  /* 0x0000402401007387 */ /* 0x000fe20000100a00 */
[----:B------:R-:W-:Y:S01]  /*2090*/  IMAD R10, R17, UR10, RZ ;  /* 0x0000000a110a7c24 */ /* 0x000fe2000f8e02ff */
[----:B------:R-:W-:Y:S01]  /*20a0*/  @!P0 IADD3.X R17, R37, R15, R11, P1, !PT ;  /* 0x0000000f25118210 */ /* 0x000fe20000ffe40b */
[----:B------:R-:W3:Y:S01]  /*20b0*/  @!P3 LDC.64 R24, c[0x0][0x220] ;  /* 0x00008800ff18bb82 */ /* 0x000ee20000000a00 */
[----:B------:R-:W-:Y:S01]  /*20c0*/  PLOP3.LUT P1, PT, PT, PT, UP4, 0x80, 0x0 ;  /* 0x000000000000781c */ /* 0x000fe20003f2f048 */
[C---:B------:R-:W-:Y:S01]  /*20d0*/  IMAD R10, R6.reuse, UR11, R10 ;  /* 0x0000000b060a7c24 */ /* 0x040fe2000f8e020a */
[----:B------:R-:W-:Y:S01]  /*20e0*/  STL.64 [R1+0x38], R22 ;  /* 0x0000381601007387 */ /* 0x000fe20000100a00 */
[----:B------:R-:W-:Y:S01]  /*20f0*/  IMAD.WIDE.U32 R4, R6, UR10, R4 ;  /* 0x0000000a06047c25 */ /* 0x000fe2000f8e0004 */
[----:B------:R-:W-:-:S02]  /*2100*/  USHF.L.U32 UR9, UR35, 0x6, URZ ;  /* 0x0000000623097899 */ /* 0x000fc4000800063f */
[----:B------:R-:W-:Y:S01]  /*2110*/  UIMAD.WIDE.U32 UR10, UR34, 0x40, URZ ;  /* 0x00000040220a78a5 */ /* 0x000fe2000f8e003f */
[----:B------:R-:W-:Y:S01]  /*2120*/  IMAD.IADD R7, R9, 0x1, R7 ;  /* 0x0000000109077824 */ /* 0x000fe200078e0207 */
[----:B------:R-:W4:Y:S01]  /*2130*/  @!P2 LDC.64 R26, c[0x0][0x218] ;  /* 0x00008600ff1aab82 */ /* 0x000f220000000a00 */
[----:B------:R-:W-:Y:S02]  /*2140*/  @!P3 IMAD.MOV.U32 R6, RZ, RZ, R8 ;  /* 0x000000ffff06b224 */ /* 0x000fe400078e0008 */
[----:B------:R-:W-:Y:S01]  /*2150*/  IMAD.MOV.U32 R240, RZ, RZ, 0x20 ;  /* 0x00000020fff07424 */ /* 0x000fe200078e00ff */
[----:B------:R-:W-:-:S04]  /*2160*/  USHF.L.U32 UR12, UR30, 0x6, URZ ;  /* 0x000000061e0c7899 */ /* 0x000fc8000800063f */
[----:B------:R-:W-:Y:S01]  /*2170*/  @P1 BAR.SYNC.DEFER_BLOCKING 0x0 ;  /* 0x0000000000001b1d */ /* 0x000fe20000010000 */
[----:B------:R-:W-:Y:S02]  /*2180*/  @!P3 IMAD R8, R34, UR18, RZ ;  /* 0x000000122208bc24 */ /* 0x000fe4000f8e02ff */
[----:B------:R-:W-:Y:S02]  /*2190*/  @!P2 IMAD.X R9, RZ, RZ, R34, P5 ;  /* 0x000000ffff09a224 */ /* 0x000fe400028e0622 */
[C---:B------:R-:W-:Y:S01]  /*21a0*/  @!P3 IMAD R20, R38.reuse, UR19, R8 ;  /* 0x000000132614bc24 */ /* 0x040fe2000f8e0208 */
[----:B------:R-:W-:Y:S01]  /*21b0*/  CS2R R142, SRZ ;  /* 0x00000000008e7805 */ /* 0x000fe2000001ff00 */
[----:B------:R-:W-:Y:S01]  /*21c0*/  @!P2 IMAD R19, R9, UR18, RZ ;  /* 0x000000120913ac24 */ /* 0x000fe2000f8e02ff */
[----:B------:R-:W-:Y:S01]  /*21d0*/  CS2R R140, SRZ ;  /* 0x00000000008c7805 */ /* 0x000fe2000001ff00 */
[----:B------:R-:W-:Y:S01]  /*21e0*/  @!P2 IMAD.X R15, RZ, RZ, R34, P4 ;  /* 0x000000ffff0fa224 */ /* 0x000fe200020e0622 */
[----:B------:R-:W-:Y:S01]  /*21f0*/  CS2R R146, SRZ ;  /* 0x0000000000927805 */ /* 0x000fe2000001ff00 */
[----:B------:R-:W-:Y:S01]  /*2200*/  @!P3 IMAD.WIDE.U32 R8, R38, UR18, R6 ;  /* 0x000000122608bc25 */ /* 0x000fe2000f8e0006 */
[----:B------:R-:W-:-:S02]  /*2210*/  CS2R R144, SRZ ;  /* 0x0000000000907805 */ /* 0x000fc4000001ff00 */
[----:B------:R-:W-:Y:S02]  /*2220*/  CS2R R138, SRZ ;  /* 0x00000000008a7805 */ /* 0x000fe4000001ff00 */
[----:B------:R-:W-:Y:S01]  /*2230*/  CS2R R136, SRZ ;  /* 0x0000000000887805 */ /* 0x000fe2000001ff00 */
[----:B------:R-:W-:Y:S01]  /*2240*/  @!P2 IMAD.MOV.U32 R13, RZ, RZ, R7 ;  /* 0x000000ffff0da224 */ /* 0x000fe200078e0007 */
[----:B---3--:R-:W-:Y:S01]  /*2250*/  @!P3 LEA R6, P4, R8, R24, 0x1 ;  /* 0x000000180806b211 */ /* 0x008fe200078808ff */
[----:B------:R-:W-:Y:S01]  /*2260*/  @!P2 IMAD R7, R15, UR20, RZ ;  /* 0x000000140f07ac24 */ /* 0x000fe2000f8e02ff */
[----:B------:R-:W-:Y:S01]  /*2270*/  CS2R R134, SRZ ;  /* 0x0000000000867805 */ /* 0x000fe2000001ff00 */
[----:B------:R-:W-:Y:S01]  /*2280*/  @!P3 IMAD.IADD R9, R9, 0x1, R20 ;  /* 0x000000010909b824 */ /* 0x000fe200078e0214 */
[----:B------:R-:W-:Y:S01]  /*2290*/  CS2R R132, SRZ ;  /* 0x0000000000847805 */ /* 0x000fe2000001ff00 */
[----:B------:R-:W-:Y:S01]  /*22a0*/  @!P2 IMAD R20, R18, UR21, R7 ;  /* 0x000000151214ac24 */ /* 0x000fe2000f8e0207 */
[----:B------:R-:W-:Y:S01]  /*22b0*/  CS2R R126, SRZ ;  /* 0x00000000007e7805 */ /* 0x000fe2000001ff00 */
[----:B------:R-:W-:Y:S01]  /*22c0*/  IMAD.IADD R5, R5, 0x1, R10 ;  /* 0x0000000105057824 */ /* 0x000fe200078e020a */
[----:B------:R-:W-:Y:S01]  /*22d0*/  @!P3 LEA.HI.X R7, R8, R25, R9, 0x1, P4 ;  /* 0x000000190807b211 */ /* 0x000fe200020f0c09 */
[----:B------:R-:W-:Y:S01]  /*22e0*/  @!P2 IMAD R21, R14, UR19, R19 ;  /* 0x000000130e15ac24 */ /* 0x000fe2000f8e0213 */
[----:B------:R-:W3:Y:S01]  /*22f0*/  @!P3 LDC.64 R24, c[0x0][0x218] ;  /* 0x00008600ff18bb82 */ /* 0x000ee20000000a00 */
[----:B------:R-:W-:Y:S01]  /*2300*/  @!P2 IMAD.MOV.U32 R10, RZ, RZ, R4 ;  /* 0x000000ffff0aa224 */ /* 0x000fe200078e0004 */
[----:B------:R-:W-:Y:S01]  /*2310*/  @!P0 IADD3 R8, P6, R22, UR10, RZ ;  /* 0x0000000a16088c10 */ /* 0x000fe2000ffde0ff */
[----:B------:R-:W-:Y:S01]  /*2320*/  @!P2 IMAD.MOV.U32 R11, RZ, RZ, R5 ;  /* 0x000000ffff0ba224 */ /* 0x000fe200078e0005 */
[----:B------:R-:W-:Y:S01]  /*2330*/  CS2R R124, SRZ ;  /* 0x00000000007c7805 */ /* 0x000fe2000001ff00 */
[----:B------:R-:W-:Y:S01]  /*2340*/  @!P2 IMAD.WIDE.U32 R14, R14, UR18, R12 ;  /* 0x000000120e0eac25 */ /* 0x000fe2000f8e000c */
[----:B------:R-:W-:-:S02]  /*2350*/  CS2R R130, SRZ ;  /* 0x0000000000827805 */ /* 0x000fc4000001ff00 */
[----:B------:R-:W-:Y:S02]  /*2360*/  CS2R R128, SRZ ;  /* 0x0000000000807805 */ /* 0x000fe4000001ff00 */
[----:B------:R-:W-:Y:S01]  /*2370*/  CS2R R122, SRZ ;  /* 0x00000000007a7805 */ /* 0x000fe2000001ff00 */
[----:B------:R-:W-:Y:S01]  /*2380*/  @!P2 IMAD.WIDE.U32 R18, R18, UR20, R10 ;  /* 0x000000141212ac25 */ /* 0x000fe2000f8e000a */
[----:B-1----:R-:W-:Y:S02]  /*2390*/  @!P2 LEA R10, P1, R14, R32, 0x1 ;  /* 0x000000200e0aa211 */ /* 0x002fe400078208ff */
[----:B------:R-:W-:Y:S02]  /*23a0*/  CS2R R120, SRZ ;  /* 0x0000000000787805 */ /* 0x000fe4000001ff00 */
[----:B------:R-:W-:Y:S01]  /*23b0*/  CS2R R118, SRZ ;  /* 0x0000000000767805 */ /* 0x000fe2000001ff00 */
[----:B------:R-:W-:Y:S01]  /*23c0*/  @!P3 IMAD.WIDE.U32 R12, R38, UR20, R4 ;  /* 0x00000014260cbc25 */ /* 0x000fe2000f8e0004 */
[----:B----4-:R-:W-:-:S02]  /*23d0*/  @!P2 LEA R4, P4, R18, R26, 0x1 ;  /* 0x0000001a1204a211 */ /* 0x010fc400078808ff */
[----:B------:R-:W-:Y:S02]  /*23e0*/  CS2R R116, SRZ ;  /* 0x0000000000747805 */ /* 0x000fe4000001ff00 */
[----:B------:R-:W-:Y:S01]  /*23f0*/  CS2R R110, SRZ ;  /* 0x00000000006e7805 */ /* 0x000fe2000001ff00 */
[----:B------:R-:W-:Y:S01]  /*2400*/  @!P2 IMAD.IADD R9, R19, 0x1, R20 ;  /* 0x000000011309a824 */ /* 0x000fe200078e0214 */
        /* <DEDUP_REMOVED lines=22> */
[----:B------:R-:W-:Y:S01]  /*2570*/  ULDC.U8 UR13, c[0x0][0x388] ;  /* 0x0000e200000d7ab9 */ /* 0x000fe20000000000 */
        /* <DEDUP_REMOVED lines=11> */
[----:B------:R-:W-:Y:S01]  /*2630*/  @P2 STS.128 [R35+0x17000], RZ ;  /* 0x017000ff23002388 */ /* 0x000fe20000000c00 */
[----:B-1----:R-:W-:-:S02]  /*2640*/  @!P2 IMAD.IADD R7, R15, 0x1, R21 ;  /* 0x000000010f07a824 */ /* 0x002fc400078e0215 */
[----:B------:R-:W-:-:S03]  /*2650*/  @!P3 IMAD R6, R34, UR20, RZ ;  /* 0x000000142206bc24 */ /* 0x000fc6000f8e02ff */
[----:B------:R-:W-:Y:S01]  /*2660*/  @!P2 LEA.HI.X R11, R14, R33, R7, 0x1, P1 ;  /* 0x000000210e0ba211 */ /* 0x000fe200008f0c07 */
[C---:B------:R-:W-:Y:S01]  /*2670*/  @!P3 IMAD R6, R38.reuse, UR21, R6 ;  /* 0x000000152606bc24 */ /* 0x040fe2000f8e0206 */
[----:B------:R-:W-:Y:S01]  /*2680*/  ISETP.GE.AND P1, PT, R38, UR8, PT ;  /* 0x0000000826007c0c */ /* 0x000fe2000bf26270 */
[----:B------:R-:W-:Y:S02]  /*2690*/  IMAD.U32 R14, RZ, RZ, UR9 ;  /* 0x00000009ff0e7e24 */ /* 0x000fe4000f8e00ff */
[----:B------:R-:W-:Y:S01]  /*26a0*/  @!PT LDS RZ, [RZ] ;  /* 0x00000000fffff984 */ /* 0x000fe20000000800 */
[----:B------:R-:W-:Y:S01]  /*26b0*/  @!PT LDS RZ, [RZ] ;  /* 0x00000000fffff984 */ /* 0x000fe20000000800 */
[----:B------:R-:W-:Y:S01]  /*26c0*/  @!PT LDS RZ, [RZ] ;  /* 0x00000000fffff984 */ /* 0x000fe20000000800 */
[----:B------:R-:W-:Y:S01]  /*26d0*/  @!P2 LDGSTS.E.BYPASS.LTC128B.128 [R35+0x13000], desc[UR4][R10.64] ;  /* 0x130000000a23afae */ /* 0x000fe2000b901d44 */
[----:B------:R-:W-:Y:S01]  /*26e0*/  @!P3 IMAD.IADD R5, R13, 0x1, R6 ;  /* 0x000000010d05b824 */ /* 0x000fe200078e0206 */
[C---:B---3--:R-:W-:Y:S02]  /*26f0*/  @!P3 LEA R6, P5, R12.reuse, R24, 0x1 ;  /* 0x000000180c06b211 */ /* 0x048fe400078a08ff */
[----:B------:R-:W-:Y:S02]  /*2700*/  @!P2 LDGSTS.E.BYPASS.LTC128B.128 [R35+0x15000], desc[UR4][R10.64+0x80] ;  /* 0x150000800a23afae */ /* 0x000fe4000b901d44 */
[----:B------:R-:W-:-:S02]  /*2710*/  @!P3 LEA.HI.X R7, R12, R25, R5, 0x1, P5 ;  /* 0x000000190c07b211 */ /* 0x000fc400028f0c05 */
[----:B------:R-:W-:Y:S01]  /*2720*/  @!P2 LDGSTS.E.BYPASS.LTC128B.128 [R35+0x17000], desc[UR4][R10.64+0x100] ;  /* 0x170001000a23afae */ /* 0x000fe2000b901d44 */
[----:B------:R-:W-:Y:S02]  /*2730*/  @!P2 LEA.HI.X R5, R18, R27, R9, 0x1, P4 ;  /* 0x0000001b1205a211 */ /* 0x000fe400020f0c09 */
[----:B------:R-:W-:Y:S01]  /*2740*/  @!P0 IADD3.X R9, R23, UR11, R14, P6, !PT ;  /* 0x0000000b17098c10 */ /* 0x000fe2000b7fe40e */
        /* <DEDUP_REMOVED lines=9> */
[----:B------:R-:W2:Y:S04]  /*27e0*/  LDL R10, [R1+0x60] ;  /* 0x00006000010a7983 */ /* 0x000ea80000100800 */
[----:B------:R-:W-:Y:S04]  /*27f0*/  @!P1 LDGSTS.E.BYPASS.LTC128B.128 [R35+0xa000], desc[UR4][R36.64+0x100] ;  /* 0x0a00010024239fae */ /* 0x000fe8000b901d44 */
        /* <DEDUP_REMOVED lines=45> */
[----:B------:R-:W0:Y:S01]  /*2ad0*/  LDGDEPBAR ;  /* 0x00000000000079af */ /* 0x000e220000000000 */
[----:B------:R-:W-:Y:S01]  /*2ae0*/  UMOV UR9, UR17 ;  /* 0x0000001100097c82 */ /* 0x000fe20008000000 */
[----:B-1----:R-:W-:-:S02]  /*2af0*/  IMAD.MOV.U32 R9, RZ, RZ, 0x7f800000 ;  /* 0x7f800000ff097424 */ /* 0x002fc400078e00ff */
[----:B------:R-:W-:Y:S01]  /*2b00*/  IMAD.MOV.U32 R8, RZ, RZ, 0x7f800000 ;  /* 0x7f800000ff087424 */ /* 0x000fe200078e00ff */
[----:B---3--:R-:W1:Y:S01]  /*2b10*/  LDC.64 R6, c[0x0][0x3b8] ;  /* 0x0000ee00ff067b82 */ /* 0x008e620000000a00 */
[----:B------:R-:W-:-:S04]  /*2b20*/  DEPBAR.LE SB0, 0x1 ;  /* 0x000080400000791a */ /* 0x000fc80000000000 */
[C---:B--2---:R-:W-:Y:S01]  /*2b30*/  VIADD R4, R10.reuse, 0x8 ;  /* 0x000000080a047836 */ /* 0x044fe20000000000 */
[----:B------:R-:W-:-:S04]  /*2b40*/  ISETP.GE.AND P1, PT, R10, UR8, PT ;  /* 0x000000080a007c0c */ /* 0x000fc8000bf26270 */
[----:B------:R-:W-:Y:S01]  /*2b50*/  ISETP.GE.AND P0, PT, R4, UR8, PT ;  /* 0x0000000804007c0c */ /* 0x000fe2000bf06270 */
[----:B------:R-:W-:Y:S01]  /*2b60*/  IMAD.MOV.U32 R4, RZ, RZ, 0x4 ;  /* 0x00000004ff047424 */ /* 0x000fe200078e00ff */
[----:B------:R-:W-:-:S03]  /*2b70*/  UMOV UR8, UR16 ;  /* 0x0000001000087c82 */ /* 0x000fc60008000000 */
[----:B------:R-:W-:-:S05]  /*2b80*/  IMAD.WIDE R4, R10, R4, UR8 ;  /* 0x000000080a047e25 */ /* 0x000fca000f8e0204 */
[----:B------:R2:W3:Y:S04]  /*2b90*/  @!P1 LDG.E R9, desc[UR4][R4.64] ;  /* 0x0000000404099981 */ /* 0x0004e8000c1e1900 */
[----:B------:R-:W4:Y:S01]  /*2ba0*/  @!P0 LDG.E R8, desc[UR4][R4.64+0x20] ;  /* 0x0000200404088981 */ /* 0x000f22000c1e1900 */
[----:B------:R-:W-:Y:S06]  /*2bb0*/  BAR.SYNC.DEFER_BLOCKING 0x0 ;  /* 0x0000000000007b1d */ /* 0x000fec0000010000 */
[----:B-1----:R-:W2:Y:S01]  /*2bc0*/  LDG.E.64 R4, desc[UR4][R6.64+0x8] ;  /* 0x0000080406047981 */ /* 0x002ea2000c1e1b00 */
[----:B------:R-:W-:Y:S01]  /*2bd0*/  UIMAD UR10, UR42, UR57, UR53 ;  /* 0x000000392a0a72a4 */ /* 0x000fe2000f8e0235 */
[----:B------:R-:W-:-:S02]  /*2be0*/  LOP3.LUT P0, RZ, R31, 0x2, RZ, 0xc0, !PT ;  /* 0x000000021fff7812 */ /* 0x000fc4000780c0ff */
[----:B------:R-:W1:Y:S04]  /*2bf0*/  LDSM.16.M88.4 R164, [R252+0x12000] ;  /* 0x01200000fca4783b */ /* 0x000e680000000200 */
[----:B------:R-:W1:Y:S04]  /*2c00*/  LDSM.16.M88.4 R168, [R252+0x12800] ;  /* 0x01280000fca8783b */ /* 0x000e680000000200 */
[----:B------:R-:W1:Y:S04]  /*2c10*/  LDSM.16.M88.4 R196, [R252+0x14000] ;  /* 0x01400000fcc4783b */ /* 0x000e680000000200 */
[----:B------:R-:W1:Y:S04]  /*2c20*/  LDSM.16.M88.4 R200, [R252+0x14800] ;  /* 0x01480000fcc8783b */ /* 0x000e680000000200 */
[----:B------:R-:W1:Y:S04]  /*2c30*/  LDSM.16.M88.4 R228, [R252+0x16000] ;  /* 0x01600000fce4783b */ /* 0x000e680000000200 */
[----:B------:R-:W1:Y:S04]  /*2c40*/  LDSM.16.M88.4 R232, [R252+0x16800] ;  /* 0x01680000fce8783b */ /* 0x000e680000000200 */
[----:B------:R-:W5:Y:S01]  /*2c50*/  LDG.E.64 R6, desc[UR4][R6.64] ;  /* 0x0000000406067981 */ /* 0x000f62000c1e1b00 */
[----:B------:R-:W-:-:S04]  /*2c60*/  USHF.L.U32 UR10, UR10, 0x5, URZ ;  /* 0x000000050a0a7899 */ /* 0x000fc8000800063f */
[----:B------:R-:W-:Y:S01]  /*2c70*/  USHF.R.S32.HI UR11, URZ, 0x1f, UR10 ;  /* 0x0000001f3f0b7899 */ /* 0x000fe2000801140a */
[----:B----4-:R4:W-:Y:S02]  /*2c80*/  STL [R1+0x5c], R8 ;  /* 0x00005c0801007387 */ /* 0x0109e40000100800 */
[--C-:B----4-:R-:W-:Y:S02]  /*2c90*/  SHF.R.S32.HI R8, RZ, 0x1f, R30.reuse ;  /* 0x0000001fff087819 */ /* 0x110fe4000001141e */
[----:B--2---:R-:W-:-:S04]  /*2ca0*/  IADD3 R4, P2, P1, R4, UR10, R30 ;  /* 0x0000000a04047c10 */ /* 0x004fc8000f95e01e */
[----:B------:R-:W-:-:S05]  /*2cb0*/  IADD3.X R5, R5, UR11, R8, P2, P1 ;  /* 0x0000000b05057c10 */ /* 0x000fca00097e2408 */
[----:B------:R2:W-:Y:S04]  /*2cc0*/  STL [R1+0x78], R5 ;  /* 0x0000780501007387 */ /* 0x0005e80000100800 */
[----:B------:R4:W-:Y:S01]  /*2cd0*/  STL.64 [R1+0x30], R28 ;  /* 0x0000301c01007387 */ /* 0x0009e20000100a00 */
[----:B-----5:R-:W-:-:S03]  /*2ce0*/  R2UR UR17, R6 ;  /* 0x00000000061172ca */ /* 0x020fc600000e0000 */
[----:B------:R-:W5:Y:S04]  /*2cf0*/  LDL R6, [R1] ;  /* 0x0000000001067983 */ /* 0x000f680000100800 */
[----:B--2---:R-:W2:Y:S01]  /*2d00*/  LDL R5, [R1+0x4] ;  /* 0x0000040001057983 */ /* 0x004ea20000100800 */
[----:B------:R-:W-:-:S05]  /*2d10*/  SEL R240, R240, 0xffffffe0, !P0 ;  /* 0xffffffe0f0f07807 */ /* 0x000fca0004000000 */
[----:B------:R-:W-:-:S05]  /*2d20*/  IMAD.IADD R240, R240, 0x1, R252 ;  /* 0x00000001f0f07824 */ /* 0x000fca00078e02fc */
[----:B------:R-:W1:Y:S04]  /*2d30*/  LDSM.16.M88.4 R172, [R240+0x12000] ;  /* 0x01200000f0ac783b */ /* 0x000e680000000200 */
[----:B------:R-:W1:Y:S04]  /*2d40*/  LDSM.16.M88.4 R176, [R240+0x12800] ;  /* 0x01280000f0b0783b */ /* 0x000e680000000200 */
[----:B------:R-:W1:Y:S04]  /*2d50*/  LDSM.16.M88.4 R204, [R240+0x14000] ;  /* 0x01400000f0cc783b */ /* 0x000e680000000200 */
[----:B------:R-:W1:Y:S04]  /*2d60*/  LDSM.16.M88.4 R208, [R240+0x14800] ;  /* 0x01480000f0d0783b */ /* 0x000e680000000200 */
[----:B------:R-:W1:Y:S04]  /*2d70*/  LDSM.16.M88.4 R236, [R240+0x16000] ;  /* 0x01600000f0ec783b */ /* 0x000e680000000200 */
[----:B------:R-:W1:Y:S04]  /*2d80*/  LDSM.16.M88.4 R240, [R240+0x16800] ;  /* 0x01680000f0f0783b */ /* 0x000e680000000200 */
[----:B---3--:R-:W-:Y:S01]  /*2d90*/  STL [R1+0x58], R9 ;  /* 0x0000580901007387 */ /* 0x008fe20000100800 */
[----:B------:R-:W-:Y:S01]  /*2da0*/  R2UR UR16, R7 ;  /* 0x00000000071072ca */ /* 0x000fe200000e0000 */
[----:B------:R-:W-:Y:S01]  /*2db0*/  UIADD3 UR12, UR12, 0x40, URZ ;  /* 0x000000400c0c7890 */ /* 0x000fe2000fffe03f */
[----:B------:R-:W-:-:S02]  /*2dc0*/  CS2R R38, SRZ ;  /* 0x0000000000267805 */ /* 0x000fc4000001ff00 */
[----:B------:R-:W-:Y:S02]  /*2dd0*/  CS2R R36, SRZ ;  /* 0x0000000000247805 */ /* 0x000fe4000001ff00 */
[----:B------:R-:W-:Y:S02]  /*2de0*/  CS2R R30, SRZ ;  /* 0x00000000001e7805 */ /* 0x000fe4000001ff00 */
[----:B----4-:R-:W-:Y:S02]  /*2df0*/  CS2R R28, SRZ ;  /* 0x00000000001c7805 */ /* 0x010fe4000001ff00 */
[----:B------:R-:W-:Y:S02]  /*2e00*/  CS2R R34, SRZ ;  /* 0x0000000000227805 */ /* 0x000fe4000001ff00 */
[----:B------:R-:W-:Y:S02]  /*2e10*/  CS2R R32, SRZ ;  /* 0x0000000000207805 */ /* 0x000fe4000001ff00 */
[----:B------:R-:W-:-:S02]  /*2e20*/  CS2R R26, SRZ ;  /* 0x00000000001a7805 */ /* 0x000fc4000001ff00 */
[----:B------:R-:W-:Y:S02]  /*2e30*/  CS2R R24, SRZ ;  /* 0x0000000000187805 */ /* 0x000fe4000001ff00 */
[----:B------:R-:W-:Y:S02]  /*2e40*/  CS2R R22, SRZ ;  /* 0x0000000000167805 */ /* 0x000fe4000001ff00 */
[----:B------:R-:W-:Y:S01]  /*2e50*/  CS2R R20, SRZ ;  /* 0x0000000000147805 */ /* 0x000fe2000001ff00 */
[----:B------:R-:W-:Y:S01]  /*2e60*/  UISETP.GE.AND UP0, UPT, UR12, UR6, UPT ;  /* 0x000000060c00728c */ /* 0x000fe2000bf06270 */
[----:B------:R-:W-:Y:S01]  /*2e70*/  UMOV UR11, UR14 ;  /* 0x0000000e000b7c82 */ /* 0x000fe20008000000 */
[----:B------:R-:W-:Y:S01]  /*2e80*/  UMOV UR10, UR15 ;  /* 0x0000000f000a7c82 */ /* 0x000fe20008000000 */
        /* <DEDUP_REMOVED lines=12> */
[----:B------:R-:W-:Y:S01]  /*2f50*/  ULDC UR12, c[0x0][0x2ec] ;  /* 0x0000bb00000c7ab9 */ /* 0x000fe20000000800 */
[----:B-----5:R-:W3:Y:S04]  /*2f60*/  LDSM.16.M88.4 R148, [R6+0x12000] ;  /* 0x012000000694783b */ /* 0x020ee80000000200 */
        /* <DEDUP_REMOVED lines=13> */
.L_x_711:
[----:B------:R-:W2:Y:S01]  /*3040*/  LDL R98, [R1] ;  /* 0x0000000001627983 */ /* 0x000ea20000100800 */
[----:B------:R-:W-:Y:S01]  /*3050*/  PLOP3.LUT P0, PT, PT, PT, UP0, 0x80, 0x0 ;  /* 0x000000000000781c */ /* 0x000fe20003f0f008 */
[----:B------:R-:W-:Y:S01]  /*3060*/  UISETP.GE.AND UP2, UPT, UR7, 0x1, UPT ;  /* 0x000000010700788c */ /* 0x000fe2000bf46270 */
[----:B------:R-:W-:Y:S02]  /*3070*/  PLOP3.LUT P3, PT, PT, PT, UP0, 0x80, 0x0 ;  /* 0x000000000000781c */ /* 0x000fe40003f6f008 */
[----:B------:R-:W3:Y:S01]  /*3080*/  LDL R249, [R1+0x8] ;  /* 0x0000080001f97983 */ /* 0x000ee20000100800 */
[----:B------:R-:W-:Y:S02]  /*3090*/  PLOP3.LUT P1, PT, PT, PT, UP0, 0x80, 0x0 ;  /* 0x000000000000781c */ /* 0x000fe40003f2f008 */
[----:B------:R-:W-:Y:S02]  /*30a0*/  PLOP3.LUT P2, PT, PT, PT, UP0, 0x80, 0x0 ;  /* 0x000000000000781c */ /* 0x000fe40003f4f008 */
[----:B------:R-:W4:Y:S01]  /*30b0*/  LDL R97, [R1+0x4] ;  /* 0x0000040001617983 */ /* 0x000f220000100800 */
[----:B------:R-:W-:Y:S02]  /*30c0*/  PLOP3.LUT P5, PT, PT, PT, UP0, 0x80, 0x0 ;  /* 0x000000000000781c */ /* 0x000fe40003faf008 */
[----:B------:R-:W-:Y:S02]  /*30d0*/  PLOP3.LUT P4, PT, PT, PT, UP0, 0x80, 0x0 ;  /* 0x000000000000781c */ /* 0x000fe40003f8f008 */
[----:B------:R-:W4:Y:S01]  /*30e0*/  LDL R248, [R1+0xc] ;  /* 0x00000c0001f87983 */ /* 0x000f220000100800 */
[----:B------:R-:W-:Y:S04]  /*30f0*/  PLOP3.LUT P6, PT, PT, PT, UP0, 0x80, 0x0 ;  /* 0x000000000000781c */ /* 0x000fe80003fcf008 */
[----:B-1----:R-:W4:Y:S05]  /*3100*/  LDL R247, [R1+0x18] ;  /* 0x0000180001f77983 */ /* 0x002f2a0000100800 */
        /* <DEDUP_REMOVED lines=403> */
[-C--:B------:R-:W-:Y:S02]  /*4a40*/  FSEL R9, R9, R81.reuse, P1 ;  /* 0x0000005109097208 */ /* 0x080fe40000800000 */
[----:B------:R-:W-:Y:S01]  /*4a50*/  FSETP.GE.FTZ.AND P1, PT, R85, RZ, PT ;  /* 0x000000ff5500720b */ /* 0x000fe20003f36000 */
[----:B------:R1:W-:Y:S01]  /*4a60*/  STS [R245+0x12000], R4 ;  /* 0x01200004f5007388 */ /* 0x0003e20000000800 */
[----:B------:R-:W-:Y:S01]  /*4a70*/  FSEL R13, R13, R81, P2 ;  /* 0x000000510d0d7208 */ /* 0x000fe20001000000 */
[----:B------:R-:W-:Y:S01]  /*4a80*/  FMUL.FTZ R9, R91, R9 ;  /* 0x000000095b097220 */ /* 0x000fe20000410000 */
[-C--:B------:R-:W-:Y:S02]  /*4a90*/  FSEL R12, R12, R81.reuse, P3 ;  /* 0x000000510c0c7208 */ /* 0x080fe40001800000 */
        /* <DEDUP_REMOVED lines=17> */
[----:B-1----:R-:W-:Y:S01]  /*4bb0*/  FADD.FTZ R4, -R80, R7 ;  /* 0x0000000750047221 */ /* 0x002fe20000010100 */
        /* <DEDUP_REMOVED lines=14> */
[----:B------:R-:W-:Y:S01]  /*4ca0*/  FMUL.FTZ R10, R89, R10 ;  /* 0x0000000a590a7220 */ /* 0x000fe20000410000 */
[----:B------:R-:W-:Y:S01]  /*4cb0*/  PLOP3.LUT P3, PT, PT, PT, UP2, 0x80, 0x0 ;  /* 0x000000000000781c */ /* 0x000fe20003f6f028 */
[----:B------:R-:W-:Y:S01]  /*4cc0*/  FMUL.FTZ R90, R90, R4 ;  /* 0x000000045a5a7220 */ /* 0x000fe20000410000 */
[----:B------:R-:W-:Y:S02]  /*4cd0*/  F2FP.BF16.F32.PACK_AB R4, R94, R95 ;  /* 0x0000005f5e04723e */ /* 0x000fe400000010ff */
[----:B------:R-:W-:Y:S01]  /*4ce0*/  FSEL R5, R5, R80, P1 ;  /* 0x0000005005057208 */ /* 0x000fe20000800000 */
[----:B------:R-:W-:Y:S01]  /*4cf0*/  @P0 FADD.FTZ R80, -R80, R19 ;  /* 0x0000001350500221 */ /* 0x000fe20000010100 */
[----:B------:R-:W-:Y:S01]  /*4d00*/  F2FP.BF16.F32.PACK_AB R6, R90, R92 ;  /* 0x0000005c5a06723e */ /* 0x000fe200000010ff */
[----:B------:R1:W-:Y:S02]  /*4d10*/  STS [R245+0x12400], R4 ;  /* 0x01240004f5007388 */ /* 0x0003e40000000800 */
        /* <DEDUP_REMOVED lines=20> */
[-C--:B-1---5:R-:W-:Y:S04]  /*4e60*/  HMMA.16816.F32.BF16 R20, R4, R8.reuse, R20 ;  /* 0x000000080414723c */ /* 0x0a2fe80000041814 */
        /* <DEDUP_REMOVED lines=84> */
.L_x_709:
        /* <DEDUP_REMOVED lines=27> */
[----:B------:R-:W-:Y:S01]  /*5560*/  LDSM.16.MT88.4 R36, [R0+0xe800] ;  /* 0x00e800000024783b */ /* 0x000fe20000004200 */
[----:B----4-:R-:W1:Y:S03]  /*5570*/  LDC R22, c[0x0][0x270] ;  /* 0x00009c00ff167b82 */ /* 0x010e660000000800 */
[----:B------:R-:W4:Y:S01]  /*5580*/  LDL R20, [R1+0x20] ;  /* 0x0000200001147983 */ /* 0x000f220000100800 */
[----:B-1----:R-:W-:Y:S04]  /*5590*/  IMAD R23, R22, UR32, RZ ;  /* 0x0000002016177c24 */ /* 0x002fe8000f8e02ff */
[----:B------:R-:W-:Y:S01]  /*55a0*/  IMAD R22, R23, 0x28, RZ ;  /* 0x0000002817167824 */ /* 0x000fe200078e02ff */
        /* <DEDUP_REMOVED lines=70> */
[----:B---3--:R-:W2:Y:S01]  /*5a10*/  @P3 LDG.E R33, desc[UR4][R28.64+0x20] ;  /* 0x000020041c213981 */ /* 0x008ea2000c1e1900 */
[C---:B------:R-:W-:Y:S01]  /*5a20*/  IMAD.SHL.U32 R249, R23.reuse, 0x10, RZ ;  /* 0x0000001017f97824 */ /* 0x040fe200078e00ff */
[-C--:B------:R-:W-:Y:S02]  /*5a30*/  HMMA.16816.F32.BF16 R84, R244, R24.reuse, R84 ;  /* 0x00000018f454723c */ /* 0x080fe40000041854 */
[----:B------:R1:W3:Y:S03]  /*5a40*/  @P3 LDG.E R32, desc[UR4][R28.64] ;  /* 0x000000041c203981 */ /* 0x0002e6000c1e1900 */
[C---:B------:R-:W-:Y:S01]  /*5a50*/  IMAD.U32 R248, R23.reuse, -0x40, RZ ;  /* 0xffffffc017f87824 */ /* 0x040fe200078e00ff */
[C---:B------:R-:W-:Y:S01]  /*5a60*/  HMMA.16816.F32.BF16 R88, R36.reuse, R24, R88 ;  /* 0x000000182458723c */ /* 0x040fe20000041858 */
[----:B------:R-:W1:Y:S05]  /*5a70*/  LDC R24, c[0x0][0x270] ;  /* 0x00009c00ff187b82 */ /* 0x000e6a0000000800 */
[-C--:B------:R-:W-:Y:S05]  /*5a80*/  HMMA.16816.F32.BF16 R92, R36, R26.reuse, R92 ;  /* 0x0000001a245c723c */ /* 0x080fea000004185c */
[----:B------:R-:W-:Y:S01]  /*5a90*/  IMAD.MOV.U32 R25, RZ, RZ, R30 ;  /* 0x000000ffff197224 */ /* 0x000fe200078e001e */
[----:B------:R-:W-:Y:S05]  /*5aa0*/  HMMA.16816.F32.BF16 R96, R244, R26, R96 ;  /* 0x0000001af460723c */ /* 0x000fea0000041860 */
[C---:B------:R-:W-:Y:S02]  /*5ab0*/  IMAD R30, R23.reuse, 0x18, RZ ;  /* 0x00000018171e7824 */ /* 0x040fe400078e02ff */
[C---:B-1----:R-:W-:Y:S04]  /*5ac0*/  IMAD.SHL.U32 R28, R23.reuse, 0x20, RZ ;  /* 0x00000020171c7824 */ /* 0x042fe800078e00ff */
[----:B------:R-:W-:Y:S02]  /*5ad0*/  IMAD R29, R24, UR32, RZ ;  /* 0x00000020181d7c24 */ /* 0x000fe4000f8e02ff */
[----:B------:R-:W-:Y:S02]  /*5ae0*/  IMAD R24, R23, 0x38, RZ ;  /* 0x0000003817187824 */ /* 0x000fe400078e02ff */
[----:B------:R-:W-:Y:S01]  /*5af0*/  IMAD.SHL.U32 R29, R29, 0x20, RZ ;  /* 0x000000201d1d7824 */ /* 0x000fe200078e00ff */
[C---:B----4-:R-:W-:Y:S04]  /*5b00*/  LEA R251, P0, R248.reuse, R20, 0x2 ;  /* 0x00000014f8fb7211 */ /* 0x050fe800078010ff */
[----:B------:R-:W-:Y:S01]  /*5b10*/  LEA.HI.X.SX32 R250, R248, R21, 0x2, P0 ;  /* 0x00000015f8fa7211 */ /* 0x000fe200000f16ff */
[----:B------:R-:W-:Y:S02]  /*5b20*/  IMAD.MOV.U32 R20, RZ, RZ, R251 ;  /* 0x000000ffff147224 */ /* 0x000fe400078e00fb */
[----:B------:R-:W-:Y:S02]  /*5b30*/  IMAD.SHL.U32 R248, R23, 0x8, RZ ;  /* 0x0000000817f87824 */ /* 0x000fe400078e00ff */
[----:B------:R-:W-:Y:S01]  /*5b40*/  IMAD.MOV.U32 R21, RZ, RZ, R250 ;  /* 0x000000ffff157224 */ /* 0x000fe200078e00fa */
[-C--:B------:R-:W-:Y:S02]  /*5b50*/  LEA R22, P2, R22, R20.reuse, 0x2 ;  /* 0x0000001416167211 */ /* 0x080fe400078410ff */
[CC--:B------:R-:W-:Y:S02]  /*5b60*/  LEA R250, P1, R248.reuse, R20.reuse, 0x2 ;  /* 0x00000014f8fa7211 */ /* 0x0c0fe400078210ff */
[----:B------:R-:W-:Y:S02]  /*5b70*/  STL.64 [R1+0x30], R20 ;  /* 0x0000301401007387 */ /* 0x000fe40000100a00 */
[-C--:B------:R-:W-:Y:S02]  /*5b80*/  LEA.HI.X.SX32 R251, R248, R21.reuse, 0x2, P1 ;  /* 0x00000015f8fb7211 */ /* 0x080fe400008f16ff */
[----:B------:R1:W-:Y:S04]  /*5b90*/  REDG.E.ADD.F32.FTZ.RN.STRONG.GPU desc[UR4][R20.64], R4 ;  /* 0x00000004140079a6 */ /* 0x0003e8000c10f384 */
[----:B------:R4:W-:Y:S01]  /*5ba0*/  REDG.E.ADD.F32.FTZ.RN.STRONG.GPU desc[UR4][R250.64], R5 ;  /* 0x00000005fa0079a6 */ /* 0x0009e2000c10f384 */
[CC--:B-1----:R-:W-:Y:S04]  /*5bb0*/  LEA R4, P1, R30.reuse, R20.reuse, 0x2 ;  /* 0x000000141e047211 */ /* 0x0c2fe800078210ff */
[-C--:B----4-:R-:W-:Y:S01]  /*5bc0*/  LEA.HI.X.SX32 R5, R30, R21.reuse, 0x2, P1 ;  /* 0x000000151e057211 */ /* 0x090fe200008f16ff */
[----:B--2---:R-:W-:Y:S04]  /*5bd0*/  @P3 STL [R1+0x5c], R33 ;  /* 0x00005c2101003387 */ /* 0x004fe80000100800 */
        /* <DEDUP_REMOVED lines=257> */
.L_x_710:
[----:B------:R-:W-:Y:S01]  /*6bf0*/  ISETP.LT.AND P0, PT, RZ, UR7, PT ;  /* 0x00000007ff007c0c */ /* 0x000fe2000bf01270 */
[----:B------:R-:W-:Y:S11]  /*6c00*/  UIADD3 UR7, UR7, -0x1, URZ ;  /* 0xffffffff07077890 */ /* 0x000ff6000fffe03f */
[----:B------:R-:W-:Y:S01]  /*6c10*/  @!UPT UIADD3 URZ, URZ, URZ, URZ ;  /* 0x0000003f3f3ff290 */ /* 0x000fe2000fffe03f */
[----:B------:R-:W-:Y:S05]  /*6c20*/  @P0 BRA `(.L_x_711) ;  /* 0xffffffc400040947 */ /* 0x000fea000383ffff */
[----:B------:R-:W2:Y:S01]  /*6c30*/  LDL R85, [R1+0x70] ;  /* 0x0000700001557983 */ /* 0x000ea20000100800 */
[----:B------:R-:W-:Y:S01]  /*6c40*/  ULDC UR8, c[0x0][0x38c] ;  /* 0x0000e30000087ab9 */ /* 0x000fe20000000800 */
[----:B------:R-:W-:Y:S02]  /*6c50*/  ULDC UR7, c[0x0][0x390] ;  /* 0x0000e40000077ab9 */ /* 0x000fe40000000800 */
[----:B------:R-:W3:Y:S01]  /*6c60*/  LDL R84, [R1+0x74] ;  /* 0x0000740001547983 */ /* 0x000ee20000100800 */
[----:B------:R-:W-:Y:S01]  /*6c70*/  FMUL.FTZ R15, R49, UR8 ;  /* 0x00000008310f7c20 */ /* 0x000fe20008410000 */
[----:B------:R-:W-:Y:S01]  /*6c80*/  FMUL.FTZ R69, R48, UR8 ;  /* 0x0000000830457c20 */ /* 0x000fe20008410000 */
[----:B------:R-:W-:Y:S01]  /*6c90*/  FMUL.FTZ R100, R100, UR7 ;  /* 0x0000000764647c20 */ /* 0x000fe20008410000 */
[----:B------:R-:W-:Y:S01]  /*6ca0*/  FMUL.FTZ R49, R101, UR7 ;  /* 0x0000000765317c20 */ /* 0x000fe20008410000 */
[----:B------:R-:W-:Y:S01]  /*6cb0*/  FMUL.FTZ R14, R51, UR8 ;  /* 0x00000008330e7c20 */ /* 0x000fe20008410000 */
[----:B-----5:R-:W-:Y:S01]  /*6cc0*/  FMUL.FTZ R13, R45, UR8 ;  /* 0x000000082d0d7c20 */ /* 0x020fe20008410000 */
        /* <DEDUP_REMOVED lines=116> */
[----:B-1----:R-:W-:Y:S01]  /*7410*/  FMUL.FTZ R9, R57, UR8 ;  /* 0x0000000839097c20 */ /* 0x002fe20008410000 */
        /* <DEDUP_REMOVED lines=68> */
[----:B------:R-:W-:Y:S04]  /*7860*/  STS [R85+0x9400], R16 ;  /* 0x0094001055007388 */ /* 0x000fe80000000800 */
[----:B------:R-:W-:Y:S01]  /*7870*/  STS [R84+0x9000], R13 ;  /* 0x0090000d54007388 */ /* 0x000fe20000000800 */
[----:B-1----:R-:W1:Y:S03]  /*7880*/  S2R R19, SR_TID.X ;  /* 0x0000000000137919 */ /* 0x002e660000002100 */
        /* <DEDUP_REMOVED lines=8> */
[----:B------:R2:W-:Y:S01]  /*7910*/  STS [R84+0xb400], R4 ;  /* 0x00b4000454007388 */ /* 0x0005e20000000800 */
[----:B-1----:R-:W-:Y:S01]  /*7920*/  SHF.R.S32.HI R6, RZ, 0x1f, R19 ;  /* 0x0000001fff067819 */ /* 0x002fe20000011413 */
[----:B------:R-:W-:Y:S06]  /*7930*/  @P0 BRA `(.L_x_712) ;  /* 0x0000000000340947 */ /* 0x000fec0003800000 */
        /* <DEDUP_REMOVED lines=13> */
.L_x_712:
        /* <DEDUP_REMOVED lines=23> */
.L_x_713:
[----:B------:R-:W-:Y:S01]  /*7b80*/  BAR.SYNC.DEFER_BLOCKING 0x0 ;  /* 0x0000000000007b1d */ /* 0x000fe20000010000 */
[----:B------:R-:W-:Y:S01]  /*7b90*/  IMAD.SHL.U32 R6, R6, 0x8, RZ ;  /* 0x0000000806067824 */ /* 0x000fe200078e00ff */
[----:B------:R-:W-:Y:S01]  /*7ba0*/  USHF.R.S32.HI UR7, URZ, 0x1f, UR17 ;  /* 0x0000001f3f077899 */ /* 0x000fe20008011411 */
[----:B--2---:R-:W-:Y:S01]  /*7bb0*/  IMAD.U32 R4, RZ, RZ, UR12 ;  /* 0x0000000cff047e24 */ /* 0x004fe2000f8e00ff */
[----:B------:R-:W-:Y:S02]  /*7bc0*/  UIMAD UR6, UR30, -0x40, UR6 ;  /* 0xffffffc01e0678a4 */ /* 0x000fe4000f8e0206 */
[----:B------:R-:W-:Y:S01]  /*7bd0*/  UIMAD UR10, UR7, UR12, URZ ;  /* 0x0000000c070a72a4 */ /* 0x000fe2000f8e023f */
[--C-:B------:R-:W-:Y:S01]  /*7be0*/  SHF.R.S32.HI R7, RZ, 0x1f, R6.reuse ;  /* 0x0000001fff077819 */ /* 0x100fe20000011406 */
[----:B------:R-:W1:Y:S01]  /*7bf0*/  S2R R53, SR_TID.X ;  /* 0x0000000000357919 */ /* 0x000e620000002100 */
[----:B------:R-:W-:Y:S01]  /*7c00*/  USHF.R.S32.HI UR15, URZ, 0x1f, UR53 ;  /* 0x0000001f3f0f7899 */ /* 0x000fe20008011435 */
[----:B------:R-:W-:Y:S01]  /*7c10*/  BSSY B0, `(.L_x_714) ;  /* 0x000002a000007945 */ /* 0x000fe20003800000 */
[----:B------:R-:W-:Y:S01]  /*7c20*/  UIMAD UR10, UR17, UR13, UR10 ;  /* 0x0000000d110a72a4 */ /* 0x000fe2000f8e020a */
[----:B------:R-:W2:Y:S01]  /*7c30*/  S2R R54, SR_TID.X ;  /* 0x0000000000367919 */ /* 0x000ea20000002100 */
[----:B------:R-:W-:-:S04]  /*7c40*/  IMAD.WIDE.U32 R4, R4, UR17, R6 ;  /* 0x0000001104047c25 */ /* 0x000fc8000f8e0006 */
[----:B------:R-:W-:Y:S01]  /*7c50*/  IMAD.U32 R8, RZ, RZ, UR10 ;  /* 0x0000000aff087e24 */ /* 0x000fe2000f8e00ff */
[----:B------:R-:W-:Y:S01]  /*7c60*/  IADD3 R4, P0, R4, UR18, RZ ;  /* 0x0000001204047c10 */ /* 0x000fe2000ff1e0ff */
[----:B------:R-:W-:Y:S02]  /*7c70*/  ULDC.64 UR10, c[0x0][0x468] ;  /* 0x00011a00000a7ab9 */ /* 0x000fe40000000a00 */
[----:B------:R-:W-:Y:S01]  /*7c80*/  UIMAD UR15, UR15, UR10, URZ ;  /* 0x0000000a0f0f72a4 */ /* 0x000fe2000f8e023f */
        /* <DEDUP_REMOVED lines=34> */
.L_x_715:
[----:B------:R-:W-:Y:S05]  /*7eb0*/  BSYNC B0 ;  /* 0x0000000000007941 */ /* 0x000fea0003800000 */
.L_x_714:
        /* <DEDUP_REMOVED lines=15> */
.L_x_717:
[----:B------:R-:W-:Y:S05]  /*7fb0*/  BSYNC B0 ;  /* 0x0000000000007941 */ /* 0x000fea0003800000 */
.L_x_716:
[----:B--2---:R2:W1:Y:S01]  /*7fc0*/  LDS.128 R20, [R247+0x12000] ;  /* 0x01200000f7147984 */ /* 0x0044620000000c00 */
[----:B------:R-:W-:Y:S01]  /*7fd0*/  UIMAD UR6, UR7, UR8, URZ ;  /* 0x00000008070672a4 */ /* 0x000fe2000f8e023f */
[----:B----4-:R-:W-:Y:S01]  /*7fe0*/  IMAD.U32 R4, RZ, RZ, UR8 ;  /* 0x00000008ff047e24 */ /* 0x010fe2000f8e00ff */
[----:B------:R-:W-:Y:S01]  /*7ff0*/  USHF.R.S32.HI UR10, URZ, 0x1f, UR53 ;  /* 0x0000001f3f0a7899 */ /* 0x000fe20008011435 */
[----:B------:R2:W4:Y:S01]  /*8000*/  LDS.128 R16, [R247+0x14000] ;  /* 0x01400000f7107984 */ /* 0x0005220000000c00 */
        /* <DEDUP_REMOVED lines=26> */
.L_x_719:
[----:B------:R-:W-:Y:S05]  /*81b0*/  BSYNC B0 ;  /* 0x0000000000007941 */ /* 0x000fea0003800000 */
.L_x_718:
        /* <DEDUP_REMOVED lines=15> */
.L_x_708:
        /* <DEDUP_REMOVED lines=23> */
.L_x_721:
        /* <DEDUP_REMOVED lines=21> */
.L_x_722:
[----:B------:R-:W1:Y:S01]  /*8570*/  S2R R15, SR_TID.X ;  /* 0x00000000000f7919 */ /* 0x000e620000002100 */
[----:B------:R-:W-:Y:S01]  /*8580*/  UIMAD UR7, UR17, UR12, URZ ;  /* 0x0000000c110772a4 */ /* 0x000fe2000f8e023f */
[----:B------:R-:W-:Y:S01]  /*8590*/  IMAD.U32 R6, RZ, RZ, UR12 ;  /* 0x0000000cff067e24 */ /* 0x000fe2000f8e00ff */
[----:B------:R-:W-:Y:S01]  /*85a0*/  UIMAD UR6, UR30, -0x40, UR6 ;  /* 0xffffffc01e0678a4 */ /* 0x000fe2000f8e0206 */
[----:B------:R-:W2:Y:S01]  /*85b0*/  S2R R16, SR_TID.X ;  /* 0x0000000000107919 */ /* 0x000ea20000002100 */
[----:B------:R-:W-:Y:S01]  /*85c0*/  UIMAD UR7, UR16, UR13, UR7 ;  /* 0x0000000d100772a4 */ /* 0x000fe2000f8e0207 */
[----:B------:R-:W-:Y:S01]  /*85d0*/  IMAD.WIDE.U32 R6, R6, UR16, R4 ;  /* 0x0000001006067c25 */ /* 0x000fe2000f8e0004 */
[----:B------:R-:W-:Y:S01]  /*85e0*/  ULDC.64 UR10, c[0x0][0x468] ;  /* 0x00011a00000a7ab9 */ /* 0x000fe20000000a00 */
[----:B------:R-:W-:Y:S03]  /*85f0*/  BSSY B0, `(.L_x_723) ;  /* 0x000001d000007945 */ /* 0x000fe60003800000 */
[----:B------:R-:W-:Y:S01]  /*8600*/  IMAD.U32 R9, RZ, RZ, UR7 ;  /* 0x00000007ff097e24 */ /* 0x000fe2000f8e00ff */
[----:B------:R-:W-:Y:S01]  /*8610*/  IADD3 R8, P0, R6, UR18, RZ ;  /* 0x0000001206087c10 */ /* 0x000fe2000ff1e0ff */
[----:B------:R-:W-:Y:S01]  /*8620*/  UIMAD UR7, UR61, UR10, URZ ;  /* 0x0000000a3d0772a4 */ /* 0x000fe2000f8e023f */
[----:B------:R-:W-:-:S02]  /*8630*/  IMAD.U32 R6, RZ, RZ, UR10 ;  /* 0x0000000aff067e24 */ /* 0x000fc4000f8e00ff */
[----:B------:R-:W-:Y:S01]  /*8640*/  IADD3.X R9, R7, UR19, R9, P0, !PT ;  /* 0x0000001307097c10 */ /* 0x000fe200087fe409 */
        /* <DEDUP_REMOVED lines=23> */
.L_x_724:
[----:B------:R-:W-:Y:S05]  /*87c0*/  BSYNC B0 ;  /* 0x0000000000007941 */ /* 0x000fea0003800000 */
.L_x_723:
        /* <DEDUP_REMOVED lines=15> */
.L_x_726:
[----:B------:R-:W-:Y:S05]  /*88c0*/  BSYNC B0 ;  /* 0x0000000000007941 */ /* 0x000fea0003800000 */
.L_x_725:
[----:B-12---:R-:W-:Y:S01]  /*88d0*/  IMAD.U32 R6, RZ, RZ, UR8 ;  /* 0x00000008ff067e24 */ /* 0x006fe2000f8e00ff */
[----:B------:R-:W-:Y:S01]  /*88e0*/  UIMAD UR6, UR17, UR8, URZ ;  /* 0x00000008110672a4 */ /* 0x000fe2000f8e023f */
[----:B------:R-:W-:Y:S02]  /*88f0*/  BSSY B0, `(.L_x_727) ;  /* 0x0000019000007945 */ /* 0x000fe40003800000 */
[----:B------:R-:W-:Y:S01]  /*8900*/  IMAD.WIDE.U32 R4, R6, UR16, R4 ;  /* 0x0000001006047c25 */ /* 0x000fe2000f8e0004 */
[----:B------:R-:W-:Y:S02]  /*8910*/  UIMAD UR6, UR16, UR9, UR6 ;  /* 0x00000009100672a4 */ /* 0x000fe4000f8e0206 */
[----:B------:R-:W-:-:S04]  /*8920*/  IADD3 R6, P0, R4, UR14, RZ ;  /* 0x0000000e04067c10 */ /* 0x000fc8000ff1e0ff */
[----:B------:R-:W-:Y:S01]  /*8930*/  IMAD.U32 R4, RZ, RZ, UR6 ;  /* 0x00000006ff047e24 */ /* 0x000fe2000f8e00ff */
[----:B------:R-:W-:Y:S02]  /*8940*/  ULDC.64 UR6, c[0x0][0x470] ;  /* 0x00011c0000067ab9 */ /* 0x000fe40000000a00 */
[----:B------:R-:W-:Y:S02]  /*8950*/  UIMAD UR10, UR61, UR6, URZ ;  /* 0x000000063d0a72a4 */ /* 0x000fe4000f8e023f */
        /* <DEDUP_REMOVED lines=18> */
.L_x_728:
[----:B------:R-:W-:Y:S05]  /*8a80*/  BSYNC B0 ;  /* 0x0000000000007941 */ /* 0x000fea0003800000 */
.L_x_727:
        /* <DEDUP_REMOVED lines=14> */
.L_x_720:
[----:B------:R-:W-:Y:S05]  /*8b70*/  BSYNC B1 ;  /* 0x0000000000017941 */ /* 0x000fea0003800000 */
.L_x_703:
[----:B------:R-:W-:Y:S02]  /*8b80*/  ULDC UR6, c[0x0][0xc] ;  /* 0x0000030000067ab9 */ /* 0x000fe40000000800 */
[----:B------:R-:W-:-:S04]  /*8b90*/  UIADD3 UR30, UR6, UR30, URZ ;  /* 0x0000001e061e7290 */ /* 0x000fc8000fffe03f */
[----:B------:R-:W-:-:S06]  /*8ba0*/  UISETP.GE.AND UP0, UPT, UR30, UR60, UPT ;  /* 0x0000003c1e00728c */ /* 0x000fcc000bf06270 */
[----:B------:R-:W-:-:S13]  /*8bb0*/  PLOP3.LUT P0, PT, PT, PT, UP0, 0x80, 0x0 ;  /* 0x000000000000781c */ /* 0x000fda0003f0f008 */
[----:B------:R-:W-:Y:S05]  /*8bc0*/  @P0 BRA `(.L_x_729) ;  /* 0x0000000000040947 */ /* 0x000fea0003800000 */
[----:B------:R-:W-:Y:S05]  /*8bd0*/  BRA `(.L_x_730) ;  /* 0xffffff7c00e07947 */ /* 0x000fea000383ffff */
.L_x_729:
[----:B------:R-:W-:Y:S05]  /*8be0*/  EXIT ;  /* 0x000000000000794d */ /* 0x000fea0003800000 */
.L_x_731:
        /* <DEDUP_REMOVED lines=9> */
.L_x_1599:


//--------------------- .text._ZN5flash44flash_bwd_dq_dk_dv_loop_seqk_parallel_kernelI23Flash_bwd_kernel_traitsILi192ELi64ELi64ELi8ELi4ELi2ELi2ELb1ELb1EN7cutlass10bfloat16_tE19Flash_kernel_traitsILi192ELi64ELi64ELi8ES3_EELb0ELb0ELb0ELb0ELb0ELb1ELb1EEEvNS_16Flash_bwd_paramsE --------------------------
	.section	.text._ZN5flash44flash_bwd_dq_dk_dv_loop_seqk_parallel_kernelI23Flash_bwd_kernel_traitsILi192ELi64ELi64ELi8ELi4ELi2ELi2ELb1ELb1EN7cutlass10bfloat16_tE19Flash_kernel_traitsILi192ELi64ELi64ELi8ES3_EELb0ELb0ELb0ELb0ELb0ELb1ELb1EEEvNS_16Flash_bwd_paramsE,"ax",@progbits
	.align	128
        .global         _ZN5flash44flash_bwd_dq_dk_dv_loop_seqk_parallel_kernelI23Flash_bwd_kernel_traitsILi192ELi64ELi64ELi8ELi4ELi2ELi2ELb1ELb1EN7cutlass10bfloat16_tE19Flash_kernel_traitsILi192ELi64ELi64ELi8ES3_EELb0ELb0ELb0ELb0ELb0ELb1ELb1EEEvNS_16Flash_bwd_paramsE
        .type           _ZN5flash44flash_bwd_dq_dk_dv_loop_seqk_parallel_kernelI23Flash_bwd_kernel_traitsILi192ELi64ELi64ELi8ELi4ELi2ELi2ELb1ELb1EN7cutlass10bfloat16_tE19Flash_kernel_traitsILi192ELi64ELi64ELi8ES3_EELb0ELb0ELb0ELb0ELb0ELb1ELb1EEEvNS_16Flash_bwd_paramsE,@function
        .size           _ZN5flash44flash_bwd_dq_dk_dv_loop_seqk_parallel_kernelI23Flash_bwd_kernel_traitsILi192ELi64ELi64ELi8ELi4ELi2ELi2ELb1ELb1EN7cutlass10bfloat16_tE19Flash_kernel_traitsILi192ELi64ELi64ELi8ES3_EELb0ELb0ELb0ELb0ELb0ELb1ELb1EEEvNS_16Flash_bwd_paramsE,(.L_x_1600 - _ZN5flash44flash_bwd_dq_dk_dv_loop_seqk_parallel_kernelI23Flash_bwd_kernel_traitsILi192ELi64ELi64ELi8ELi4ELi2ELi2ELb1ELb1EN7cutlass10bfloat16_tE19Flash_kernel_traitsILi192ELi64ELi64ELi8ES3_EELb0ELb0ELb0ELb0ELb0ELb1ELb1EEEvNS_16Flash_bwd_paramsE)
        .other          _ZN5flash44flash_bwd_dq_dk_dv_loop_seqk_parallel_kernelI23Flash_bwd_kernel_traitsILi192ELi64ELi64ELi8ELi4ELi2ELi2ELb1ELb1EN7cutlass10bfloat16_tE19Flash_kernel_traitsILi192ELi64ELi64ELi8ES3_EELb0ELb0ELb0ELb0ELb0ELb1ELb1EEEvNS_16Flash_bwd_paramsE,@"STO_CUDA_ENTRY STV_DEFAULT"
_ZN5flash44flash_bwd_dq_dk_dv_loop_seqk_parallel_kernelI23Flash_bwd_kernel_traitsILi192ELi64ELi64ELi8ELi4ELi2ELi2ELb1ELb1EN7cutlass10bfloat16_tE19Flash_kernel_traitsILi192ELi64ELi64ELi8ES3_EELb0ELb0ELb0ELb0ELb0ELb1ELb1EEEvNS_16Flash_bwd_paramsE:
.text._ZN5flash44flash_bwd_dq_dk_dv_loop_seqk_parallel_kernelI23Flash_bwd_kernel_traitsILi192ELi64ELi64ELi8ELi4ELi2ELi2ELb1ELb1EN7cutlass10bfloat16_tE19Flash_kernel_traitsILi192ELi64ELi64ELi8ES3_EELb0ELb0ELb0ELb0ELb0ELb1ELb1EEEvNS_16Flash_bwd_paramsE:
        /* <DEDUP_REMOVED lines=178> */
.L_x_760:
        /* <DEDUP_REMOVED lines=67> */
.L_x_732:
        /* <DEDUP_REMOVED lines=131> */
.L_x_734:
        /* <DEDUP_REMOVED lines=13> */
.L_x_735:
        /* <DEDUP_REMOVED lines=11> */
.L_x_736:
[----:B------:R-:W-:-:S04]  /*1900*/  UIMAD UR8, UR43, UR58, UR54 ;  /* 0x0000003a2b0872a4 */ /* 0x000fc8000f8e0236 */
[----:B------:R-:W-:-:S12]  /*1910*/  UIMAD UR8, UR8, UR57, URZ ;  /* 0x00000039080872a4 */ /* 0x000fd8000f8e023f */
.L_x_737:
        /* <DEDUP_REMOVED lines=100> */
[----:B------:R-:W-:-:S02]  /*1f60*/  IADD3 R8, P5, R8, UR28, RZ ;  /* 0x0000001c08087c10 */ /* 0x000fc4000ffbe0ff */
[----:B------:R-:W-:Y:S01]  /*1f70*/  ISETP.GE.AND P3, PT, R35, UR10, PT ;  /* 0x0000000a23007c0c */ /* 0x000fe2000bf66270 */
[----:B------:R-:W-:Y:S01]  /*1f80*/  IMAD.WIDE.U32 R14, R14, 0x40, RZ ;  /* 0x000000400e0e7825 */ /* 0x000fe200078e00ff */
[----:B------:R-:W-:Y:S01]  /*1f90*/  IADD3 R10, P1, R4, UR29, RZ ;  /* 0x0000001d040a7c10 */ /* 0x000fe2000ff3e0ff */
[----:B------:R-:W1:Y:S02]  /*1fa0*/  @!P2 LDC.64 R26, c[0x0][0x220] ;  /* 0x00008800ff1aab82 */ /* 0x000e640000000a00 */
[----:B------:R-:W-:Y:S02]  /*1fb0*/  IMAD.MOV.U32 R38, RZ, RZ, R12 ;  /* 0x000000ffff267224 */ /* 0x000fe400078e000c */
[----:B------:R-:W-:Y:S02]  /*1fc0*/  IMAD.MOV.U32 R39, RZ, RZ, R13 ;  /* 0x000000ffff277224 */ /* 0x000fe400078e000d */
[----:B------:R-:W-:Y:S01]  /*1fd0*/  IMAD.U32 R13, RZ, RZ, UR12 ;  /* 0x0000000cff0d7e24 */ /* 0x000fe2000f8e00ff */
[----:B------:R-:W-:Y:S01]  /*1fe0*/  ULDC.64 UR12, c[0x0][0x268] ;  /* 0x00009a00000c7ab9 */ /* 0x000fe20000000a00 */
[----:B------:R-:W-:Y:S01]  /*1ff0*/  IMAD.U32 R11, RZ, RZ, UR11 ;  /* 0x0000000bff0b7e24 */ /* 0x000fe2000f8e00ff */
[----:B------:R-:W-:Y:S01]  /*2000*/  @!P0 IADD3 R12, P4, R38, R14, RZ ;  /* 0x0000000e260c8210 */ /* 0x000fe20007f9e0ff */
        /* <DEDUP_REMOVED lines=8> */
[C---:B------:R-:W-:Y:S01]  /*2090*/  IMAD.WIDE.U32 R4, R6.reuse, UR12, R8 ;  /* 0x0000000c06047c25 */ /* 0x040fe2000f8e0008 */
[----:B------:R-:W3:Y:S01]  /*20a0*/  @!P3 LDC.64 R24, c[0x0][0x220] ;  /* 0x00008800ff18bb82 */ /* 0x000ee20000000a00 */
[----:B------:R-:W-:Y:S01]  /*20b0*/  ULDC.64 UR10, c[0x0][0x260] ;  /* 0x00009800000a7ab9 */ /* 0x000fe20000000a00 */
[----:B------:R-:W-:Y:S01]  /*20c0*/  USHF.L.U32 UR12, UR37, 0x6, URZ ;  /* 0x00000006250c7899 */ /* 0x000fe2000800063f */
[----:B------:R-:W-:Y:S01]  /*20d0*/  IMAD.IADD R5, R5, 0x1, R15 ;  /* 0x0000000105057824 */ /* 0x000fe200078e020f */
[----:B------:R4:W-:Y:S01]  /*20e0*/  STL.64 [R1+0x40], R38 ;  /* 0x0000402601007387 */ /* 0x0009e20000100a00 */
[----:B------:R-:W-:Y:S01]  /*20f0*/  @!P2 IMAD.X R15, RZ, RZ, R30, P1 ;  /* 0x000000ffff0fa224 */ /* 0x000fe200008e061e */
[----:B------:R-:W-:Y:S01]  /*2100*/  PLOP3.LUT P1, PT, PT, PT, UP4, 0x80, 0x0 ;  /* 0x000000000000781c */ /* 0x000fe20003f2f048 */
[----:B------:R-:W-:Y:S01]  /*2110*/  IMAD R14, R17, UR10, RZ ;  /* 0x0000000a110e7c24 */ /* 0x000fe2000f8e02ff */
[----:B------:R-:W-:Y:S01]  /*2120*/  @!P2 IADD3 R17, P4, R35, 0x20, RZ ;  /* 0x000000202311a810 */ /* 0x000fe20007f9e0ff */
[----:B------:R-:W-:-:S04]  /*2130*/  IMAD.WIDE.U32 R8, R6, UR10, R10 ;  /* 0x0000000a06087c25 */ /* 0x000fc8000f8e000a */
[----:B------:R-:W-:Y:S01]  /*2140*/  IMAD R22, R6, UR11, R14 ;  /* 0x0000000b06167c24 */ /* 0x000fe2000f8e020e */
[----:B------:R-:W-:Y:S01]  /*2150*/  UIMAD.WIDE.U32 UR10, UR36, 0x40, URZ ;  /* 0x00000040240a78a5 */ /* 0x000fe2000f8e003f */
[----:B------:R-:W-:Y:S02]  /*2160*/  @!P3 IMAD R6, R30, UR24, RZ ;  /* 0x000000181e06bc24 */ /* 0x000fe4000f8e02ff */
[----:B------:R-:W-:Y:S02]  /*2170*/  @!P2 IMAD.MOV.U32 R10, RZ, RZ, R4 ;  /* 0x000000ffff0aa224 */ /* 0x000fe400078e0004 */
[----:B------:R-:W-:Y:S01]  /*2180*/  @P1 BAR.SYNC.DEFER_BLOCKING 0x0 ;  /* 0x0000000000001b1d */ /* 0x000fe20000010000 */
[----:B------:R-:W-:Y:S01]  /*2190*/  @!P2 IMAD.MOV.U32 R11, RZ, RZ, R5 ;  /* 0x000000ffff0ba224 */ /* 0x000fe200078e0005 */
[C---:B------:R-:W-:Y:S01]  /*21a0*/  ISETP.GE.AND P1, PT, R35.reuse, UR8, PT ;  /* 0x0000000823007c0c */ /* 0x040fe2000bf26270 */
[----:B------:R-:W-:Y:S02]  /*21b0*/  @!P3 IMAD R14, R35, UR25, R6 ;  /* 0x00000019230ebc24 */ /* 0x000fe4000f8e0206 */
[----:B------:R-:W-:-:S02]  /*21c0*/  @!P2 IMAD R6, R15, UR24, RZ ;  /* 0x000000180f06ac24 */ /* 0x000fc4000f8e02ff */
[----:B------:R-:W-:-:S04]  /*21d0*/  @!P3 IMAD.WIDE.U32 R4, R35, UR24, R4 ;  /* 0x000000182304bc25 */ /* 0x000fc8000f8e0004 */
[----:B------:R-:W-:Y:S02]  /*21e0*/  @!P2 IMAD.X R18, RZ, RZ, R30, P4 ;  /* 0x000000ffff12a224 */ /* 0x000fe400020e061e */
[----:B------:R-:W-:Y:S01]  /*21f0*/  @!P2 IMAD R19, R7, UR25, R6 ;  /* 0x000000190713ac24 */ /* 0x000fe2000f8e0206 */
[----:B---3--:R-:W-:Y:S01]  /*2200*/  @!P3 LEA R6, P4, R4, R24, 0x1 ;  /* 0x000000180406b211 */ /* 0x008fe200078808ff */
[----:B------:R-:W-:Y:S02]  /*2210*/  @!P3 IMAD.IADD R14, R5, 0x1, R14 ;  /* 0x00000001050eb824 */ /* 0x000fe400078e020e */
[----:B------:R-:W-:-:S03]  /*2220*/  @!P2 IMAD.WIDE.U32 R10, R7, UR24, R10 ;  /* 0x00000018070aac25 */ /* 0x000fc6000f8e000a */
[----:B------:R-:W-:Y:S01]  /*2230*/  @!P3 LEA.HI.X R7, R4, R25, R14, 0x1, P4 ;  /* 0x000000190407b211 */ /* 0x000fe200020f0c0e */
[----:B------:R-:W-:Y:S01]  /*2240*/  @!P2 IMAD R5, R18, UR26, RZ ;  /* 0x0000001a1205ac24 */ /* 0x000fe2000f8e02ff */
[C---:B-1----:R-:W-:Y:S01]  /*2250*/  @!P2 LEA R4, P4, R10.reuse, R26, 0x1 ;  /* 0x0000001a0a04a211 */ /* 0x042fe200078808ff */
[----:B------:R-:W-:Y:S02]  /*2260*/  @!P2 IMAD.IADD R11, R11, 0x1, R19 ;  /* 0x000000010b0ba824 */ /* 0x000fe400078e0213 */
[----:B------:R-:W-:Y:S01]  /*2270*/  IMAD.IADD R9, R9, 0x1, R22 ;  /* 0x0000000109097824 */ /* 0x000fe200078e0216 */
[----:B------:R-:W1:Y:S01]  /*2280*/  @!P2 LDC.64 R18, c[0x0][0x218] ;  /* 0x00008600ff12ab82 */ /* 0x000e620000000a00 */
[----:B------:R-:W-:Y:S01]  /*2290*/  @!P2 IMAD R22, R17, UR27, R5 ;  /* 0x0000001b1116ac24 */ /* 0x000fe2000f8e0205 */
[----:B------:R-:W-:Y:S01]  /*22a0*/  @!P2 LEA.HI.X R5, R10, R27, R11, 0x1, P4 ;  /* 0x0000001b0a05a211 */ /* 0x000fe200020f0c0b */
[----:B------:R-:W-:Y:S01]  /*22b0*/  IMAD.MOV.U32 R36, RZ, RZ, R20 ;  /* 0x000000ffff247224 */ /* 0x000fe200078e0014 */
[----:B------:R-:W-:Y:S01]  /*22c0*/  SHF.R.S32.HI R10, RZ, 0x1f, R16 ;  /* 0x0000001fff0a7819 */ /* 0x000fe20000011410 */
[----:B------:R-:W-:-:S02]  /*22d0*/  IMAD.MOV.U32 R37, RZ, RZ, R21 ;  /* 0x000000ffff257224 */ /* 0x000fc400078e0015 */
[C---:B------:R-:W-:Y:S01]  /*22e0*/  VIADD R15, R16.reuse, 0x8 ;  /* 0x00000008100f7836 */ /* 0x040fe20000000000 */
[----:B------:R-:W3:Y:S01]  /*22f0*/  @!P3 LDC.64 R20, c[0x0][0x218] ;  /* 0x00008600ff14bb82 */ /* 0x000ee20000000a00 */
[----:B------:R-:W-:Y:S01]  /*2300*/  @!P2 IMAD.MOV.U32 R14, RZ, RZ, R8 ;  /* 0x000000ffff0ea224 */ /* 0x000fe200078e0008 */
[C---:B------:R-:W-:Y:S01]  /*2310*/  SHF.L.U64.HI R10, R16.reuse, 0x2, R10 ;  /* 0x00000002100a7819 */ /* 0x040fe2000001020a */
[----:B------:R-:W-:Y:S01]  /*2320*/  IMAD.SHL.U32 R11, R16, 0x4, RZ ;  /* 0x00000004100b7824 */ /* 0x000fe200078e00ff */
[----:B------:R-:W-:Y:S01]  /*2330*/  ISETP.GE.AND P5, PT, R15, UR8, PT ;  /* 0x000000080f007c0c */ /* 0x000fe2000bfa6270 */
[--C-:B------:R-:W-:Y:S01]  /*2340*/  @!P2 IMAD.MOV.U32 R15, RZ, RZ, R9.reuse ;  /* 0x000000ffff0fa224 */ /* 0x100fe200078e0009 */
[----:B------:R5:W-:Y:S01]  /*2350*/  STL.64 [R1+0x38], R36 ;  /* 0x0000382401007387 */ /* 0x000be20000100a00 */
[----:B------:R-:W-:-:S03]  /*2360*/  @!P3 IMAD.WIDE.U32 R8, R35, UR26, R8 ;  /* 0x0000001a2308bc25 */ /* 0x000fc6000f8e0008 */
[----:B------:R-:W-:Y:S01]  /*2370*/  STL [R1+0x64], R10 ;  /* 0x0000640a01007387 */ /* 0x000fe20000100800 */
[----:B------:R-:W-:-:S03]  /*2380*/  @!P2 IMAD.WIDE.U32 R14, R17, UR26, R14 ;  /* 0x0000001a110eac25 */ /* 0x000fc6000f8e000e */
[----:B------:R-:W-:Y:S04]  /*2390*/  STL [R1+0x60], R11 ;  /* 0x0000600b01007387 */ /* 0x000fe80000100800 */
        /* <DEDUP_REMOVED lines=28> */
[----:B----4-:R-:W-:-:S03]  /*2560*/  @!P3 IMAD R5, R30, UR26, RZ ;  /* 0x0000001a1e05bc24 */ /* 0x010fc6000f8e02ff */
[----:B------:R2:W-:Y:S01]  /*2570*/  @!P1 LDGSTS.E.BYPASS.LTC128B.128 [R34+0xa000], desc[UR6][R38.64+0x100] ;  /* 0x0a00010026229fae */ /* 0x0005e2000b901d46 */
[----:B------:R-:W-:Y:S01]  /*2580*/  @!P0 IADD3 R4, P4, R36, UR10, RZ ;  /* 0x0000000a24048c10 */ /* 0x000fe2000ff9e0ff */
[----:B------:R-:W-:Y:S01]  /*2590*/  UMOV UR10, UR19 ;  /* 0x00000013000a7c82 */ /* 0x000fe20008000000 */
[----:B------:R-:W-:Y:S01]  /*25a0*/  @!P3 IMAD R7, R35, UR27, R5 ;  /* 0x0000001b2307bc24 */ /* 0x000fe2000f8e0205 */
[----:B------:R-:W-:Y:S01]  /*25b0*/  @P0 STS.128 [R34+0x7000], RZ ;  /* 0x007000ff22000388 */ /* 0x000fe20000000c00 */
[----:B------:R-:W-:Y:S01]  /*25c0*/  @!P0 IADD3.X R5, R37, UR11, R6, P4, !PT ;  /* 0x0000000b25058c10 */ /* 0x000fe2000a7fe406 */
[----:B------:R-:W-:Y:S01]  /*25d0*/  UMOV UR11, UR18 ;  /* 0x00000012000b7c82 */ /* 0x000fe20008000000 */
[----:B------:R-:W-:Y:S01]  /*25e0*/  @!P3 IMAD.IADD R7, R9, 0x1, R7 ;  /* 0x000000010907b824 */ /* 0x000fe200078e0207 */
[----:B------:R-:W-:Y:S01]  /*25f0*/  @P0 STS.128 [R34+0x9000], RZ ;  /* 0x009000ff22000388 */ /* 0x000fe20000000c00 */
[----:B---3--:R-:W-:Y:S01]  /*2600*/  @!P3 LEA R6, P4, R8, R20, 0x1 ;  /* 0x000000140806b211 */ /* 0x008fe200078808ff */
[----:B------:R-:W-:-:S02]  /*2610*/  IMAD.MOV.U32 R9, RZ, RZ, 0x7f800000 ;  /* 0x7f800000ff097424 */ /* 0x000fc400078e00ff */
[----:B------:R-:W-:Y:S01]  /*2620*/  IMAD.MOV.U32 R240, RZ, RZ, 0x20 ;  /* 0x00000020fff07424 */ /* 0x000fe200078e00ff */
[----:B------:R-:W-:Y:S01]  /*2630*/  @P0 STS.128 [R34+0xb000], RZ ;  /* 0x00b000ff22000388 */ /* 0x000fe20000000c00 */
[----:B------:R-:W-:Y:S01]  /*2640*/  @!P3 LEA.HI.X R7, R8, R21, R7, 0x1, P4 ;  /* 0x000000150807b211 */ /* 0x000fe200020f0c07 */
[----:B------:R-:W-:Y:S01]  /*2650*/  IMAD.MOV.U32 R8, RZ, RZ, 0x7f800000 ;  /* 0x7f800000ff087424 */ /* 0x000fe200078e00ff */
[----:B------:R-:W-:Y:S01]  /*2660*/  CS2R R142, SRZ ;  /* 0x00000000008e7805 */ /* 0x000fe2000001ff00 */
[----:B------:R-:W-:Y:S01]  /*2670*/  @!PT LDS RZ, [RZ] ;  /* 0x00000000fffff984 */ /* 0x000fe20000000800 */
[----:B------:R-:W-:Y:S01]  /*2680*/  @!PT LDS RZ, [RZ] ;  /* 0x00000000fffff984 */ /* 0x000fe20000000800 */
[----:B------:R-:W-:Y:S01]  /*2690*/  @!PT LDS RZ, [RZ] ;  /* 0x00000000fffff984 */ /* 0x000fe20000000800 */
[----:B------:R-:W-:Y:S01]  /*26a0*/  @!P0 LDGSTS.E.BYPASS.LTC128B.128 [R34+0x7000], desc[UR6][R12.64] ;  /* 0x070000000c228fae */ /* 0x000fe2000b901d46 */
        /* <DEDUP_REMOVED lines=8> */
[----:B------:R-:W-:Y:S02]  /*2730*/  CS2R R132, SRZ ;  /* 0x0000000000847805 */ /* 0x000fe4000001ff00 */
[----:B------:R-:W-:Y:S02]  /*2740*/  CS2R R126, SRZ ;  /* 0x00000000007e7805 */ /* 0x000fe4000001ff00 */
[----:B------:R-:W-:Y:S01]  /*2750*/  CS2R R124, SRZ ;  /* 0x00000000007c7805 */ /* 0x000fe2000001ff00 */
[----:B------:R-:W-:Y:S01]  /*2760*/  @P1 STS.128 [R34], RZ ;  /* 0x000000ff22001388 */ /* 0x000fe20000000c00 */
[----:B------:R-:W-:-:S02]  /*2770*/  CS2R R130, SRZ ;  /* 0x0000000000827805 */ /* 0x000fc4000001ff00 */
[----:B------:R-:W-:Y:S02]  /*2780*/  CS2R R128, SRZ ;  /* 0x0000000000807805 */ /* 0x000fe4000001ff00 */
[----:B------:R-:W-:Y:S01]  /*2790*/  CS2R R122, SRZ ;  /* 0x00000000007a7805 */ /* 0x000fe2000001ff00 */
[----:B------:R-:W-:Y:S01]  /*27a0*/  @P1 STS.128 [R34+0x2000], RZ ;  /* 0x002000ff22001388 */ /* 0x000fe20000000c00 */
[----:B------:R-:W-:Y:S02]  /*27b0*/  CS2R R120, SRZ ;  /* 0x0000000000787805 */ /* 0x000fe4000001ff00 */
[----:B------:R-:W-:Y:S02]  /*27c0*/  CS2R R118, SRZ ;  /* 0x0000000000767805 */ /* 0x000fe4000001ff00 */
[----:B------:R-:W-:Y:S01]  /*27d0*/  CS2R R116, SRZ ;  /* 0x0000000000747805 */ /* 0x000fe2000001ff00 */
[----:B------:R-:W-:Y:S01]  /*27e0*/  @P1 STS.128 [R34+0x4000], RZ ;  /* 0x004000ff22001388 */ /* 0x000fe20000000c00 */
        /* <DEDUP_REMOVED lines=14> */
[----:B------:R5:W-:Y:S01]  /*28d0*/  @!P1 LDGSTS.E.BYPASS.LTC128B.128 [R34+0x4000], desc[UR6][R36.64+0x100] ;  /* 0x0400010024229fae */ /* 0x000be2000b901d46 */
[----:B------:R-:W-:Y:S02]  /*28e0*/  ISETP.GE.AND P1, PT, R16, UR8, PT ;  /* 0x0000000810007c0c */ /* 0x000fe4000bf26270 */
[----:B------:R-:W-:Y:S02]  /*28f0*/  CS2R R60, SRZ ;  /* 0x00000000003c7805 */ /* 0x000fe4000001ff00 */
[----:B------:R-:W-:Y:S01]  /*2900*/  CS2R R66, SRZ ;  /* 0x0000000000427805 */ /* 0x000fe2000001ff00 */
[----:B------:R-:W-:Y:S01]  /*2910*/  @P0 STS.128 [R34+0x1000], RZ ;  /* 0x001000ff22000388 */ /* 0x000fe20000000c00 */
        /* <DEDUP_REMOVED lines=14> */
[----:B------:R-:W-:Y:S01]  /*2a00*/  @!P0 LDGSTS.E.BYPASS.LTC128B.128 [R34+0x1000], desc[UR6][R4.64] ;  /* 0x0100000004228fae */ /* 0x000fe2000b901d46 */
[----:B------:R-:W-:Y:S02]  /*2a10*/  CS2R R42, SRZ ;  /* 0x00000000002a7805 */ /* 0x000fe4000001ff00 */
[----:B------:R-:W-:Y:S02]  /*2a20*/  CS2R R40, SRZ ;  /* 0x0000000000287805 */ /* 0x000fe4000001ff00 */
[----:B--2---:R-:W-:Y:S01]  /*2a30*/  CS2R R38, SRZ ;  /* 0x0000000000267805 */ /* 0x004fe2000001ff00 */
[----:B------:R-:W-:Y:S01]  /*2a40*/  @!P0 LDGSTS.E.BYPASS.LTC128B.128 [R34+0x3000], desc[UR6][R4.64+0x80] ;  /* 0x0300008004228fae */ /* 0x000fe2000b901d46 */
[----:B------:R-:W-:-:S02]  /*2a50*/  CS2R R26, SRZ ;  /* 0x00000000001a7805 */ /* 0x000fc4000001ff00 */
[----:B------:R-:W-:Y:S01]  /*2a60*/  CS2R R24, SRZ ;  /* 0x0000000000187805 */ /* 0x000fe2000001ff00 */
[----:B------:R-:W-:Y:S01]  /*2a70*/  UMOV UR13, UR14 ;  /* 0x0000000e000d7c82 */ /* 0x000fe20008000000 */
[----:B------:R2:W-:Y:S01]  /*2a80*/  @!P0 LDGSTS.E.BYPASS.LTC128B.128 [R34+0x5000], desc[UR6][R4.64+0x100] ;  /* 0x0500010004228fae */ /* 0x0005e2000b901d46 */
[----:B------:R-:W-:Y:S01]  /*2a90*/  USHF.L.U32 UR8, UR21, 0x6, URZ ;  /* 0x0000000615087899 */ /* 0x000fe2000800063f */
[----:B------:R-:W-:Y:S02]  /*2aa0*/  CS2R R20, SRZ ;  /* 0x0000000000147805 */ /* 0x000fe4000001ff00 */
[----:B-----5:R-:W-:Y:S01]  /*2ab0*/  CS2R R36, SRZ ;  /* 0x0000000000247805 */ /* 0x020fe2000001ff00 */
[----:B------:R-:W-:Y:S01]  /*2ac0*/  @P3 STS.128 [R34+0xc000], RZ ;  /* 0x00c000ff22003388 */ /* 0x000fe20000000c00 */
[----:B------:R-:W-:Y:S01]  /*2ad0*/  UMOV UR12, UR15 ;  /* 0x0000000f000c7c82 */ /* 0x000fe20008000000 */
[----:B------:R-:W-:Y:S01]  /*2ae0*/  ULDC UR18, c[0x0][0x2dc] ;  /* 0x0000b70000127ab9 */ /* 0x000fe20000000800 */
[----:B------:R-:W-:Y:S01]  /*2af0*/  ULDC UR14, c[0x0][0x2ec] ;  /* 0x0000bb00000e7ab9 */ /* 0x000fe20000000800 */
        /* <DEDUP_REMOVED lines=69> */
[----:B------:R-:W-:Y:S01]  /*2f50*/  UIADD3 UR8, UR8, 0x40, URZ ;  /* 0x0000004008087890 */ /* 0x000fe2000fffe03f */
[----:B------:R-:W-:-:S02]  /*2f60*/  CS2R R30, SRZ ;  /* 0x00000000001e7805 */ /* 0x000fc4000001ff00 */
[----:B---3--:R-:W-:Y:S02]  /*2f70*/  CS2R R28, SRZ ;  /* 0x00000000001c7805 */ /* 0x008fe4000001ff00 */
[----:B------:R-:W-:Y:S02]  /*2f80*/  CS2R R34, SRZ ;  /* 0x0000000000227805 */ /* 0x000fe4000001ff00 */
[----:B------:R-:W-:Y:S02]  /*2f90*/  CS2R R32, SRZ ;  /* 0x0000000000207805 */ /* 0x000fe4000001ff00 */
[----:B------:R-:W-:Y:S01]  /*2fa0*/  CS2R R22, SRZ ;  /* 0x0000000000167805 */ /* 0x000fe2000001ff00 */
[----:B------:R-:W-:-:S03]  /*2fb0*/  UISETP.GE.AND UP0, UPT, UR8, UR5, UPT ;  /* 0x000000050800728c */ /* 0x000fc6000bf06270 */
[----:B------:R-:W-:Y:S01]  /*2fc0*/  ULDC UR8, c[0x0][0x39c] ;  /* 0x0000e70000087ab9 */ /* 0x000fe20000000800 */
[----:B--2---:R4:W2:Y:S04]  /*2fd0*/  LDSM.16.M88.4 R156, [R5] ;  /* 0x00000000059c783b */ /* 0x0048a80000000200 */
[----:B------:R4:W3:Y:S04]  /*2fe0*/  LDSM.16.M88.4 R160, [R5+0x800] ;  /* 0x0008000005a0783b */ /* 0x0008e80000000200 */
[----:B------:R4:W1:Y:S04]  /*2ff0*/  LDSM.16.M88.4 R188, [R5+0x2000] ;  /* 0x0020000005bc783b */ /* 0x0008680000000200 */
[----:B------:R4:W1:Y:S04]  /*3000*/  LDSM.16.M88.4 R192, [R5+0x2800] ;  /* 0x0028000005c0783b */ /* 0x0008680000000200 */
[----:B------:R4:W1:Y:S04]  /*3010*/  LDSM.16.M88.4 R220, [R5+0x4000] ;  /* 0x0040000005dc783b */ /* 0x0008680000000200 */
[----:B------:R4:W1:Y:S02]  /*3020*/  LDSM.16.M88.4 R224, [R5+0x4800] ;  /* 0x0048000005e0783b */ /* 0x0008640000000200 */
.L_x_741:
        /* <DEDUP_REMOVED lines=10> */
[----:B-1----:R1:W-:Y:S04]  /*30d0*/  STL [R1+0xb4], R115 ;  /* 0x0000b47301007387 */ /* 0x0023e80000100800 */
[----:B------:R-:W0:Y:S04]  /*30e0*/  LDGDEPBAR ;  /* 0x00000000000079af */ /* 0x000e280000000000 */
[----:B-1----:R-:W3:Y:S04]  /*30f0*/  LDL R115, [R1+0x8] ;  /* 0x0000080001737983 */ /* 0x002ee80000100800 */
[----:B------:R1:W-:Y:S04]  /*3100*/  STL [R1+0xb0], R114 ;  /* 0x0000b07201007387 */ /* 0x0003e80000100800 */
[----:B-1----:R-:W3:Y:S04]  /*3110*/  LDL R114, [R1+0xc] ;  /* 0x00000c0001727983 */ /* 0x002ee80000100800 */
[----:B------:R1:W-:Y:S04]  /*3120*/  STL [R1+0xac], R113 ;  /* 0x0000ac7101007387 */ /* 0x0003e80000100800 */
[----:B-1----:R-:W3:Y:S04]  /*3130*/  LDL R113, [R1+0x18] ;  /* 0x0000180001717983 */ /* 0x002ee80000100800 */
[----:B------:R1:W-:Y:S04]  /*3140*/  STL [R1+0xa8], R112 ;  /* 0x0000a87001007387 */ /* 0x0003e80000100800 */
[----:B-1----:R-:W3:Y:S04]  /*3150*/  LDL R112, [R1+0x14] ;  /* 0x0000140001707983 */ /* 0x002ee80000100800 */
        /* <DEDUP_REMOVED lines=13> */
[----:B------:R-:W3:Y:S04]  /*3230*/  LDL R102, [R1+0x54] ;  /* 0x0000540001667983 */ /* 0x000ee80000100800 */
[----:B------:R-:W3:Y:S04]  /*3240*/  LDL R101, [R1+0x4c] ;  /* 0x00004c0001657983 */ /* 0x000ee80000100800 */
[----:B------:R-:W3:Y:S01]  /*3250*/  LDL R100, [R1+0x50] ;  /* 0x0000500001647983 */ /* 0x000ee20000100800 */
[----:B------:R-:W-:Y:S04]  /*3260*/  DEPBAR.LE SB0, 0x0 ;  /* 0x000080000000791a */ /* 0x000fe80000000000 */
[----:B------:R-:W-:Y:S06]  /*3270*/  BAR.SYNC.DEFER_BLOCKING 0x0 ;  /* 0x0000000000007b1d */ /* 0x000fec0000010000 */
[----:B------:R-:W-:Y:S04]  /*3280*/  LDSM.16.M88.4 R88, [R252+-0x6000] ;  /* 0xffa00000fc58783b */ /* 0x000fe80000000200 */
[----:B----4-:R-:W-:Y:S04]  /*3290*/  LDSM.16.M88.4 R8, [R246+0xc000] ;  /* 0x00c00000f608783b */ /* 0x010fe80000000200 */
[----:B------:R-:W-:Y:S04]  /*32a0*/  LDSM.16.M88.4 R68, [R246+0xc800] ;  /* 0x00c80000f644783b */ /* 0x000fe80000000200 */
[----:B--2---:R-:W-:Y:S04]  /*32b0*/  LDSM.16.M88.4 R76, [R245+-0x6000] ;  /* 0xffa00000f54c783b */ /* 0x004fe80000000200 */
[----:B------:R-:W-:Y:S04]  /*32c0*/  LDSM.16.M88.4 R80, [R245+-0x5800] ;  /* 0xffa80000f550783b */ /* 0x000fe80000000200 */
[----:B---3--:R-:W-:Y:S04]  /*32d0*/  LDSM.16.M88.4 R96, [R244] ;  /* 0x00000000f460783b */ /* 0x008fe80000000200 */
        /* <DEDUP_REMOVED lines=225> */
[----:B------:R-:W-:Y:S05]  /*40f0*/  IADD3.X R83, R10, UR12, RZ, P0, !PT ;  /* 0x0000000c0a537c10 */ /* 0x000fea00087fe4ff */
[----:B------:R-:W3:Y:S01]  /*4100*/  LDG.E R81, desc[UR6][R82.64] ;  /* 0x0000000652517981 */ /* 0x000ee2000c1e1900 */
[----:B-1----:R-:W-:Y:S03]  /*4110*/  MOV R7, R93 ;  /* 0x0000005d00077202 */ /* 0x002fe60000000f00 */
[----:B------:R-:W3:Y:S01]  /*4120*/  LDG.E R80, desc[UR6][R82.64+0x20] ;  /* 0x0000200652507981 */ /* 0x000ee2000c1e1900 */
[----:B------:R-:W-:Y:S02]  /*4130*/  @P3 FSEL R7, R93, -INF , !P2 ;  /* 0xff8000005d073808 */ /* 0x000fe40005000000 */
[----:B------:R-:W-:Y:S03]  /*4140*/  PLOP3.LUT P3, PT, PT, PT, UP3, 0x80, 0x0 ;  /* 0x000000000000781c */ /* 0x000fe60003f6f038 */
        /* <DEDUP_REMOVED lines=286> */
.L_x_739:
        /* <DEDUP_REMOVED lines=389> */
.L_x_740:
        /* <DEDUP_REMOVED lines=177> */
.L_x_742:
        /* <DEDUP_REMOVED lines=23> */
.L_x_743:
        /* <DEDUP_REMOVED lines=51> */
.L_x_745:
[----:B------:R-:W-:Y:S05]  /*7b30*/  BSYNC B0 ;  /* 0x0000000000007941 */ /* 0x000fea0003800000 */
.L_x_744:
        /* <DEDUP_REMOVED lines=15> */
.L_x_747:
[----:B------:R-:W-:Y:S05]  /*7c30*/  BSYNC B0 ;  /* 0x0000000000007941 */ /* 0x000fea0003800000 */
.L_x_746:
        /* <DEDUP_REMOVED lines=31> */
.L_x_749:
[----:B------:R-:W-:Y:S05]  /*7e30*/  BSYNC B0 ;  /* 0x0000000000007941 */ /* 0x000fea0003800000 */
.L_x_748:
        /* <DEDUP_REMOVED lines=15> */
.L_x_738:
        /* <DEDUP_REMOVED lines=23> */
.L_x_751:
        /* <DEDUP_REMOVED lines=21> */
.L_x_752:
        /* <DEDUP_REMOVED lines=37> */
.L_x_754:
[----:B------:R-:W-:Y:S05]  /*8440*/  BSYNC B0 ;  /* 0x0000000000007941 */ /* 0x000fea0003800000 */
.L_x_753:
        /* <DEDUP_REMOVED lines=15> */
.L_x_756:
[----:B------:R-:W-:Y:S05]  /*8540*/  BSYNC B0 ;  /* 0x0000000000007941 */ /* 0x000fea0003800000 */
.L_x_755:
        /* <DEDUP_REMOVED lines=27> */
.L_x_758:
[----:B------:R-:W-:Y:S05]  /*8700*/  BSYNC B0 ;  /* 0x0000000000007941 */ /* 0x000fea0003800000 */
.L_x_757:
        /* <DEDUP_REMOVED lines=14> */
.L_x_750:
[----:B------:R-:W-:Y:S05]  /*87f0*/  BSYNC B1 ;  /* 0x0000000000017941 */ /* 0x000fea0003800000 */
.L_x_733:
[----:B------:R-:W-:Y:S02]  /*8800*/  ULDC UR5, c[0x0][0xc] ;  /* 0x0000030000057ab9 */ /* 0x000fe40000000800 */
[----:B------:R-:W-:-:S04]  /*8810*/  UIADD3 UR21, UR5, UR21, URZ ;  /* 0x0000001505157290 */ /* 0x000fc8000fffe03f */
[----:B------:R-:W-:-:S06]  /*8820*/  UISETP.GE.AND UP0, UPT, UR21, UR60, UPT ;  /* 0x0000003c1500728c */ /* 0x000fcc000bf06270 */
[----:B------:R-:W-:-:S13]  /*8830*/  PLOP3.LUT P0, PT, PT, PT, UP0, 0x80, 0x0 ;  /* 0x000000000000781c */ /* 0x000fda0003f0f008 */
[----:B------:R-:W-:Y:S05]  /*8840*/  @P0 BRA `(.L_x_759) ;  /* 0x0000000000040947 */ /* 0x000fea0003800000 */
[----:B------:R-:W-:Y:S05]  /*8850*/  BRA `(.L_x_760) ;  /* 0xffffff8000b07947 */ /* 0x000fea000383ffff */
.L_x_759:
[----:B------:R-:W-:Y:S05]  /*8860*/  EXIT ;  /* 0x000000000000794d */ /* 0x000fea0003800000 */
.L_x_761:
        /* <DEDUP_REMOVED lines=9> */
.L_x_1600:


//--------------------- .text._ZN5flash44flash_bwd_dq_dk_dv_loop_seqk_parallel_kernelI23Flash_bwd_kernel_traitsILi192ELi64ELi64ELi8ELi4ELi2ELi2ELb1ELb1EN7cutlass10bfloat16_tE19Flash_kernel_traitsILi192ELi64ELi64ELi8ES3_EELb1ELb0ELb0ELb1ELb0ELb0ELb0EEEvNS_16Flash_bwd_paramsE --------------------------
	.section	.text._ZN5flash44flash_bwd_dq_dk_dv_loop_seqk_parallel_kernelI23Flash_bwd_kernel_traitsILi192ELi64ELi64ELi8ELi4ELi2ELi2ELb1ELb1EN7cutlass10bfloat16_tE19Flash_kernel_traitsILi192ELi64ELi64ELi8ES3_EELb1ELb0ELb0ELb1ELb0ELb0ELb0EEEvNS_16Flash_bwd_paramsE,"ax",@progbits
	.align	128
        .global         _ZN5flash44flash_bwd_dq_dk_dv_loop_seqk_parallel_kernelI23Flash_bwd_kernel_traitsILi192ELi64ELi64ELi8ELi4ELi2ELi2ELb1ELb1EN7cutlass10bfloat16_tE19Flash_kernel_traitsILi192ELi64ELi64ELi8ES3_EELb1ELb0ELb0ELb1ELb0ELb0ELb0EEEvNS_16Flash_bwd_paramsE
        .type           _ZN5flash44flash_bwd_dq_dk_dv_loop_seqk_parallel_kernelI23Flash_bwd_kernel_traitsILi192ELi64ELi64ELi8ELi4ELi2ELi2ELb1ELb1EN7cutlass10bfloat16_tE19Flash_kernel_traitsILi192ELi64ELi64ELi8ES3_EELb1ELb0ELb0ELb1ELb0ELb0ELb0EEEvNS_16Flash_bwd_paramsE,@function
        .size           _ZN5flash44flash_bwd_dq_dk_dv_loop_seqk_parallel_kernelI23Flash_bwd_kernel_traitsILi192ELi64ELi64ELi8ELi4ELi2ELi2ELb1ELb1EN7cutlass10bfloat16_tE19Flash_kernel_traitsILi192ELi64ELi64ELi8ES3_EELb1ELb0ELb0ELb1ELb0ELb0ELb0EEEvNS_16Flash_bwd_paramsE,(.L_x_1601 - _ZN5flash44flash_bwd_dq_dk_dv_loop_seqk_parallel_kernelI23Flash_bwd_kernel_traitsILi192ELi64ELi64ELi8ELi4ELi2ELi2ELb1ELb1EN7cutlass10bfloat16_tE19Flash_kernel_traitsILi192ELi64ELi64ELi8ES3_EELb1ELb0ELb0ELb1ELb0ELb0ELb0EEEvNS_16Flash_bwd_paramsE)
        .other          _ZN5flash44flash_bwd_dq_dk_dv_loop_seqk_parallel_kernelI23Flash_bwd_kernel_traitsILi192ELi64ELi64ELi8ELi4ELi2ELi2ELb1ELb1EN7cutlass10bfloat16_tE19Flash_kernel_traitsILi192ELi64ELi64ELi8ES3_EELb1ELb0ELb0ELb1ELb0ELb0ELb0EEEvNS_16Flash_bwd_paramsE,@"STO_CUDA_ENTRY STV_DEFAULT"
_ZN5flash44flash_bwd_dq_dk_dv_loop_seqk_parallel_kernelI23Flash_bwd_kernel_traitsILi192ELi64ELi64ELi8ELi4ELi2ELi2ELb1ELb1EN7cutlass10bfloat16_tE19Flash_kernel_traitsILi192ELi64ELi64ELi8ES3_EELb1ELb0ELb0ELb1ELb0ELb0ELb0EEEvNS_16Flash_bwd_paramsE:
.text._ZN5flash44flash_bwd_dq_dk_dv_loop_seqk_parallel_kernelI23Flash_bwd_kernel_traitsILi192ELi64ELi64ELi8ELi4ELi2ELi2ELb1ELb1EN7cutlass10bfloat16_tE19Flash_kernel_traitsILi192ELi64ELi64ELi8ES3_EELb1ELb0ELb0ELb1ELb0ELb0ELb0EEEvNS_16Flash_bwd_paramsE:
        /* <DEDUP_REMOVED lines=14> */
[----:B------:R-:W3:Y:S08]  /*00e0*/  S2UR UR44, SR_CTAID.Y ;  /* 0x00000000002c79c3 */ /* 0x000ef00000002600 */
[----:B------:R-:W4:Y:S01]  /*00f0*/  S2UR UR54, SR_CTAID.Z ;  /* 0x00000000003679c3 */ /* 0x000f220000002700 */
[----:B--2---:R-:W-:Y:S01]  /*0100*/  ULEA UR4, UR4, UR5, 0x18 ;  /* 0x0000000504047291 */ /* 0x004fe2000f8ec03f */
[----:B-1----:R-:W-:Y:S01]  /*0110*/  SHF.R.S32.HI R2, RZ, 0x1f, R8 ;  /* 0x0000001fff027819 */ /* 0x002fe20000011408 */
[----:B---3--:R-:W-:-:S03]  /*0120*/  USHF.L.U32 UR5, UR44, 0x7, URZ ;  /* 0x000000072c057899 */ /* 0x008fc6000800063f */
[CC--:B------:R-:W-:Y:S02]  /*0130*/  LEA.HI R0, R2.reuse, R8.reuse, RZ, 0x5 ;  /* 0x0000000802007211 */ /* 0x0c0fe400078f28ff */
[CC--:B------:R-:W-:Y:S02]  /*0140*/  LEA.HI R13, R2.reuse, R8.reuse, RZ, 0x3 ;  /* 0x00000008020d7211 */ /* 0x0c0fe400078f18ff */
[CC--:B------:R-:W-:Y:S01]  /*0150*/  LEA.HI R3, R2.reuse, R8.reuse, RZ, 0x4 ;  /* 0x0000000802037211 */ /* 0x0c0fe200078f20ff */
[----:B----4-:R-:W-:Y:S01]  /*0160*/  USHF.R.S32.HI UR6, URZ, 0x1f, UR54 ;  /* 0x0000001f3f067899 */ /* 0x010fe20008011436 */
[CC--:B------:R-:W-:Y:S01]  /*0170*/  LEA.HI R15, R2.reuse, R8.reuse, RZ, 0x7 ;  /* 0x00000008020f7211 */ /* 0x0c0fe200078f38ff */
[----:B------:R-:W-:Y:S01]  /*0180*/  USHF.R.S32.HI UR61, URZ, 0x1f, UR54 ;  /* 0x0000001f3f3d7899 */ /* 0x000fe20008011436 */
        /* <DEDUP_REMOVED lines=43> */
[----:B------:R-:W-:Y:S02]  /*0440*/  SHF.R.S32.HI R8, RZ, 0x7, R15 ;  /* 0x00000007ff087819 */ /* 0x000fe4000001140f */
[----:B------:R-:W-:Y:S02]  /*0450*/  LEA.HI R15, R3, R10, RZ, 0x3 ;  /* 0x0000000a030f7211 */ /* 0x000fe400078f18ff */
[C---:B------:R-:W-:Y:S02]  /*0460*/  LOP3.LUT R3, R0.reuse, 0x8, R13, 0xf8, !PT ;  /* 0x0000000800037812 */ /* 0x040fe400078ef80d */
[----:B------:R-:W-:Y:S02]  /*0470*/  SHF.R.U32.HI R9, RZ, 0x3, R0 ;  /* 0x00000003ff097819 */ /* 0x000fe40000011600 */
[----:B------:R-:W-:Y:S01]  /*0480*/  LOP3.LUT R7, R0, 0x10, R2, 0xf8, !PT ;  /* 0x0000001000077812 */ /* 0x000fe200078ef802 */
[----:B------:R-:W-:Y:S01]  /*0490*/  IMAD R2, R8, 0x800, R11 ;  /* 0x0000080008027824 */ /* 0x000fe200078e020b */
[----:B------:R-:W-:-:S02]  /*04a0*/  LOP3.LUT R0, R3, R9, RZ, 0x3c, !PT ;  /* 0x0000000903007212 */ /* 0x000fc400078e3cff */
[----:B------:R-:W-:Y:S02]  /*04b0*/  LOP3.LUT R4, R6, 0x1, RZ, 0xc0, !PT ;  /* 0x0000000106047812 */ /* 0x000fe400078ec0ff */
[C---:B------:R-:W-:Y:S01]  /*04c0*/  LOP3.LUT P4, RZ, R5.reuse, 0x4, RZ, 0xc0, !PT ;  /* 0x0000000405ff7812 */ /* 0x040fe2000788c0ff */
[----:B------:R-:W-:Y:S01]  /*04d0*/  IMAD.IADD R0, R2, 0x1, R0 ;  /* 0x0000000102007824 */ /* 0x000fe200078e0200 */
[----:B------:R-:W-:Y:S02]  /*04e0*/  SHF.R.S32.HI R2, RZ, 0x6, R17 ;  /* 0x00000006ff027819 */ /* 0x000fe40000011411 */
[----:B------:R-:W-:Y:S01]  /*04f0*/  ISETP.NE.U32.AND P0, PT, R4, 0x1, PT ;  /* 0x000000010400780c */ /* 0x000fe20003f05070 */
[----:B------:R-:W-:Y:S01]  /*0500*/  IMAD.SHL.U32 R4, R6, 0x40, RZ ;  /* 0x0000004006047824 */ /* 0x000fe200078e00ff */
[----:B------:R-:W-:Y:S01]  /*0510*/  LOP3.LUT P3, RZ, R5, 0x2, RZ, 0xc0, !PT ;  /* 0x0000000205ff7812 */ /* 0x000fe2000786c0ff */
[C---:B------:R-:W-:Y:S01]  /*0520*/  IMAD.SHL.U32 R3, R2.reuse, 0x8, RZ ;  /* 0x0000000802037824 */ /* 0x040fe200078e00ff */
[----:B------:R-:W-:Y:S01]  /*0530*/  LOP3.LUT R5, R15, 0xfffffff8, RZ, 0xc0, !PT ;  /* 0xfffffff80f057812 */ /* 0x000fe200078ec0ff */
[----:B------:R-:W-:Y:S01]  /*0540*/  IMAD R17, R2, 0x200, R12 ;  /* 0x0000020002117824 */ /* 0x000fe200078e020c */
[----:B------:R-:W-:-:S02]  /*0550*/  LOP3.LUT R2, R4, 0x1c0, RZ, 0xc0, !PT ;  /* 0x000001c004027812 */ /* 0x000fc400078ec0ff */
[----:B------:R-:W-:Y:S01]  /*0560*/  R2P PR, R6, 0x6 ;  /* 0x0000000606007804 */ /* 0x000fe20000000000 */
[----:B------:R-:W-:Y:S01]  /*0570*/  IMAD.SHL.U32 R6, R14, 0x20, RZ ;  /* 0x000000200e067824 */ /* 0x000fe200078e00ff */
[----:B------:R-:W-:Y:S01]  /*0580*/  LOP3.LUT R13, R7, 0x8, R13, 0xf8, !PT ;  /* 0x00000008070d7812 */ /* 0x000fe200078ef80d */
[----:B------:R-:W-:Y:S01]  /*0590*/  IMAD.SHL.U32 R7, R8, 0x20, RZ ;  /* 0x0000002008077824 */ /* 0x000fe200078e00ff */
[----:B------:R-:W-:Y:S01]  /*05a0*/  LOP3.LUT R3, R3, 0x18, RZ, 0xc0, !PT ;  /* 0x0000001803037812 */ /* 0x000fe200078ec0ff */
[----:B------:R-:W-:Y:S01]  /*05b0*/  IMAD.IADD R5, R10, 0x1, -R5 ;  /* 0x000000010a057824 */ /* 0x000fe200078e0a05 */
[----:B------:R-:W-:Y:S01]  /*05c0*/  SHF.R.U32.HI R4, RZ, 0x3, R2 ;  /* 0x00000003ff047819 */ /* 0x000fe20000011602 */
[----:B------:R-:W-:Y:S01]  /*05d0*/  IMAD.SHL.U32 R8, R15, 0x40, RZ ;  /* 0x000000400f087824 */ /* 0x000fe200078e00ff */
[----:B------:R-:W-:Y:S01]  /*05e0*/  LOP3.LUT R10, R3, 0x20, R6, 0xf8, !PT ;  /* 0x00000020030a7812 */ /* 0x000fe200078ef806 */
[----:B------:R-:W-:Y:S01]  /*05f0*/  VIADD R15, R22, 0x80 ;  /* 0x00000080160f7836 */ /* 0x000fe20000000000 */
[----:B------:R-:W-:-:S02]  /*0600*/  LOP3.LUT R7, R2, 0x20, R7, 0xf8, !PT ;  /* 0x0000002002077812 */ /* 0x000fc400078ef807 */
[----:B------:R-:W-:Y:S01]  /*0610*/  LOP3.LUT R6, R4, R2, R3, 0x1e, !PT ;  /* 0x0000000204067212 */ /* 0x000fe200078e1e03 */
[----:B------:R-:W-:Y:S01]  /*0620*/  IMAD.SHL.U32 R2, R19, 0x2, RZ ;  /* 0x0000000213027824 */ /* 0x000fe200078e00ff */
[----:B------:R-:W-:Y:S01]  /*0630*/  LOP3.LUT R7, R7, R4, RZ, 0x3c, !PT ;  /* 0x0000000407077212 */ /* 0x000fe200078e3cff */
[C---:B------:R-:W-:Y:S01]  /*0640*/  IMAD.SHL.U32 R3, R5.reuse, 0x40, RZ ;  /* 0x0000004005037824 */ /* 0x040fe200078e00ff */
[C---:B------:R-:W-:Y:S01]  /*0650*/  LOP3.LUT P6, RZ, R5.reuse, 0x4, RZ, 0xc0, !PT ;  /* 0x0000000405ff7812 */ /* 0x040fe200078cc0ff */
[--C-:B------:R-:W-:Y:S01]  /*0660*/  IMAD R4, R16, 0x400, R2.reuse ;  /* 0x0000040010047824 */ /* 0x100fe200078e0202 */
[----:B------:R-:W-:Y:S01]  /*0670*/  LOP3.LUT P5, RZ, R5, 0x2, RZ, 0xc0, !PT ;  /* 0x0000000205ff7812 */ /* 0x000fe200078ac0ff */
[----:B------:R-:W-:Y:S01]  /*0680*/  IMAD R5, R20, 0x400, R2 ;  /* 0x0000040014057824 */ /* 0x000fe200078e0202 */
[----:B------:R-:W-:Y:S02]  /*0690*/  LOP3.LUT R3, R3, 0x1c0, RZ, 0xc0, !PT ;  /* 0x000001c003037812 */ /* 0x000fe400078ec0ff */
[----:B------:R-:W-:Y:S01]  /*06a0*/  LOP3.LUT R2, R11, R13, R9, 0xf6, !PT ;  /* 0x0000000d0b027212 */ /* 0x000fe200078ef609 */
[----:B------:R-:W-:Y:S01]  /*06b0*/  IMAD.IADD R12, R5, 0x1, R7 ;  /* 0x00000001050c7824 */ /* 0x000fe200078e0207 */
[----:B------:R-:W-:Y:S01]  /*06c0*/  LOP3.LUT R8, R8, 0xfffffe00, RZ, 0xc0, !PT ;  /* 0xfffffe0008087812 */ /* 0x000fe200078ec0ff */
[----:B------:R-:W-:Y:S01]  /*06d0*/  IMAD.SHL.U32 R5, R14, 0x8, RZ ;  /* 0x000000080e057824 */ /* 0x000fe200078e00ff */
[----:B------:R-:W-:Y:S01]  /*06e0*/  LEA R2, R2, UR4, 0x1 ;  /* 0x0000000402027c11 */ /* 0x000fe2000f8e08ff */
[----:B------:R-:W-:Y:S01]  /*06f0*/  IMAD.IADD R11, R4, 0x1, R6 ;  /* 0x00000001040b7824 */ /* 0x000fe200078e0206 */
[----:B------:R-:W-:Y:S01]  /*0700*/  SHF.R.U32.HI R4, RZ, 0x3, R3 ;  /* 0x00000003ff047819 */ /* 0x000fe20000011603 */
[--C-:B------:R-:W-:Y:S01]  /*0710*/  IMAD R9, R16, 0x400, R8.reuse ;  /* 0x0000040010097824 */ /* 0x100fe200078e0208 */
[----:B------:R-:W-:Y:S01]  /*0720*/  LOP3.LUT R5, R3, 0x8, R5, 0xf8, !PT ;  /* 0x0000000803057812 */ /* 0x000fe200078ef805 */
[----:B------:R-:W-:Y:S01]  /*0730*/  VIADD R16, R22, 0x40 ;  /* 0x0000004016107836 */ /* 0x000fe20000000000 */
[----:B------:R-:W-:Y:S01]  /*0740*/  LOP3.LUT R3, R4, R10, R3, 0x1e, !PT ;  /* 0x0000000a04037212 */ /* 0x000fe200078e1e03 */
[C---:B------:R-:W-:Y:S01]  /*0750*/  IMAD R7, R20.reuse, 0x400, R8 ;  /* 0x0000040014077824 */ /* 0x040fe200078e0208 */
[----:B------:R-:W-:Y:S01]  /*0760*/  LOP3.LUT R4, R5, R4, RZ, 0x3c, !PT ;  /* 0x0000000405047212 */ /* 0x000fe200078e3cff */
[----:B------:R-:W-:Y:S01]  /*0770*/  IMAD.U32 R5, RZ, RZ, UR5 ;  /* 0x00000005ff057e24 */ /* 0x000fe2000f8e00ff */
[----:B------:R-:W-:Y:S01]  /*0780*/  SHF.R.S32.HI R5, RZ, 0x2, R18 ;  /* 0x00000002ff057819 */ /* 0x000fe20000011412 */
[----:B------:R-:W-:Y:S01]  /*0790*/  IMAD.MOV.U32 R6, RZ, RZ, 0x20 ;  /* 0x00000020ff067424 */ /* 0x000fe200078e00ff */
[----:B------:R-:W-:Y:S01]  /*07a0*/  USHF.R.S32.HI UR5, URZ, 0x1f, UR44 ;  /* 0x0000001f3f057899 */ /* 0x000fe2000801142c */
[----:B------:R-:W-:Y:S01]  /*07b0*/  STL [R1+0x6c], R16 ;  /* 0x00006c1001007387 */ /* 0x000fe20000100800 */
[----:B------:R-:W-:Y:S01]  /*07c0*/  IMAD.IADD R7, R7, 0x1, R4 ;  /* 0x0000000107077824 */ /* 0x000fe200078e0204 */
[----:B------:R-:W-:Y:S01]  /*07d0*/  LOP3.LUT R8, R3, R8, RZ, 0xfc, !PT ;  /* 0x0000000803087212 */ /* 0x000fe200078efcff */
[----:B------:R-:W-:Y:S01]  /*07e0*/  IMAD R14, R20, 0x10, R5 ;  /* 0x00000010140e7824 */ /* 0x000fe200078e0205 */
[----:B------:R-:W-:Y:S01]  /*07f0*/  LEA R5, R17, UR4, 0x1 ;  /* 0x0000000411057c11 */ /* 0x000fe2000f8e08ff */
[----:B------:R-:W-:Y:S01]  /*0800*/  IMAD.IADD R9, R4, 0x1, R9 ;  /* 0x0000000104097824 */ /* 0x000fe200078e0209 */
[----:B------:R-:W-:Y:S01]  /*0810*/  STL [R1+0x70], R15 ;  /* 0x0000700f01007387 */ /* 0x000fe20000100800 */
[----:B------:R-:W-:Y:S01]  /*0820*/  IMAD.U32 R4, RZ, RZ, UR6 ;  /* 0x00000006ff047e24 */ /* 0x000fe2000f8e00ff */
[----:B------:R-:W-:Y:S01]  /*0830*/  SEL R4, R6, 0xffffffe0, !P3 ;  /* 0xffffffe006047807 */ /* 0x000fe20005800000 */
[----:B------:R-:W-:Y:S01]  /*0840*/  IMAD.MOV.U32 R13, RZ, RZ, 0x40 ;  /* 0x00000040ff0d7424 */ /* 0x000fe200078e00ff */
[----:B------:R1:W-:Y:S01]  /*0850*/  STL [R1+0x74], R14 ;  /* 0x0000740e01007387 */ /* 0x0003e20000100800 */
[----:B------:R-:W-:Y:S01]  /*0860*/  IMAD.U32 R3, RZ, RZ, UR5 ;  /* 0x00000005ff037e24 */ /* 0x000fe2000f8e00ff */
[----:B------:R-:W-:Y:S01]  /*0870*/  UIADD3 UR5, UR4, 0x12000, URZ ;  /* 0x0001200004057890 */ /* 0x000fe2000fffe03f */
[----:B------:R-:W-:Y:S01]  /*0880*/  IMAD.MOV.U32 R10, RZ, RZ, -0x10 ;  /* 0xfffffff0ff0a7424 */ /* 0x000fe200078e00ff */
[----:B------:R2:W-:Y:S01]  /*0890*/  STL [R1+0x2c], R5 ;  /* 0x00002c0501007387 */ /* 0x0005e20000100800 */
[----:B------:R-:W-:Y:S01]  /*08a0*/  IMAD.U32 R3, RZ, RZ, UR6 ;  /* 0x00000006ff037e24 */ /* 0x000fe2000f8e00ff */
[----:B------:R-:W-:Y:S01]  /*08b0*/  SEL R3, R13, 0xffffffc0, !P4 ;  /* 0xffffffc00d037807 */ /* 0x000fe20006000000 */
[----:B------:R-:W-:Y:S01]  /*08c0*/  UIADD3 UR6, UR4, 0xc000, URZ ;  /* 0x0000c00004067890 */ /* 0x000fe2000fffe03f */
[----:B------:R-:W-:-:S02]  /*08d0*/  SEL R10, R10, 0x10, !P0 ;  /* 0x000000100a0a7807 */ /* 0x000fc40004000000 */
[----:B------:R-:W-:Y:S02]  /*08e0*/  SEL R6, R6, 0xffffffe0, !P5 ;  /* 0xffffffe006067807 */ /* 0x000fe40006800000 */
        /* <DEDUP_REMOVED lines=41> */
.L_x_806:
        /* <DEDUP_REMOVED lines=67> */
.L_x_762:
        /* <DEDUP_REMOVED lines=52> */
[----:B------:R-:W-:-:S02]  /*12f0*/  UIMAD.WIDE.U32 UR14, UR8, UR10, URZ ;  /* 0x0000000a080e72a5 */ /* 0x000fc4000f8e003f */
[----:B------:R-:W-:Y:S02]  /*1300*/  UIMAD UR12, UR9, UR10, URZ ;  /* 0x0000000a090c72a4 */ /* 0x000fe4000f8e023f */
[----:B------:R-:W-:Y:S02]  /*1310*/  UIADD3 UR6, UR11, UR6, URZ ;  /* 0x000000060b067290 */ /* 0x000fe4000fffe03f */
[----:B------:R-:W-:Y:S02]  /*1320*/  @UP1 UIADD3 UR31, UR13, UR19, URZ ;  /* 0x000000130d1f1290 */ /* 0x000fe4000fffe03f */
        /* <DEDUP_REMOVED lines=76> */
.L_x_764:
        /* <DEDUP_REMOVED lines=13> */
.L_x_765:
        /* <DEDUP_REMOVED lines=11> */
.L_x_766:
[----:B------:R-:W-:-:S04]  /*1970*/  UIMAD UR8, UR44, UR57, UR54 ;  /* 0x000000392c0872a4 */ /* 0x000fc8000f8e0236 */
[----:B------:R-:W-:-:S12]  /*1980*/  UIMAD UR8, UR8, UR56, URZ ;  /* 0x00000038080872a4 */ /* 0x000fd8000f8e023f */
.L_x_767:
[----:B------:R-:W2:Y:S01]  /*1990*/  LDL.64 R4, [R1+0x50] ;  /* 0x0000500001047983 */ /* 0x000ea20000100a00 */
[----:B------:R-:W1:Y:S03]  /*19a0*/  LDC.64 R18, c[0x0][0x420] ;  /* 0x00010800ff127b82 */ /* 0x000e660000000a00 */
[----:B------:R3:W2:Y:S01]  /*19b0*/  LDL.64 R40, [R1+0x50] ;  /* 0x0000500001287983 */ /* 0x0006a20000100a00 */
[----:B------:R-:W-:Y:S01]  /*19c0*/  UIADD3 UR19, UR14, UR8, URZ ;  /* 0x000000080e137290 */ /* 0x000fe2000fffe03f */
[----:B------:R-:W-:Y:S01]  /*19d0*/  BSSY B1, `(.L_x_763) ;  /* 0x000089b000017945 */ /* 0x000fe20003800000 */
[----:B------:R-:W-:Y:S01]  /*19e0*/  UIMAD UR10, UR58, UR57, URZ ;  /* 0x000000393a0a72a4 */ /* 0x000fe2000f8e023f */
[----:B------:R-:W4:Y:S01]  /*19f0*/  S2R R37, SR_TID.X ;  /* 0x0000000000257919 */ /* 0x000f220000002100 */
[----:B------:R-:W-:Y:S01]  /*1a00*/  ULDC.64 UR8, c[0x0][0x428] ;  /* 0x00010a0000087ab9 */ /* 0x000fe20000000a00 */
[----:B------:R-:W-:Y:S01]  /*1a10*/  UISETP.GE.AND UP2, UPT, UR34, 0x1, UPT ;  /* 0x000000012200788c */ /* 0x000fe2000bf46270 */
[----:B------:R-:W-:Y:S01]  /*1a20*/  IMAD.U32 R10, RZ, RZ, UR8 ;  /* 0x00000008ff0a7e24 */ /* 0x000fe2000f8e00ff */
[----:B------:R-:W-:Y:S01]  /*1a30*/  UIADD3 UR16, UR14, UR33, URZ ;  /* 0x000000210e107290 */ /* 0x000fe2000fffe03f */
[----:B------:R-:W-:Y:S01]  /*1a40*/  ULDC.64 UR40, c[0x0][0x478] ;  /* 0x00011e0000287ab9 */ /* 0x000fe20000000a00 */
[----:B------:R-:W-:Y:S01]  /*1a50*/  ULDC.64 UR38, c[0x0][0x2b0] ;  /* 0x0000ac0000267ab9 */ /* 0x000fe20000000a00 */
[----:B-1----:R-:W-:-:S04]  /*1a60*/  IMAD R7, R18, UR18, RZ ;  /* 0x0000001212077c24 */ /* 0x002fc8000f8e02ff */
[----:B------:R-:W-:Y:S01]  /*1a70*/  IMAD R9, R19, UR14, R7 ;  /* 0x0000000e13097c24 */ /* 0x000fe2000f8e0207 */
[----:B----4-:R-:W-:-:S04]  /*1a80*/  SHF.R.S32.HI R38, RZ, 0x1f, R37 ;  /* 0x0000001fff267819 */ /* 0x010fc80000011425 */
[----:B------:R-:W-:-:S04]  /*1a90*/  LEA.HI R34, R38, R37, RZ, 0x3 ;  /* 0x0000002526227211 */ /* 0x000fc800078f18ff */
[----:B------:R-:W-:-:S04]  /*1aa0*/  SHF.R.S32.HI R25, RZ, 0x3, R34 ;  /* 0x00000003ff197819 */ /* 0x000fc80000011422 */
[----:B------:R-:W-:Y:S02]  /*1ab0*/  SHF.R.S32.HI R36, RZ, 0x1f, R25 ;  /* 0x0000001fff247819 */ /* 0x000fe40000011419 */
[----:B------:R-:W-:-:S04]  /*1ac0*/  IADD3 R6, P1, R25, UR14, RZ ;  /* 0x0000000e19067c10 */ /* 0x000fc8000ff3e0ff */
[----:B------:R-:W-:-:S05]  /*1ad0*/  IADD3.X R8, R36, UR18, RZ, P1, !PT ;  /* 0x0000001224087c10 */ /* 0x000fca0008ffe4ff */
        /* <DEDUP_REMOVED lines=19> */
[----:B------:R-:W-:Y:S01]  /*1c10*/  IMAD.WIDE.U32 R4, R10, UR54, R4 ;  /* 0x000000360a047c25 */ /* 0x000fe2000f8e0004 */
[----:B------:R-:W-:Y:S02]  /*1c20*/  ULEA.HI.SX32 UR31, UR46, 0xffffffff, 0x1a ;  /* 0xffffffff2e1f7891 */ /* 0x000fe4000f8fd23f */
[----:B------:R-:W-:Y:S01]  /*1c30*/  LOP3.LUT R6, R11, 0xffffffe0, RZ, 0xc0, !PT ;  /* 0xffffffe00b067812 */ /* 0x000fe200078ec0ff */
[----:B------:R-:W-:Y:S01]  /*1c40*/  IMAD.U32 R10, RZ, RZ, UR8 ;  /* 0x00000008ff0a7e24 */ /* 0x000fe2000f8e00ff */
[----:B------:R-:W-:Y:S01]  /*1c50*/  UIADD3 UR8, UP1, UP0, UR36, UR6, UR48 ;  /* 0x0000000624087290 */ /* 0x000fe2000f83e030 */
[----:B------:R-:W-:Y:S01]  /*1c60*/  SHF.R.S32.HI R11, RZ, 0x5, R11 ;  /* 0x00000005ff0b7819 */ /* 0x000fe2000001140b */
[----:B------:R-:W-:Y:S01]  /*1c70*/  VIADD R7, R5, UR13 ;  /* 0x0000000d05077c36 */ /* 0x000fe20008000000 */
[----:B------:R-:W-:Y:S01]  /*1c80*/  UIMAD UR17, UR54, UR9, UR11 ;  /* 0x00000009361172a4 */ /* 0x000fe2000f8e020b */
[----:B------:R-:W-:Y:S01]  /*1c90*/  IMAD.IADD R30, R37, 0x1, -R6 ;  /* 0x00000001251e7824 */ /* 0x000fe200078e0a06 */
[----:B------:R-:W-:Y:S01]  /*1ca0*/  UIADD3.X UR6, UR15, UR12, UR51, UP1, UP0 ;  /* 0x0000000c0f067290 */ /* 0x000fe20008fe0433 */
[----:B------:R-:W-:Y:S01]  /*1cb0*/  IMAD.MOV.U32 R6, RZ, RZ, R4 ;  /* 0x000000ffff067224 */ /* 0x000fe200078e0004 */
[----:B------:R-:W-:Y:S01]  /*1cc0*/  UIADD3 UR8, UP1, UP0, UR50, UR8, UR52 ;  /* 0x0000000832087290 */ /* 0x000fe2000f83e034 */
[----:B------:R-:W-:Y:S01]  /*1cd0*/  IMAD R5, R11, UR10, R30 ;  /* 0x0000000a0b057c24 */ /* 0x000fe2000f8e021e */
[----:B------:R-:W-:Y:S01]  /*1ce0*/  ULDC.64 UR14, c[0x0][0x210] ;  /* 0x00008400000e7ab9 */ /* 0x000fe20000000a00 */
[----:B------:R-:W-:Y:S01]  /*1cf0*/  IMAD.WIDE.U32 R8, R10, UR54, R8 ;  /* 0x000000360a087c25 */ /* 0x000fe2000f8e0008 */
[----:B------:R-:W-:-:S02]  /*1d00*/  UIADD3.X UR6, UR49, UR6, UR45, UP1, UP0 ;  /* 0x0000000631067290 */ /* 0x000fc40008fe042d */
[C---:B------:R-:W-:Y:S01]  /*1d10*/  IADD3 R4, P0, R5.reuse, UR8, RZ ;  /* 0x0000000805047c10 */ /* 0x040fe2000ff1e0ff */
[----:B------:R-:W-:Y:S01]  /*1d20*/  ULDC.64 UR8, c[0x0][0x400] ;  /* 0x0001000000087ab9 */ /* 0x000fe20000000a00 */
[-C--:B------:R-:W-:Y:S01]  /*1d30*/  IMAD R10, R36, R18.reuse, RZ ;  /* 0x00000012240a7224 */ /* 0x080fe200078e02ff */
[----:B------:R-:W-:Y:S01]  /*1d40*/  ULDC.64 UR10, c[0x0][0x3e0] ;  /* 0x0000f800000a7ab9 */ /* 0x000fe20000000a00 */
[----:B------:R-:W-:Y:S01]  /*1d50*/  LEA.HI.X.SX32 R5, R5, UR6, 0x1, P0 ;  /* 0x0000000605057c11 */ /* 0x000fe200080f0eff */
[C---:B------:R-:W-:Y:S01]  /*1d60*/  IMAD.WIDE.U32 R6, R25.reuse, R18, R6 ;  /* 0x0000001219067225 */ /* 0x040fe200078e0006 */
[----:B------:R-:W-:Y:S01]  /*1d70*/  LEA R32, P0, R4, UR8, 0x2 ;  /* 0x0000000804207c11 */ /* 0x000fe2000f8010ff */
[----:B------:R-:W-:Y:S01]  /*1d80*/  UIMAD.WIDE UR12, UR19, 0x4, UR40 ;  /* 0x00000004130c78a5 */ /* 0x000fe2000f8e0228 */
        /* <DEDUP_REMOVED lines=21> */
[----:B------:R-:W-:Y:S04]  /*1ee0*/  BSSY B0, `(.L_x_769) ;  /* 0x000003a000007945 */ /* 0x000fe80003800000 */
[----:B------:R-:W-:Y:S01]  /*1ef0*/  @P1 BAR.SYNC.DEFER_BLOCKING 0x0 ;  /* 0x0000000000001b1d */ /* 0x000fe20000010000 */
[----:B------:R-:W-:Y:S01]  /*1f00*/  IMAD.U32 R11, RZ, RZ, UR6 ;  /* 0x00000006ff0b7e24 */ /* 0x000fe2000f8e00ff */
[----:B------:R-:W-:Y:S01]  /*1f10*/  IADD3 R10, P0, R4, UR32, RZ ;  /* 0x00000020040a7c10 */ /* 0x000fe2000ff1e0ff */
[----:B------:R-:W-:Y:S01]  /*1f20*/  IMAD R4, R31, UR16, RZ ;  /* 0x000000101f047c24 */ /* 0x000fe2000f8e02ff */
[----:B------:R-:W-:Y:S01]  /*1f30*/  UIMAD UR6, UR9, -0x40, UR34 ;  /* 0xffffffc0090678a4 */ /* 0x000fe2000f8e0222 */
[----:B------:R-:W-:-:S02]  /*1f40*/  ISETP.GE.AND P4, PT, R35, UR8, PT ;  /* 0x0000000823007c0c */ /* 0x000fc4000bf86270 */
[----:B------:R-:W-:Y:S01]  /*1f50*/  IADD3.X R11, R5, UR43, R11, P0, !PT ;  /* 0x0000002b050b7c10 */ /* 0x000fe200087fe40b */
[----:B------:R-:W-:Y:S01]  /*1f60*/  IMAD R4, R17, UR17, R4 ;  /* 0x0000001111047c24 */ /* 0x000fe2000f8e0204 */
[----:B------:R-:W-:Y:S01]  /*1f70*/  ISETP.GE.AND P0, PT, R25, UR8, PT ;  /* 0x0000000819007c0c */ /* 0x000fe2000bf06270 */
[----:B------:R-:W-:Y:S01]  /*1f80*/  UMOV UR17, UR12 ;  /* 0x0000000c00117c82 */ /* 0x000fe20008000000 */
[----:B------:R-:W-:Y:S01]  /*1f90*/  UMOV UR12, UR18 ;  /* 0x00000012000c7c82 */ /* 0x000fe20008000000 */
[----:B------:R-:W-:Y:S01]  /*1fa0*/  IMAD.WIDE.U32 R10, R17, UR16, R10 ;  /* 0x00000010110a7c25 */ /* 0x000fe2000f8e000a */
[----:B------:R-:W-:Y:S01]  /*1fb0*/  UMOV UR16, UR13 ;  /* 0x0000000d00107c82 */ /* 0x000fe20008000000 */
[----:B------:R-:W-:Y:S01]  /*1fc0*/  UMOV UR13, UR19 ;  /* 0x00000013000d7c82 */ /* 0x000fe20008000000 */
[----:B------:R-:W-:Y:S01]  /*1fd0*/  ISETP.GE.AND P6, PT, R25, UR6, PT ;  /* 0x0000000619007c0c */ /* 0x000fe2000bfc6270 */
        /* <DEDUP_REMOVED lines=42> */
.L_x_770:
[----:B------:R-:W-:Y:S05]  /*2280*/  BSYNC B0 ;  /* 0x0000000000007941 */ /* 0x000fea0003800000 */
.L_x_769:
        /* <DEDUP_REMOVED lines=44> */
.L_x_772:
[----:B------:R-:W-:Y:S05]  /*2550*/  BSYNC B0 ;  /* 0x0000000000007941 */ /* 0x000fea0003800000 */
.L_x_771:
        /* <DEDUP_REMOVED lines=34> */
.L_x_774:
[----:B------:R-:W-:Y:S05]  /*2780*/  BSYNC B0 ;  /* 0x0000000000007941 */ /* 0x000fea0003800000 */
.L_x_773:
        /* <DEDUP_REMOVED lines=37> */
.L_x_776:
[----:B------:R-:W-:Y:S05]  /*29e0*/  BSYNC B0 ;  /* 0x0000000000007941 */ /* 0x000fea0003800000 */
.L_x_775:
        /* <DEDUP_REMOVED lines=27> */
.L_x_778:
[----:B------:R-:W-:Y:S05]  /*2ba0*/  BSYNC B0 ;  /* 0x0000000000007941 */ /* 0x000fea0003800000 */
.L_x_777:
        /* <DEDUP_REMOVED lines=40> */
.L_x_780:
[----:B------:R-:W-:Y:S05]  /*2e30*/  BSYNC B0 ;  /* 0x0000000000007941 */ /* 0x000fea0003800000 */
.L_x_779:
        /* <DEDUP_REMOVED lines=57> */
.L_x_782:
[----:B------:R-:W-:Y:S05]  /*31d0*/  BSYNC B0 ;  /* 0x0000000000007941 */ /* 0x000fea0003800000 */
.L_x_781:
        /* <DEDUP_REMOVED lines=44> */
.L_x_784:
[----:B------:R-:W-:Y:S05]  /*34a0*/  BSYNC B0 ;  /* 0x0000000000007941 */ /* 0x000fea0003800000 */
.L_x_783:
[----:B------:R-:W-:Y:S01]  /*34b0*/  IMAD.MOV.U32 R4, RZ, RZ, 0x4 ;  /* 0x00000004ff047424 */ /* 0x000fe200078e00ff */
[----:B------:R-:W0:Y:S01]  /*34c0*/  LDGDEPBAR ;  /* 0x00000000000079af */ /* 0x000e220000000000 */
[----:B-12---:R-:W-:Y:S01]  /*34d0*/  IMAD.MOV.U32 R6, RZ, RZ, 0x7f800000 ;  /* 0x7f800000ff067424 */ /* 0x006fe200078e00ff */
[----:B------:R-:W-:Y:S01]  /*34e0*/  ULDC.64 UR14, c[0x0][0x3c8] ;  /* 0x0000f200000e7ab9 */ /* 0x000fe20000000a00 */
[----:B------:R-:W-:Y:S01]  /*34f0*/  IMAD.MOV.U32 R7, RZ, RZ, 0x7f800000 ;  /* 0x7f800000ff077424 */ /* 0x000fe200078e00ff */
[----:B------:R-:W-:Y:S01]  /*3500*/  UISETP.NE.U32.AND UP1, UPT, UR14, URZ, UPT ;  /* 0x0000003f0e00728c */ /* 0x000fe2000bf25070 */
[----:B------:R-:W-:Y:S01]  /*3510*/  IMAD.WIDE R4, R16, R4, UR12 ;  /* 0x0000000c10047e25 */ /* 0x000fe2000f8e0204 */
[----:B------:R-:W1:Y:S01]  /*3520*/  LDC.64 R12, c[0x0][0x3b8] ;  /* 0x0000ee00ff0c7b82 */ /* 0x000e620000000a00 */
[----:B------:R-:W2:Y:S01]  /*3530*/  S2R R8, SR_TID.X ;  /* 0x0000000000087919 */ /* 0x000ea20000002100 */
[----:B------:R-:W-:Y:S01]  /*3540*/  UISETP.NE.AND.EX UP1, UPT, UR15, URZ, UPT, UP1 ;  /* 0x0000003f0f00728c */ /* 0x000fe2000bf25310 */
[----:B------:R-:W-:Y:S01]  /*3550*/  ULDC UR20, c[0x0][0x2d0] ;  /* 0x0000b40000147ab9 */ /* 0x000fe20000000800 */
[----:B------:R-:W5:Y:S01]  /*3560*/  @!P5 LDG.E R6, desc[UR4][R4.64+0x20] ;  /* 0x000020040406d981 */ /* 0x000f62000c1e1900 */
[----:B------:R-:W-:-:S03]  /*3570*/  ULDC UR22, c[0x0][0x2dc] ;  /* 0x0000b70000167ab9 */ /* 0x000fc60000000800 */
[----:B------:R-:W-:Y:S01]  /*3580*/  PLOP3.LUT P0, PT, PT, PT, UP1, 0x80, 0x0 ;  /* 0x000000000000781c */ /* 0x000fe20003f0f018 */
[----:B------:R3:W5:Y:S04]  /*3590*/  @!P6 LDG.E R7, desc[UR4][R4.64] ;  /* 0x000000040407e981 */ /* 0x000768000c1e1900 */
[----:B------:R-:W-:Y:S01]  /*35a0*/  @UP1 ULDC.64 UR18, c[0x0][0x3d0] ;  /* 0x0000f40000121ab9 */ /* 0x000fe20000000a00 */
[----:B------:R-:W-:Y:S01]  /*35b0*/  @UP1 UMOV UR10, UR54 ;  /* 0x00000036000a1c82 */ /* 0x000fe20008000000 */
[----:B------:R-:W-:Y:S01]  /*35c0*/  @UP1 UIMAD UR6, UR55, UR18, URZ ;  /* 0x00000012370612a4 */ /* 0x000fe2000f8e023f */
[----:B------:R-:W-:Y:S01]  /*35d0*/  @UP1 UMOV UR11, UR61 ;  /* 0x0000003d000b1c82 */ /* 0x000fe20008000000 */
[----:B------:R-:W-:-:S04]  /*35e0*/  DEPBAR.LE SB0, 0x1 ;  /* 0x000080400000791a */ /* 0x000fc80000000000 */
[----:B------:R-:W-:Y:S01]  /*35f0*/  BAR.SYNC.DEFER_BLOCKING 0x0 ;  /* 0x0000000000007b1d */ /* 0x000fe20000010000 */
[----:B------:R-:W-:Y:S02]  /*3600*/  @UP1 UIMAD.WIDE.U32 UR10, UR44, UR18, UR10 ;  /* 0x000000122c0a12a5 */ /* 0x000fe4000f8e000a */
[----:B------:R-:W-:Y:S02]  /*3610*/  @UP1 UIMAD UR6, UR44, UR19, UR6 ;  /* 0x000000132c0612a4 */ /* 0x000fe4000f8e0206 */
[----:B------:R-:W-:Y:S02]  /*3620*/  @UP1 ULEA UR14, UP0, UR10, UR14, 0x2 ;  /* 0x0000000e0a0e1291 */ /* 0x000fe4000f80103f */
[----:B------:R-:W-:Y:S01]  /*3630*/  @UP1 UIADD3 UR6, UR11, UR6, URZ ;  /* 0x000000060b061290 */ /* 0x000fe2000fffe03f */
[----:B------:R-:W-:Y:S01]  /*3640*/  IMAD.MOV.U32 R240, RZ, RZ, 0x20 ;  /* 0x00000020fff07424 */ /* 0x000fe200078e00ff */
[----:B------:R-:W-:Y:S02]  /*3650*/  CS2R R142, SRZ ;  /* 0x00000000008e7805 */ /* 0x000fe4000001ff00 */
[----:B------:R-:W-:Y:S01]  /*3660*/  CS2R R140, SRZ ;  /* 0x00000000008c7805 */ /* 0x000fe2000001ff00 */
[----:B------:R-:W-:Y:S01]  /*3670*/  @UP1 ULEA.HI.X UR15, UR10, UR15, UR6, 0x2, UP0 ;  /* 0x0000000f0a0f1291 */ /* 0x000fe200080f1406 */
[----:B---3--:R-:W-:Y:S01]  /*3680*/  IMAD.U32 R4, RZ, RZ, UR14 ;  /* 0x0000000eff047e24 */ /* 0x008fe2000f8e00ff */
[----:B------:R-:W-:Y:S01]  /*3690*/  CS2R R146, SRZ ;  /* 0x0000000000927805 */ /* 0x000fe2000001ff00 */
[----:B------:R-:W-:Y:S01]  /*36a0*/  @UP1 ULDC UR6, c[0x0][0x2e8] ;  /* 0x0000ba0000061ab9 */ /* 0x000fe20000000800 */
[----:B--2---:R-:W-:Y:S01]  /*36b0*/  IMAD.SHL.U32 R8, R8, 0x2, RZ ;  /* 0x0000000208087824 */ /* 0x004fe200078e00ff */
[----:B------:R-:W-:Y:S01]  /*36c0*/  CS2R R144, SRZ ;  /* 0x0000000000907805 */ /* 0x000fe2000001ff00 */
[----:B------:R-:W-:Y:S01]  /*36d0*/  IMAD.U32 R5, RZ, RZ, UR15 ;  /* 0x0000000fff057e24 */ /* 0x000fe2000f8e00ff */
[----:B------:R-:W-:-:S02]  /*36e0*/  CS2R R138, SRZ ;  /* 0x00000000008a7805 */ /* 0x000fc4000001ff00 */
[----:B------:R-:W-:Y:S02]  /*36f0*/  CS2R R136, SRZ ;  /* 0x0000000000887805 */ /* 0x000fe4000001ff00 */
[----:B------:R-:W-:Y:S02]  /*3700*/  CS2R R134, SRZ ;  /* 0x0000000000867805 */ /* 0x000fe4000001ff00 */
[----:B------:R-:W-:Y:S02]  /*3710*/  CS2R R132, SRZ ;  /* 0x0000000000847805 */ /* 0x000fe4000001ff00 */
[----:B------:R-:W-:Y:S02]  /*3720*/  CS2R R126, SRZ ;  /* 0x00000000007e7805 */ /* 0x000fe4000001ff00 */
[----:B------:R-:W-:Y:S01]  /*3730*/  CS2R R124, SRZ ;  /* 0x00000000007c7805 */ /* 0x000fe2000001ff00 */
[----:B----4-:R2:W3:Y:S04]  /*3740*/  @P0 LDG.E R11, desc[UR4][R4.64] ;  /* 0x00000004040b0981 */ /* 0x0104e8000c1e1900 */
[----:B-----5:R-:W-:Y:S01]  /*3750*/  STL [R1+0x68], R6 ;  /* 0x0000680601007387 */ /* 0x020fe20000100800 */
[----:B------:R-:W-:-:S02]  /*3760*/  CS2R R130, SRZ ;  /* 0x0000000000827805 */ /* 0x000fc4000001ff00 */
[----:B------:R-:W-:Y:S02]  /*3770*/  CS2R R128, SRZ ;  /* 0x0000000000807805 */ /* 0x000fe4000001ff00 */
[----:B------:R-:W-:Y:S01]  /*3780*/  CS2R R122, SRZ ;  /* 0x00000000007a7805 */ /* 0x000fe2000001ff00 */
[----:B------:R1:W-:Y:S01]  /*3790*/  STL [R1+0x64], R7 ;  /* 0x0000640701007387 */ /* 0x0003e20000100800 */
[----:B------:R-:W-:Y:S02]  /*37a0*/  CS2R R120, SRZ ;  /* 0x0000000000787805 */ /* 0x000fe4000001ff00 */
[----:B------:R-:W-:Y:S02]  /*37b0*/  CS2R R118, SRZ ;  /* 0x0000000000767805 */ /* 0x000fe4000001ff00 */
[----:B------:R-:W-:Y:S01]  /*37c0*/  CS2R R116, SRZ ;  /* 0x0000000000747805 */ /* 0x000fe2000001ff00 */
[----:B------:R-:W4:Y:S01]  /*37d0*/  LDSM.16.M88.4 R164, [R252+0x12000] ;  /* 0x01200000fca4783b */ /* 0x000f220000000200 */
[----:B------:R-:W-:-:S02]  /*37e0*/  CS2R R110, SRZ ;  /* 0x00000000006e7805 */ /* 0x000fc4000001ff00 */
[----:B------:R-:W-:Y:S02]  /*37f0*/  CS2R R108, SRZ ;  /* 0x00000000006c7805 */ /* 0x000fe4000001ff00 */
[----:B------:R-:W-:Y:S01]  /*3800*/  CS2R R114, SRZ ;  /* 0x0000000000727805 */ /* 0x000fe2000001ff00 */
[----:B------:R-:W3:Y:S01]  /*3810*/  LDSM.16.M88.4 R168, [R252+0x12800] ;  /* 0x01280000fca8783b */ /* 0x000ee20000000200 */
[----:B------:R-:W-:Y:S02]  /*3820*/  CS2R R112, SRZ ;  /* 0x0000000000707805 */ /* 0x000fe4000001ff00 */
[----:B------:R-:W-:Y:S02]  /*3830*/  CS2R R106, SRZ ;  /* 0x00000000006a7805 */ /* 0x000fe4000001ff00 */
[----:B------:R-:W-:Y:S01]  /*3840*/  CS2R R104, SRZ ;  /* 0x0000000000687805 */ /* 0x000fe2000001ff00 */
[----:B------:R-:W3:Y:S01]  /*3850*/  LDSM.16.M88.4 R196, [R252+0x14000] ;  /* 0x01400000fcc4783b */ /* 0x000ee20000000200 */
        /* <DEDUP_REMOVED lines=15> */
[----:B-1----:R-:W5:Y:S01]  /*3950*/  LDG.E.64 R6, desc[UR4][R12.64+0x8] ;  /* 0x000008040c067981 */ /* 0x002f62000c1e1b00 */
[----:B------:R-:W3:Y:S01]  /*3960*/  @P0 MUFU.RCP R9, UR6 ;  /* 0x0000000600090d08 */ /* 0x000ee20008001000 */
[----:B--2---:R-:W-:-:S02]  /*3970*/  LOP3.LUT R5, R34, 0xfffffff8, RZ, 0xc0, !PT ;  /* 0xfffffff822057812 */ /* 0x004fc400078ec0ff */
[----:B------:R-:W-:Y:S02]  /*3980*/  CS2R R50, SRZ ;  /* 0x0000000000327805 */ /* 0x000fe4000001ff00 */
[----:B------:R-:W-:Y:S02]  /*3990*/  LEA.HI R4, R38, R37, RZ, 0x7 ;  /* 0x0000002526047211 */ /* 0x000fe400078f38ff */
[----:B------:R-:W-:Y:S02]  /*39a0*/  CS2R R48, SRZ ;  /* 0x0000000000307805 */ /* 0x000fe4000001ff00 */
[----:B------:R-:W-:Y:S01]  /*39b0*/  CS2R R42, SRZ ;  /* 0x00000000002a7805 */ /* 0x000fe2000001ff00 */
[----:B------:R-:W-:Y:S01]  /*39c0*/  IMAD.IADD R5, R37, 0x1, -R5 ;  /* 0x0000000125057824 */ /* 0x000fe200078e0a05 */
[----:B------:R-:W-:Y:S01]  /*39d0*/  SHF.R.S32.HI R4, RZ, 0x7, R4 ;  /* 0x00000007ff047819 */ /* 0x000fe20000011404 */
[----:B------:R-:W-:Y:S01]  /*39e0*/  UIMAD UR6, UR44, UR57, UR54 ;  /* 0x000000392c0672a4 */ /* 0x000fe2000f8e0236 */
[----:B------:R-:W-:-:S02]  /*39f0*/  CS2R R40, SRZ ;  /* 0x0000000000287805 */ /* 0x000fc4000001ff00 */
[----:B------:R-:W-:Y:S02]  /*3a00*/  CS2R R28, SRZ ;  /* 0x00000000001c7805 */ /* 0x000fe4000001ff00 */
[----:B------:R-:W-:Y:S01]  /*3a10*/  LOP3.LUT P1, RZ, R5, 0x2, RZ, 0xc0, !PT ;  /* 0x0000000205ff7812 */ /* 0x000fe2000782c0ff */
[----:B------:R-:W-:Y:S01]  /*3a20*/  IMAD.SHL.U32 R10, R4, 0x20, RZ ;  /* 0x00000020040a7824 */ /* 0x000fe200078e00ff */
[----:B------:R-:W-:Y:S01]  /*3a30*/  USHF.L.U32 UR6, UR6, 0x5, URZ ;  /* 0x0000000506067899 */ /* 0x000fe2000800063f */
[----:B------:R-:W-:Y:S01]  /*3a40*/  IMAD.U32 R5, RZ, RZ, UR35 ;  /* 0x00000023ff057e24 */ /* 0x000fe2000f8e00ff */
[----:B------:R-:W-:Y:S02]  /*3a50*/  CS2R R26, SRZ ;  /* 0x00000000001a7805 */ /* 0x000fe4000001ff00 */
[----:B------:R-:W-:Y:S02]  /*3a60*/  CS2R R24, SRZ ;  /* 0x0000000000187805 */ /* 0x000fe4000001ff00 */
[----:B------:R-:W-:Y:S01]  /*3a70*/  LOP3.LUT R10, R10, 0x6, R8, 0xf8, !PT ;  /* 0x000000060a0a7812 */ /* 0x000fe200078ef808 */
[----:B------:R-:W-:-:S02]  /*3a80*/  IMAD R14, R5, 0x2, R4 ;  /* 0x00000002050e7824 */ /* 0x000fc400078e0204 */
[----:B---3--:R-:W-:Y:S01]  /*3a90*/  @P0 FMUL.FTZ R4, R11, R9 ;  /* 0x000000090b040220 */ /* 0x008fe20000410000 */
[----:B------:R-:W-:Y:S01]  /*3aa0*/  IMAD.U32 R8, RZ, RZ, UR35 ;  /* 0x00000023ff087e24 */ /* 0x000fe2000f8e00ff */
[----:B------:R-:W-:Y:S01]  /*3ab0*/  USHF.R.S32.HI UR11, URZ, 0x1f, UR6 ;  /* 0x0000001f3f0b7899 */ /* 0x000fe20008011406 */
[----:B------:R-:W-:Y:S02]  /*3ac0*/  SHF.R.S32.HI R5, RZ, 0x1f, R30 ;  /* 0x0000001fff057819 */ /* 0x000fe4000001141e */
[----:B------:R-:W-:Y:S01]  /*3ad0*/  CS2R R22, SRZ ;  /* 0x0000000000167805 */ /* 0x000fe2000001ff00 */
[----:B------:R-:W2:Y:S01]  /*3ae0*/  LDG.E.64 R12, desc[UR4][R12.64] ;  /* 0x000000040c0c7981 */ /* 0x000ea2000c1e1b00 */
[----:B------:R-:W-:Y:S01]  /*3af0*/  IMAD R15, R8, 0x40, R10 ;  /* 0x00000040080f7824 */ /* 0x000fe200078e020a */
[----:B------:R-:W-:Y:S02]  /*3b00*/  @P0 R2UR UR14, R4 ;  /* 0x00000000040e02ca */ /* 0x000fe400000e0000 */
[----:B------:R-:W-:Y:S01]  /*3b10*/  CS2R R20, SRZ ;  /* 0x0000000000147805 */ /* 0x000fe2000001ff00 */
[----:B------:R-:W-:Y:S01]  /*3b20*/  ULDC.U8 UR19, c[0x0][0x388] ;  /* 0x0000e20000137ab9 */ /* 0x000fe20000000000 */
[----:B------:R-:W-:Y:S01]  /*3b30*/  ULDC UR18, c[0x0][0x2ec] ;  /* 0x0000bb0000127ab9 */ /* 0x000fe20000000800 */
[----:B------:R-:W-:Y:S04]  /*3b40*/  STL [R1+0x38], R15 ;  /* 0x0000380f01007387 */ /* 0x000fe80000100800 */
[----:B------:R-:W-:Y:S01]  /*3b50*/  STL.64 [R1+0x30], R32 ;  /* 0x0000302001007387 */ /* 0x000fe20000100a00 */
[----:B-----5:R-:W-:-:S04]  /*3b60*/  IADD3 R6, P3, P2, R6, UR6, R30 ;  /* 0x0000000606067c10 */ /* 0x020fc8000fa7e01e */
[----:B------:R-:W-:-:S05]  /*3b70*/  IADD3.X R4, R7, UR11, R5, P3, P2 ;  /* 0x0000000b07047c10 */ /* 0x000fca0009fe4405 */
[----:B------:R1:W-:Y:S04]  /*3b80*/  STL [R1+0x94], R4 ;  /* 0x0000940401007387 */ /* 0x0003e80000100800 */
[----:B------:R-:W3:Y:S04]  /*3b90*/  LDL R5, [R1] ;  /* 0x0000000001057983 */ /* 0x000ee80000100800 */
[----:B-1----:R-:W5:Y:S01]  /*3ba0*/  LDL R4, [R1+0x4] ;  /* 0x0000040001047983 */ /* 0x002f620000100800 */
[----:B--2---:R-:W-:Y:S02]  /*3bb0*/  R2UR UR10, R13 ;  /* 0x000000000d0a72ca */ /* 0x004fe400000e0000 */
[----:B------:R-:W-:-:S05]  /*3bc0*/  SEL R240, R240, 0xffffffe0, !P1 ;  /* 0xffffffe0f0f07807 */ /* 0x000fca0004800000 */
[----:B------:R-:W-:Y:S02]  /*3bd0*/  IMAD.IADD R240, R240, 0x1, R252 ;  /* 0x00000001f0f07824 */ /* 0x000fe400078e02fc */
[----:B------:R-:W-:-:S03]  /*3be0*/  IMAD.WIDE.U32 R6, R6, -0x2daee0ad, RZ ;  /* 0xd2511f5306067825 */ /* 0x000fc600078e00ff */
[----:B------:R-:W1:Y:S04]  /*3bf0*/  LDSM.16.M88.4 R172, [R240+0x12000] ;  /* 0x01200000f0ac783b */ /* 0x000e680000000200 */
[----:B------:R-:W2:Y:S04]  /*3c00*/  LDSM.16.M88.4 R176, [R240+0x12800] ;  /* 0x01280000f0b0783b */ /* 0x000ea80000000200 */
[----:B------:R-:W1:Y:S04]  /*3c10*/  LDSM.16.M88.4 R204, [R240+0x14000] ;  /* 0x01400000f0cc783b */ /* 0x000e680000000200 */
[----:B------:R-:W1:Y:S04]  /*3c20*/  LDSM.16.M88.4 R208, [R240+0x14800] ;  /* 0x01480000f0d0783b */ /* 0x000e680000000200 */
[----:B------:R-:W1:Y:S04]  /*3c30*/  LDSM.16.M88.4 R236, [R240+0x16000] ;  /* 0x01600000f0ec783b */ /* 0x000e680000000200 */
[----:B------:R-:W1:Y:S04]  /*3c40*/  LDSM.16.M88.4 R240, [R240+0x16800] ;  /* 0x01680000f0f0783b */ /* 0x000e680000000200 */
[----:B------:R-:W-:Y:S01]  /*3c50*/  STL.64 [R1+0x88], R6 ;  /* 0x0000880601007387 */ /* 0x000fe20000100a00 */
[----:B------:R-:W-:Y:S01]  /*3c60*/  R2UR UR8, R12 ;  /* 0x000000000c0872ca */ /* 0x000fe200000e0000 */
[----:B------:R-:W-:Y:S01]  /*3c70*/  USHF.L.U32 UR6, UR35, 0x6, URZ ;  /* 0x0000000623067899 */ /* 0x000fe2000800063f */
[----:B------:R-:W-:-:S02]  /*3c80*/  CS2R R38, SRZ ;  /* 0x0000000000267805 */ /* 0x000fc4000001ff00 */
[----:B------:R-:W-:Y:S02]  /*3c90*/  CS2R R36, SRZ ;  /* 0x0000000000247805 */ /* 0x000fe4000001ff00 */
[----:B------:R-:W-:Y:S01]  /*3ca0*/  CS2R R30, SRZ ;  /* 0x00000000001e7805 */ /* 0x000fe2000001ff00 */
[----:B------:R-:W-:Y:S01]  /*3cb0*/  UIADD3 UR11, UR6, 0x40, URZ ;  /* 0x00000040060b7890 */ /* 0x000fe2000fffe03f */
[----:B------:R-:W-:Y:S02]  /*3cc0*/  CS2R R34, SRZ ;  /* 0x0000000000227805 */ /* 0x000fe4000001ff00 */
[----:B------:R-:W-:Y:S01]  /*3cd0*/  CS2R R32, SRZ ;  /* 0x0000000000207805 */ /* 0x000fe2000001ff00 */
[----:B------:R-:W-:Y:S01]  /*3ce0*/  UMOV UR6, URZ ;  /* 0x0000003f00067c82 */ /* 0x000fe20008000000 */
[----:B------:R-:W-:Y:S01]  /*3cf0*/  UISETP.GE.AND UP0, UPT, UR11, UR7, UPT ;  /* 0x000000070b00728c */ /* 0x000fe2000bf06270 */
[----:B------:R-:W-:Y:S01]  /*3d00*/  @UP1 UMOV UR6, UR14 ;  /* 0x0000000e00061c82 */ /* 0x000fe20008000000 */
[----:B---3--:R-:W3:Y:S04]  /*3d10*/  LDSM.16.M88.4 R148, [R5+0x12000] ;  /* 0x012000000594783b */ /* 0x008ee80000000200 */
[----:B------:R-:W1:Y:S04]  /*3d20*/  LDSM.16.M88.4 R152, [R5+0x12800] ;  /* 0x012800000598783b */ /* 0x000e680000000200 */
[----:B------:R-:W1:Y:S04]  /*3d30*/  LDSM.16.M88.4 R180, [R5+0x14000] ;  /* 0x0140000005b4783b */ /* 0x000e680000000200 */
[----:B------:R-:W1:Y:S04]  /*3d40*/  LDSM.16.M88.4 R184, [R5+0x14800] ;  /* 0x0148000005b8783b */ /* 0x000e680000000200 */
[----:B------:R-:W1:Y:S04]  /*3d50*/  LDSM.16.M88.4 R212, [R5+0x16000] ;  /* 0x0160000005d4783b */ /* 0x000e680000000200 */
[----:B------:R4:W1:Y:S04]  /*3d60*/  LDSM.16.M88.4 R216, [R5+0x16800] ;  /* 0x0168000005d8783b */ /* 0x0008680000000200 */
[----:B-----5:R-:W1:Y:S04]  /*3d70*/  LDSM.16.M88.4 R156, [R4+0x12000] ;  /* 0x01200000049c783b */ /* 0x020e680000000200 */
[----:B------:R-:W1:Y:S04]  /*3d80*/  LDSM.16.M88.4 R160, [R4+0x12800] ;  /* 0x0128000004a0783b */ /* 0x000e680000000200 */
[----:B------:R-:W1:Y:S04]  /*3d90*/  LDSM.16.M88.4 R188, [R4+0x14000] ;  /* 0x0140000004bc783b */ /* 0x000e680000000200 */
[----:B------:R-:W1:Y:S04]  /*3da0*/  LDSM.16.M88.4 R192, [R4+0x14800] ;  /* 0x0148000004c0783b */ /* 0x000e680000000200 */
[----:B------:R-:W1:Y:S04]  /*3db0*/  LDSM.16.M88.4 R220, [R4+0x16000] ;  /* 0x0160000004dc783b */ /* 0x000e680000000200 */
[----:B------:R5:W1:Y:S01]  /*3dc0*/  LDSM.16.M88.4 R224, [R4+0x16800] ;  /* 0x0168000004e0783b */ /* 0x000a620000000200 */
[----:B----4-:R-:W-:-:S04]  /*3dd0*/  LOP3.LUT R5, R14, UR10, RZ, 0x3c, !PT ;  /* 0x0000000a0e057c12 */ /* 0x010fc8000f8e3cff */
[----:B------:R-:W-:Y:S02]  /*3de0*/  LOP3.LUT R5, R5, R7, RZ, 0x3c, !PT ;  /* 0x0000000705057212 */ /* 0x000fe400078e3cff */
[----:B-----5:R-:W-:-:S05]  /*3df0*/  IADD3 R4, R16, -UR34, -R15 ;  /* 0x8000002210047c10 */ /* 0x020fca000fffe80f */
[----:B------:R-:W-:-:S05]  /*3e00*/  VIADD R4, R4, UR7 ;  /* 0x0000000704047c36 */ /* 0x000fca0008000000 */
[----:B------:R4:W-:Y:S02]  /*3e10*/  STL [R1+0x90], R4 ;  /* 0x0000900401007387 */ /* 0x0009e40000100800 */
[----:B----4-:R-:W-:-:S05]  /*3e20*/  IMAD.WIDE.U32 R4, R5, -0x326172a9, RZ ;  /* 0xcd9e8d5705047825 */ /* 0x010fca00078e00ff */
[----:B-123--:R4:W-:Y:S02]  /*3e30*/  STL.64 [R1+0x78], R4 ;  /* 0x0000780401007387 */ /* 0x00e9e40000100a00 */
.L_x_787:
[----:B------:R-:W2:Y:S01]  /*3e40*/  LDL R98, [R1] ;  /* 0x0000000001627983 */ /* 0x000ea20000100800 */
[----:B------:R-:W-:Y:S01]  /*3e50*/  PLOP3.LUT P0, PT, PT, PT, UP0, 0x80, 0x0 ;  /* 0x000000000000781c */ /* 0x000fe20003f0f008 */
[----:B------:R-:W-:Y:S01]  /*3e60*/  UIADD3 UR11, UR8, -0x61c88647, URZ ;  /* 0x9e3779b9080b7890 */ /* 0x000fe2000fffe03f */
[----:B------:R-:W-:Y:S02]  /*3e70*/  PLOP3.LUT P6, PT, PT, PT, UP0, 0x80, 0x0 ;  /* 0x000000000000781c */ /* 0x000fe40003fcf008 */
[----:B---3--:R-:W3:Y:S01]  /*3e80*/  LDL R250, [R1+0x8] ;  /* 0x0000080001fa7983 */ /* 0x008ee20000100800 */
[----:B------:R-:W-:Y:S01]  /*3e90*/  PLOP3.LUT P1, PT, PT, PT, UP0, 0x80, 0x0 ;  /* 0x000000000000781c */ /* 0x000fe20003f2f008 */
[----:B------:R-:W-:Y:S03]  /*3ea0*/  UIADD3 UR15, UR8, 0x3c6ef372, URZ ;  /* 0x3c6ef372080f7890 */ /* 0x000fe6000fffe03f */
[----:B------:R-:W4:Y:S01]  /*3eb0*/  LDL R97, [R1+0x4] ;  /* 0x0000040001617983 */ /* 0x000f220000100800 */
[----:B------:R-:W-:Y:S02]  /*3ec0*/  UIADD3 UR14, UR10, 0x76cf5d0a, URZ ;  /* 0x76cf5d0a0a0e7890 */ /* 0x000fe4000fffe03f */
[----:B------:R-:W-:Y:S02]  /*3ed0*/  UISETP.GE.AND UP2, UPT, UR9, 0x1, UPT ;  /* 0x000000010900788c */ /* 0x000fe4000bf46270 */
[----:B------:R-:W4:Y:S05]  /*3ee0*/  LDL R249, [R1+0xc] ;  /* 0x00000c0001f97983 */ /* 0x000f2a0000100800 */
[----:B------:R-:W4:Y:S05]  /*3ef0*/  LDL R248, [R1+0x18] ;  /* 0x0000180001f87983 */ /* 0x000f2a0000100800 */
[----:B------:R-:W4:Y:S05]  /*3f00*/  LDL R96, [R1+0x10] ;  /* 0x0000100001607983 */ /* 0x000f2a0000100800 */
[----:B------:R-:W4:Y:S05]  /*3f10*/  LDL R247, [R1+0x14] ;  /* 0x0000140001f77983 */ /* 0x000f2a0000100800 */
[----:B------:R-:W0:Y:S05]  /*3f20*/  LDGDEPBAR ;  /* 0x00000000000079af */ /* 0x000e2a0000000000 */
[----:B------:R-:W4:Y:S05]  /*3f30*/  LDL R246, [R1+0x98] ;  /* 0x0000980001f67983 */ /* 0x000f2a0000100800 */
[----:B------:R-:W4:Y:S05]  /*3f40*/  LDL R245, [R1+0x90] ;  /* 0x0000900001f57983 */ /* 0x000f2a0000100800 */
[----:B------:R-:W4:Y:S05]  /*3f50*/  LDL R244, [R1+0x94] ;  /* 0x0000940001f47983 */ /* 0x000f2a0000100800 */
[----:B------:R-:W4:Y:S01]  /*3f60*/  LDL R251, [R1+0x74] ;  /* 0x0000740001fb7983 */ /* 0x000f220000100800 */
[----:B------:R-:W-:Y:S04]  /*3f70*/  DEPBAR.LE SB0, 0x0 ;  /* 0x000080000000791a */ /* 0x000fe80000000000 */
[----:B------:R-:W-:Y:S06]  /*3f80*/  BAR.SYNC.DEFER_BLOCKING 0x0 ;  /* 0x0000000000007b1d */ /* 0x000fec0000010000 */
[----:B------:R-:W-:Y:S05]  /*3f90*/  LDSM.16.M88.4 R88, [R252+0xc000] ;  /* 0x00c00000fc58783b */ /* 0x000fea0000000200 */
        /* <DEDUP_REMOVED lines=62> */
[----:B------:R-:W-:Y:S05]  /*4380*/  LDSM.16.M88.4 R80, [R248+0x4000] ;  /* 0x00400000f850783b */ /* 0x000fea0000000200 */
[C---:B------:R-:W-:Y:S01]  /*4390*/  HMMA.16816.F32.BF16 R8, R84.reuse, R90, R8 ;  /* 0x0000005a5408723c */ /* 0x040fe20000041808 */
[----:B------:R-:W4:Y:S05]  /*43a0*/  LDSM.16.M88.4 R88, [R252+0x10000] ;  /* 0x01000000fc58783b */ /* 0x000f2a0000000200 */
[C---:B-1----:R-:W-:Y:S01]  /*43b0*/  HMMA.16816.F32.BF16 R12, R84.reuse, R68, R12 ;  /* 0x00000044540c723c */ /* 0x042fe2000004180c */
[----:B------:R-:W4:Y:S05]  /*43c0*/  LDL.64 R98, [R1+0x78] ;  /* 0x0000780001627983 */ /* 0x000f2a0000100a00 */
[----:B------:R-:W-:Y:S01]  /*43d0*/  HMMA.16816.F32.BF16 R16, R84, R70, R16 ;  /* 0x000000465410723c */ /* 0x000fe20000041810 */
[----:B---3--:R-:W3:Y:S05]  /*43e0*/  LDL R97, [R1+0x38] ;  /* 0x0000380001617983 */ /* 0x008eea0000100800 */
[----:B------:R-:W1:Y:S01]  /*43f0*/  LDSM.16.M88.4 R68, [R252+0x10800] ;  /* 0x01080000fc44783b */ /* 0x000e620000000200 */
[C---:B--2---:R-:W-:Y:S01]  /*4400*/  HMMA.16816.F32.BF16 R4, R76.reuse, R92, R4 ;  /* 0x0000005c4c04723c */ /* 0x044fe20000041804 */
[----:B------:R-:W-:Y:S03]  /*4410*/  IMAD.U32 R86, RZ, RZ, UR9 ;  /* 0x00000009ff567e24 */ /* 0x000fe6000f8e00ff */
[----:B------:R-:W2:Y:S02]  /*4420*/  LDL R93, [R1+0x64] ;  /* 0x00006400015d7983 */ /* 0x000ea40000100800 */
[C---:B------:R-:W-:Y:S06]  /*4430*/  HMMA.16816.F32.BF16 R8, R76.reuse, R94, R8 ;  /* 0x0000005e4c08723c */ /* 0x040fec0000041808 */
[C---:B------:R-:W-:Y:S06]  /*4440*/  HMMA.16816.F32.BF16 R12, R76.reuse, R72, R12 ;  /* 0x000000484c0c723c */ /* 0x040fec000004180c */
[----:B------:R-:W-:Y:S01]  /*4450*/  HMMA.16816.F32.BF16 R16, R76, R74, R16 ;  /* 0x0000004a4c10723c */ /* 0x000fe20000041810 */
[----:B------:R-:W-:Y:S01]  /*4460*/  LDSM.16.M88.4 R76, [R96+0x10000] ;  /* 0x01000000604c783b */ /* 0x000fe20000000200 */
[----:B------:R-:W-:Y:S04]  /*4470*/  IMAD.U32 R72, RZ, RZ, UR9 ;  /* 0x00000009ff487e24 */ /* 0x000fe8000f8e00ff */
[C---:B----4-:R-:W-:Y:S05]  /*4480*/  HMMA.16816.F32.BF16 R4, R80.reuse, R88, R4 ;  /* 0x000000585004723c */ /* 0x050fea0000041804 */
[----:B------:R-:W-:Y:S01]  /*4490*/  IMAD R84, R72, 0x4, R246 ;  /* 0x0000000448547824 */ /* 0x000fe200078e02f6 */
[C---:B------:R-:W-:Y:S01]  /*44a0*/  HMMA.16816.F32.BF16 R8, R80.reuse, R90, R8 ;  /* 0x0000005a5008723c */ /* 0x040fe20000041808 */
[----:B------:R-:W4:Y:S05]  /*44b0*/  LDL.64 R90, [R1+0x88] ;  /* 0x00008800015a7983 */ /* 0x000f2a0000100a00 */
[----:B------:R-:W1:Y:S05]  /*44c0*/  LDSM.16.M88.4 R72, [R247+0x4000] ;  /* 0x00400000f748783b */ /* 0x000e6a0000000200 */
[----:B------:R-:W-:Y:S01]  /*44d0*/  IMAD.WIDE.U32 R84, R84, -0x326172a9, RZ ;  /* 0xcd9e8d5754547825 */ /* 0x000fe200078e00ff */
[C---:B-1----:R-:W-:Y:S01]  /*44e0*/  HMMA.16816.F32.BF16 R12, R80.reuse, R68, R12 ;  /* 0x00000044500c723c */ /* 0x042fe2000004180c */
[----:B------:R-:W2:Y:S05]  /*44f0*/  LDL R246, [R1+0x3c] ;  /* 0x00003c0001f67983 */ /* 0x000eaa0000100800 */
[----:B------:R-:W-:Y:S05]  /*4500*/  HMMA.16816.F32.BF16 R16, R80, R70, R16 ;  /* 0x000000465010723c */ /* 0x000fea0000041810 */
[----:B------:R-:W-:Y:S01]  /*4510*/  IMAD R68, R86, 0x40, R245 ;  /* 0x0000004056447824 */ /* 0x000fe200078e02f5 */
[----:B------:R-:W-:Y:S01]  /*4520*/  LOP3.LUT R86, R85, UR8, R244, 0x96, !PT ;  /* 0x0000000855567c12 */ /* 0x000fe2000f8e96f4 */
[----:B------:R-:W2:Y:S04]  /*4530*/  LDL R245, [R1+0x60] ;  /* 0x0000600001f57983 */ /* 0x000ea80000100800 */
[C---:B------:R-:W-:Y:S01]  /*4540*/  VIADD R70, R68.reuse, 0x8 ;  /* 0x0000000844467836 */ /* 0x040fe20000000000 */
[----:B------:R-:W2:Y:S01]  /*4550*/  LDL R244, [R1+0x58] ;  /* 0x0000580001f47983 */ /* 0x000ea20000100800 */
[C---:B------:R-:W-:Y:S02]  /*4560*/  VIADD R69, R68.reuse, 0x7 ;  /* 0x0000000744457836 */ /* 0x040fe40000000000 */
[----:B------:R-:W-:Y:S01]  /*4570*/  VIADD R71, R68, 0xffffffff ;  /* 0xffffffff44477836 */ /* 0x000fe20000000000 */
[----:B------:R-:W-:Y:S01]  /*4580*/  ISETP.GE.AND P4, PT, R70, RZ, PT ;  /* 0x000000ff4600720c */ /* 0x000fe20003f86270 */
[C---:B------:R-:W-:Y:S01]  /*4590*/  VIADD R80, R68.reuse, 0xfffffff8 ;  /* 0xfffffff844507836 */ /* 0x040fe20000000000 */
[----:B------:R-:W-:Y:S01]  /*45a0*/  ISETP.GE.AND P3, PT, R69, RZ, PT ;  /* 0x000000ff4500720c */ /* 0x000fe20003f66270 */
[C---:B------:R-:W-:Y:S01]  /*45b0*/  VIADD R81, R68.reuse, 0xfffffff7 ;  /* 0xfffffff744517836 */ /* 0x040fe20000000000 */
[----:B------:R-:W-:Y:S01]  /*45c0*/  ISETP.GE.AND P2, PT, R71, RZ, PT ;  /* 0x000000ff4700720c */ /* 0x000fe20003f46270 */
[C---:B------:R-:W-:Y:S02]  /*45d0*/  VIADD R82, R68.reuse, 0xfffffff0 ;  /* 0xfffffff044527836 */ /* 0x040fe40000000000 */
[C---:B------:R-:W-:Y:S01]  /*45e0*/  VIADD R83, R68.reuse, 0xffffffef ;  /* 0xffffffef44537836 */ /* 0x040fe20000000000 */
[----:B------:R-:W-:Y:S01]  /*45f0*/  ISETP.GE.AND P5, PT, R81, RZ, PT ;  /* 0x000000ff5100720c */ /* 0x000fe20003fa6270 */
[C---:B------:R-:W-:Y:S04]  /*4600*/  VIADD R85, R68.reuse, 0xffffffe8 ;  /* 0xffffffe844557836 */ /* 0x040fe80000000000 */
[C---:B------:R-:W-:Y:S01]  /*4610*/  @!P4 IADD3 R70, -R68.reuse, -0x8, RZ ;  /* 0xfffffff84446c810 */ /* 0x040fe20007ffe1ff */
[C---:B------:R-:W-:Y:S05]  /*4620*/  HMMA.16816.F32.BF16 R4, R72.reuse, R76, R4 ;  /* 0x0000004c4804723c */ /* 0x040fea0000041804 */
[----:B------:R-:W-:Y:S01]  /*4630*/  @!P2 IADD3 R71, -R68, 0x1, RZ ;  /* 0x000000014447a810 */ /* 0x000fe20007ffe1ff */
[C---:B------:R-:W-:Y:S03]  /*4640*/  HMMA.16816.F32.BF16 R8, R72.reuse, R78, R8 ;  /* 0x0000004e4808723c */ /* 0x040fe60000041808 */
[----:B------:R-:W-:Y:S02]  /*4650*/  ISETP.GE.AND P4, PT, R82, RZ, PT ;  /* 0x000000ff5200720c */ /* 0x000fe40003f86270 */
[C---:B------:R-:W-:Y:S02]  /*4660*/  @!P3 IADD3 R69, -R68.reuse, -0x7, RZ ;  /* 0xfffffff94445b810 */ /* 0x040fe40007ffe1ff */
[----:B------:R-:W-:Y:S02]  /*4670*/  ISETP.GE.AND P3, PT, R83, RZ, PT ;  /* 0x000000ff5300720c */ /* 0x000fe40003f66270 */
[----:B------:R-:W-:Y:S02]  /*4680*/  ISETP.GE.AND P2, PT, R85, RZ, PT ;  /* 0x000000ff5500720c */ /* 0x000fe40003f46270 */
[C---:B------:R-:W-:Y:S02]  /*4690*/  @!P5 IADD3 R81, -R68.reuse, 0x9, RZ ;  /* 0x000000094451d810 */ /* 0x040fe40007ffe1ff */
[----:B------:R-:W-:Y:S02]  /*46a0*/  I2FP.F32.S32 R70, R70 ;  /* 0x0000004600467245 */ /* 0x000fe40000201400 */
[----:B------:R-:W-:Y:S02]  /*46b0*/  I2FP.F32.S32 R69, R69 ;  /* 0x0000004500457245 */ /* 0x000fe40000201400 */
[----:B------:R-:W-:Y:S01]  /*46c0*/  @!P4 IADD3 R82, -R68, 0x10, RZ ;  /* 0x000000104452c810 */ /* 0x000fe20007ffe1ff */
[----:B------:R-:W-:Y:S01]  /*46d0*/  FFMA.FTZ R6, R70, -UR6, R6 ;  /* 0x8000000646067c23 */ /* 0x000fe20008010006 */
[----:B------:R-:W-:Y:S01]  /*46e0*/  I2FP.F32.S32 R92, R71 ;  /* 0x00000047005c7245 */ /* 0x000fe20000201400 */
[----:B------:R-:W-:Y:S01]  /*46f0*/  FFMA.FTZ R7, R69, -UR6, R7 ;  /* 0x8000000645077c23 */ /* 0x000fe20008010007 */
[C---:B------:R-:W-:Y:S02]  /*4700*/  @!P3 IADD3 R83, -R68.reuse, 0x11, RZ ;  /* 0x000000114453b810 */ /* 0x040fe40007ffe1ff */
[----:B------:R-:W-:Y:S01]  /*4710*/  @!P2 IADD3 R85, -R68, 0x18, RZ ;  /* 0x000000184455a810 */ /* 0x000fe20007ffe1ff */
[C---:B------:R-:W-:Y:S01]  /*4720*/  FFMA.FTZ R5, R92.reuse, -UR6, R5 ;  /* 0x800000065c057c23 */ /* 0x040fe20008010005 */
[----:B------:R-:W-:Y:S01]  /*4730*/  PLOP3.LUT P3, PT, PT, PT, UP0, 0x80, 0x0 ;  /* 0x000000000000781c */ /* 0x000fe20003f6f008 */
[----:B------:R-:W-:Y:S01]  /*4740*/  FFMA.FTZ R11, R92, -UR6, R11 ;  /* 0x800000065c0b7c23 */ /* 0x000fe2000801000b */
[----:B------:R-:W-:Y:S02]  /*4750*/  PLOP3.LUT P4, PT, PT, PT, UP0, 0x80, 0x0 ;  /* 0x000000000000781c */ /* 0x000fe40003f8f008 */
[----:B------:R-:W-:Y:S02]  /*4760*/  PLOP3.LUT P2, PT, PT, PT, UP0, 0x80, 0x0 ;  /* 0x000000000000781c */ /* 0x000fe40003f4f008 */
[----:B------:R-:W-:Y:S02]  /*4770*/  PLOP3.LUT P5, PT, PT, PT, UP0, 0x80, 0x0 ;  /* 0x000000000000781c */ /* 0x000fe40003faf008 */
[----:B------:R-:W-:Y:S02]  /*4780*/  I2FP.F32.S32 R81, R81 ;  /* 0x0000005100517245 */ /* 0x000fe40000201400 */
[----:B------:R-:W-:Y:S02]  /*4790*/  I2FP.F32.S32 R82, R82 ;  /* 0x0000005200527245 */ /* 0x000fe40000201400 */
[----:B------:R-:W-:Y:S01]  /*47a0*/  I2FP.F32.S32 R83, R83 ;  /* 0x0000005300537245 */ /* 0x000fe20000201400 */
[----:B------:R-:W-:Y:S01]  /*47b0*/  FFMA.FTZ R9, R81, -UR6, R9 ;  /* 0x8000000651097c23 */ /* 0x000fe20008010009 */
[----:B------:R-:W-:Y:S02]  /*47c0*/  I2FP.F32.S32 R85, R85 ;  /* 0x0000005500557245 */ /* 0x000fe40000201400 */
[----:B------:R-:W-:Y:S01]  /*47d0*/  LOP3.LUT R89, R99, UR11, R84, 0x96, !PT ;  /* 0x0000000b63597c12 */ /* 0x000fe2000f8e9654 */
[----:B------:R-:W-:Y:S01]  /*47e0*/  VIADD R84, R68, 0xffffffe7 ;  /* 0xffffffe744547836 */ /* 0x000fe20000000000 */
[----:B------:R-:W-:Y:S01]  /*47f0*/  UIADD3 UR11, UR10, -0x4498517b, URZ ;  /* 0xbb67ae850a0b7890 */ /* 0x000fe2000fffe03f */
[----:B------:R-:W2:Y:S02]  /*4800*/  LDL R99, [R1+0x5c] ;  /* 0x00005c0001637983 */ /* 0x000ea40000100800 */
[----:B------:R-:W-:Y:S01]  /*4810*/  IMAD.WIDE.U32 R94, R89, -0x2daee0ad, RZ ;  /* 0xd2511f53595e7825 */ /* 0x000fe200078e00ff */
[C---:B---3--:R-:W-:Y:S03]  /*4820*/  @P3 ISETP.GE.AND P3, PT, R97.reuse, UR7, PT ;  /* 0x0000000761003c0c */ /* 0x048fe6000bf66270 */
[----:B------:R-:W-:Y:S01]  /*4830*/  @P0 VIADD R87, R97, 0x1 ;  /* 0x0000000161570836 */ /* 0x000fe20000000000 */
[----:B------:R-:W-:Y:S04]  /*4840*/  PLOP3.LUT P0, PT, PT, PT, UP0, 0x80, 0x0 ;  /* 0x000000000000781c */ /* 0x000fe80003f0f008 */
[----:B------:R-:W-:Y:S01]  /*4850*/  @P6 ISETP.GE.AND P6, PT, R87, UR7, PT ;  /* 0x0000000757006c0c */ /* 0x000fe2000bfc6270 */
[----:B------:R-:W-:Y:S03]  /*4860*/  IMAD.WIDE.U32 R86, R86, -0x2daee0ad, RZ ;  /* 0xd2511f5356567825 */ /* 0x000fe600078e00ff */
[----:B------:R-:W-:Y:S02]  /*4870*/  @P2 FSEL R5, R5, -INF , !P6 ;  /* 0xff80000005052808 */ /* 0x000fe40007000000 */
[----:B------:R-:W-:Y:S02]  /*4880*/  @P5 FSEL R7, R7, -INF , !P6 ;  /* 0xff80000007075808 */ /* 0x000fe40007000000 */
[----:B------:R-:W-:Y:S01]  /*4890*/  PLOP3.LUT P6, PT, PT, PT, UP0, 0x80, 0x0 ;  /* 0x000000000000781c */ /* 0x000fe20003fcf008 */
[----:B------:R-:W-:Y:S01]  /*48a0*/  @P0 VIADD R88, R97, 0x8 ;  /* 0x0000000861580836 */ /* 0x000fe20000000000 */
[----:B------:R-:W-:Y:S02]  /*48b0*/  ISETP.GE.AND P0, PT, R80, RZ, PT ;  /* 0x000000ff5000720c */ /* 0x000fe40003f06270 */
[----:B------:R-:W-:Y:S02]  /*48c0*/  PLOP3.LUT P2, PT, PT, PT, UP0, 0x80, 0x0 ;  /* 0x000000000000781c */ /* 0x000fe40003f4f008 */
[----:B------:R-:W-:Y:S02]  /*48d0*/  @P1 ISETP.GE.AND P1, PT, R88, UR7, PT ;  /* 0x0000000758001c0c */ /* 0x000fe4000bf26270 */
[----:B------:R-:W-:Y:S07]  /*48e0*/  PLOP3.LUT P5, PT, PT, PT, UP0, 0x80, 0x0 ;  /* 0x000000000000781c */ /* 0x000fee0003faf008 */
[----:B------:R-:W-:Y:S02]  /*48f0*/  @!P0 IADD3 R80, -R68, 0x8, RZ ;  /* 0x0000000844508810 */ /* 0x000fe40007ffe1ff */
[----:B------:R-:W-:Y:S02]  /*4900*/  ISETP.GE.AND P0, PT, R84, RZ, PT ;  /* 0x000000ff5400720c */ /* 0x000fe40003f06270 */
[----:B------:R-:W-:Y:S02]  /*4910*/  I2FP.F32.S32 R80, R80 ;  /* 0x0000005000507245 */ /* 0x000fe40000201400 */
[----:B----4-:R-:W-:Y:S01]  /*4920*/  LOP3.LUT R76, R87, UR11, R90, 0x96, !PT ;  /* 0x0000000b574c7c12 */ /* 0x010fe2000f8e965a */
[----:B------:R-:W-:Y:S01]  /*4930*/  UIADD3 UR11, UR8, -0x255992d5, URZ ;  /* 0xdaa66d2b080b7890 */ /* 0x000fe2000fffe03f */
[----:B------:R-:W-:Y:S01]  /*4940*/  LOP3.LUT R90, R95, UR14, R86, 0x96, !PT ;  /* 0x0000000e5f5a7c12 */ /* 0x000fe2000f8e9656 */
[----:B------:R-:W-:Y:S01]  /*4950*/  FFMA.FTZ R8, R80, -UR6, R8 ;  /* 0x8000000650087c23 */ /* 0x000fe20008010008 */
[----:B------:R-:W-:Y:S01]  /*4960*/  UIADD3 UR14, UR10, -0x126145ec, URZ ;  /* 0xed9eba140a0e7890 */ /* 0x000fe2000fffe03f */
[----:B------:R-:W-:Y:S04]  /*4970*/  IMAD.WIDE.U32 R76, R76, -0x326172a9, RZ ;  /* 0xcd9e8d574c4c7825 */ /* 0x000fe800078e00ff */
[----:B------:R-:W-:Y:S01]  /*4980*/  @!P0 IADD3 R84, -R68, 0x19, RZ ;  /* 0x0000001944548810 */ /* 0x000fe20007ffe1ff */
[----:B------:R-:W-:Y:S01]  /*4990*/  IMAD.WIDE.U32 R90, R90, -0x326172a9, RZ ;  /* 0xcd9e8d575a5a7825 */ /* 0x000fe200078e00ff */
[----:B------:R-:W-:Y:S02]  /*49a0*/  IABS R68, R68 ;  /* 0x0000004400447213 */ /* 0x000fe40000000000 */
[----:B------:R-:W-:Y:S01]  /*49b0*/  LOP3.LUT R88, R77, UR15, R98, 0x96, !PT ;  /* 0x0000000f4d587c12 */ /* 0x000fe2000f8e9662 */
[----:B------:R-:W-:Y:S01]  /*49c0*/  @P5 VIADD R95, R97, 0x18 ;  /* 0x00000018615f5836 */ /* 0x000fe20000000000 */
[----:B------:R-:W-:Y:S01]  /*49d0*/  PLOP3.LUT P0, PT, PT, PT, UP0, 0x80, 0x0 ;  /* 0x000000000000781c */ /* 0x000fe20003f0f008 */
[----:B------:R-:W-:Y:S01]  /*49e0*/  IMAD.MOV.U32 R77, RZ, RZ, R68 ;  /* 0x000000ffff4d7224 */ /* 0x000fe200078e0044 */
[----:B------:R-:W-:Y:S01]  /*49f0*/  LOP3.LUT R86, R91, UR11, R76, 0x96, !PT ;  /* 0x0000000b5b567c12 */ /* 0x000fe2000f8e964c */
[----:B------:R1:W3:Y:S01]  /*4a00*/  LDSM.16.M88.4 R68, [R96+0x10800] ;  /* 0x010800006044783b */ /* 0x0002e20000000200 */
[----:B------:R-:W-:Y:S01]  /*4a10*/  UIADD3 UR11, UR10, 0x32370b8f, URZ ;  /* 0x32370b8f0a0b7890 */ /* 0x000fe2000fffe03f */
[----:B------:R-:W-:Y:S01]  /*4a20*/  IMAD.WIDE.U32 R88, R88, -0x2daee0ad, RZ ;  /* 0xd2511f5358587825 */ /* 0x000fe200078e00ff */
[----:B------:R-:W-:Y:S03]  /*4a30*/  I2FP.F32.S32 R77, R77 ;  /* 0x0000004d004d7245 */ /* 0x000fe60000201400 */
[----:B--2---:R-:W-:Y:S01]  /*4a40*/  FMUL.FTZ R76, R93, 1.4426950216293334961 ;  /* 0x3fb8aa3b5d4c7820 */ /* 0x004fe20000410000 */
[----:B------:R-:W-:Y:S01]  /*4a50*/  IMAD.WIDE.U32 R86, R86, -0x2daee0ad, RZ ;  /* 0xd2511f5356567825 */ /* 0x000fe200078e00ff */
[----:B------:R-:W-:Y:S01]  /*4a60*/  LOP3.LUT R78, R89, UR11, R94, 0x96, !PT ;  /* 0x0000000b594e7c12 */ /* 0x000fe2000f8e965e */
[----:B------:R-:W-:Y:S02]  /*4a70*/  UIADD3 UR11, UR8, 0x78dde6e4, URZ ;  /* 0x78dde6e4080b7890 */ /* 0x000fe4000fffe03f */
[----:B------:R-:W-:Y:S01]  /*4a80*/  FFMA.FTZ R4, R77, -UR6, R4 ;  /* 0x800000064d047c23 */ /* 0x000fe20008010004 */
[----:B------:R-:W-:Y:S01]  /*4a90*/  @P0 FSEL R6, R6, -INF , !P3 ;  /* 0xff80000006060808 */ /* 0x000fe20005800000 */
[----:B------:R-:W-:Y:S01]  /*4aa0*/  @P6 VIADD R94, R97, 0x19 ;  /* 0x00000019615e6836 */ /* 0x000fe20000000000 */
[----:B------:R-:W-:Y:S01]  /*4ab0*/  PLOP3.LUT P0, PT, PT, PT, UP0, 0x80, 0x0 ;  /* 0x000000000000781c */ /* 0x000fe20003f0f008 */
[----:B------:R-:W-:Y:S01]  /*4ac0*/  IMAD.WIDE.U32 R78, R78, -0x326172a9, RZ ;  /* 0xcd9e8d574e4e7825 */ /* 0x000fe200078e00ff */
[----:B------:R-:W-:Y:S02]  /*4ad0*/  @P4 FSEL R4, R4, -INF , !P3 ;  /* 0xff80000004044808 */ /* 0x000fe40005800000 */
[----:B------:R-:W-:Y:S01]  /*4ae0*/  PLOP3.LUT P3, PT, PT, PT, UP0, 0x80, 0x0 ;  /* 0x000000000000781c */ /* 0x000fe20003f6f008 */
[----:B------:R-:W-:Y:S01]  /*4af0*/  FFMA.FTZ R10, R77, -UR6, R10 ;  /* 0x800000064d0a7c23 */ /* 0x000fe2000801000a */
[----:B------:R-:W-:Y:S01]  /*4b00*/  FSETP.NEU.FTZ.AND P4, PT, R93, -INF , PT ;  /* 0xff8000005d00780b */ /* 0x000fe20003f9d000 */
[C---:B------:R-:W-:Y:S01]  /*4b10*/  @P2 VIADD R93, R97.reuse, 0x11 ;  /* 0x00000011615d2836 */ /* 0x040fe20000000000 */
[----:B------:R-:W-:Y:S02]  /*4b20*/  I2FP.F32.S32 R84, R84 ;  /* 0x0000005400547245 */ /* 0x000fe40000201400 */
[----:B------:R-:W-:Y:S01]  /*4b30*/  FSEL R76, R76, RZ, P4 ;  /* 0x000000ff4c4c7208 */ /* 0x000fe20002000000 */
[----:B-1----:R-:W2:Y:S01]  /*4b40*/  LDL R96, [R1+0x68] ;  /* 0x0000680001607983 */ /* 0x002ea20000100800 */
[----:B------:R-:W-:Y:S01]  /*4b50*/  PLOP3.LUT P6, PT, PT, PT, UP0, 0x80, 0x0 ;  /* 0x000000000000781c */ /* 0x000fe20003fcf008 */
[----:B------:R-:W-:Y:S01]  /*4b60*/  @P0 VIADD R91, R97, 0x10 ;  /* 0x00000010615b0836 */ /* 0x000fe20000000000 */
[----:B------:R-:W-:Y:S01]  /*4b70*/  PLOP3.LUT P0, PT, PT, PT, UP0, 0x80, 0x0 ;  /* 0x000000000000781c */ /* 0x000fe20003f0f008 */
[--C-:B------:R-:W-:Y:S01]  /*4b80*/  FFMA.FTZ R4, R4, UR18, -R76.reuse ;  /* 0x0000001204047c23 */ /* 0x100fe2000801084c */
[----:B------:R-:W-:Y:S01]  /*4b90*/  FFMA.FTZ R5, R5, UR18, -R76 ;  /* 0x0000001205057c23 */ /* 0x000fe2000801084c */
[----:B------:R-:W-:Y:S01]  /*4ba0*/  @P3 VIADD R89, R97, 0x9 ;  /* 0x0000000961593836 */ /* 0x000fe20000000000 */
[----:B------:R-:W-:Y:S01]  /*4bb0*/  PLOP3.LUT P3, PT, PT, PT, UP0, 0x80, 0x0 ;  /* 0x000000000000781c */ /* 0x000fe20003f6f008 */
[----:B------:R1:W-:Y:S01]  /*4bc0*/  MUFU.EX2 R97, R4 ;  /* 0x0000000400617308 */ /* 0x0003e20000000800 */
[----:B------:R-:W-:Y:S02]  /*4bd0*/  PLOP3.LUT P5, PT, PT, PT, UP0, 0x80, 0x0 ;  /* 0x000000000000781c */ /* 0x000fe40003faf008 */
[----:B------:R-:W-:Y:S02]  /*4be0*/  PLOP3.LUT P4, PT, PT, PT, UP0, 0x80, 0x0 ;  /* 0x000000000000781c */ /* 0x000fe40003f8f008 */
[----:B------:R-:W-:Y:S02]  /*4bf0*/  PLOP3.LUT P2, PT, PT, PT, UP0, 0x80, 0x0 ;  /* 0x000000000000781c */ /* 0x000fe40003f4f008 */
[----:B------:R-:W-:Y:S01]  /*4c00*/  @P6 ISETP.GE.AND P6, PT, R94, UR7, PT ;  /* 0x000000075e006c0c */ /* 0x000fe2000bfc6270 */
[C---:B---3--:R-:W-:Y:S03]  /*4c10*/  HMMA.16816.F32.BF16 R12, R72.reuse, R68, R12 ;  /* 0x00000044480c723c */ /* 0x048fe6000004180c */
[----:B------:R-:W-:Y:S02]  /*4c20*/  @P0 FSEL R8, R8, -INF , !P1 ;  /* 0xff80000008080808 */ /* 0x000fe40004800000 */
[----:B------:R-:W-:Y:S01]  /*4c30*/  PLOP3.LUT P0, PT, PT, PT, UP0, 0x80, 0x0 ;  /* 0x000000000000781c */ /* 0x000fe20003f0f008 */
[----:B------:R-:W-:Y:S03]  /*4c40*/  HMMA.16816.F32.BF16 R16, R72, R70, R16 ;  /* 0x000000464810723c */ /* 0x000fe60000041810 */
[----:B------:R-:W-:Y:S02]  /*4c50*/  @P3 ISETP.GE.AND P3, PT, R91, UR7, PT ;  /* 0x000000075b003c0c */ /* 0x000fe4000bf66270 */
[----:B------:R-:W-:Y:S01]  /*4c60*/  LOP3.LUT R91, R87, UR14, R88, 0x96, !PT ;  /* 0x0000000e575b7c12 */ /* 0x000fe2000f8e9658 */
[----:B------:R-:W-:Y:S01]  /*4c70*/  UIADD3 UR14, UR10, -0x56f99767, URZ ;  /* 0xa90668990a0e7890 */ /* 0x000fe2000fffe03f */
[----:B------:R-:W-:Y:S01]  /*4c80*/  LOP3.LUT R88, R79, UR11, R90, 0x96, !PT ;  /* 0x0000000b4f587c12 */ /* 0x000fe2000f8e965a */
[----:B------:R-:W-:Y:S01]  /*4c90*/  UIADD3 UR11, UR8, 0x1715609d, URZ ;  /* 0x1715609d080b7890 */ /* 0x000fe2000fffe03f */
[----:B------:R-:W-:Y:S02]  /*4ca0*/  @P4 ISETP.GE.AND P4, PT, R89, UR7, PT ;  /* 0x0000000759004c0c */ /* 0x000fe4000bf86270 */
[----:B------:R-:W-:Y:S01]  /*4cb0*/  IMAD.WIDE.U32 R90, R91, -0x326172a9, RZ ;  /* 0xcd9e8d575b5a7825 */ /* 0x000fe200078e00ff */
[----:B------:R-:W-:Y:S02]  /*4cc0*/  @P0 FSEL R10, R10, -INF , !P1 ;  /* 0xff8000000a0a0808 */ /* 0x000fe40004800000 */
[----:B------:R-:W-:Y:S01]  /*4cd0*/  PLOP3.LUT P1, PT, PT, PT, UP0, 0x80, 0x0 ;  /* 0x000000000000781c */ /* 0x000fe20003f2f008 */
[----:B------:R-:W-:Y:S01]  /*4ce0*/  IMAD.WIDE.U32 R88, R88, -0x2daee0ad, RZ ;  /* 0xd2511f5358587825 */ /* 0x000fe200078e00ff */
[----:B------:R-:W-:Y:S01]  /*4cf0*/  LOP3.LUT R78, R91, UR11, R78, 0x96, !PT ;  /* 0x0000000b5b4e7c12 */ /* 0x000fe2000f8e964e */
[----:B------:R-:W-:Y:S02]  /*4d00*/  UIADD3 UR11, UR10, 0x646e171e, URZ ;  /* 0x646e171e0a0b7890 */ /* 0x000fe4000fffe03f */
[----:B------:R-:W-:Y:S01]  /*4d10*/  FFMA.FTZ R12, R82, -UR6, R12 ;  /* 0x80000006520c7c23 */ /* 0x000fe2000801000c */
[----:B------:R-:W-:Y:S01]  /*4d20*/  @P5 ISETP.GE.AND P5, PT, R95, UR7, PT ;  /* 0x000000075f005c0c */ /* 0x000fe2000bfa6270 */
[----:B------:R-:W-:Y:S01]  /*4d30*/  FFMA.FTZ R14, R80, -UR6, R14 ;  /* 0x80000006500e7c23 */ /* 0x000fe2000801000e */
[----:B------:R-:W-:Y:S04]  /*4d40*/  IMAD.WIDE.U32 R68, R78, -0x2daee0ad, RZ ;  /* 0xd2511f534e447825 */ /* 0x000fe800078e00ff */
[----:B------:R-:W-:Y:S01]  /*4d50*/  FFMA.FTZ R13, R83, -UR6, R13 ;  /* 0x80000006530d7c23 */ /* 0x000fe2000801000d */
[----:B------:R-:W-:Y:S01]  /*4d60*/  @P2 ISETP.GE.AND P2, PT, R93, UR7, PT ;  /* 0x000000075d002c0c */ /* 0x000fe2000bf46270 */
[----:B------:R-:W-:Y:S01]  /*4d70*/  FFMA.FTZ R8, R8, UR18, -R76 ;  /* 0x0000001208087c23 */ /* 0x000fe2000801084c */
[----:B------:R-:W-:Y:S01]  /*4d80*/  LOP3.LUT R86, R89, UR14, R86, 0x96, !PT ;  /* 0x0000000e59567c12 */ /* 0x000fe2000f8e9656 */
[----:B------:R-:W-:Y:S01]  /*4d90*/  FFMA.FTZ R15, R81, -UR6, R15 ;  /* 0x80000006510f7c23 */ /* 0x000fe2000801000f */
[----:B------:R-:W-:Y:S01]  /*4da0*/  @P1 FSEL R9, R9, -INF , !P4 ;  /* 0xff80000009091808 */ /* 0x000fe20006000000 */
[----:B------:R-:W-:Y:S01]  /*4db0*/  MUFU.EX2 R93, R8 ;  /* 0x00000008005d7308 */ /* 0x000fe20000000800 */
[----:B------:R-:W-:Y:S01]  /*4dc0*/  PLOP3.LUT P1, PT, PT, PT, UP0, 0x80, 0x0 ;  /* 0x000000000000781c */ /* 0x000fe20003f2f008 */
[----:B------:R-:W-:Y:S01]  /*4dd0*/  FFMA.FTZ R16, R85, -UR6, R16 ;  /* 0x8000000655107c23 */ /* 0x000fe20008010010 */
[----:B------:R-:W-:Y:S01]  /*4de0*/  LOP3.LUT R77, R69, UR11, R88, 0x96, !PT ;  /* 0x0000000b454d7c12 */ /* 0x000fe2000f8e9658 */
[----:B------:R-:W-:Y:S01]  /*4df0*/  FFMA.FTZ R9, R9, UR18, -R76 ;  /* 0x0000001209097c23 */ /* 0x000fe2000801084c */
[----:B------:R-:W-:Y:S01]  /*4e00*/  UIADD3 UR11, UR8, -0x4ab325aa, URZ ;  /* 0xb54cda56080b7890 */ /* 0x000fe2000fffe03f */
[----:B------:R-:W-:Y:S01]  /*4e10*/  SHF.R.U32.HI R79, RZ, 0x10, R68 ;  /* 0x00000010ff4f7819 */ /* 0x000fe20000011644 */
[----:B------:R-:W-:Y:S03]  /*4e20*/  FFMA.FTZ R17, R84, -UR6, R17 ;  /* 0x8000000654117c23 */ /* 0x000fe60008010011 */
[----:B------:R-:W-:Y:S01]  /*4e30*/  MUFU.EX2 R92, R9 ;  /* 0x00000009005c7308 */ /* 0x000fe20000000800 */
[----:B------:R-:W-:Y:S01]  /*4e40*/  LOP3.LUT R98, R68, 0xffff, RZ, 0xc0, !PT ;  /* 0x0000ffff44627812 */ /* 0x000fe200078ec0ff */
[----:B------:R-:W-:Y:S01]  /*4e50*/  FFMA.FTZ R19, R83, -UR6, R19 ;  /* 0x8000000653137c23 */ /* 0x000fe20008010013 */
[----:B------:R-:W-:Y:S01]  /*4e60*/  FFMA.FTZ R18, R82, -UR6, R18 ;  /* 0x8000000652127c23 */ /* 0x000fe20008010012 */
[----:B------:R-:W-:Y:S02]  /*4e70*/  @P1 FSEL R12, R12, -INF , !P3 ;  /* 0xff8000000c0c1808 */ /* 0x000fe40005800000 */
[----:B------:R-:W-:Y:S03]  /*4e80*/  PLOP3.LUT P1, PT, PT, PT, UP0, 0x80, 0x0 ;  /* 0x000000000000781c */ /* 0x000fe60003f2f008 */
[--C-:B------:R-:W-:Y:S04]  /*4e90*/  FFMA.FTZ R12, R12, UR18, -R76.reuse ;  /* 0x000000120c0c7c23 */ /* 0x100fe8000801084c */
[----:B------:R-:W-:Y:S06]  /*4ea0*/  MUFU.EX2 R89, R12 ;  /* 0x0000000c00597308 */ /* 0x000fec0000000800 */
[----:B------:R-:W-:Y:S02]  /*4eb0*/  @P1 FSEL R13, R13, -INF , !P2 ;  /* 0xff8000000d0d1808 */ /* 0x000fe40005000000 */
[----:B------:R-:W-:Y:S03]  /*4ec0*/  PLOP3.LUT P1, PT, PT, PT, UP0, 0x80, 0x0 ;  /* 0x000000000000781c */ /* 0x000fe60003f2f008 */
[--C-:B------:R-:W-:Y:S04]  /*4ed0*/  FFMA.FTZ R13, R13, UR18, -R76.reuse ;  /* 0x000000120d0d7c23 */ /* 0x100fe8000801084c */
[----:B------:R-:W-:Y:S06]  /*4ee0*/  MUFU.EX2 R88, R13 ;  /* 0x0000000d00587308 */ /* 0x000fec0000000800 */
[----:B------:R-:W-:Y:S02]  /*4ef0*/  @P1 FSEL R16, R16, -INF , !P5 ;  /* 0xff80000010101808 */ /* 0x000fe40006800000 */
[----:B------:R-:W-:Y:S03]  /*4f00*/  PLOP3.LUT P1, PT, PT, PT, UP0, 0x80, 0x0 ;  /* 0x000000000000781c */ /* 0x000fe60003f2f008 */
[----:B------:R-:W-:Y:S04]  /*4f10*/  FFMA.FTZ R16, R16, UR18, -R76 ;  /* 0x0000001210107c23 */ /* 0x000fe8000801084c */
[----:B------:R-:W3:Y:S06]  /*4f20*/  MUFU.EX2 R85, R16 ;  /* 0x0000001000557308 */ /* 0x000eec0000000800 */
[----:B------:R-:W-:Y:S01]  /*4f30*/  @P1 FSEL R19, R19, -INF , !P6 ;  /* 0xff80000013131808 */ /* 0x000fe20007000000 */
[C---:B--2---:R-:W-:Y:S01]  /*4f40*/  FMUL.FTZ R78, R96.reuse, 1.4426950216293334961 ;  /* 0x3fb8aa3b604e7820 */ /* 0x044fe20000410000 */
[----:B------:R-:W-:Y:S02]  /*4f50*/  FSETP.NEU.FTZ.AND P0, PT, R96, -INF , PT ;  /* 0xff8000006000780b */ /* 0x000fe40003f1d000 */
[----:B------:R2:W4:Y:S02]  /*4f60*/  MUFU.EX2 R96, R5 ;  /* 0x0000000500607308 */ /* 0x0005240000000800 */
[----:B-1----:R-:W-:Y:S02]  /*4f70*/  FSEL R4, R78, RZ, P0 ;  /* 0x000000ff4e047208 */ /* 0x002fe40000000000 */
[----:B------:R-:W-:Y:S02]  /*4f80*/  PLOP3.LUT P0, PT, PT, PT, UP0, 0x80, 0x0 ;  /* 0x000000000000781c */ /* 0x000fe40003f0f008 */
[----:B------:R-:W-:Y:S01]  /*4f90*/  SHF.R.U32.HI R78, RZ, 0x18, R68 ;  /* 0x00000018ff4e7819 */ /* 0x000fe20000011644 */
[--C-:B------:R-:W-:Y:S01]  /*4fa0*/  FFMA.FTZ R6, R6, UR18, -R4.reuse ;  /* 0x0000001206067c23 */ /* 0x100fe20008010804 */
[--C-:B------:R-:W-:Y:S01]  /*4fb0*/  FFMA.FTZ R7, R7, UR18, -R4.reuse ;  /* 0x0000001207077c23 */ /* 0x100fe20008010804 */
[--C-:B------:R-:W-:Y:S02]  /*4fc0*/  FFMA.FTZ R10, R10, UR18, -R4.reuse ;  /* 0x000000120a0a7c23 */ /* 0x100fe40008010804 */
[----:B------:R-:W-:Y:S06]  /*4fd0*/  MUFU.EX2 R95, R6 ;  /* 0x00000006005f7308 */ /* 0x000fec0000000800 */
[----:B------:R-:W-:Y:S02]  /*4fe0*/  @P0 FSEL R11, R11, -INF , !P4 ;  /* 0xff8000000b0b0808 */ /* 0x000fe40006000000 */
[----:B------:R-:W-:Y:S02]  /*4ff0*/  PLOP3.LUT P0, PT, PT, PT, UP0, 0x80, 0x0 ;  /* 0x000000000000781c */ /* 0x000fe40003f0f008 */
[----:B------:R1:W4:Y:S01]  /*5000*/  MUFU.EX2 R94, R7 ;  /* 0x00000007005e7308 */ /* 0x0003220000000800 */
[----:B--2---:R-:W-:Y:S01]  /*5010*/  LOP3.LUT R5, R68, 0xff, RZ, 0xc0, !PT ;  /* 0x000000ff44057812 */ /* 0x004fe200078ec0ff */
[--C-:B------:R-:W-:Y:S03]  /*5020*/  FFMA.FTZ R11, R11, UR18, -R4.reuse ;  /* 0x000000120b0b7c23 */ /* 0x100fe60008010804 */
[----:B------:R-:W-:Y:S05]  /*5030*/  ISETP.LE.U32.AND P4, PT, R5, UR19, PT ;  /* 0x0000001305007c0c */ /* 0x000fea000bf83070 */
[----:B------:R-:W2:Y:S01]  /*5040*/  MUFU.EX2 R91, R10 ;  /* 0x0000000a005b7308 */ /* 0x000ea20000000800 */
[----:B------:R-:W-:Y:S02]  /*5050*/  @P0 FSEL R14, R14, -INF , !P3 ;  /* 0xff8000000e0e0808 */ /* 0x000fe40005800000 */
[----:B------:R-:W-:Y:S02]  /*5060*/  PLOP3.LUT P0, PT, PT, PT, UP0, 0x80, 0x0 ;  /* 0x000000000000781c */ /* 0x000fe40003f0f008 */
[----:B------:R-:W-:Y:S01]  /*5070*/  ISETP.LE.U32.AND P3, PT, R78, UR19, PT ;  /* 0x000000134e007c0c */ /* 0x000fe2000bf63070 */
[----:B-1----:R-:W-:Y:S04]  /*5080*/  IMAD.WIDE.U32 R6, R86, -0x326172a9, RZ ;  /* 0xcd9e8d5756067825 */ /* 0x002fe800078e00ff */
[----:B------:R-:W-:Y:S01]  /*5090*/  FFMA.FTZ R14, R14, UR18, -R4 ;  /* 0x000000120e0e7c23 */ /* 0x000fe20008010804 */
[----:B---3--:R-:W-:Y:S01]  /*50a0*/  @!P4 FADD.FTZ R85, -R85, -RZ ;  /* 0x800000ff5555c221 */ /* 0x008fe20000010100 */
[----:B------:R-:W-:Y:S02]  /*50b0*/  LOP3.LUT R5, R7, UR11, R90, 0x96, !PT ;  /* 0x0000000b07057c12 */ /* 0x000fe4000f8e965a */
[----:B------:R-:W-:Y:S01]  /*50c0*/  MUFU.EX2 R87, R14 ;  /* 0x0000000e00577308 */ /* 0x000fe20000000800 */
[C---:B------:R-:W-:Y:S02]  /*50d0*/  LOP3.LUT R68, R6.reuse, 0xff, RZ, 0xc0, !PT ;  /* 0x000000ff06447812 */ /* 0x040fe400078ec0ff */
[--C-:B------:R-:W-:Y:S02]  /*50e0*/  SHF.R.U32.HI R69, RZ, 0x10, R6.reuse ;  /* 0x00000010ff457819 */ /* 0x100fe40000011606 */
[----:B------:R-:W-:Y:S02]  /*50f0*/  @P0 FSEL R15, R15, -INF , !P2 ;  /* 0xff8000000f0f0808 */ /* 0x000fe40005000000 */
[----:B------:R-:W-:Y:S03]  /*5100*/  PLOP3.LUT P0, PT, PT, PT, UP0, 0x80, 0x0 ;  /* 0x000000000000781c */ /* 0x000fe60003f0f008 */
[----:B------:R-:W-:Y:S01]  /*5110*/  MUFU.EX2 R90, R11 ;  /* 0x0000000b005a7308 */ /* 0x000fe20000000800 */
[----:B------:R-:W-:Y:S01]  /*5120*/  SHF.R.U32.HI R70, RZ, 0x18, R6 ;  /* 0x00000018ff467819 */ /* 0x000fe20000011606 */
[----:B------:R-:W-:Y:S01]  /*5130*/  FFMA.FTZ R15, R15, UR18, -R4 ;  /* 0x000000120f0f7c23 */ /* 0x000fe20008010804 */
[----:B------:R-:W-:Y:S02]  /*5140*/  LOP3.LUT R9, R6, 0xffff, RZ, 0xc0, !PT ;  /* 0x0000ffff06097812 */ /* 0x000fe400078ec0ff */
[----:B------:R-:W-:Y:S02]  /*5150*/  LOP3.LUT R6, R5, 0xffff, RZ, 0xc0, !PT ;  /* 0x0000ffff05067812 */ /* 0x000fe400078ec0ff */
[----:B------:R-:W-:Y:S03]  /*5160*/  PLOP3.LUT P2, PT, PT, PT, UP0, 0x80, 0x0 ;  /* 0x000000000000781c */ /* 0x000fe60003f4f008 */
[----:B------:R-:W1:Y:S01]  /*5170*/  MUFU.EX2 R86, R15 ;  /* 0x0000000f00567308 */ /* 0x000e620000000800 */
[----:B------:R-:W-:Y:S02]  /*5180*/  SHF.R.U32.HI R6, RZ, 0x8, R6 ;  /* 0x00000008ff067819 */ /* 0x000fe40000011606 */
[--C-:B------:R-:W-:Y:S02]  /*5190*/  SHF.R.U32.HI R7, RZ, 0x10, R5.reuse ;  /* 0x00000010ff077819 */ /* 0x100fe40000011605 */
[----:B------:R-:W-:Y:S02]  /*51a0*/  LOP3.LUT R6, R6, 0xffff, RZ, 0xc0, !PT ;  /* 0x0000ffff06067812 */ /* 0x000fe400078ec0ff */
[----:B------:R-:W-:Y:S02]  /*51b0*/  @P0 FSEL R17, R17, -INF , !P6 ;  /* 0xff80000011110808 */ /* 0x000fe40007000000 */
[----:B------:R-:W-:Y:S02]  /*51c0*/  LOP3.LUT R8, R5, 0xff, RZ, 0xc0, !PT ;  /* 0x000000ff05087812 */ /* 0x000fe400078ec0ff */
[----:B------:R-:W-:Y:S01]  /*51d0*/  ISETP.LE.U32.AND P0, PT, R6, UR19, PT ;  /* 0x0000001306007c0c */ /* 0x000fe2000bf03070 */
[----:B------:R-:W-:Y:S01]  /*51e0*/  FFMA.FTZ R76, R17, UR18, -R76 ;  /* 0x00000012114c7c23 */ /* 0x000fe2000801084c */
[----:B------:R-:W-:Y:S02]  /*51f0*/  SHF.R.U32.HI R5, RZ, 0x18, R5 ;  /* 0x00000018ff057819 */ /* 0x000fe40000011605 */
[----:B------:R-:W-:Y:S01]  /*5200*/  LOP3.LUT R7, R7, 0xff, RZ, 0xc0, !PT ;  /* 0x000000ff07077812 */ /* 0x000fe200078ec0ff */
[----:B------:R-:W-:Y:S01]  /*5210*/  MUFU.EX2 R83, R76 ;  /* 0x0000004c00537308 */ /* 0x000fe20000000800 */
[----:B------:R-:W-:Y:S02]  /*5220*/  @P2 FSEL R18, R18, -INF , !P5 ;  /* 0xff80000012122808 */ /* 0x000fe40006800000 */
[----:B------:R-:W-:Y:S02]  /*5230*/  ISETP.LE.U32.AND P5, PT, R8, UR19, PT ;  /* 0x0000001308007c0c */ /* 0x000fe4000bfa3070 */
[----:B------:R-:W-:Y:S01]  /*5240*/  ISETP.LE.U32.AND P6, PT, R5, UR19, PT ;  /* 0x0000001305007c0c */ /* 0x000fe2000bfc3070 */
[--C-:B------:R-:W-:Y:S01]  /*5250*/  FFMA.FTZ R18, R18, UR18, -R4.reuse ;  /* 0x0000001212127c23 */ /* 0x100fe20008010804 */
[----:B------:R-:W-:Y:S01]  /*5260*/  ISETP.LE.U32.AND P2, PT, R7, UR19, PT ;  /* 0x0000001307007c0c */ /* 0x000fe2000bf43070 */
[----:B----4-:R-:W-:Y:S01]  /*5270*/  @!P0 FADD.FTZ R96, -R96, -RZ ;  /* 0x800000ff60608221 */ /* 0x010fe20000010100 */
[----:B------:R-:W-:Y:S01]  /*5280*/  SHF.R.U32.HI R7, RZ, 0x8, R9 ;  /* 0x00000008ff077819 */ /* 0x000fe20000011609 */
[----:B------:R-:W-:Y:S01]  /*5290*/  FFMA.FTZ R4, R19, UR18, -R4 ;  /* 0x0000001213047c23 */ /* 0x000fe20008010804 */
[----:B------:R-:W-:Y:S01]  /*52a0*/  LOP3.LUT R6, R77, 0xff, RZ, 0xc0, !PT ;  /* 0x000000ff4d067812 */ /* 0x000fe200078ec0ff */
[----:B------:R-:W-:Y:S01]  /*52b0*/  MUFU.EX2 R84, R18 ;  /* 0x0000001200547308 */ /* 0x000fe20000000800 */
[----:B------:R-:W-:Y:S02]  /*52c0*/  LOP3.LUT R5, R7, 0xffff, RZ, 0xc0, !PT ;  /* 0x0000ffff07057812 */ /* 0x000fe400078ec0ff */
[----:B------:R-:W-:Y:S01]  /*52d0*/  ISETP.LE.U32.AND P1, PT, R6, UR19, PT ;  /* 0x0000001306007c0c */ /* 0x000fe2000bf23070 */
[----:B------:R-:W-:Y:S01]  /*52e0*/  @!P5 FADD.FTZ R97, -R97, -RZ ;  /* 0x800000ff6161d221 */ /* 0x000fe20000010100 */
[----:B------:R-:W-:Y:S01]  /*52f0*/  LOP3.LUT R6, R69, 0xff, RZ, 0xc0, !PT ;  /* 0x000000ff45067812 */ /* 0x000fe200078ec0ff */
[----:B------:R-:W-:Y:S01]  /*5300*/  @!P6 FADD.FTZ R94, -R94, -RZ ;  /* 0x800000ff5e5ee221 */ /* 0x000fe20000010100 */
[----:B------:R-:W-:Y:S01]  /*5310*/  ISETP.LE.U32.AND P0, PT, R5, UR19, PT ;  /* 0x0000001305007c0c */ /* 0x000fe2000bf03070 */
[----:B------:R-:W-:Y:S01]  /*5320*/  @!P2 FADD.FTZ R95, -R95, -RZ ;  /* 0x800000ff5f5fa221 */ /* 0x000fe20000010100 */
[----:B------:R-:W-:Y:S01]  /*5330*/  SHF.R.U32.HI R5, RZ, 0x18, R77 ;  /* 0x00000018ff057819 */ /* 0x000fe2000001164d */
[----:B------:R-:W3:Y:S01]  /*5340*/  MUFU.EX2 R82, R4 ;  /* 0x0000000400527308 */ /* 0x000ee20000000800 */
[----:B------:R-:W-:Y:S02]  /*5350*/  ISETP.LE.U32.AND P5, PT, R68, UR19, PT ;  /* 0x0000001344007c0c */ /* 0x000fe4000bfa3070 */
[----:B------:R-:W-:Y:S02]  /*5360*/  ISETP.LE.U32.AND P6, PT, R6, UR19, PT ;  /* 0x0000001306007c0c */ /* 0x000fe4000bfc3070 */
[----:B------:R-:W-:Y:S01]  /*5370*/  ISETP.LE.U32.AND P2, PT, R5, UR19, PT ;  /* 0x0000001305007c0c */ /* 0x000fe2000bf43070 */
[----:B------:R-:W-:Y:S01]  /*5380*/  @!P1 FADD.FTZ R89, -R89, -RZ ;  /* 0x800000ff59599221 */ /* 0x000fe20000010100 */
[----:B------:R-:W-:Y:S02]  /*5390*/  LOP3.LUT R5, R77, 0xffff, RZ, 0xc0, !PT ;  /* 0x0000ffff4d057812 */ /* 0x000fe400078ec0ff */
[----:B------:R-:W-:Y:S01]  /*53a0*/  LOP3.LUT R6, R79, 0xff, RZ, 0xc0, !PT ;  /* 0x000000ff4f067812 */ /* 0x000fe200078ec0ff */
[----:B------:R-:W-:Y:S01]  /*53b0*/  @!P0 FADD.FTZ R92, -R92, -RZ ;  /* 0x800000ff5c5c8221 */ /* 0x000fe20000010100 */
[----:B------:R-:W-:Y:S02]  /*53c0*/  SHF.R.U32.HI R5, RZ, 0x8, R5 ;  /* 0x00000008ff057819 */ /* 0x000fe40000011605 */
[----:B------:R-:W-:Y:S01]  /*53d0*/  ISETP.LE.U32.AND P0, PT, R6, UR19, PT ;  /* 0x0000001306007c0c */ /* 0x000fe2000bf03070 */
[----:B------:R-:W-:Y:S01]  /*53e0*/  @!P5 FADD.FTZ R93, -R93, -RZ ;  /* 0x800000ff5d5dd221 */ /* 0x000fe20000010100 */
[----:B------:R-:W-:Y:S01]  /*53f0*/  LOP3.LUT R5, R5, 0xffff, RZ, 0xc0, !PT ;  /* 0x0000ffff05057812 */ /* 0x000fe200078ec0ff */
[----:B--2---:R-:W-:Y:S01]  /*5400*/  @!P6 FADD.FTZ R91, -R91, -RZ ;  /* 0x800000ff5b5be221 */ /* 0x004fe20000010100 */
[----:B------:R-:W-:Y:S01]  /*5410*/  SHF.R.U32.HI R6, RZ, 0x8, R98 ;  /* 0x00000008ff067819 */ /* 0x000fe20000011662 */
[----:B-1----:R-:W-:Y:S01]  /*5420*/  @!P2 FADD.FTZ R86, -R86, -RZ ;  /* 0x800000ff5656a221 */ /* 0x002fe20000010100 */
[----:B------:R-:W-:Y:S01]  /*5430*/  ISETP.LE.U32.AND P5, PT, R70, UR19, PT ;  /* 0x0000001346007c0c */ /* 0x000fe2000bfa3070 */
[----:B---3--:R-:W-:Y:S01]  /*5440*/  @!P3 FADD.FTZ R82, -R82, -RZ ;  /* 0x800000ff5252b221 */ /* 0x008fe20000010100 */
        /* <DEDUP_REMOVED lines=13> */
[----:B------:R-:W-:Y:S02]  /*5520*/  F2FP.RELU.BF16.F32.PACK_AB R8, R90, R91 ;  /* 0x0000005b5a08723e */ /* 0x000fe400000018ff */
[----:B------:R3:W-:Y:S01]  /*5530*/  STS [R245+0x14000], R4 ;  /* 0x01400004f5007388 */ /* 0x0007e20000000800 */
[----:B------:R-:W-:Y:S01]  /*5540*/  ISETP.LE.U32.AND P5, PT, R77, UR19, PT ;  /* 0x000000134d007c0c */ /* 0x000fe2000bfa3070 */
[----:B------:R-:W-:Y:S01]  /*5550*/  @!P1 FADD.FTZ R83, -R83, -RZ ;  /* 0x800000ff53539221 */ /* 0x000fe20000010100 */
[----:B------:R-:W-:Y:S02]  /*5560*/  F2FP.RELU.BF16.F32.PACK_AB R7, R88, R89 ;  /* 0x000000595807723e */ /* 0x000fe400000018ff */
[----:B------:R-:W-:Y:S01]  /*5570*/  STS [R245+0x14400], R8 ;  /* 0x01440008f5007388 */ /* 0x000fe20000000800 */
[----:B------:R-:W-:Y:S02]  /*5580*/  FSETP.GE.FTZ.AND P3, PT, R89, RZ, PT ;  /* 0x000000ff5900720b */ /* 0x000fe40003f76000 */
[----:B------:R-:W-:Y:S02]  /*5590*/  FSETP.GE.FTZ.AND P2, PT, R97, RZ, PT ;  /* 0x000000ff6100720b */ /* 0x000fe40003f56000 */
[----:B------:R-:W-:Y:S01]  /*55a0*/  STS [R244+0x14000], R7 ;  /* 0x01400007f4007388 */ /* 0x000fe20000000800 */
[----:B------:R-:W-:Y:S03]  /*55b0*/  FSETP.GE.FTZ.AND P1, PT, R96, RZ, PT ;  /* 0x000000ff6000720b */ /* 0x000fe60003f36000 */
[----:B------:R-:W-:Y:S05]  /*55c0*/  @!P5 FADD.FTZ R87, -R87, -RZ ;  /* 0x800000ff5757d221 */ /* 0x000fea0000010100 */
[----:B-1----:R-:W-:Y:S02]  /*55d0*/  F2FP.RELU.BF16.F32.PACK_AB R6, R86, R87 ;  /* 0x000000575606723e */ /* 0x002fe400000018ff */
[----:B--2---:R-:W-:Y:S03]  /*55e0*/  F2FP.RELU.BF16.F32.PACK_AB R5, R83, R85 ;  /* 0x000000555305723e */ /* 0x004fe600000018ff */
[----:B------:R-:W-:Y:S01]  /*55f0*/  STS [R244+0x14400], R6 ;  /* 0x01440006f4007388 */ /* 0x000fe20000000800 */
[----:B---3--:R-:W-:Y:S04]  /*5600*/  F2FP.RELU.BF16.F32.PACK_AB R4, R82, R84 ;  /* 0x000000545204723e */ /* 0x008fe800000018ff */
[----:B------:R1:W-:Y:S05]  /*5610*/  STS [R99+0x14000], R5 ;  /* 0x0140000563007388 */ /* 0x0003ea0000000800 */
        /* <DEDUP_REMOVED lines=115> */
[C---:B------:R-:W-:Y:S01]  /*5d50*/  FADD.FTZ R4, -R80.reuse, R10 ;  /* 0x0000000a50047221 */ /* 0x040fe20000010100 */
[C---:B------:R-:W-:Y:S01]  /*5d60*/  FSETP.GE.FTZ.AND P0, PT, R91.reuse, RZ, PT ;  /* 0x000000ff5b00720b */ /* 0x040fe20003f16000 */
        /* <DEDUP_REMOVED lines=153> */
.L_x_785:
        /* <DEDUP_REMOVED lines=432> */
.L_x_786:
        /* <DEDUP_REMOVED lines=224> */
.L_x_788:
        /* <DEDUP_REMOVED lines=19> */
.L_x_789:
        /* <DEDUP_REMOVED lines=53> */
.L_x_791:
[----:B------:R-:W-:Y:S05]  /*9480*/  BSYNC B0 ;  /* 0x0000000000007941 */ /* 0x000fea0003800000 */
.L_x_790:
        /* <DEDUP_REMOVED lines=20> */
.L_x_793:
[----:B------:R-:W-:Y:S05]  /*95d0*/  BSYNC B0 ;  /* 0x0000000000007941 */ /* 0x000fea0003800000 */
.L_x_792:
        /* <DEDUP_REMOVED lines=35> */
.L_x_795:
[----:B------:R-:W-:Y:S05]  /*9810*/  BSYNC B0 ;  /* 0x0000000000007941 */ /* 0x000fea0003800000 */
.L_x_794:
        /* <DEDUP_REMOVED lines=21> */
.L_x_768:
        /* <DEDUP_REMOVED lines=24> */
.L_x_797:
        /* <DEDUP_REMOVED lines=22> */
.L_x_798:
        /* <DEDUP_REMOVED lines=42> */
.L_x_800:
[----:B------:R-:W-:Y:S05]  /*9ef0*/  BSYNC B0 ;  /* 0x0000000000007941 */ /* 0x000fea0003800000 */
.L_x_799:
        /* <DEDUP_REMOVED lines=19> */
.L_x_802:
[----:B------:R-:W-:Y:S05]  /*a030*/  BSYNC B0 ;  /* 0x0000000000007941 */ /* 0x000fea0003800000 */
.L_x_801:
        /* <DEDUP_REMOVED lines=32> */
.L_x_804:
[----:B------:R-:W-:Y:S05]  /*a240*/  BSYNC B0 ;  /* 0x0000000000007941 */ /* 0x000fea0003800000 */
.L_x_803:
        /* <DEDUP_REMOVED lines=19> */
.L_x_796:
[----:B------:R-:W-:Y:S05]  /*a380*/  BSYNC B1 ;  /* 0x0000000000017941 */ /* 0x000fea0003800000 */
.L_x_763:
[----:B------:R-:W-:Y:S02]  /*a390*/  ULDC UR6, c[0x0][0xc] ;  /* 0x0000030000067ab9 */ /* 0x000fe40000000800 */
[----:B------:R-:W-:-:S04]  /*a3a0*/  UIADD3 UR35, UR6, UR35, URZ ;  /* 0x0000002306237290 */ /* 0x000fc8000fffe03f */
[----:B------:R-:W-:-:S06]  /*a3b0*/  UISETP.GE.AND UP0, UPT, UR35, UR60, UPT ;  /* 0x0000003c2300728c */ /* 0x000fcc000bf06270 */
[----:B------:R-:W-:-:S13]  /*a3c0*/  PLOP3.LUT P0, PT, PT, PT, UP0, 0x80, 0x0 ;  /* 0x000000000000781c */ /* 0x000fda0003f0f008 */
[----:B------:R-:W-:Y:S05]  /*a3d0*/  @P0 BRA `(.L_x_805) ;  /* 0x0000000000040947 */ /* 0x000fea0003800000 */
[----:B------:R-:W-:Y:S05]  /*a3e0*/  BRA `(.L_x_806) ;  /* 0xffffff6400e47947 */ /* 0x000fea000383ffff */
.L_x_805:
[----:B------:R-:W-:Y:S05]  /*a3f0*/  EXIT ;  /* 0x000000000000794d */ /* 0x000fea0003800000 */
.L_x_807:
        /* <DEDUP_REMOVED lines=16> */
.L_x_1601:


//--------------------- .text._ZN5flash44flash_bwd_dq_dk_dv_loop_seqk_parallel_kernelI23Flash_bwd_kernel_traitsILi192ELi64ELi64ELi8ELi4ELi2ELi2ELb1ELb1EN7cutlass10bfloat16_tE19Flash_kernel_traitsILi192ELi64ELi64ELi8ES3_EELb0ELb0ELb0ELb1ELb0ELb0ELb1EEEvNS_16Flash_bwd_paramsE --------------------------
	.section	.text._ZN5flash44flash_bwd_dq_dk_dv_loop_seqk_parallel_kernelI23Flash_bwd_kernel_traitsILi192ELi64ELi64ELi8ELi4ELi2ELi2ELb1ELb1EN7cutlass10bfloat16_tE19Flash_kernel_traitsILi192ELi64ELi64ELi8ES3_EELb0ELb0ELb0ELb1ELb0ELb0ELb1EEEvNS_16Flash_bwd_paramsE,"ax",@progbits
	.align	128
        .global         _ZN5flash44flash_bwd_dq_dk_dv_loop_seqk_parallel_kernelI23Flash_bwd_kernel_traitsILi192ELi64ELi64ELi8ELi4ELi2ELi2ELb1ELb1EN7cutlass10bfloat16_tE19Flash_kernel_traitsILi192ELi64ELi64ELi8ES3_EELb0ELb0ELb0ELb1ELb0ELb0ELb1EEEvNS_16Flash_bwd_paramsE
        .type           _ZN5flash44flash_bwd_dq_dk_dv_loop_seqk_parallel_kernelI23Flash_bwd_kernel_traitsILi192ELi64ELi64ELi8ELi4ELi2ELi2ELb1ELb1EN7cutlass10bfloat16_tE19Flash_kernel_traitsILi192ELi64ELi64ELi8ES3_EELb0ELb0ELb0ELb1ELb0ELb0ELb1EEEvNS_16Flash_bwd_paramsE,@function
        .size           _ZN5flash44flash_bwd_dq_dk_dv_loop_seqk_parallel_kernelI23Flash_bwd_kernel_traitsILi192ELi64ELi64ELi8ELi4ELi2ELi2ELb1ELb1EN7cutlass10bfloat16_tE19Flash_kernel_traitsILi192ELi64ELi64ELi8ES3_EELb0ELb0ELb0ELb1ELb0ELb0ELb1EEEvNS_16Flash_bwd_paramsE,(.L_x_1602 - _ZN5flash44flash_bwd_dq_dk_dv_loop_seqk_parallel_kernelI23Flash_bwd_kernel_traitsILi192ELi64ELi64ELi8ELi4ELi2ELi2ELb1ELb1EN7cutlass10bfloat16_tE19Flash_kernel_traitsILi192ELi64ELi64ELi8ES3_EELb0ELb0ELb0ELb1ELb0ELb0ELb1EEEvNS_16Flash_bwd_paramsE)
        .other          _ZN5flash44flash_bwd_dq_dk_dv_loop_seqk_parallel_kernelI23Flash_bwd_kernel_traitsILi192ELi64ELi64ELi8ELi4ELi2ELi2ELb1ELb1EN7cutlass10bfloat16_tE19Flash_kernel_traitsILi192ELi64ELi64ELi8ES3_EELb0ELb0ELb0ELb1ELb0ELb0ELb1EEEvNS_16Flash_bwd_paramsE,@"STO_CUDA_ENTRY STV_DEFAULT"
_ZN5flash44flash_bwd_dq_dk_dv_loop_seqk_parallel_kernelI23Flash_bwd_kernel_traitsILi192ELi64ELi64ELi8ELi4ELi2ELi2ELb1ELb1EN7cutlass10bfloat16_tE19Flash_kernel_traitsILi192ELi64ELi64ELi8ES3_EELb0ELb0ELb0ELb1ELb0ELb0ELb1EEEvNS_16Flash_bwd_paramsE:
.text._ZN5flash44flash_bwd_dq_dk_dv_loop_seqk_parallel_kernelI23Flash_bwd_kernel_traitsILi192ELi64ELi64ELi8ELi4ELi2ELi2ELb1ELb1EN7cutlass10bfloat16_tE19Flash_kernel_traitsILi192ELi64ELi64ELi8ES3_EELb0ELb0ELb0ELb1ELb0ELb0ELb1EEEvNS_16Flash_bwd_paramsE:
        /* <DEDUP_REMOVED lines=47> */
[----:B------:R-:W-:Y:S01]  /*02f0*/  LOP3.LUT R5, R5, 0xfffffffc, RZ, 0xc0, !PT ;  /* 0xfffffffc05057812 */ /* 0x000fe200078ec0ff */
[----:B------:R-:W-:Y:S01]  /*0300*/  IMAD.SHL.U32 R4, R4, 0x40, RZ ;  /* 0x0000004004047824 */ /* 0x000fe200078e00ff */
[----:B------:R-:W-:-:S02]  /*0310*/  LOP3.LUT R2, R2, 0xfffffffe, RZ, 0xc0, !PT ;  /* 0xfffffffe02027812 */ /* 0x000fc400078ec0ff */
[----:B------:R-:W-:Y:S01]  /*0320*/  LEA.HI R3, R3, R7, RZ, 0x1 ;  /* 0x0000000703037211 */ /* 0x000fe200078f08ff */
[----:B------:R-:W-:Y:S01]  /*0330*/  IMAD.IADD R17, R0, 0x1, -R5 ;  /* 0x0000000100117824 */ /* 0x000fe200078e0a05 */
[----:B------:R-:W-:Y:S01]  /*0340*/  LOP3.LUT P4, RZ, R6, 0x4, RZ, 0xc0, !PT ;  /* 0x0000000406ff7812 */ /* 0x000fe2000788c0ff */
[----:B------:R-:W-:Y:S01]  /*0350*/  IMAD.IADD R16, R0, 0x1, -R2 ;  /* 0x0000000100107824 */ /* 0x000fe200078e0a02 */
[----:B------:R-:W-:Y:S02]  /*0360*/  LOP3.LUT R3, R3, 0xfffffffe, RZ, 0xc0, !PT ;  /* 0xfffffffe03037812 */ /* 0x000fe400078ec0ff */
[----:B------:R-:W-:Y:S02]  /*0370*/  LEA.HI R0, R8, R10, RZ, 0x3 ;  /* 0x0000000a08007211 */ /* 0x000fe400078f18ff */
[----:B------:R-:W-:Y:S01]  /*0380*/  LOP3.LUT R2, R4, 0x1c0, RZ, 0xc0, !PT ;  /* 0x000001c004027812 */ /* 0x000fe200078ec0ff */
[----:B------:R-:W-:Y:S01]  /*0390*/  IMAD.IADD R13, R7, 0x1, -R3 ;  /* 0x00000001070d7824 */ /* 0x000fe200078e0a03 */
[----:B------:R-:W-:Y:S01]  /*03a0*/  LOP3.LUT R0, R0, 0xfffffff8, RZ, 0xc0, !PT ;  /* 0xfffffff800007812 */ /* 0x000fe200078ec0ff */
[----:B------:R-:W-:Y:S01]  /*03b0*/  IMAD.SHL.U32 R3, R6, 0x40, RZ ;  /* 0x0000004006037824 */ /* 0x000fe200078e00ff */
[----:B------:R-:W-:Y:S01]  /*03c0*/  LOP3.LUT R5, R2, 0x38, R22, 0xf8, !PT ;  /* 0x0000003802057812 */ /* 0x000fe200078ef816 */
[----:B------:R-:W-:Y:S01]  /*03d0*/  IMAD.SHL.U32 R12, R13, 0x200, RZ ;  /* 0x000002000d0c7824 */ /* 0x000fe200078e00ff */
[----:B------:R-:W-:Y:S01]  /*03e0*/  SHF.R.U32.HI R4, RZ, 0x3, R2 ;  /* 0x00000003ff047819 */ /* 0x000fe20000011602 */
[----:B------:R-:W-:Y:S01]  /*03f0*/  IMAD.IADD R2, R10, 0x1, -R0 ;  /* 0x000000010a027824 */ /* 0x000fe200078e0a00 */
[----:B------:R-:W-:Y:S01]  /*0400*/  LOP3.LUT R0, R3, 0x1c0, RZ, 0xc0, !PT ;  /* 0x000001c003007812 */ /* 0x000fe200078ec0ff */
[----:B------:R-:W-:Y:S01]  /*0410*/  IMAD.SHL.U32 R3, R16, 0x10, RZ ;  /* 0x0000001010037824 */ /* 0x000fe200078e00ff */
[----:B------:R-:W-:-:S02]  /*0420*/  LOP3.LUT R14, R5, R4, RZ, 0x3c, !PT ;  /* 0x00000004050e7212 */ /* 0x000fc400078e3cff */
[----:B------:R-:W-:Y:S02]  /*0430*/  SHF.R.S32.HI R4, RZ, 0x1f, R9 ;  /* 0x0000001fff047819 */ /* 0x000fe40000011409 */
[----:B------:R-:W-:Y:S02]  /*0440*/  LOP3.LUT P3, RZ, R6, 0x2, RZ, 0xc0, !PT ;  /* 0x0000000206ff7812 */ /* 0x000fe4000786c0ff */
[----:B------:R-:W-:Y:S02]  /*0450*/  SHF.R.S32.HI R6, RZ, 0x7, R15 ;  /* 0x00000007ff067819 */ /* 0x000fe4000001140f */
[----:B------:R-:W-:Y:S02]  /*0460*/  LEA.HI R15, R4, R9, RZ, 0x3 ;  /* 0x00000009040f7211 */ /* 0x000fe400078f18ff */
[----:B------:R-:W-:Y:S02]  /*0470*/  LOP3.LUT R4, R0, 0x8, R11, 0xf8, !PT ;  /* 0x0000000800047812 */ /* 0x000fe400078ef80b */
[----:B------:R-:W-:-:S02]  /*0480*/  SHF.R.U32.HI R10, RZ, 0x3, R0 ;  /* 0x00000003ff0a7819 */ /* 0x000fc40000011600 */
[----:B------:R-:W-:Y:S02]  /*0490*/  LOP3.LUT R8, R0, 0x10, R3, 0xf8, !PT ;  /* 0x0000001000087812 */ /* 0x000fe400078ef803 */
[----:B------:R-:W-:Y:S02]  /*04a0*/  LOP3.LUT R0, R2, 0x1, RZ, 0xc0, !PT ;  /* 0x0000000102007812 */ /* 0x000fe400078ec0ff */
[----:B------:R-:W-:Y:S01]  /*04b0*/  LOP3.LUT R3, R4, R10, RZ, 0x3c, !PT ;  /* 0x0000000a04037212 */ /* 0x000fe200078e3cff */
[----:B------:R-:W-:Y:S01]  /*04c0*/  IMAD R4, R6, 0x800, R12 ;  /* 0x0000080006047824 */ /* 0x000fe200078e020c */
[----:B------:R-:W-:Y:S02]  /*04d0*/  ISETP.NE.U32.AND P0, PT, R0, 0x1, PT ;  /* 0x000000010000780c */ /* 0x000fe40003f05070 */
[----:B------:R-:W-:Y:S01]  /*04e0*/  LOP3.LUT R5, R15, 0xfffffff8, RZ, 0xc0, !PT ;  /* 0xfffffff80f057812 */ /* 0x000fe200078ec0ff */
[----:B------:R-:W-:Y:S01]  /*04f0*/  IMAD.IADD R19, R4, 0x1, R3 ;  /* 0x0000000104137824 */ /* 0x000fe200078e0203 */
[----:B------:R-:W-:Y:S01]  /*0500*/  SHF.R.S32.HI R0, RZ, 0x6, R18 ;  /* 0x00000006ff007819 */ /* 0x000fe20000011412 */
[C---:B------:R-:W-:Y:S01]  /*0510*/  IMAD.SHL.U32 R3, R2.reuse, 0x40, RZ ;  /* 0x0000004002037824 */ /* 0x040fe200078e00ff */
[----:B------:R-:W-:Y:S01]  /*0520*/  R2P PR, R2, 0x6 ;  /* 0x0000000602007804 */ /* 0x000fe20000000000 */
[----:B------:R-:W-:Y:S01]  /*0530*/  IMAD.IADD R7, R9, 0x1, -R5 ;  /* 0x0000000109077824 */ /* 0x000fe200078e0a05 */
[----:B------:R-:W-:Y:S01]  /*0540*/  LOP3.LUT R9, R8, 0x8, R11, 0xf8, !PT ;  /* 0x0000000808097812 */ /* 0x000fe200078ef80b */
[C---:B------:R-:W-:Y:S01]  /*0550*/  IMAD R18, R0.reuse, 0x200, R14 ;  /* 0x0000020000127824 */ /* 0x040fe200078e020e */
[----:B------:R-:W-:Y:S01]  /*0560*/  LOP3.LUT R3, R3, 0x1c0, RZ, 0xc0, !PT ;  /* 0x000001c003037812 */ /* 0x000fe200078ec0ff */
[----:B------:R-:W-:Y:S01]  /*0570*/  IMAD.SHL.U32 R0, R0, 0x8, RZ ;  /* 0x0000000800007824 */ /* 0x000fe200078e00ff */
[----:B------:R-:W-:Y:S01]  /*0580*/  LOP3.LUT P6, RZ, R7, 0x4, RZ, 0xc0, !PT ;  /* 0x0000000407ff7812 */ /* 0x000fe200078cc0ff */
[----:B------:R-:W-:Y:S01]  /*0590*/  IMAD.SHL.U32 R5, R6, 0x20, RZ ;  /* 0x0000002006057824 */ /* 0x000fe200078e00ff */
[----:B------:R-:W-:Y:S01]  /*05a0*/  SHF.R.U32.HI R2, RZ, 0x3, R3 ;  /* 0x00000003ff027819 */ /* 0x000fe20000011603 */
[----:B------:R-:W-:Y:S01]  /*05b0*/  IMAD.SHL.U32 R6, R13, 0x20, RZ ;  /* 0x000000200d067824 */ /* 0x000fe200078e00ff */
[----:B------:R-:W-:Y:S01]  /*05c0*/  LOP3.LUT R0, R0, 0x18, RZ, 0xc0, !PT ;  /* 0x0000001800007812 */ /* 0x000fe200078ec0ff */
[----:B------:R-:W-:Y:S01]  /*05d0*/  IMAD.SHL.U32 R4, R20, 0x2, RZ ;  /* 0x0000000214047824 */ /* 0x000fe200078e00ff */
[----:B------:R-:W-:-:S02]  /*05e0*/  LOP3.LUT R5, R3, 0x20, R5, 0xf8, !PT ;  /* 0x0000002003057812 */ /* 0x000fc400078ef805 */
        /* <DEDUP_REMOVED lines=12> */
[----:B------:R-:W-:Y:S01]  /*06b0*/  LEA R3, R3, UR5, 0x1 ;  /* 0x0000000503037c11 */ /* 0x000fe2000f8e08ff */
        /* <DEDUP_REMOVED lines=18> */
[----:B------:R-:W-:-:S02]  /*07e0*/  IMAD.IADD R7, R7, 0x1, R2 ;  /* 0x0000000107077824 */ /* 0x000fc400078e0202 */
        /* <DEDUP_REMOVED lines=9> */
[----:B------:R-:W-:Y:S02]  /*0880*/  SEL R4, R5, 0xffffffc0, !P4 ;  /* 0xffffffc005047807 */ /* 0x000fe40006000000 */
[----:B------:R-:W-:-:S02]  /*0890*/  LEA R8, R8, UR6, 0x1 ;  /* 0x0000000608087c11 */ /* 0x000fc4000f8e08ff */
        /* <DEDUP_REMOVED lines=41> */
.L_x_852:
        /* <DEDUP_REMOVED lines=67> */
.L_x_808:
        /* <DEDUP_REMOVED lines=108> */
[----:B------:R-:W-:Y:S01]  /*1620*/  USEL UR50, UR49, URZ, UP4 ;  /* 0x0000003f31327287 */ /* 0x000fe2000a000000 */
[----:B------:R-:W-:Y:S01]  /*1630*/  @!P2 IADD3 R17, -R17, RZ, RZ ;  /* 0x000000ff1111a210 */ /* 0x000fe20007ffe1ff */
[----:B------:R-:W-:Y:S01]  /*1640*/  USHF.R.S32.HI UR41, URZ, 0x1f, UR30 ;  /* 0x0000001f3f297899 */ /* 0x000fe2000801141e */
[----:B------:R-:W-:Y:S01]  /*1650*/  @!P3 LOP3.LUT R17, RZ, R9, RZ, 0x33, !PT ;  /* 0x00000009ff11b212 */ /* 0x000fe200078e33ff */
[----:B------:R-:W-:Y:S02]  /*1660*/  @!UP1 UIADD3 UR47, UR37, UR35, URZ ;  /* 0x00000023252f9290 */ /* 0x000fe4000fffe03f */
[----:B------:R-:W-:Y:S02]  /*1670*/  USHF.R.S32.HI UR52, URZ, 0x1f, UR48 ;  /* 0x0000001f3f347899 */ /* 0x000fe40008011430 */
[----:B------:R-:W-:Y:S02]  /*1680*/  @UP0 UIADD3 UR42, UR11, UR12, URZ ;  /* 0x0000000c0b2a0290 */ /* 0x000fe4000fffe03f */
        /* <DEDUP_REMOVED lines=17> */
.L_x_810:
        /* <DEDUP_REMOVED lines=13> */
.L_x_811:
        /* <DEDUP_REMOVED lines=11> */
.L_x_812:
[----:B------:R-:W-:-:S04]  /*1920*/  UIMAD UR9, UR44, UR58, UR55 ;  /* 0x0000003a2c0972a4 */ /* 0x000fc8000f8e0237 */
[----:B------:R-:W-:-:S12]  /*1930*/  UIMAD UR9, UR9, UR57, URZ ;  /* 0x00000039090972a4 */ /* 0x000fd8000f8e023f */
.L_x_813:
        /* <DEDUP_REMOVED lines=52> */
[----:B------:R-:W-:Y:S01]  /*1c80*/  ULDC.64 UR18, c[0x0][0x210] ;  /* 0x0000840000127ab9 */ /* 0x000fe20000000a00 */
[----:B------:R-:W-:Y:S01]  /*1c90*/  IMAD.MOV.U32 R6, RZ, RZ, R4 ;  /* 0x000000ffff067224 */ /* 0x000fe200078e0004 */
[----:B------:R-:W-:Y:S01]  /*1ca0*/  UIADD3.X UR5, UR50, UR5, UR45, UP1, UP0 ;  /* 0x0000000532057290 */ /* 0x000fe20008fe042d */
[----:B------:R-:W-:Y:S01]  /*1cb0*/  IMAD R5, R31, UR14, R21 ;  /* 0x0000000e1f057c24 */ /* 0x000fe2000f8e0215 */
[----:B------:R-:W-:Y:S01]  /*1cc0*/  UIMAD.WIDE UR12, UR23, 0x4, UR38 ;  /* 0x00000004170c78a5 */ /* 0x000fe2000f8e0226 */
[----:B------:R-:W-:Y:S01]  /*1cd0*/  IMAD.WIDE.U32 R8, R10, UR55, R8 ;  /* 0x000000370a087c25 */ /* 0x000fe2000f8e0008 */
[----:B------:R-:W-:-:S02]  /*1ce0*/  UIMAD.WIDE UR22, UR22, 0x4, UR36 ;  /* 0x00000004161678a5 */ /* 0x000fc4000f8e0224 */
        /* <DEDUP_REMOVED lines=26> */
[----:B------:R-:W-:Y:S01]  /*1e90*/  UMOV UR11, UR23 ;  /* 0x00000017000b7c82 */ /* 0x000fe20008000000 */
[----:B------:R-:W-:-:S03]  /*1ea0*/  IMAD R20, R32, UR14, RZ ;  /* 0x0000000e20147c24 */ /* 0x000fc6000f8e02ff */
[----:B------:R-:W-:Y:S01]  /*1eb0*/  @P1 BAR.SYNC.DEFER_BLOCKING 0x0 ;  /* 0x0000000000001b1d */ /* 0x000fe20000010000 */
[----:B------:R-:W-:Y:S01]  /*1ec0*/  IMAD.U32 R11, RZ, RZ, UR5 ;  /* 0x00000005ff0b7e24 */ /* 0x000fe2000f8e00ff */
[----:B------:R-:W-:Y:S01]  /*1ed0*/  IADD3 R10, P0, R4, UR33, RZ ;  /* 0x00000021040a7c10 */ /* 0x000fe2000ff1e0ff */
[----:B------:R-:W-:Y:S01]  /*1ee0*/  UIMAD UR5, UR9, -0x40, UR34 ;  /* 0xffffffc0090578a4 */ /* 0x000fe2000f8e0222 */
[----:B------:R-:W-:Y:S01]  /*1ef0*/  IMAD R20, R17, UR15, R20 ;  /* 0x0000000f11147c24 */ /* 0x000fe2000f8e0214 */
[----:B------:R-:W-:Y:S01]  /*1f00*/  ISETP.GE.AND P4, PT, R36, UR10, PT ;  /* 0x0000000a24007c0c */ /* 0x000fe2000bf86270 */
[----:B------:R-:W-:Y:S01]  /*1f10*/  BSSY B0, `(.L_x_815) ;  /* 0x0000032000007945 */ /* 0x000fe20003800000 */
[----:B------:R-:W-:Y:S02]  /*1f20*/  IADD3.X R11, R5, UR42, R11, P0, !PT ;  /* 0x0000002a050b7c10 */ /* 0x000fe400087fe40b */
        /* <DEDUP_REMOVED lines=48> */
.L_x_816:
[----:B------:R-:W-:Y:S05]  /*2230*/  BSYNC B0 ;  /* 0x0000000000007941 */ /* 0x000fea0003800000 */
.L_x_815:
        /* <DEDUP_REMOVED lines=44> */
.L_x_818:
[----:B------:R-:W-:Y:S05]  /*2500*/  BSYNC B0 ;  /* 0x0000000000007941 */ /* 0x000fea0003800000 */
.L_x_817:
        /* <DEDUP_REMOVED lines=35> */
.L_x_820:
[----:B------:R-:W-:Y:S05]  /*2740*/  BSYNC B0 ;  /* 0x0000000000007941 */ /* 0x000fea0003800000 */
.L_x_819:
        /* <DEDUP_REMOVED lines=37> */
.L_x_822:
[----:B------:R-:W-:Y:S05]  /*29a0*/  BSYNC B0 ;  /* 0x0000000000007941 */ /* 0x000fea0003800000 */
.L_x_821:
        /* <DEDUP_REMOVED lines=32> */
.L_x_824:
[----:B------:R-:W-:Y:S05]  /*2bb0*/  BSYNC B0 ;  /* 0x0000000000007941 */ /* 0x000fea0003800000 */
.L_x_823:
        /* <DEDUP_REMOVED lines=40> */
.L_x_826:
[----:B------:R-:W-:Y:S05]  /*2e40*/  BSYNC B0 ;  /* 0x0000000000007941 */ /* 0x000fea0003800000 */
.L_x_825:
        /* <DEDUP_REMOVED lines=8> */
[----:B------:R-:W-:Y:S01]  /*2ed0*/  ULDC.64 UR16, c[0x0][0x260] ;  /* 0x0000980000107ab9 */ /* 0x000fe20000000a00 */
[----:B------:R2:W-:Y:S01]  /*2ee0*/  @P0 STS.128 [R42+0x10000], RZ ;  /* 0x010000ff2a000388 */ /* 0x0005e20000000c00 */
[----:B------:R-:W-:Y:S01]  /*2ef0*/  IMAD.U32 R7, RZ, RZ, UR10 ;  /* 0x0000000aff077e24 */ /* 0x000fe2000f8e00ff */
[----:B------:R-:W-:Y:S01]  /*2f00*/  IADD3 R6, P1, R4, UR31, RZ ;  /* 0x0000001f04067c10 */ /* 0x000fe2000ff3e0ff */
[----:B------:R-:W-:Y:S01]  /*2f10*/  IMAD R9, R32, UR16, RZ ;  /* 0x0000001020097c24 */ /* 0x000fe2000f8e02ff */
[----:B------:R-:W-:Y:S01]  /*2f20*/  IADD3 R4, R16, 0x8, RZ ;  /* 0x0000000810047810 */ /* 0x000fe20007ffe0ff */
[----:B------:R-:W-:Y:S01]  /*2f30*/  BSSY B0, `(.L_x_827) ;  /* 0x000002d000007945 */ /* 0x000fe20003800000 */
[----:B------:R-:W-:Y:S01]  /*2f40*/  IADD3.X R7, R5, UR32, R7, P1, !PT ;  /* 0x0000002005077c10 */ /* 0x000fe20008ffe407 */
[----:B------:R-:W-:Y:S01]  /*2f50*/  IMAD R9, R17, UR17, R9 ;  /* 0x0000001111097c24 */ /* 0x000fe2000f8e0209 */
[----:B------:R-:W-:-:S02]  /*2f60*/  ISETP.GE.AND P5, PT, R4, UR5, PT ;  /* 0x0000000504007c0c */ /* 0x000fc4000bfa6270 */
        /* <DEDUP_REMOVED lines=41> */
.L_x_828:
[----:B------:R-:W-:Y:S05]  /*3200*/  BSYNC B0 ;  /* 0x0000000000007941 */ /* 0x000fea0003800000 */
.L_x_827:
        /* <DEDUP_REMOVED lines=44> */
.L_x_830:
[----:B------:R-:W-:Y:S05]  /*34d0*/  BSYNC B0 ;  /* 0x0000000000007941 */ /* 0x000fea0003800000 */
.L_x_829:
        /* <DEDUP_REMOVED lines=8> */
[----:B------:R-:W-:-:S03]  /*3560*/  UISETP.NE.U32.AND UP0, UPT, UR18, URZ, UPT ;  /* 0x0000003f1200728c */ /* 0x000fc6000bf05070 */
[----:B------:R2:W-:Y:S01]  /*3570*/  STL [R1+0x74], R6 ;  /* 0x0000740601007387 */ /* 0x0005e20000100800 */
[----:B------:R-:W-:-:S11]  /*3580*/  UISETP.NE.AND.EX UP0, UPT, UR19, URZ, UPT, UP0 ;  /* 0x0000003f1300728c */ /* 0x000fd6000bf05300 */
        /* <DEDUP_REMOVED lines=9> */
[----:B--2---:R-:W-:Y:S02]  /*3620*/  IMAD.MOV.U32 R6, RZ, RZ, 0x7f800000 ;  /* 0x7f800000ff067424 */ /* 0x004fe400078e00ff */
[----:B------:R-:W2:Y:S01]  /*3630*/  @!P6 LDG.E R7, desc[UR6][R4.64] ;  /* 0x000000060407e981 */ /* 0x000ea2000c1e1900 */
[----:B------:R-:W-:Y:S02]  /*3640*/  @UP0 ULEA UR18, UP1, UR16, UR18, 0x2 ;  /* 0x0000001210120291 */ /* 0x000fe4000f82103f */
[----:B------:R-:W-:Y:S01]  /*3650*/  @UP0 UIADD3 UR5, UR17, UR5, URZ ;  /* 0x0000000511050290 */ /* 0x000fe2000fffe03f */
[----:B------:R1:W5:Y:S03]  /*3660*/  @!P5 LDG.E R6, desc[UR6][R4.64+0x20] ;  /* 0x000020060406d981 */ /* 0x000366000c1e1900 */
[----:B------:R-:W-:Y:S01]  /*3670*/  @UP0 ULEA.HI.X UR19, UR16, UR19, UR5, 0x2, UP1 ;  /* 0x0000001310130291 */ /* 0x000fe200088f1405 */
[----:B------:R-:W-:Y:S01]  /*3680*/  BAR.SYNC.DEFER_BLOCKING 0x0 ;  /* 0x0000000000007b1d */ /* 0x000fe20000010000 */
[----:B------:R-:W-:-:S05]  /*3690*/  IMAD.MOV.U32 R240, RZ, RZ, 0x20 ;  /* 0x00000020fff07424 */ /* 0x000fca00078e00ff */
[----:B------:R-:W-:Y:S01]  /*36a0*/  @UP0 ULDC UR5, c[0x0][0x2e8] ;  /* 0x0000ba0000050ab9 */ /* 0x000fe20000000800 */
[----:B-1----:R-:W-:Y:S02]  /*36b0*/  IMAD.U32 R4, RZ, RZ, UR18 ;  /* 0x00000012ff047e24 */ /* 0x002fe4000f8e00ff */
[----:B------:R-:W-:Y:S01]  /*36c0*/  IMAD.U32 R5, RZ, RZ, UR19 ;  /* 0x00000013ff057e24 */ /* 0x000fe2000f8e00ff */
[----:B------:R-:W1:Y:S04]  /*36d0*/  LDSM.16.M88.4 R164, [R252] ;  /* 0x00000000fca4783b */ /* 0x000e680000000200 */
[----:B--2---:R2:W-:Y:S01]  /*36e0*/  STL [R1+0x64], R7 ;  /* 0x0000640701007387 */ /* 0x0045e20000100800 */
[----:B------:R-:W1:Y:S01]  /*36f0*/  @P0 MUFU.RCP R10, UR5 ;  /* 0x00000005000a0d08 */ /* 0x000e620008001000 */
[----:B------:R-:W-:-:S02]  /*3700*/  CS2R R142, SRZ ;  /* 0x00000000008e7805 */ /* 0x000fc4000001ff00 */
[----:B------:R-:W-:Y:S01]  /*3710*/  CS2R R140, SRZ ;  /* 0x00000000008c7805 */ /* 0x000fe2000001ff00 */
[----:B------:R3:W1:Y:S01]  /*3720*/  @P0 LDG.E R11, desc[UR6][R4.64] ;  /* 0x00000006040b0981 */ /* 0x000662000c1e1900 */
[----:B------:R-:W-:Y:S02]  /*3730*/  CS2R R146, SRZ ;  /* 0x0000000000927805 */ /* 0x000fe4000001ff00 */
[----:B------:R-:W-:Y:S02]  /*3740*/  CS2R R144, SRZ ;  /* 0x0000000000907805 */ /* 0x000fe4000001ff00 */
[----:B------:R-:W-:Y:S01]  /*3750*/  CS2R R138, SRZ ;  /* 0x00000000008a7805 */ /* 0x000fe2000001ff00 */
[----:B-----5:R5:W-:Y:S01]  /*3760*/  STL [R1+0x68], R6 ;  /* 0x0000680601007387 */ /* 0x020be20000100800 */
        /* <DEDUP_REMOVED lines=20> */
[----:B---3--:R-:W-:Y:S02]  /*38b0*/  LEA.HI R5, R41, R39, RZ, 0x4 ;  /* 0x0000002729057211 */ /* 0x008fe400078f20ff */
[----:B------:R-:W-:Y:S02]  /*38c0*/  CS2R R106, SRZ ;  /* 0x00000000006a7805 */ /* 0x000fe4000001ff00 */
[----:B------:R-:W-:Y:S02]  /*38d0*/  LOP3.LUT R4, R37, 0xfffffff8, RZ, 0xc0, !PT ;  /* 0xfffffff825047812 */ /* 0x000fe400078ec0ff */
[----:B------:R-:W-:Y:S02]  /*38e0*/  CS2R R104, SRZ ;  /* 0x0000000000687805 */ /* 0x000fe4000001ff00 */
[----:B--2---:R-:W-:-:S02]  /*38f0*/  SHF.R.S32.HI R7, RZ, 0x4, R5 ;  /* 0x00000004ff077819 */ /* 0x004fc40000011405 */
[----:B------:R-:W-:Y:S02]  /*3900*/  CS2R R102, SRZ ;  /* 0x0000000000667805 */ /* 0x000fe4000001ff00 */
[----:B------:R-:W-:Y:S01]  /*3910*/  CS2R R100, SRZ ;  /* 0x0000000000647805 */ /* 0x000fe2000001ff00 */
[----:B------:R-:W-:Y:S01]  /*3920*/  IMAD.IADD R4, R39, 0x1, -R4 ;  /* 0x0000000127047824 */ /* 0x000fe200078e0a04 */
[----:B------:R-:W-:Y:S02]  /*3930*/  LEA.HI R5, R5, R7, RZ, 0x1 ;  /* 0x0000000705057211 */ /* 0x000fe400078f08ff */
[----:B------:R-:W-:Y:S02]  /*3940*/  CS2R R62, SRZ ;  /* 0x00000000003e7805 */ /* 0x000fe4000001ff00 */
[----:B-----5:R-:W-:Y:S01]  /*3950*/  LEA.HI R6, R41, R39, RZ, 0x7 ;  /* 0x0000002729067211 */ /* 0x020fe200078f38ff */
[----:B------:R-:W-:Y:S01]  /*3960*/  IMAD.SHL.U32 R9, R4, 0x40, RZ ;  /* 0x0000004004097824 */ /* 0x000fe200078e00ff */
[----:B------:R-:W-:-:S02]  /*3970*/  LOP3.LUT R8, R5, 0xfffffffe, RZ, 0xc0, !PT ;  /* 0xfffffffe05087812 */ /* 0x000fc400078ec0ff */
[----:B------:R-:W-:Y:S02]  /*3980*/  CS2R R60, SRZ ;  /* 0x00000000003c7805 */ /* 0x000fe4000001ff00 */
[----:B------:R-:W-:Y:S02]  /*3990*/  SHF.R.S32.HI R5, RZ, 0x7, R6 ;  /* 0x00000007ff057819 */ /* 0x000fe40000011406 */
[----:B------:R-:W-:Y:S02]  /*39a0*/  CS2R R66, SRZ ;  /* 0x0000000000427805 */ /* 0x000fe4000001ff00 */
[----:B------:R-:W-:Y:S01]  /*39b0*/  LOP3.LUT R6, R9, 0x1c0, RZ, 0xc0, !PT ;  /* 0x000001c009067812 */ /* 0x000fe200078ec0ff */
[----:B------:R-:W-:Y:S01]  /*39c0*/  IMAD.IADD R7, R7, 0x1, -R8 ;  /* 0x0000000107077824 */ /* 0x000fe200078e0a08 */
[----:B------:R-:W-:Y:S01]  /*39d0*/  CS2R R64, SRZ ;  /* 0x0000000000407805 */ /* 0x000fe2000001ff00 */
[----:B------:R-:W-:Y:S01]  /*39e0*/  IMAD.SHL.U32 R39, R39, 0x2, RZ ;  /* 0x0000000227277824 */ /* 0x000fe200078e00ff */
[----:B------:R-:W-:Y:S01]  /*39f0*/  LOP3.LUT R8, R6, 0x8, R37, 0xf8, !PT ;  /* 0x0000000806087812 */ /* 0x000fe200078ef825 */
[----:B------:R-:W-:Y:S01]  /*3a00*/  IMAD.SHL.U32 R9, R5, 0x20, RZ ;  /* 0x0000002005097824 */ /* 0x000fe200078e00ff */
[----:B------:R-:W-:Y:S01]  /*3a10*/  SHF.R.U32.HI R6, RZ, 0x3, R6 ;  /* 0x00000003ff067819 */ /* 0x000fe20000011606 */
[----:B------:R-:W-:Y:S01]  /*3a20*/  IMAD.SHL.U32 R7, R7, 0x200, RZ ;  /* 0x0000020007077824 */ /* 0x000fe200078e00ff */
[----:B------:R-:W-:-:S02]  /*3a30*/  CS2R R58, SRZ ;  /* 0x00000000003a7805 */ /* 0x000fc4000001ff00 */
[----:B------:R-:W-:Y:S02]  /*3a40*/  CS2R R56, SRZ ;  /* 0x0000000000387805 */ /* 0x000fe4000001ff00 */
[----:B------:R-:W-:Y:S01]  /*3a50*/  LOP3.LUT R8, R8, R6, RZ, 0x3c, !PT ;  /* 0x0000000608087212 */ /* 0x000fe200078e3cff */
[----:B------:R-:W-:Y:S01]  /*3a60*/  IMAD R6, R5, 0x800, R7 ;  /* 0x0000080005067824 */ /* 0x000fe200078e0207 */
[----:B------:R-:W-:Y:S01]  /*3a70*/  LOP3.LUT R9, R9, 0x6, R39, 0xf8, !PT ;  /* 0x0000000609097812 */ /* 0x000fe200078ef827 */
[----:B------:R-:W-:Y:S01]  /*3a80*/  IMAD.U32 R5, RZ, RZ, UR40 ;  /* 0x00000028ff057e24 */ /* 0x000fe2000f8e00ff */
[----:B------:R-:W-:Y:S02]  /*3a90*/  CS2R R54, SRZ ;  /* 0x0000000000367805 */ /* 0x000fe4000001ff00 */
[----:B------:R-:W-:Y:S02]  /*3aa0*/  CS2R R52, SRZ ;  /* 0x0000000000347805 */ /* 0x000fe4000001ff00 */
[----:B------:R-:W-:Y:S01]  /*3ab0*/  CS2R R46, SRZ ;  /* 0x00000000002e7805 */ /* 0x000fe2000001ff00 */
[----:B------:R-:W-:Y:S01]  /*3ac0*/  IMAD R12, R5, 0x40, R9 ;  /* 0x00000040050c7824 */ /* 0x000fe200078e0209 */
[----:B------:R-:W-:Y:S01]  /*3ad0*/  STL.64 [R1+0x30], R34 ;  /* 0x0000302201007387 */ /* 0x000fe20000100a00 */
[----:B------:R-:W-:-:S02]  /*3ae0*/  CS2R R44, SRZ ;  /* 0x00000000002c7805 */ /* 0x000fc4000001ff00 */
[----:B------:R-:W-:Y:S02]  /*3af0*/  CS2R R50, SRZ ;  /* 0x0000000000327805 */ /* 0x000fe4000001ff00 */
[----:B------:R-:W-:Y:S01]  /*3b00*/  CS2R R48, SRZ ;  /* 0x0000000000307805 */ /* 0x000fe2000001ff00 */
[----:B------:R-:W-:Y:S01]  /*3b10*/  STL [R1+0x38], R12 ;  /* 0x0000380c01007387 */ /* 0x000fe20000100800 */
[----:B----4-:R-:W-:Y:S02]  /*3b20*/  CS2R R42, SRZ ;  /* 0x00000000002a7805 */ /* 0x010fe4000001ff00 */
[----:B------:R-:W-:Y:S02]  /*3b30*/  CS2R R30, SRZ ;  /* 0x00000000001e7805 */ /* 0x000fe4000001ff00 */
[----:B------:R-:W-:Y:S01]  /*3b40*/  CS2R R28, SRZ ;  /* 0x00000000001c7805 */ /* 0x000fe2000001ff00 */
[----:B------:R-:W2:Y:S01]  /*3b50*/  LDL R5, [R1+0x4] ;  /* 0x0000040001057983 */ /* 0x000ea20000100800 */
[----:B------:R-:W-:-:S02]  /*3b60*/  LOP3.LUT P1, RZ, R4, 0x2, RZ, 0xc0, !PT ;  /* 0x0000000204ff7812 */ /* 0x000fc4000782c0ff */
[----:B------:R-:W-:Y:S02]  /*3b70*/  CS2R R32, SRZ ;  /* 0x0000000000207805 */ /* 0x000fe4000001ff00 */
[----:B------:R-:W-:Y:S02]  /*3b80*/  CS2R R26, SRZ ;  /* 0x00000000001a7805 */ /* 0x000fe4000001ff00 */
[----:B------:R-:W-:Y:S02]  /*3b90*/  CS2R R24, SRZ ;  /* 0x0000000000187805 */ /* 0x000fe4000001ff00 */
[----:B------:R-:W-:Y:S02]  /*3ba0*/  SEL R240, R240, 0xffffffe0, !P1 ;  /* 0xffffffe0f0f07807 */ /* 0x000fe40004800000 */
[----:B------:R-:W-:Y:S02]  /*3bb0*/  CS2R R22, SRZ ;  /* 0x0000000000167805 */ /* 0x000fe4000001ff00 */
[----:B------:R-:W-:Y:S01]  /*3bc0*/  CS2R R20, SRZ ;  /* 0x0000000000147805 */ /* 0x000fe2000001ff00 */
[----:B------:R-:W-:Y:S01]  /*3bd0*/  ULDC UR18, c[0x0][0x2d0] ;  /* 0x0000b40000127ab9 */ /* 0x000fe20000000800 */
[----:B------:R-:W-:Y:S01]  /*3be0*/  ULDC UR19, c[0x0][0x2dc] ;  /* 0x0000b70000137ab9 */ /* 0x000fe20000000800 */
[----:B------:R-:W-:-:S02]  /*3bf0*/  IMAD.IADD R240, R240, 0x1, R252 ;  /* 0x00000001f0f07824 */ /* 0x000fc400078e02fc */
[----:B------:R-:W-:-:S03]  /*3c00*/  IMAD.IADD R4, R6, 0x1, R8 ;  /* 0x0000000106047824 */ /* 0x000fc600078e0208 */
[----:B------:R-:W3:Y:S04]  /*3c10*/  LDSM.16.M88.4 R172, [R240] ;  /* 0x00000000f0ac783b */ /* 0x000ee80000000200 */
[----:B------:R-:W4:Y:S04]  /*3c20*/  LDSM.16.M88.4 R176, [R240+0x800] ;  /* 0x00080000f0b0783b */ /* 0x000f280000000200 */
        /* <DEDUP_REMOVED lines=13> */
[----:B------:R-:W-:Y:S01]  /*3d00*/  USHF.L.U32 UR5, UR40, 0x6, URZ ;  /* 0x0000000628057899 */ /* 0x000fe2000800063f */
        /* <DEDUP_REMOVED lines=8> */
[----:B------:R-:W-:-:S03]  /*3d90*/  UISETP.GE.AND UP1, UPT, UR10, UR8, UPT ;  /* 0x000000080a00728c */ /* 0x000fc6000bf26270 */
[----:B------:R-:W-:Y:S01]  /*3da0*/  ULDC UR10, c[0x0][0x39c] ;  /* 0x0000e700000a7ab9 */ /* 0x000fe20000000800 */
[----:B-1----:R-:W-:-:S05]  /*3db0*/  @P0 FMUL.FTZ R7, R11, R10 ;  /* 0x0000000a0b070220 */ /* 0x002fca0000410000 */
[----:B------:R-:W-:-:S13]  /*3dc0*/  @P0 R2UR UR15, R7 ;  /* 0x00000000070f02ca */ /* 0x000fda00000e0000 */
[----:B------:R-:W-:Y:S01]  /*3dd0*/  @UP0 UMOV UR5, UR15 ;  /* 0x0000000f00050c82 */ /* 0x000fe20008000000 */
[----:B------:R-:W-:Y:S01]  /*3de0*/  ULDC UR15, c[0x0][0x2ec] ;  /* 0x0000bb00000f7ab9 */ /* 0x000fe20000000800 */
[----:B--2---:R1:W2:Y:S04]  /*3df0*/  LDSM.16.M88.4 R156, [R5] ;  /* 0x00000000059c783b */ /* 0x0042a80000000200 */
[----:B------:R1:W1:Y:S04]  /*3e00*/  LDSM.16.M88.4 R160, [R5+0x800] ;  /* 0x0008000005a0783b */ /* 0x0002680000000200 */
[----:B------:R1:W1:Y:S04]  /*3e10*/  LDSM.16.M88.4 R188, [R5+0x2000] ;  /* 0x0020000005bc783b */ /* 0x0002680000000200 */
[----:B------:R1:W1:Y:S04]  /*3e20*/  LDSM.16.M88.4 R192, [R5+0x2800] ;  /* 0x0028000005c0783b */ /* 0x0002680000000200 */
[----:B------:R1:W1:Y:S04]  /*3e30*/  LDSM.16.M88.4 R220, [R5+0x4000] ;  /* 0x0040000005dc783b */ /* 0x0002680000000200 */
[----:B---34-:R1:W1:Y:S02]  /*3e40*/  LDSM.16.M88.4 R224, [R5+0x4800] ;  /* 0x0048000005e0783b */ /* 0x0182640000000200 */
.L_x_833:
[----:B---3--:R-:W3:Y:S01]  /*3e50*/  LDL R246, [R1] ;  /* 0x0000000001f67983 */ /* 0x008ee20000100800 */
[----:B------:R-:W-:Y:S01]  /*3e60*/  PLOP3.LUT P0, PT, PT, PT, UP1, 0x80, 0x0 ;  /* 0x000000000000781c */ /* 0x000fe20003f0f018 */
[----:B------:R-:W-:Y:S01]  /*3e70*/  UISETP.GE.AND UP0, UPT, UR9, 0x1, UPT ;  /* 0x000000010900788c */ /* 0x000fe2000bf06270 */
[----:B------:R-:W-:Y:S02]  /*3e80*/  PLOP3.LUT P3, PT, PT, PT, UP1, 0x80, 0x0 ;  /* 0x000000000000781c */ /* 0x000fe40003f6f018 */
[----:B------:R-:W4:Y:S01]  /*3e90*/  LDL R245, [R1+0x4] ;  /* 0x0000040001f57983 */ /* 0x000f220000100800 */
[----:B------:R-:W-:Y:S02]  /*3ea0*/  PLOP3.LUT P2, PT, PT, PT, UP1, 0x80, 0x0 ;  /* 0x000000000000781c */ /* 0x000fe40003f4f018 */
[----:B------:R-:W-:Y:S02]  /*3eb0*/  PLOP3.LUT P4, PT, PT, PT, UP1, 0x80, 0x0 ;  /* 0x000000000000781c */ /* 0x000fe40003f8f018 */
[----:B------:R-:W2:Y:S01]  /*3ec0*/  LDL R244, [R1+0x10] ;  /* 0x0000100001f47983 */ /* 0x000ea20000100800 */
[----:B------:R-:W-:Y:S04]  /*3ed0*/  PLOP3.LUT P5, PT, PT, PT, UP1, 0x80, 0x0 ;  /* 0x000000000000781c */ /* 0x000fe80003faf018 */
[----:B------:R1:W-:Y:S05]  /*3ee0*/  STL [R1+0xc4], R115 ;  /* 0x0000c47301007387 */ /* 0x0003ea0000100800 */
[----:B------:R-:W0:Y:S05]  /*3ef0*/  LDGDEPBAR ;  /* 0x00000000000079af */ /* 0x000e2a0000000000 */
[----:B-1----:R-:W3:Y:S05]  /*3f00*/  LDL R115, [R1+0x8] ;  /* 0x0000080001737983 */ /* 0x002eea0000100800 */
[----:B------:R1:W-:Y:S05]  /*3f10*/  STL [R1+0xc0], R114 ;  /* 0x0000c07201007387 */ /* 0x0003ea0000100800 */
[----:B-1----:R-:W4:Y:S05]  /*3f20*/  LDL R114, [R1+0xc] ;  /* 0x00000c0001727983 */ /* 0x002f2a0000100800 */
[----:B------:R1:W-:Y:S05]  /*3f30*/  STL [R1+0xbc], R113 ;  /* 0x0000bc7101007387 */ /* 0x0003ea0000100800 */
[----:B-1----:R-:W2:Y:S05]  /*3f40*/  LDL R113, [R1+0x18] ;  /* 0x0000180001717983 */ /* 0x002eaa0000100800 */
[----:B------:R1:W-:Y:S05]  /*3f50*/  STL [R1+0xb8], R112 ;  /* 0x0000b87001007387 */ /* 0x0003ea0000100800 */
[----:B-1----:R-:W2:Y:S05]  /*3f60*/  LDL R112, [R1+0x14] ;  /* 0x0000140001707983 */ /* 0x002eaa0000100800 */
[----:B------:R-:W-:Y:S05]  /*3f70*/  STL [R1+0xb4], R111 ;  /* 0x0000b46f01007387 */ /* 0x000fea0000100800 */
[----:B------:R-:W-:Y:S05]  /*3f80*/  STL [R1+0xb0], R110 ;  /* 0x0000b06e01007387 */ /* 0x000fea0000100800 */
[----:B------:R-:W-:Y:S05]  /*3f90*/  STL [R1+0xac], R109 ;  /* 0x0000ac6d01007387 */ /* 0x000fea0000100800 */
[----:B------:R-:W-:Y:S05]  /*3fa0*/  STL [R1+0xa8], R108 ;  /* 0x0000a86c01007387 */ /* 0x000fea0000100800 */
[----:B------:R-:W-:Y:S05]  /*3fb0*/  STL [R1+0xa4], R107 ;  /* 0x0000a46b01007387 */ /* 0x000fea0000100800 */
[----:B------:R-:W-:Y:S05]  /*3fc0*/  STL [R1+0xa0], R106 ;  /* 0x0000a06a01007387 */ /* 0x000fea0000100800 */
[----:B------:R-:W-:Y:S05]  /*3fd0*/  STL [R1+0x9c], R105 ;  /* 0x00009c6901007387 */ /* 0x000fea0000100800 */
[----:B------:R-:W-:Y:S05]  /*3fe0*/  STL [R1+0x98], R104 ;  /* 0x0000986801007387 */ /* 0x000fea0000100800 */
[----:B------:R1:W-:Y:S05]  /*3ff0*/  STL [R1+0x94], R103 ;  /* 0x0000946701007387 */ /* 0x0003ea0000100800 */
[----:B------:R1:W-:Y:S05]  /*4000*/  STL [R1+0x90], R102 ;  /* 0x0000906601007387 */ /* 0x0003ea0000100800 */
[----:B------:R1:W-:Y:S05]  /*4010*/  STL [R1+0x8c], R101 ;  /* 0x00008c6501007387 */ /* 0x0003ea0000100800 */
[----:B------:R1:W-:Y:S05]  /*4020*/  STL [R1+0x88], R100 ;  /* 0x0000886401007387 */ /* 0x0003ea0000100800 */
[----:B-1----:R-:W2:Y:S05]  /*4030*/  LDL R103, [R1+0x3c] ;  /* 0x00003c0001677983 */ /* 0x002eaa0000100800 */
[----:B------:R-:W2:Y:S05]  /*4040*/  LDL R102, [R1+0x60] ;  /* 0x0000600001667983 */ /* 0x000eaa0000100800 */
[----:B------:R-:W2:Y:S05]  /*4050*/  LDL R101, [R1+0x84] ;  /* 0x0000840001657983 */ /* 0x000eaa0000100800 */
[----:B------:R-:W3:Y:S02]  /*4060*/  LDL R100, [R1+0x38] ;  /* 0x0000380001647983 */ /* 0x000ee40000100800 */
[----:B---3--:R-:W-:Y:S01]  /*4070*/  @P2 ISETP.GE.AND P2, PT, R100, UR8, PT ;  /* 0x0000000864002c0c */ /* 0x008fe2000bf46270 */
[----:B------:R-:W-:Y:S04]  /*4080*/  DEPBAR.LE SB0, 0x0 ;  /* 0x000080000000791a */ /* 0x000fe80000000000 */
[----:B------:R-:W-:Y:S06]  /*4090*/  BAR.SYNC.DEFER_BLOCKING 0x0 ;  /* 0x0000000000007b1d */ /* 0x000fec0000010000 */
[----:B------:R-:W-:Y:S05]  /*40a0*/  LDSM.16.M88.4 R16, [R115] ;  /* 0x000000007310783b */ /* 0x000fea0000000200 */
[----:B------:R-:W1:Y:S05]  /*40b0*/  LDSM.16.M88.4 R8, [R246+0xc000] ;  /* 0x00c00000f608783b */ /* 0x000e6a0000000200 */
[----:B------:R-:W3:Y:S05]  /*40c0*/  LDSM.16.M88.4 R68, [R246+0xc800] ;  /* 0x00c80000f644783b */ /* 0x000eea0000000200 */
[----:B----4-:R-:W-:Y:S05]  /*40d0*/  LDSM.16.M88.4 R72, [R114] ;  /* 0x000000007248783b */ /* 0x010fea0000000200 */
[----:B------:R-:W4:Y:S05]  /*40e0*/  LDSM.16.M88.4 R76, [R245+-0x6000] ;  /* 0xffa00000f54c783b */ /* 0x000f2a0000000200 */
[----:B------:R-:W4:Y:S05]  /*40f0*/  LDSM.16.M88.4 R80, [R245+-0x5800] ;  /* 0xffa80000f550783b */ /* 0x000f2a0000000200 */
[----:B--2---:R-:W-:Y:S05]  /*4100*/  LDSM.16.M88.4 R84, [R113] ;  /* 0x000000007154783b */ /* 0x004fea0000000200 */
[----:B------:R-:W2:Y:S05]  /*4110*/  LDSM.16.M88.4 R88, [R252+-0x6000] ;  /* 0xffa00000fc58783b */ /* 0x000eaa0000000200 */
[----:B------:R-:W-:Y:S01]  /*4120*/  LDSM.16.M88.4 R92, [R112] ;  /* 0x00000000705c783b */ /* 0x000fe20000000200 */
[C---:B-1----:R-:W-:Y:S04]  /*4130*/  HMMA.16816.F32.BF16 R4, R16.reuse, R8, RZ ;  /* 0x000000081004723c */ /* 0x042fe800000418ff */
[----:B------:R-:W-:Y:S02]  /*4140*/  LDSM.16.M88.4 R96, [R244] ;  /* 0x00000000f460783b */ /* 0x000fe40000000200 */
[C---:B------:R-:W-:Y:S06]  /*4150*/  HMMA.16816.F32.BF16 R8, R16.reuse, R10, RZ ;  /* 0x0000000a1008723c */ /* 0x040fec00000418ff */
[C---:B---3--:R-:W-:Y:S06]  /*4160*/  HMMA.16816.F32.BF16 R12, R16.reuse, R68, RZ ;  /* 0x00000044100c723c */ /* 0x048fec00000418ff */
[----:B------:R-:W-:Y:S01]  /*4170*/  HMMA.16816.F32.BF16 R16, R16, R70, RZ ;  /* 0x000000461010723c */ /* 0x000fe200000418ff */
[----:B------:R-:W1:Y:S05]  /*4180*/  LDSM.16.M88.4 R68, [R252+-0x5800] ;  /* 0xffa80000fc44783b */ /* 0x000e6a0000000200 */
[C---:B----4-:R-:W-:Y:S06]  /*4190*/  HMMA.16816.F32.BF16 R4, R72.reuse, R76, R4 ;  /* 0x0000004c4804723c */ /* 0x050fec0000041804 */
[C---:B------:R-:W-:Y:S01]  /*41a0*/  HMMA.16816.F32.BF16 R8, R72.reuse, R78, R8 ;  /* 0x0000004e4808723c */ /* 0x040fe20000041808 */
[----:B------:R-:W-:Y:S05]  /*41b0*/  LDSM.16.M88.4 R76, [R115+0x2000] ;  /* 0x00200000734c783b */ /* 0x000fea0000000200 */
[C---:B------:R-:W-:Y:S06]  /*41c0*/  HMMA.16816.F32.BF16 R12, R72.reuse, R80, R12 ;  /* 0x00000050480c723c */ /* 0x040fec000004180c */
[----:B------:R-:W-:Y:S01]  /*41d0*/  HMMA.16816.F32.BF16 R16, R72, R82, R16 ;  /* 0x000000524810723c */ /* 0x000fe20000041810 */
[----:B------:R-:W3:Y:S05]  /*41e0*/  LDSM.16.M88.4 R72, [R244+0x800] ;  /* 0x00080000f448783b */ /* 0x000eea0000000200 */
[C---:B--2---:R-:W-:Y:S01]  /*41f0*/  HMMA.16816.F32.BF16 R4, R84.reuse, R88, R4 ;  /* 0x000000585404723c */ /* 0x044fe20000041804 */
[----:B------:R-:W2:Y:S05]  /*4200*/  LDSM.16.M88.4 R80, [R246+0xe000] ;  /* 0x00e00000f650783b */ /* 0x000eaa0000000200 */
[C---:B------:R-:W-:Y:S01]  /*4210*/  HMMA.16816.F32.BF16 R8, R84.reuse, R90, R8 ;  /* 0x0000005a5408723c */ /* 0x040fe20000041808 */
[----:B------:R-:W-:Y:S05]  /*4220*/  LDSM.16.M88.4 R88, [R245+-0x4000] ;  /* 0xffc00000f558783b */ /* 0x000fea0000000200 */
[C---:B-1----:R-:W-:Y:S06]  /*4230*/  HMMA.16816.F32.BF16 R12, R84.reuse, R68, R12 ;  /* 0x00000044540c723c */ /* 0x042fec000004180c */
[----:B------:R-:W-:Y:S01]  /*4240*/  HMMA.16816.F32.BF16 R16, R84, R70, R16 ;  /* 0x000000465410723c */ /* 0x000fe20000041810 */
[----:B------:R-:W1:Y:S05]  /*4250*/  LDSM.16.M88.4 R68, [R246+0xe800] ;  /* 0x00e80000f644783b */ /* 0x000e6a0000000200 */
[C---:B------:R-:W-:Y:S01]  /*4260*/  HMMA.16816.F32.BF16 R4, R92.reuse, R96, R4 ;  /* 0x000000605c04723c */ /* 0x040fe20000041804 */
[----:B------:R-:W4:Y:S05]  /*4270*/  LDSM.16.M88.4 R84, [R114+0x2000] ;  /* 0x002000007254783b */ /* 0x000f2a0000000200 */
[C---:B------:R-:W-:Y:S01]  /*4280*/  HMMA.16816.F32.BF16 R8, R92.reuse, R98, R8 ;  /* 0x000000625c08723c */ /* 0x040fe20000041808 */
[----:B------:R-:W-:Y:S05]  /*4290*/  LDSM.16.M88.4 R96, [R252+-0x4000] ;  /* 0xffc00000fc60783b */ /* 0x000fea0000000200 */
[C---:B---3--:R-:W-:Y:S06]  /*42a0*/  HMMA.16816.F32.BF16 R12, R92.reuse, R72, R12 ;  /* 0x000000485c0c723c */ /* 0x048fec000004180c */
[----:B------:R-:W-:Y:S01]  /*42b0*/  HMMA.16816.F32.BF16 R16, R92, R74, R16 ;  /* 0x0000004a5c10723c */ /* 0x000fe20000041810 */
[----:B------:R-:W3:Y:S05]  /*42c0*/  LDSM.16.M88.4 R72, [R245+-0x3800] ;  /* 0xffc80000f548783b */ /* 0x000eea0000000200 */
[C---:B--2---:R-:W-:Y:S01]  /*42d0*/  HMMA.16816.F32.BF16 R4, R76.reuse, R80, R4 ;  /* 0x000000504c04723c */ /* 0x044fe20000041804 */
[----:B------:R-:W2:Y:S05]  /*42e0*/  LDSM.16.M88.4 R92, [R113+0x2000] ;  /* 0x00200000715c783b */ /* 0x000eaa0000000200 */
[C---:B------:R-:W-:Y:S01]  /*42f0*/  HMMA.16816.F32.BF16 R8, R76.reuse, R82, R8 ;  /* 0x000000524c08723c */ /* 0x040fe20000041808 */
[----:B------:R-:W-:Y:S05]  /*4300*/  LDSM.16.M88.4 R80, [R244+0x2000] ;  /* 0x00200000f450783b */ /* 0x000fea0000000200 */
[C---:B-1----:R-:W-:Y:S06]  /*4310*/  HMMA.16816.F32.BF16 R12, R76.reuse, R68, R12 ;  /* 0x000000444c0c723c */ /* 0x042fec000004180c */
[----:B------:R-:W-:Y:S01]  /*4320*/  HMMA.16816.F32.BF16 R16, R76, R70, R16 ;  /* 0x000000464c10723c */ /* 0x000fe20000041810 */
[----:B------:R-:W1:Y:S05]  /*4330*/  LDSM.16.M88.4 R68, [R252+-0x3800] ;  /* 0xffc80000fc44783b */ /* 0x000e6a0000000200 */
[C---:B----4-:R-:W-:Y:S01]  /*4340*/  HMMA.16816.F32.BF16 R4, R84.reuse, R88, R4 ;  /* 0x000000585404723c */ /* 0x050fe20000041804 */
[----:B------:R-:W4:Y:S05]  /*4350*/  LDSM.16.M88.4 R76, [R112+0x2000] ;  /* 0x00200000704c783b */ /* 0x000f2a0000000200 */
[C---:B------:R-:W-:Y:S01]  /*4360*/  HMMA.16816.F32.BF16 R8, R84.reuse, R90, R8 ;  /* 0x0000005a5408723c */ /* 0x040fe20000041808 */
[----:B------:R-:W-:Y:S05]  /*4370*/  LDSM.16.M88.4 R88, [R246+0x10000] ;  /* 0x01000000f658783b */ /* 0x000fea0000000200 */
[C---:B---3--:R-:W-:Y:S06]  /*4380*/  HMMA.16816.F32.BF16 R12, R84.reuse, R72, R12 ;  /* 0x00000048540c723c */ /* 0x048fec000004180c */
        /* <DEDUP_REMOVED lines=9> */
[C---:B----4-:R-:W-:Y:S01]  /*4420*/  HMMA.16816.F32.BF16 R4, R76.reuse, R80, R4 ;  /* 0x000000504c04723c */ /* 0x050fe20000041804 */
        /* <DEDUP_REMOVED lines=15> */
[C---:B------:R-:W-:Y:S06]  /*4520*/  HMMA.16816.F32.BF16 R8, R92.reuse, R98, R8 ;  /* 0x000000625c08723c */ /* 0x040fec0000041808 */
[C---:B---3--:R-:W-:Y:S01]  /*4530*/  HMMA.16816.F32.BF16 R12, R92.reuse, R72, R12 ;  /* 0x000000485c0c723c */ /* 0x048fe2000004180c */
[----:B------:R-:W3:Y:S05]  /*4540*/  LDL R73, [R1+0x64] ;  /* 0x0000640001497983 */ /* 0x000eea0000100800 */
[----:B------:R-:W3:Y:S01]  /*4550*/  LDL R72, [R1+0x68] ;  /* 0x0000680001487983 */ /* 0x000ee20000100800 */
[----:B------:R-:W-:Y:S06]  /*4560*/  HMMA.16816.F32.BF16 R16, R92, R74, R16 ;  /* 0x0000004a5c10723c */ /* 0x000fec0000041810 */
[C---:B--2---:R-:W-:Y:S06]  /*4570*/  HMMA.16816.F32.BF16 R4, R76.reuse, R80, R4 ;  /* 0x000000504c04723c */ /* 0x044fec0000041804 */
[C---:B------:R-:W-:Y:S06]  /*4580*/  HMMA.16816.F32.BF16 R8, R76.reuse, R82, R8 ;  /* 0x000000524c08723c */ /* 0x040fec0000041808 */
[C---:B-1----:R-:W-:Y:S06]  /*4590*/  HMMA.16816.F32.BF16 R12, R76.reuse, R68, R12 ;  /* 0x000000444c0c723c */ /* 0x042fec000004180c */
[----:B------:R-:W-:Y:S01]  /*45a0*/  HMMA.16816.F32.BF16 R16, R76, R70, R16 ;  /* 0x000000464c10723c */ /* 0x000fe20000041810 */
[----:B------:R-:W1:Y:S05]  /*45b0*/  LDSM.16.M88.4 R68, [R244+0x4800] ;  /* 0x00480000f444783b */ /* 0x000e6a0000000200 */
[C---:B----4-:R-:W-:Y:S06]  /*45c0*/  HMMA.16816.F32.BF16 R4, R84.reuse, R88, R4 ;  /* 0x000000585404723c */ /* 0x050fec0000041804 */
[C---:B------:R-:W-:Y:S11]  /*45d0*/  HMMA.16816.F32.BF16 R8, R84.reuse, R90, R8 ;  /* 0x0000005a5408723c */ /* 0x040ff60000041808 */
[----:B------:R-:W-:Y:S07]  /*45e0*/  @!UPT UIADD3 URZ, URZ, URZ, URZ ;  /* 0x0000003f3f3ff290 */ /* 0x000fee000fffe03f */
[----:B------:R-:W-:Y:S01]  /*45f0*/  FMUL.FTZ R4, R4, UR10 ;  /* 0x0000000a04047c20 */ /* 0x000fe20008410000 */
[----:B------:R-:W-:Y:S01]  /*4600*/  FMUL.FTZ R5, R5, UR10 ;  /* 0x0000000a05057c20 */ /* 0x000fe20008410000 */
[----:B------:R-:W-:Y:S01]  /*4610*/  FMUL.FTZ R6, R6, UR10 ;  /* 0x0000000a06067c20 */ /* 0x000fe20008410000 */
[----:B------:R-:W-:Y:S01]  /*4620*/  FMUL.FTZ R7, R7, UR10 ;  /* 0x0000000a07077c20 */ /* 0x000fe20008410000 */
[----:B------:R2:W4:Y:S02]  /*4630*/  MUFU.TANH R91, R4 ;  /* 0x00000004005b7308 */ /* 0x0005240000002400 */
[----:B------:R-:W-:Y:S01]  /*4640*/  FMUL.FTZ R8, R8, UR10 ;  /* 0x0000000a08087c20 */ /* 0x000fe20008410000 */
[----:B------:R-:W-:Y:S01]  /*4650*/  FMUL.FTZ R9, R9, UR10 ;  /* 0x0000000a09097c20 */ /* 0x000fe20008410000 */
[----:B------:R-:W-:Y:S01]  /*4660*/  FMUL.FTZ R11, R11, UR10 ;  /* 0x0000000a0b0b7c20 */ /* 0x000fe20008410000 */
[----:B------:R-:W-:Y:S01]  /*4670*/  FMUL.FTZ R10, R10, UR10 ;  /* 0x0000000a0a0a7c20 */ /* 0x000fe20008410000 */
[C---:B-1----:R-:W-:Y:S04]  /*4680*/  HMMA.16816.F32.BF16 R12, R84.reuse, R68, R12 ;  /* 0x00000044540c723c */ /* 0x042fe8000004180c */
[----:B------:R1:W-:Y:S02]  /*4690*/  MUFU.TANH R89, R8 ;  /* 0x0000000800597308 */ /* 0x0003e40000002400 */
[----:B------:R-:W-:Y:S08]  /*46a0*/  HMMA.16816.F32.BF16 R16, R84, R70, R16 ;  /* 0x000000465410723c */ /* 0x000ff00000041810 */
[----:B------:R4:W-:Y:S03]  /*46b0*/  MUFU.TANH R90, R5 ;  /* 0x00000005005a7308 */ /* 0x0009e60000002400 */
[----:B--2---:R-:W-:Y:S07]  /*46c0*/  MOV R4, UR9 ;  /* 0x0000000900047c02 */ /* 0x004fee0008000f00 */
[----:B------:R-:W-:Y:S01]  /*46d0*/  MUFU.TANH R87, R9 ;  /* 0x0000000900577308 */ /* 0x000fe20000002400 */
[----:B------:R-:W-:Y:S02]  /*46e0*/  LEA R4, R4, R101, 0x6 ;  /* 0x0000006504047211 */ /* 0x000fe400078e30ff */
[----:B------:R-:W2:Y:S02]  /*46f0*/  LDL R101, [R1+0x58] ;  /* 0x0000580001657983 */ /* 0x000ea40000100800 */
[----:B-1----:R-:W-:Y:S01]  /*4700*/  IADD3 R8, R4, 0x8, RZ ;  /* 0x0000000804087810 */ /* 0x002fe20007ffe0ff */
[----:B------:R-:W-:Y:S04]  /*4710*/  FMUL.FTZ R14, R14, UR10 ;  /* 0x0000000a0e0e7c20 */ /* 0x000fe80008410000 */
[----:B------:R-:W1:Y:S01]  /*4720*/  MUFU.TANH R246, R6 ;  /* 0x0000000600f67308 */ /* 0x000e620000002400 */
[----:B------:R-:W-:Y:S01]  /*4730*/  ISETP.GE.AND P1, PT, R8, RZ, PT ;  /* 0x000000ff0800720c */ /* 0x000fe20003f26270 */
[----:B------:R-:W-:Y:S01]  /*4740*/  FMUL.FTZ R15, R15, UR10 ;  /* 0x0000000a0f0f7c20 */ /* 0x000fe20008410000 */
[----:B----4-:R-:W-:Y:S01]  /*4750*/  @P0 IADD3 R5, R100, 0x1, RZ ;  /* 0x0000000164050810 */ /* 0x010fe20007ffe0ff */
[----:B------:R-:W-:Y:S01]  /*4760*/  FMUL.FTZ R13, R13, UR10 ;  /* 0x0000000a0d0d7c20 */ /* 0x000fe20008410000 */
[----:B------:R-:W-:Y:S01]  /*4770*/  FMUL.FTZ R12, R12, UR10 ;  /* 0x0000000a0c0c7c20 */ /* 0x000fe20008410000 */
[----:B------:R-:W-:Y:S01]  /*4780*/  FMUL.FTZ R17, R17, UR10 ;  /* 0x0000000a11117c20 */ /* 0x000fe20008410000 */
[----:B------:R-:W-:Y:S03]  /*4790*/  @P3 ISETP.GE.AND P3, PT, R5, UR8, PT ;  /* 0x0000000805003c0c */ /* 0x000fe6000bf66270 */
[----:B------:R4:W3:Y:S01]  /*47a0*/  MUFU.TANH R244, R7 ;  /* 0x0000000700f47308 */ /* 0x0008e20000002400 */
[----:B------:R-:W-:Y:S01]  /*47b0*/  IABS R5, R4 ;  /* 0x0000000400057213 */ /* 0x000fe20000000000 */
[----:B------:R-:W-:Y:S01]  /*47c0*/  FMUL.FTZ R16, R16, UR10 ;  /* 0x0000000a10107c20 */ /* 0x000fe20008410000 */
[----:B------:R-:W-:Y:S01]  /*47d0*/  FMUL.FTZ R18, R18, UR10 ;  /* 0x0000000a12127c20 */ /* 0x000fe20008410000 */
[----:B------:R-:W-:Y:S01]  /*47e0*/  FMUL.FTZ R19, R19, UR10 ;  /* 0x0000000a13137c20 */ /* 0x000fe20008410000 */
[C---:B------:R-:W-:Y:S05]  /*47f0*/  @!P1 IADD3 R8, -R4.reuse, -0x8, RZ ;  /* 0xfffffff804089810 */ /* 0x040fea0007ffe1ff */
[----:B------:R1:W-:Y:S01]  /*4800*/  MUFU.TANH R95, R14 ;  /* 0x0000000e005f7308 */ /* 0x0003e20000002400 */
[----:B------:R-:W-:Y:S09]  /*4810*/  PLOP3.LUT P1, PT, PT, PT, UP1, 0x80, 0x0 ;  /* 0x000000000000781c */ /* 0x000ff20003f2f018 */
[----:B------:R1:W-:Y:S01]  /*4820*/  MUFU.TANH R97, R11 ;  /* 0x0000000b00617308 */ /* 0x0003e20000002400 */
[----:B----4-:R-:W-:Y:S09]  /*4830*/  IADD3 R7, R4, -0x1, RZ ;  /* 0xffffffff04077810 */ /* 0x010ff20007ffe0ff */
[----:B------:R4:W-:Y:S01]  /*4840*/  MUFU.TANH R94, R15 ;  /* 0x0000000f005e7308 */ /* 0x0009e20000002400 */
[----:B-1----:R-:W-:Y:S09]  /*4850*/  I2FP.F32.S32 R14, R5 ;  /* 0x00000005000e7245 */ /* 0x002ff20000201400 */
[----:B------:R-:W-:Y:S01]  /*4860*/  MUFU.TANH R86, R13 ;  /* 0x0000000d00567308 */ /* 0x000fe20000002400 */
[----:B------:R-:W-:Y:S01]  /*4870*/  I2FP.F32.S32 R11, R8 ;  /* 0x00000008000b7245 */ /* 0x000fe20000201400 */
[----:B------:R-:W-:Y:S04]  /*4880*/  FFMA.FTZ R8, R14, -UR5, R91 ;  /* 0x800000050e087c23 */ /* 0x000fe8000801005b */
[----:B------:R-:W-:Y:S01]  /*4890*/  FFMA.FTZ R11, R11, -UR5, R246 ;  /* 0x800000050b0b7c23 */ /* 0x000fe200080100f6 */
[----:B------:R-:W-:Y:S03]  /*48a0*/  @P4 FSEL R8, R8, -INF , !P2 ;  /* 0xff80000008084808 */ /* 0x000fe60005000000 */
[----:B------:R1:W-:Y:S01]  /*48b0*/  MUFU.TANH R88, R12 ;  /* 0x0000000c00587308 */ /* 0x0003e20000002400 */
[----:B----4-:R-:W-:Y:S02]  /*48c0*/  @P5 IADD3 R15, R100, 0x8, RZ ;  /* 0x00000008640f5810 */ /* 0x010fe40007ffe0ff */
[----:B------:R-:W-:Y:S02]  /*48d0*/  PLOP3.LUT P5, PT, PT, PT, UP1, 0x80, 0x0 ;  /* 0x000000000000781c */ /* 0x000fe40003faf018 */
[----:B------:R-:W-:Y:S05]  /*48e0*/  PLOP3.LUT P4, PT, PT, PT, UP1, 0x80, 0x0 ;  /* 0x000000000000781c */ /* 0x000fea0003f8f018 */
[----:B------:R4:W3:Y:S10]  /*48f0*/  MUFU.TANH R98, R10 ;  /* 0x0000000a00627308 */ /* 0x0008f40000002400 */
[----:B------:R4:W-:Y:S01]  /*4900*/  MUFU.TANH R84, R17 ;  /* 0x0000001100547308 */ /* 0x0009e20000002400 */
[C---:B-1----:R-:W-:Y:S02]  /*4910*/  IADD3 R12, R4.reuse, -0x8, RZ ;  /* 0xfffffff8040c7810 */ /* 0x042fe40007ffe0ff */
[----:B------:R-:W-:Y:S07]  /*4920*/  @P4 ISETP.GE.AND P4, PT, R15, UR8, PT ;  /* 0x000000080f004c0c */ /* 0x000fee000bf86270 */
[----:B------:R1:W3:Y:S01]  /*4930*/  MUFU.TANH R85, R16 ;  /* 0x0000001000557308 */ /* 0x0002e20000002400 */
[----:B----4-:R-:W-:Y:S09]  /*4940*/  IADD3 R10, R4, -0x9, RZ ;  /* 0xfffffff7040a7810 */ /* 0x010ff20007ffe0ff */
[----:B------:R-:W4:Y:S01]  /*4950*/  MUFU.TANH R93, R18 ;  /* 0x00000012005d7308 */ /* 0x000f220000002400 */
[----:B------:R-:W-:Y:S02]  /*4960*/  @P5 IADD3 R17, R100, 0x10, RZ ;  /* 0x0000001064115810 */ /* 0x000fe40007ffe0ff */
[----:B------:R-:W-:Y:S07]  /*4970*/  ISETP.GE.AND P5, PT, R12, RZ, PT ;  /* 0x000000ff0c00720c */ /* 0x000fee0003fa6270 */
[----:B------:R-:W4:Y:S01]  /*4980*/  MUFU.TANH R92, R19 ;  /* 0x00000013005c7308 */ /* 0x000f220000002400 */
[----:B-1----:R-:W-:Y:S02]  /*4990*/  @P1 IADD3 R16, R100, 0x9, RZ ;  /* 0x0000000964101810 */ /* 0x002fe40007ffe0ff */
[----:B------:R-:W-:Y:S03]  /*49a0*/  PLOP3.LUT P1, PT, PT, PT, UP1, 0x80, 0x0 ;  /* 0x000000000000781c */ /* 0x000fe60003f2f018 */
[----:B------:R-:W-:Y:S02]  /*49b0*/  @!P5 IADD3 R12, -R4, 0x8, RZ ;  /* 0x00000008040cd810 */ /* 0x000fe40007ffe1ff */
[----:B------:R-:W-:Y:S08]  /*49c0*/  PLOP3.LUT P5, PT, PT, PT, UP1, 0x80, 0x0 ;  /* 0x000000000000781c */ /* 0x000ff00003faf018 */
[----:B------:R-:W-:Y:S05]  /*49d0*/  @P1 ISETP.GE.AND P1, PT, R17, UR8, PT ;  /* 0x0000000811001c0c */ /* 0x000fea000bf26270 */
[----:B------:R-:W-:Y:S02]  /*49e0*/  @P5 IADD3 R17, R100, 0x11, RZ ;  /* 0x0000001164115810 */ /* 0x000fe40007ffe0ff */
[----:B------:R-:W-:Y:S11]  /*49f0*/  PLOP3.LUT P5, PT, PT, PT, UP1, 0x80, 0x0 ;  /* 0x000000000000781c */ /* 0x000ff60003faf018 */
[----:B------:R-:W-:Y:S02]  /*4a00*/  @!UPT UIADD3 URZ, URZ, URZ, URZ ;  /* 0x0000003f3f3ff290 */ /* 0x000fe4000fffe03f */
[----:B------:R-:W-:Y:S01]  /*4a10*/  @P5 ISETP.GE.AND P5, PT, R17, UR8, PT ;  /* 0x0000000811005c0c */ /* 0x000fe2000bfa6270 */
[C---:B---3--:R-:W-:Y:S01]  /*4a20*/  FMUL.FTZ R6, R73.reuse, 1.4426950216293334961 ;  /* 0x3fb8aa3b49067820 */ /* 0x048fe20000410000 */
[----:B------:R-:W-:Y:S01]  /*4a30*/  FSETP.NEU.FTZ.AND P0, PT, R73, -INF , PT ;  /* 0xff8000004900780b */ /* 0x000fe20003f1d000 */
[C---:B------:R-:W-:Y:S01]  /*4a40*/  FMUL.FTZ R9, R72.reuse, 1.4426950216293334961 ;  /* 0x3fb8aa3b48097820 */ /* 0x040fe20000410000 */
[----:B------:R-:W-:Y:S02]  /*4a50*/  FSETP.NEU.FTZ.AND P6, PT, R72, -INF , PT ;  /* 0xff8000004800780b */ /* 0x000fe40003fdd000 */
[----:B------:R-:W-:Y:S02]  /*4a60*/  FSEL R6, R6, RZ, P0 ;  /* 0x000000ff06067208 */ /* 0x000fe40000000000 */
[----:B------:R-:W-:Y:S02]  /*4a70*/  FSEL R5, R9, RZ, P6 ;  /* 0x000000ff09057208 */ /* 0x000fe40003000000 */
[----:B------:R-:W-:Y:S01]  /*4a80*/  ISETP.GE.AND P6, PT, R7, RZ, PT ;  /* 0x000000ff0700720c */ /* 0x000fe20003fc6270 */
[----:B------:R-:W-:Y:S01]  /*4a90*/  FFMA.FTZ R8, R8, UR15, -R6 ;  /* 0x0000000f08087c23 */ /* 0x000fe20008010806 */
[----:B------:R-:W-:Y:S02]  /*4aa0*/  PLOP3.LUT P0, PT, PT, PT, UP1, 0x80, 0x0 ;  /* 0x000000000000781c */ /* 0x000fe40003f0f018 */
[C---:B------:R-:W-:Y:S01]  /*4ab0*/  IADD3 R9, R4.reuse, 0x7, RZ ;  /* 0x0000000704097810 */ /* 0x040fe20007ffe0ff */
[----:B------:R1:W-:Y:S08]  /*4ac0*/  MUFU.EX2 R251, R8 ;  /* 0x0000000800fb7308 */ /* 0x0003f00000000800 */
[C---:B------:R-:W-:Y:S02]  /*4ad0*/  @!P6 IADD3 R7, -R4.reuse, 0x1, RZ ;  /* 0x000000010407e810 */ /* 0x040fe40007ffe1ff */
[----:B------:R-:W-:Y:S02]  /*4ae0*/  @P0 FSEL R11, R11, -INF , !P2 ;  /* 0xff8000000b0b0808 */ /* 0x000fe40005000000 */
[----:B------:R-:W-:Y:S02]  /*4af0*/  ISETP.GE.AND P0, PT, R9, RZ, PT ;  /* 0x000000ff0900720c */ /* 0x000fe40003f06270 */
[----:B------:R-:W-:Y:S01]  /*4b00*/  PLOP3.LUT P2, PT, PT, PT, UP1, 0x80, 0x0 ;  /* 0x000000000000781c */ /* 0x000fe20003f4f018 */
[----:B------:R-:W-:Y:S01]  /*4b10*/  FFMA.FTZ R11, R11, UR15, -R5 ;  /* 0x0000000f0b0b7c23 */ /* 0x000fe20008010805 */
[----:B------:R-:W-:Y:S02]  /*4b20*/  I2FP.F32.S32 R13, R7 ;  /* 0x00000007000d7245 */ /* 0x000fe40000201400 */
[----:B------:R-:W-:Y:S01]  /*4b30*/  PLOP3.LUT P6, PT, PT, PT, UP1, 0x80, 0x0 ;  /* 0x000000000000781c */ /* 0x000fe20003fcf018 */
[----:B------:R-:W-:Y:S02]  /*4b40*/  MUFU.EX2 R111, R11 ;  /* 0x0000000b006f7308 */ /* 0x000fe40000000800 */
[----:B------:R-:W-:Y:S04]  /*4b50*/  FFMA.FTZ R7, R13, -UR5, R90 ;  /* 0x800000050d077c23 */ /* 0x000fe8000801005a */
[----:B------:R-:W-:Y:S02]  /*4b60*/  @!P0 IADD3 R9, -R4, -0x7, RZ ;  /* 0xfffffff904098810 */ /* 0x000fe40007ffe1ff */
[----:B------:R-:W-:Y:S02]  /*4b70*/  @P2 FSEL R7, R7, -INF , !P3 ;  /* 0xff80000007072808 */ /* 0x000fe40005800000 */
[----:B------:R-:W-:Y:S02]  /*4b80*/  PLOP3.LUT P2, PT, PT, PT, UP1, 0x80, 0x0 ;  /* 0x000000000000781c */ /* 0x000fe40003f4f018 */
[----:B------:R-:W-:Y:S01]  /*4b90*/  I2FP.F32.S32 R9, R9 ;  /* 0x0000000900097245 */ /* 0x000fe20000201400 */
[----:B-1----:R-:W-:Y:S01]  /*4ba0*/  FFMA.FTZ R8, R7, UR15, -R6 ;  /* 0x0000000f07087c23 */ /* 0x002fe20008010806 */
[----:B------:R-:W-:Y:S02]  /*4bb0*/  ISETP.GE.AND P0, PT, R10, RZ, PT ;  /* 0x000000ff0a00720c */ /* 0x000fe40003f06270 */
[----:B------:R-:W-:Y:S01]  /*4bc0*/  @P6 ISETP.GE.AND P6, PT, R16, UR8, PT ;  /* 0x0000000810006c0c */ /* 0x000fe2000bfc6270 */
[----:B------:R-:W-:Y:S01]  /*4bd0*/  FFMA.FTZ R7, R9, -UR5, R244 ;  /* 0x8000000509077c23 */ /* 0x000fe200080100f4 */
[----:B------:R-:W-:Y:S01]  /*4be0*/  I2FP.F32.S32 R16, R12 ;  /* 0x0000000c00107245 */ /* 0x000fe20000201400 */
[----:B------:R1:W-:Y:S01]  /*4bf0*/  MUFU.EX2 R250, R8 ;  /* 0x0000000800fa7308 */ /* 0x0003e20000000800 */
[----:B------:R-:W-:Y:S03]  /*4c00*/  IADD3 R12, R4, -0x11, RZ ;  /* 0xffffffef040c7810 */ /* 0x000fe60007ffe0ff */
[----:B------:R-:W-:Y:S01]  /*4c10*/  @P2 FSEL R7, R7, -INF , !P3 ;  /* 0xff80000007072808 */ /* 0x000fe20005800000 */
[----:B------:R-:W-:Y:S01]  /*4c20*/  FFMA.FTZ R9, R16, -UR5, R89 ;  /* 0x8000000510097c23 */ /* 0x000fe20008010059 */
[----:B------:R-:W-:Y:S02]  /*4c30*/  PLOP3.LUT P2, PT, PT, PT, UP1, 0x80, 0x0 ;  /* 0x000000000000781c */ /* 0x000fe40003f4f018 */
[C---:B------:R-:W-:Y:S01]  /*4c40*/  @!P0 IADD3 R10, -R4.reuse, 0x9, RZ ;  /* 0x00000009040a8810 */ /* 0x040fe20007ffe1ff */
[----:B------:R-:W-:Y:S01]  /*4c50*/  FFMA.FTZ R7, R7, UR15, -R5 ;  /* 0x0000000f07077c23 */ /* 0x000fe20008010805 */
[----:B------:R-:W-:Y:S02]  /*4c60*/  PLOP3.LUT P0, PT, PT, PT, UP1, 0x80, 0x0 ;  /* 0x000000000000781c */ /* 0x000fe40003f0f018 */
[----:B------:R-:W-:Y:S01]  /*4c70*/  PLOP3.LUT P3, PT, PT, PT, UP1, 0x80, 0x0 ;  /* 0x000000000000781c */ /* 0x000fe20003f6f018 */
[----:B------:R3:W-:Y:S01]  /*4c80*/  MUFU.EX2 R110, R7 ;  /* 0x00000007006e7308 */ /* 0x0007e20000000800 */
[----:B------:R-:W-:Y:S02]  /*4c90*/  I2FP.F32.S32 R15, R10 ;  /* 0x0000000a000f7245 */ /* 0x000fe40000201400 */
[----:B------:R-:W-:Y:S01]  /*4ca0*/  IADD3 R10, R4, -0x10, RZ ;  /* 0xfffffff0040a7810 */ /* 0x000fe20007ffe0ff */
[----:B-1----:R-:W-:Y:S02]  /*4cb0*/  FFMA.FTZ R8, R14, -UR5, R98 ;  /* 0x800000050e087c23 */ /* 0x002fe40008010062 */
[----:B------:R-:W-:Y:S01]  /*4cc0*/  FFMA.FTZ R11, R15, -UR5, R87 ;  /* 0x800000050f0b7c23 */ /* 0x000fe20008010057 */
[----:B------:R-:W2:Y:S03]  /*4cd0*/  LDL R14, [R1+0x78] ;  /* 0x00007800010e7983 */ /* 0x000ea60000100800 */
[----:B------:R-:W-:Y:S02]  /*4ce0*/  @P0 FSEL R9, R9, -INF , !P4 ;  /* 0xff80000009090808 */ /* 0x000fe40006000000 */
[----:B------:R-:W-:Y:S02]  /*4cf0*/  PLOP3.LUT P0, PT, PT, PT, UP1, 0x80, 0x0 ;  /* 0x000000000000781c */ /* 0x000fe40003f0f018 */
[----:B------:R-:W-:Y:S01]  /*4d00*/  @P2 FSEL R11, R11, -INF , !P6 ;  /* 0xff8000000b0b2808 */ /* 0x000fe20007000000 */
[--C-:B------:R-:W-:Y:S01]  /*4d10*/  FFMA.FTZ R9, R9, UR15, -R6.reuse ;  /* 0x0000000f09097c23 */ /* 0x100fe20008010806 */
[----:B------:R-:W-:Y:S01]  /*4d20*/  @P3 FSEL R8, R8, -INF , !P4 ;  /* 0xff80000008083808 */ /* 0x000fe20006000000 */
[----:B---3--:R-:W-:Y:S01]  /*4d30*/  FFMA.FTZ R7, R13, -UR5, R97 ;  /* 0x800000050d077c23 */ /* 0x008fe20008010061 */
[----:B------:R-:W-:Y:S01]  /*4d40*/  ISETP.GE.AND P2, PT, R10, RZ, PT ;  /* 0x000000ff0a00720c */ /* 0x000fe20003f46270 */
[----:B------:R-:W-:Y:S01]  /*4d50*/  FFMA.FTZ R11, R11, UR15, -R6 ;  /* 0x0000000f0b0b7c23 */ /* 0x000fe20008010806 */
[----:B------:R-:W-:Y:S01]  /*4d60*/  ISETP.GE.AND P4, PT, R12, RZ, PT ;  /* 0x000000ff0c00720c */ /* 0x000fe20003f86270 */
[--C-:B------:R-:W-:Y:S01]  /*4d70*/  FFMA.FTZ R8, R8, UR15, -R5.reuse ;  /* 0x0000000f08087c23 */ /* 0x100fe20008010805 */
[----:B------:R-:W-:Y:S01]  /*4d80*/  PLOP3.LUT P3, PT, PT, PT, UP1, 0x80, 0x0 ;  /* 0x000000000000781c */ /* 0x000fe20003f6f018 */
[----:B------:R1:W-:Y:S02]  /*4d90*/  MUFU.EX2 R247, R11 ;  /* 0x0000000b00f77308 */ /* 0x0003e40000000800 */
[----:B------:R-:W-:Y:S02]  /*4da0*/  @P0 FSEL R7, R7, -INF , !P6 ;  /* 0xff80000007070808 */ /* 0x000fe40007000000 */
[----:B------:R-:W-:Y:S02]  /*4db0*/  PLOP3.LUT P6, PT, PT, PT, UP1, 0x80, 0x0 ;  /* 0x000000000000781c */ /* 0x000fe40003fcf018 */
[----:B------:R-:W-:Y:S01]  /*4dc0*/  PLOP3.LUT P0, PT, PT, PT, UP1, 0x80, 0x0 ;  /* 0x000000000000781c */ /* 0x000fe20003f0f018 */
[----:B------:R-:W-:Y:S01]  /*4dd0*/  FFMA.FTZ R7, R7, UR15, -R5 ;  /* 0x0000000f07077c23 */ /* 0x000fe20008010805 */
[C---:B------:R-:W-:Y:S02]  /*4de0*/  @!P2 IADD3 R10, -R4.reuse, 0x10, RZ ;  /* 0x00000010040aa810 */ /* 0x040fe40007ffe1ff */
[----:B------:R3:W-:Y:S01]  /*4df0*/  MUFU.EX2 R109, R8 ;  /* 0x00000008006d7308 */ /* 0x0007e20000000800 */
[----:B------:R-:W-:Y:S02]  /*4e00*/  @!P4 IADD3 R12, -R4, 0x11, RZ ;  /* 0x00000011040cc810 */ /* 0x000fe40007ffe1ff */
[----:B------:R-:W-:Y:S02]  /*4e10*/  PLOP3.LUT P2, PT, PT, PT, UP1, 0x80, 0x0 ;  /* 0x000000000000781c */ /* 0x000fe40003f4f018 */
[----:B------:R-:W-:Y:S02]  /*4e20*/  I2FP.F32.S32 R12, R12 ;  /* 0x0000000c000c7245 */ /* 0x000fe40000201400 */
[----:B------:R-:W-:Y:S03]  /*4e30*/  @P3 IADD3 R13, R100, 0x18, RZ ;  /* 0x00000018640d3810 */ /* 0x000fe60007ffe0ff */
[----:B------:R4:W-:Y:S01]  /*4e40*/  MUFU.EX2 R108, R7 ;  /* 0x00000007006c7308 */ /* 0x0009e20000000800 */
[----:B-1----:R-:W-:Y:S02]  /*4e50*/  IADD3 R11, R4, -0x18, RZ ;  /* 0xffffffe8040b7810 */ /* 0x002fe40007ffe0ff */
[----:B------:R-:W-:Y:S02]  /*4e60*/  @P6 ISETP.GE.AND P6, PT, R13, UR8, PT ;  /* 0x000000080d006c0c */ /* 0x000fe4000bfc6270 */
[----:B------:R-:W-:Y:S01]  /*4e70*/  ISETP.GE.AND P4, PT, R11, RZ, PT ;  /* 0x000000ff0b00720c */ /* 0x000fe20003f86270 */
[----:B------:R-:W2:Y:S01]  /*4e80*/  LDL R13, [R1+0x74] ;  /* 0x00007400010d7983 */ /* 0x000ea20000100800 */
[----:B------:R-:W-:Y:S03]  /*4e90*/  I2FP.F32.S32 R10, R10 ;  /* 0x0000000a000a7245 */ /* 0x000fe60000201400 */
[----:B------:R1:W1:Y:S02]  /*4ea0*/  MUFU.EX2 R249, R9 ;  /* 0x0000000900f97308 */ /* 0x0002640000000800 */
[----:B---3--:R-:W-:Y:S01]  /*4eb0*/  FFMA.FTZ R8, R10, -UR5, R88 ;  /* 0x800000050a087c23 */ /* 0x008fe20008010058 */
[----:B----4-:R-:W-:Y:S05]  /*4ec0*/  FFMA.FTZ R7, R12, -UR5, R86 ;  /* 0x800000050c077c23 */ /* 0x010fea0008010056 */
[----:B------:R-:W-:Y:S02]  /*4ed0*/  @!P4 IADD3 R11, -R4, 0x18, RZ ;  /* 0x00000018040bc810 */ /* 0x000fe40007ffe1ff */
[----:B------:R-:W-:Y:S02]  /*4ee0*/  PLOP3.LUT P4, PT, PT, PT, UP1, 0x80, 0x0 ;  /* 0x000000000000781c */ /* 0x000fe40003f8f018 */
[----:B------:R-:W-:Y:S02]  /*4ef0*/  @P2 FSEL R7, R7, -INF , !P5 ;  /* 0xff80000007072808 */ /* 0x000fe40006800000 */
[----:B------:R-:W-:Y:S02]  /*4f00*/  @P0 FSEL R8, R8, -INF , !P1 ;  /* 0xff80000008080808 */ /* 0x000fe40004800000 */
[----:B------:R-:W-:Y:S01]  /*4f10*/  PLOP3.LUT P0, PT, PT, PT, UP1, 0x80, 0x0 ;  /* 0x000000000000781c */ /* 0x000fe20003f0f018 */
[--C-:B------:R-:W-:Y:S01]  /*4f20*/  FFMA.FTZ R7, R7, UR15, -R6.reuse ;  /* 0x0000000f07077c23 */ /* 0x100fe20008010806 */
[----:B-1----:R-:W-:Y:S01]  /*4f30*/  IADD3 R9, R4, -0x19, RZ ;  /* 0xffffffe704097810 */ /* 0x002fe20007ffe0ff */
[----:B------:R-:W-:Y:S01]  /*4f40*/  FFMA.FTZ R8, R8, UR15, -R6 ;  /* 0x0000000f08087c23 */ /* 0x000fe20008010806 */
[----:B------:R-:W-:Y:S01]  /*4f50*/  PLOP3.LUT P2, PT, PT, PT, UP1, 0x80, 0x0 ;  /* 0x000000000000781c */ /* 0x000fe20003f4f018 */
[----:B------:R1:W-:Y:S01]  /*4f60*/  MUFU.EX2 R245, R7 ;  /* 0x0000000700f57308 */ /* 0x0003e20000000800 */
[----:B------:R-:W-:Y:S09]  /*4f70*/  ISETP.GE.AND P3, PT, R9, RZ, PT ;  /* 0x000000ff0900720c */ /* 0x000ff20003f66270 */
[----:B------:R3:W4:Y:S04]  /*4f80*/  MUFU.EX2 R248, R8 ;  /* 0x0000000800f87308 */ /* 0x0007280000000800 */
[----:B------:R-:W-:Y:S01]  /*4f90*/  @!P3 IADD3 R9, -R4, 0x19, RZ ;  /* 0x000000190409b810 */ /* 0x000fe20007ffe1ff */
[----:B------:R-:W-:Y:S01]  /*4fa0*/  FFMA.FTZ R4, R15, -UR5, R94 ;  /* 0x800000050f047c23 */ /* 0x000fe2000801005e */
[----:B------:R-:W-:Y:S02]  /*4fb0*/  PLOP3.LUT P3, PT, PT, PT, UP1, 0x80, 0x0 ;  /* 0x000000000000781c */ /* 0x000fe40003f6f018 */
[----:B-1----:R-:W-:Y:S02]  /*4fc0*/  I2FP.F32.S32 R7, R11 ;  /* 0x0000000b00077245 */ /* 0x002fe40000201400 */
[----:B------:R-:W-:Y:S02]  /*4fd0*/  @P4 IADD3 R11, R100, 0x19, RZ ;  /* 0x00000019640b4810 */ /* 0x000fe40007ffe0ff */
[----:B------:R-:W2:Y:S01]  /*4fe0*/  LDL R100, [R1+0x5c] ;  /* 0x00005c0001647983 */ /* 0x000ea20000100800 */
[----:B------:R-:W-:Y:S01]  /*4ff0*/  @P2 FSEL R4, R4, -INF , !P5 ;  /* 0xff80000004042808 */ /* 0x000fe20006800000 */
[----:B------:R-:W-:Y:S01]  /*5000*/  FFMA.FTZ R7, R7, -UR5, R85 ;  /* 0x8000000507077c23 */ /* 0x000fe20008010055 */
[----:B---3--:R-:W-:Y:S01]  /*5010*/  FFMA.FTZ R8, R16, -UR5, R95 ;  /* 0x8000000510087c23 */ /* 0x008fe2000801005f */
[----:B------:R-:W-:Y:S02]  /*5020*/  I2FP.F32.S32 R9, R9 ;  /* 0x0000000900097245 */ /* 0x000fe40000201400 */
[----:B------:R-:W-:Y:S02]  /*5030*/  PLOP3.LUT P2, PT, PT, PT, UP1, 0x80, 0x0 ;  /* 0x000000000000781c */ /* 0x000fe40003f4f018 */
[----:B------:R-:W-:Y:S02]  /*5040*/  @P0 FSEL R8, R8, -INF , !P1 ;  /* 0xff80000008080808 */ /* 0x000fe40004800000 */
[----:B------:R-:W-:Y:S02]  /*5050*/  PLOP3.LUT P1, PT, PT, PT, UP1, 0x80, 0x0 ;  /* 0x000000000000781c */ /* 0x000fe40003f2f018 */
[----:B------:R-:W-:Y:S01]  /*5060*/  PLOP3.LUT P0, PT, PT, PT, UP1, 0x80, 0x0 ;  /* 0x000000000000781c */ /* 0x000fe20003f0f018 */
[--C-:B------:R-:W-:Y:S01]  /*5070*/  FFMA.FTZ R8, R8, UR15, -R5.reuse ;  /* 0x0000000f08087c23 */ /* 0x100fe20008010805 */
[----:B------:R-:W-:Y:S03]  /*5080*/  @P3 ISETP.GE.AND P3, PT, R11, UR8, PT ;  /* 0x000000080b003c0c */ /* 0x000fe6000bf66270 */
[----:B------:R1:W-:Y:S06]  /*5090*/  MUFU.EX2 R107, R8 ;  /* 0x00000008006b7308 */ /* 0x0003ec0000000800 */
[----:B------:R-:W-:Y:S02]  /*50a0*/  @P1 FSEL R7, R7, -INF , !P6 ;  /* 0xff80000007071808 */ /* 0x000fe40007000000 */
[----:B------:R-:W-:Y:S01]  /*50b0*/  PLOP3.LUT P1, PT, PT, PT, UP1, 0x80, 0x0 ;  /* 0x000000000000781c */ /* 0x000fe20003f2f018 */
[----:B-1----:R-:W-:Y:S01]  /*50c0*/  FFMA.FTZ R8, R4, UR15, -R5 ;  /* 0x0000000f04087c23 */ /* 0x002fe20008010805 */
[----:B------:R-:W-:Y:S03]  /*50d0*/  FFMA.FTZ R4, R9, -UR5, R84 ;  /* 0x8000000509047c23 */ /* 0x000fe60008010054 */
[----:B------:R1:W3:Y:S02]  /*50e0*/  MUFU.EX2 R106, R8 ;  /* 0x00000008006a7308 */ /* 0x0002e40000000800 */
[----:B------:R-:W-:Y:S01]  /*50f0*/  @P0 FSEL R4, R4, -INF , !P3 ;  /* 0xff80000004040808 */ /* 0x000fe20005800000 */
[--C-:B-1----:R-:W-:Y:S01]  /*5100*/  FFMA.FTZ R8, R7, UR15, -R6.reuse ;  /* 0x0000000f07087c23 */ /* 0x102fe20008010806 */
[----:B------:R-:W-:Y:S03]  /*5110*/  FFMA.FTZ R7, R10, -UR5, R93 ;  /* 0x800000050a077c23 */ /* 0x000fe6000801005d */
[----:B------:R-:W-:Y:S01]  /*5120*/  FFMA.FTZ R6, R4, UR15, -R6 ;  /* 0x0000000f04067c23 */ /* 0x000fe20008010806 */
[----:B------:R-:W-:Y:S02]  /*5130*/  FFMA.FTZ R4, R12, -UR5, R92 ;  /* 0x800000050c047c23 */ /* 0x000fe4000801005c */
[----:B------:R1:W-:Y:S01]  /*5140*/  MUFU.EX2 R99, R8 ;  /* 0x0000000800637308 */ /* 0x0003e20000000800 */
[----:B------:R-:W-:Y:S02]  /*5150*/  @P2 FSEL R7, R7, -INF , !P6 ;  /* 0xff80000007072808 */ /* 0x000fe40007000000 */
[----:B------:R-:W-:Y:S03]  /*5160*/  @P1 FSEL R4, R4, -INF , !P3 ;  /* 0xff80000004041808 */ /* 0x000fe60005800000 */
[--C-:B------:R-:W-:Y:S04]  /*5170*/  FFMA.FTZ R7, R7, UR15, -R5.reuse ;  /* 0x0000000f07077c23 */ /* 0x100fe80008010805 */
[----:B------:R4:W3:Y:S01]  /*5180*/  MUFU.EX2 R96, R6 ;  /* 0x0000000600607308 */ /* 0x0008e20000000800 */
[----:B------:R-:W-:Y:S01]  /*5190*/  FFMA.FTZ R5, R4, UR15, -R5 ;  /* 0x0000000f04057c23 */ /* 0x000fe20008010805 */
[----:B------:R-:W-:Y:S08]  /*51a0*/  F2FP.BF16.F32.PACK_AB R4, R247, R249 ;  /* 0x000000f9f704723e */ /* 0x000ff000000010ff */
[----:B------:R3:W-:Y:S01]  /*51b0*/  MUFU.EX2 R104, R5 ;  /* 0x0000000500687308 */ /* 0x0007e20000000800 */
[----:B-1----:R-:W-:Y:S09]  /*51c0*/  F2FP.BF16.F32.PACK_AB R8, R108, R109 ;  /* 0x0000006d6c08723e */ /* 0x002ff200000010ff */
[----:B------:R1:W2:Y:S01]  /*51d0*/  MUFU.EX2 R105, R7 ;  /* 0x0000000700697308 */ /* 0x0002a20000000800 */
[----:B----4-:R-:W-:Y:S05]  /*51e0*/  F2FP.BF16.F32.PACK_AB R6, R250, R251 ;  /* 0x000000fbfa06723e */ /* 0x010fea00000010ff */
[----:B------:R4:W-:Y:S01]  /*51f0*/  STS [R103+0x14000], R6 ;  /* 0x0140000667007388 */ /* 0x0009e20000000800 */
[----:B---3--:R-:W-:Y:S05]  /*5200*/  F2FP.BF16.F32.PACK_AB R5, R110, R111 ;  /* 0x0000006f6e05723e */ /* 0x008fea00000010ff */
[----:B------:R3:W-:Y:S01]  /*5210*/  STS [R103+0x14400], R5 ;  /* 0x0144000567007388 */ /* 0x0007e20000000800 */
[----:B-1----:R-:W-:Y:S04]  /*5220*/  F2FP.BF16.F32.PACK_AB R7, R245, R248 ;  /* 0x000000f8f507723e */ /* 0x002fe800000010ff */
[----:B------:R1:W-:Y:S05]  /*5230*/  STS [R102+0x14000], R4 ;  /* 0x0140000466007388 */ /* 0x0003ea0000000800 */
[----:B------:R-:W-:Y:S05]  /*5240*/  STS [R102+0x14400], R8 ;  /* 0x0144000866007388 */ /* 0x000fea0000000800 */
[----:B--2---:R-:W-:Y:S01]  /*5250*/  STS [R101+0x14000], R7 ;  /* 0x0140000765007388 */ /* 0x004fe20000000800 */
[----:B----4-:R-:W-:Y:S05]  /*5260*/  F2FP.BF16.F32.PACK_AB R6, R106, R107 ;  /* 0x0000006b6a06723e */ /* 0x010fea00000010ff */
[----:B------:R-:W-:Y:S01]  /*5270*/  STS [R101+0x14400], R6 ;  /* 0x0144000665007388 */ /* 0x000fe20000000800 */
[----:B---3--:R-:W-:Y:S02]  /*5280*/  F2FP.BF16.F32.PACK_AB R5, R96, R99 ;  /* 0x000000636005723e */ /* 0x008fe400000010ff */
[----:B-1----:R-:W-:Y:S02]  /*5290*/  F2FP.BF16.F32.PACK_AB R4, R104, R105 ;  /* 0x000000696804723e */ /* 0x002fe400000010ff */
[----:B------:R-:W-:Y:S04]  /*52a0*/  IADD3 R82, P0, R14, UR14, RZ ;  /* 0x0000000e0e527c10 */ /* 0x000fe8000ff1e0ff */
[----:B------:R-:W-:Y:S02]  /*52b0*/  IADD3.X R83, R13, UR13, RZ, P0, !PT ;  /* 0x0000000d0d537c10 */ /* 0x000fe400087fe4ff */
[----:B------:R-:W-:Y:S03]  /*52c0*/  PLOP3.LUT P0, PT, PT, PT, UP0, 0x80, 0x0 ;  /* 0x000000000000781c */ /* 0x000fe60003f0f008 */
[----:B------:R-:W2:Y:S05]  /*52d0*/  LDG.E R81, desc[UR6][R82.64] ;  /* 0x0000000652517981 */ /* 0x000eaa000c1e1900 */
[----:B------:R-:W3:Y:S05]  /*52e0*/  LDG.E R80, desc[UR6][R82.64+0x20] ;  /* 0x0000200652507981 */ /* 0x000eea000c1e1900 */
[----:B------:R-:W-:Y:S05]  /*52f0*/  STS [R100+0x14000], R5 ;  /* 0x0140000564007388 */ /* 0x000fea0000000800 */
[----:B------:R-:W-:Y:S05]  /*5300*/  STS [R100+0x14400], R4 ;  /* 0x0144000464007388 */ /* 0x000fea0000000800 */
[----:B------:R-:W1:Y:S05]  /*5310*/  LDSM.16.M88.4 R16, [R115+0x6000] ;  /* 0x006000007310783b */ /* 0x000e6a0000000200 */
[----:B------:R-:W4:Y:S05]  /*5320*/  LDSM.16.M88.4 R68, [R114+0x6000] ;  /* 0x006000007244783b */ /* 0x000f2a0000000200 */
[----:B------:R-:W4:Y:S05]  /*5330*/  LDSM.16.M88.4 R72, [R113+0x6000] ;  /* 0x006000007148783b */ /* 0x000f2a0000000200 */
[----:B------:R-:W4:Y:S01]  /*5340*/  LDSM.16.M88.4 R76, [R112+0x6000] ;  /* 0x00600000704c783b */ /* 0x000f220000000200 */
[C---:B-1----:R-:W-:Y:S06]  /*5350*/  HMMA.16816.F32.BF16 R4, R16.reuse, R148, RZ ;  /* 0x000000941004723c */ /* 0x042fec00000418ff */
[C---:B------:R-:W-:Y:S06]  /*5360*/  HMMA.16816.F32.BF16 R8, R16.reuse, R150, RZ ;  /* 0x000000961008723c */ /* 0x040fec00000418ff */
[C---:B------:R-:W-:Y:S06]  /*5370*/  HMMA.16816.F32.BF16 R12, R16.reuse, R152, RZ ;  /* 0x00000098100c723c */ /* 0x040fec00000418ff */
[----:B------:R-:W-:Y:S06]  /*5380*/  HMMA.16816.F32.BF16 R16, R16, R154, RZ ;  /* 0x0000009a1010723c */ /* 0x000fec00000418ff */
[C---:B----4-:R-:W-:Y:S06]  /*5390*/  HMMA.16816.F32.BF16 R4, R68.reuse, R156, R4 ;  /* 0x0000009c4404723c */ /* 0x050fec0000041804 */
        /* <DEDUP_REMOVED lines=8> */
[----:B------:R-:W4:Y:S05]  /*5420*/  LDSM.16.M88.4 R72, [R114+0x8000] ;  /* 0x008000007248783b */ /* 0x000f2a0000000200 */
        /* <DEDUP_REMOVED lines=10> */
[C---:B----4-:R-:W-:Y:S06]  /*54d0*/  HMMA.16816.F32.BF16 R4, R72.reuse, R188, R4 ;  /* 0x000000bc4804723c */ /* 0x050fec0000041804 */
[C---:B------:R-:W-:Y:S06]  /*54e0*/  HMMA.16816.F32.BF16 R8, R72.reuse, R190, R8 ;  /* 0x000000be4808723c */ /* 0x040fec0000041808 */
[C---:B------:R-:W-:Y:S06]  /*54f0*/  HMMA.16816.F32.BF16 R12, R72.reuse, R192, R12 ;  /* 0x000000c0480c723c */ /* 0x040fec000004180c */
[----:B------:R-:W-:Y:S01]  /*5500*/  HMMA.16816.F32.BF16 R16, R72, R194, R16 ;  /* 0x000000c24810723c */ /* 0x000fe20000041810 */
[----:B------:R4:W4:Y:S05]  /*5510*/  LDSM.16.M88.4 R72, [R115+0xa000] ;  /* 0x00a000007348783b */ /* 0x00092a0000000200 */
[C---:B------:R-:W-:Y:S06]  /*5520*/  HMMA.16816.F32.BF16 R4, R76.reuse, R196, R4 ;  /* 0x000000c44c04723c */ /* 0x040fec0000041804 */
[C---:B------:R-:W-:Y:S06]  /*5530*/  HMMA.16816.F32.BF16 R8, R76.reuse, R198, R8 ;  /* 0x000000c64c08723c */ /* 0x040fec0000041808 */
[C---:B------:R-:W-:Y:S06]  /*5540*/  HMMA.16816.F32.BF16 R12, R76.reuse, R200, R12 ;  /* 0x000000c84c0c723c */ /* 0x040fec000004180c */
[----:B------:R-:W-:Y:S01]  /*5550*/  HMMA.16816.F32.BF16 R16, R76, R202, R16 ;  /* 0x000000ca4c10723c */ /* 0x000fe20000041810 */
[----:B------:R2:W3:Y:S05]  /*5560*/  LDSM.16.M88.4 R76, [R114+0xa000] ;  /* 0x00a00000724c783b */ /* 0x0004ea0000000200 */
[C---:B-1----:R-:W-:Y:S01]  /*5570*/  HMMA.16816.F32.BF16 R4, R68.reuse, R204, R4 ;  /* 0x000000cc4404723c */ /* 0x042fe20000041804 */
[----:B----45:R1:W5:Y:S05]  /*5580*/  LDL.LU R115, [R1+0xc4] ;  /* 0x0000c40001737983 */ /* 0x03036a0000300800 */
[C---:B------:R-:W-:Y:S06]  /*5590*/  HMMA.16816.F32.BF16 R8, R68.reuse, R206, R8 ;  /* 0x000000ce4408723c */ /* 0x040fec0000041808 */
[C---:B------:R-:W-:Y:S06]  /*55a0*/  HMMA.16816.F32.BF16 R12, R68.reuse, R208, R12 ;  /* 0x000000d0440c723c */ /* 0x040fec000004180c */
[----:B------:R-:W-:Y:S01]  /*55b0*/  HMMA.16816.F32.BF16 R16, R68, R210, R16 ;  /* 0x000000d24410723c */ /* 0x000fe20000041810 */
[----:B------:R4:W1:Y:S05]  /*55c0*/  LDSM.16.M88.4 R68, [R113+0xa000] ;  /* 0x00a000007144783b */ /* 0x00086a0000000200 */
[C---:B------:R-:W-:Y:S01]  /*55d0*/  HMMA.16816.F32.BF16 R4, R72.reuse, R212, R4 ;  /* 0x000000d44804723c */ /* 0x040fe20000041804 */
[----:B--2---:R2:W5:Y:S05]  /*55e0*/  LDL.LU R114, [R1+0xc0] ;  /* 0x0000c00001727983 */ /* 0x00456a0000300800 */
[C---:B------:R-:W-:Y:S06]  /*55f0*/  HMMA.16816.F32.BF16 R8, R72.reuse, R214, R8 ;  /* 0x000000d64808723c */ /* 0x040fec0000041808 */
[C---:B------:R-:W-:Y:S06]  /*5600*/  HMMA.16816.F32.BF16 R12, R72.reuse, R216, R12 ;  /* 0x000000d8480c723c */ /* 0x040fec000004180c */
[----:B------:R-:W-:Y:S01]  /*5610*/  HMMA.16816.F32.BF16 R16, R72, R218, R16 ;  /* 0x000000da4810723c */ /* 0x000fe20000041810 */
[----:B------:R2:W1:Y:S05]  /*5620*/  LDSM.16.M88.4 R72, [R112+0xa000] ;  /* 0x00a000007048783b */ /* 0x00046a0000000200 */
[C---:B---3--:R-:W-:Y:S01]  /*5630*/  HMMA.16816.F32.BF16 R4, R76.reuse, R220, R4 ;  /* 0x000000dc4c04723c */ /* 0x048fe20000041804 */
[----:B----4-:R3:W5:Y:S05]  /*5640*/  LDL.LU R113, [R1+0xbc] ;  /* 0x0000bc0001717983 */ /* 0x01076a0000300800 */
[C---:B------:R-:W-:Y:S06]  /*5650*/  HMMA.16816.F32.BF16 R8, R76.reuse, R222, R8 ;  /* 0x000000de4c08723c */ /* 0x040fec0000041808 */
[C---:B------:R-:W-:Y:S06]  /*5660*/  HMMA.16816.F32.BF16 R12, R76.reuse, R224, R12 ;  /* 0x000000e04c0c723c */ /* 0x040fec000004180c */
[----:B------:R-:W-:Y:S01]  /*5670*/  HMMA.16816.F32.BF16 R16, R76, R226, R16 ;  /* 0x000000e24c10723c */ /* 0x000fe20000041810 */
[----:B--2---:R3:W5:Y:S05]  /*5680*/  LDL.LU R112, [R1+0xb8] ;  /* 0x0000b80001707983 */ /* 0x00476a0000300800 */
[C---:B-1----:R-:W-:Y:S06]  /*5690*/  HMMA.16816.F32.BF16 R4, R68.reuse, R228, R4 ;  /* 0x000000e44404723c */ /* 0x042fec0000041804 */
[C---:B------:R-:W-:Y:S06]  /*56a0*/  HMMA.16816.F32.BF16 R8, R68.reuse, R230, R8 ;  /* 0x000000e64408723c */ /* 0x040fec0000041808 */
[C---:B------:R-:W-:Y:S06]  /*56b0*/  HMMA.16816.F32.BF16 R12, R68.reuse, R232, R12 ;  /* 0x000000e8440c723c */ /* 0x040fec000004180c */
[----:B------:R-:W-:Y:S06]  /*56c0*/  HMMA.16816.F32.BF16 R16, R68, R234, R16 ;  /* 0x000000ea4410723c */ /* 0x000fec0000041810 */
[C---:B------:R-:W-:Y:S06]  /*56d0*/  HMMA.16816.F32.BF16 R4, R72.reuse, R236, R4 ;  /* 0x000000ec4804723c */ /* 0x040fec0000041804 */
        /* <DEDUP_REMOVED lines=52> */
[----:B-1----:R-:W-:Y:S01]  /*5a20*/  FADD.FTZ R4, -R80, R7 ;  /* 0x0000000750047221 */ /* 0x002fe20000010100 */
        /* <DEDUP_REMOVED lines=26> */
[----:B------:R-:W-:Y:S02]  /*5bd0*/  FMUL.FTZ R10, R10, UR10 ;  /* 0x0000000a0a0a7c20 */ /* 0x000fe40008410000 */
        /* <DEDUP_REMOVED lines=14> */
[----:B------:R-:W-:Y:S03]  /*5cc0*/  FMUL.FTZ R12, R12, R15 ;  /* 0x0000000f0c0c7220 */ /* 0x000fe60000410000 */
[----:B------:R-:W-:Y:S05]  /*5cd0*/  STS [R101+0x12400], R5 ;  /* 0x0124000565007388 */ /* 0x000fea0000000800 */
[----:B------:R-:W-:Y:S01]  /*5ce0*/  STS [R100+0x12000], R7 ;  /* 0x0120000764007388 */ /* 0x000fe20000000800 */
[----:B-1----:R-:W-:Y:S04]  /*5cf0*/  F2FP.BF16.F32.PACK_AB R4, R12, R13 ;  /* 0x0000000d0c04723e */ /* 0x002fe800000010ff */
[----:B------:R3:W5:Y:S05]  /*5d00*/  LDL.LU R111, [R1+0xb4] ;  /* 0x0000b400016f7983 */ /* 0x00076a0000300800 */
[----:B------:R-:W-:Y:S01]  /*5d10*/  STS [R100+0x12400], R4 ;  /* 0x0124000464007388 */ /* 0x000fe20000000800 */
[----:B------:R-:W-:Y:S06]  /*5d20*/  BAR.SYNC.DEFER_BLOCKING 0x0 ;  /* 0x0000000000007b1d */ /* 0x000fec0000010000 */
[----:B------:R-:W-:Y:S05]  /*5d30*/  LDSM.16.MT88.4 R4, [R3+0x14000] ;  /* 0x014000000304783b */ /* 0x000fea0000004200 */
[----:B------:R-:W1:Y:S05]  /*5d40*/  LDSM.16.MT88.4 R8, [R0+0x6000] ;  /* 0x006000000008783b */ /* 0x000e6a0000004200 */
[----:B------:R3:W5:Y:S05]  /*5d50*/  LDL.LU R110, [R1+0xb0] ;  /* 0x0000b000016e7983 */ /* 0x00076a0000300800 */
[----:B------:R3:W5:Y:S05]  /*5d60*/  LDL.LU R109, [R1+0xac] ;  /* 0x0000ac00016d7983 */ /* 0x00076a0000300800 */
[----:B------:R-:W2:Y:S05]  /*5d70*/  LDSM.16.MT88.4 R12, [R2+0x14000] ;  /* 0x01400000020c783b */ /* 0x000eaa0000004200 */
[----:B------:R3:W5:Y:S05]  /*5d80*/  LDL.LU R108, [R1+0xa8] ;  /* 0x0000a800016c7983 */ /* 0x00076a0000300800 */
[----:B------:R3:W5:Y:S05]  /*5d90*/  LDL.LU R107, [R1+0xa4] ;  /* 0x0000a400016b7983 */ /* 0x00076a0000300800 */
[----:B------:R3:W5:Y:S05]  /*5da0*/  LDL.LU R106, [R1+0xa0] ;  /* 0x0000a000016a7983 */ /* 0x00076a0000300800 */
[----:B------:R3:W5:Y:S05]  /*5db0*/  LDL.LU R105, [R1+0x9c] ;  /* 0x00009c0001697983 */ /* 0x00076a0000300800 */
[----:B------:R-:W4:Y:S05]  /*5dc0*/  LDSM.16.MT88.4 R16, [R0+0x8000] ;  /* 0x008000000010783b */ /* 0x000f2a0000004200 */
[----:B------:R3:W5:Y:S01]  /*5dd0*/  LDL.LU R104, [R1+0x98] ;  /* 0x0000980001687983 */ /* 0x0007620000300800 */
[-C--:B-1----:R-:W-:Y:S04]  /*5de0*/  HMMA.16816.F32.BF16 R20, R4, R8.reuse, R20 ;  /* 0x000000080414723c */ /* 0x082fe80000041814 */
[----:B------:R3:W5:Y:S05]  /*5df0*/  LDL.LU R103, [R1+0x94] ;  /* 0x0000940001677983 */ /* 0x00076a0000300800 */
[----:B------:R3:W5:Y:S05]  /*5e00*/  LDL.LU R102, [R1+0x90] ;  /* 0x0000900001667983 */ /* 0x00076a0000300800 */
[----:B------:R3:W5:Y:S01]  /*5e10*/  LDL.LU R101, [R1+0x8c] ;  /* 0x00008c0001657983 */ /* 0x0007620000300800 */
[C---:B--2---:R-:W-:Y:S04]  /*5e20*/  HMMA.16816.F32.BF16 R24, R12.reuse, R8, R24 ;  /* 0x000000080c18723c */ /* 0x044fe80000041818 */
[----:B------:R3:W5:Y:S02]  /*5e30*/  LDL.LU R100, [R1+0x88] ;  /* 0x0000880001647983 */ /* 0x0007640000300800 */
[-C--:B------:R-:W-:Y:S03]  /*5e40*/  HMMA.16816.F32.BF16 R28, R12, R10.reuse, R28 ;  /* 0x0000000a0c1c723c */ /* 0x080fe6000004181c */
[----:B------:R3:W5:Y:S05]  /*5e50*/  LDL R96, [R1+0x6c] ;  /* 0x00006c0001607983 */ /* 0x00076a0000100800 */
[----:B------:R-:W1:Y:S01]  /*5e60*/  LDSM.16.MT88.4 R68, [R0+0xa000] ;  /* 0x00a000000044783b */ /* 0x000e620000004200 */
[C---:B------:R-:W-:Y:S04]  /*5e70*/  HMMA.16816.F32.BF16 R32, R4.reuse, R10, R32 ;  /* 0x0000000a0420723c */ /* 0x040fe80000041820 */
[----:B------:R-:W-:Y:S02]  /*5e80*/  LDSM.16.MT88.4 R72, [R3+0x14800] ;  /* 0x014800000348783b */ /* 0x000fe40000004200 */
[-C--:B----4-:R-:W-:Y:S03]  /*5e90*/  HMMA.16816.F32.BF16 R36, R4, R16.reuse, R36 ;  /* 0x000000100424723c */ /* 0x090fe60000041824 */
[----:B------:R-:W2:Y:S03]  /*5ea0*/  LDSM.16.MT88.4 R76, [R0+0x6800] ;  /* 0x00680000004c783b */ /* 0x000ea60000004200 */
[C---:B------:R-:W-:Y:S02]  /*5eb0*/  HMMA.16816.F32.BF16 R40, R12.reuse, R16, R40 ;  /* 0x000000100c28723c */ /* 0x040fe40000041828 */
[----:B------:R-:W4:Y:S04]  /*5ec0*/  LDSM.16.MT88.4 R80, [R2+0x14800] ;  /* 0x014800000250783b */ /* 0x000f280000004200 */
[-C--:B------:R-:W-:Y:S01]  /*5ed0*/  HMMA.16816.F32.BF16 R44, R12, R18.reuse, R44 ;  /* 0x000000120c2c723c */ /* 0x080fe2000004182c */
[----:B------:R-:W3:Y:S05]  /*5ee0*/  LDSM.16.MT88.4 R84, [R0+0x8800] ;  /* 0x008800000054783b */ /* 0x000eea0000004200 */
[C---:B------:R-:W-:Y:S01]  /*5ef0*/  HMMA.16816.F32.BF16 R48, R4.reuse, R18, R48 ;  /* 0x000000120430723c */ /* 0x040fe20000041830 */
[----:B------:R-:W3:Y:S05]  /*5f00*/  LDSM.16.MT88.4 R8, [R0+0xa800] ;  /* 0x00a800000008783b */ /* 0x000eea0000004200 */
[----:B------:R-:W-:Y:S05]  /*5f10*/  LDSM.16.MT88.4 R16, [R2+0x15000] ;  /* 0x015000000210783b */ /* 0x000fea0000004200 */
[----:B------:R-:W-:Y:S01]  /*5f20*/  LDSM.16.MT88.4 R88, [R0+0x7800] ;  /* 0x007800000058783b */ /* 0x000fe20000004200 */
[-C--:B-1----:R-:W-:Y:S04]  /*5f30*/  HMMA.16816.F32.BF16 R52, R4, R68.reuse, R52 ;  /* 0x000000440434723c */ /* 0x082fe80000041834 */
[----:B------:R-:W-:Y:S02]  /*5f40*/  LDSM.16.MT88.4 R92, [R2+0x15800] ;  /* 0x01580000025c783b */ /* 0x000fe40000004200 */
[C---:B------:R-:W-:Y:S06]  /*5f50*/  HMMA.16816.F32.BF16 R56, R12.reuse, R68, R56 ;  /* 0x000000440c38723c */ /* 0x040fec0000041838 */
[-C--:B------:R-:W-:Y:S01]  /*5f60*/  HMMA.16816.F32.BF16 R60, R12, R70.reuse, R60 ;  /* 0x000000460c3c723c */ /* 0x080fe2000004183c */
[----:B------:R-:W-:Y:S05]  /*5f70*/  LDSM.16.MT88.4 R12, [R0+0x7000] ;  /* 0x00700000000c783b */ /* 0x000fea0000004200 */
[----:B------:R-:W-:Y:S01]  /*5f80*/  HMMA.16816.F32.BF16 R64, R4, R70, R64 ;  /* 0x000000460440723c */ /* 0x000fe20000041840 */
[----:B------:R-:W1:Y:S05]  /*5f90*/  LDSM.16.MT88.4 R4, [R3+0x15000] ;  /* 0x015000000304783b */ /* 0x000e6a0000004200 */
[-C--:B--2---:R-:W-:Y:S01]  /*5fa0*/  HMMA.16816.F32.BF16 R20, R72, R76.reuse, R20 ;  /* 0x0000004c4814723c */ /* 0x084fe20000041814 */
[----:B------:R-:W2:Y:S05]  /*5fb0*/  LDSM.16.MT88.4 R68, [R0+0x9000] ;  /* 0x009000000044783b */ /* 0x000eaa0000004200 */
[C---:B----4-:R-:W-:Y:S06]  /*5fc0*/  HMMA.16816.F32.BF16 R24, R80.reuse, R76, R24 ;  /* 0x0000004c5018723c */ /* 0x050fec0000041818 */
[-C--:B------:R-:W-:Y:S06]  /*5fd0*/  HMMA.16816.F32.BF16 R28, R80, R78.reuse, R28 ;  /* 0x0000004e501c723c */ /* 0x080fec000004181c */
[C---:B------:R-:W-:Y:S01]  /*5fe0*/  HMMA.16816.F32.BF16 R32, R72.reuse, R78, R32 ;  /* 0x0000004e4820723c */ /* 0x040fe20000041820 */
[----:B------:R-:W4:Y:S05]  /*5ff0*/  LDSM.16.MT88.4 R76, [R0+0xb000] ;  /* 0x00b00000004c783b */ /* 0x000f2a0000004200 */
[-C--:B---3--:R-:W-:Y:S06]  /*6000*/  HMMA.16816.F32.BF16 R36, R72, R84.reuse, R36 ;  /* 0x000000544824723c */ /* 0x088fec0000041824 */
[C---:B------:R-:W-:Y:S06]  /*6010*/  HMMA.16816.F32.BF16 R40, R80.reuse, R84, R40 ;  /* 0x000000545028723c */ /* 0x040fec0000041828 */
[-C--:B------:R-:W-:Y:S06]  /*6020*/  HMMA.16816.F32.BF16 R44, R80, R86.reuse, R44 ;  /* 0x00000056502c723c */ /* 0x080fec000004182c */
[C---:B------:R-:W-:Y:S01]  /*6030*/  HMMA.16816.F32.BF16 R48, R72.reuse, R86, R48 ;  /* 0x000000564830723c */ /* 0x040fe20000041830 */
[----:B------:R-:W3:Y:S05]  /*6040*/  LDSM.16.MT88.4 R84, [R3+0x15800] ;  /* 0x015800000354783b */ /* 0x000eea0000004200 */
[-C--:B------:R-:W-:Y:S06]  /*6050*/  HMMA.16816.F32.BF16 R52, R72, R8.reuse, R52 ;  /* 0x000000084834723c */ /* 0x080fec0000041834 */
[C---:B------:R-:W-:Y:S06]  /*6060*/  HMMA.16816.F32.BF16 R56, R80.reuse, R8, R56 ;  /* 0x000000085038723c */ /* 0x040fec0000041838 */
[-C--:B------:R-:W-:Y:S01]  /*6070*/  HMMA.16816.F32.BF16 R60, R80, R10.reuse, R60 ;  /* 0x0000000a503c723c */ /* 0x080fe2000004183c */
[----:B------:R-:W3:Y:S05]  /*6080*/  LDSM.16.MT88.4 R80, [R0+0x9800] ;  /* 0x009800000050783b */ /* 0x000eea0000004200 */
[----:B------:R-:W-:Y:S01]  /*6090*/  HMMA.16816.F32.BF16 R64, R72, R10, R64 ;  /* 0x0000000a4840723c */ /* 0x000fe20000041840 */
[----:B------:R-:W3:Y:S05]  /*60a0*/  LDSM.16.MT88.4 R8, [R0+0xb800] ;  /* 0x00b800000008783b */ /* 0x000eea0000004200 */
[-C--:B-1----:R-:W-:Y:S01]  /*60b0*/  HMMA.16816.F32.BF16 R20, R4, R12.reuse, R20 ;  /* 0x0000000c0414723c */ /* 0x082fe20000041814 */
[----:B------:R-:W-:Y:S05]  /*60c0*/  BAR.SYNC.DEFER_BLOCKING 0x0 ;  /* 0x0000000000007b1d */ /* 0x000fea0000010000 */
[C---:B------:R-:W-:Y:S06]  /*60d0*/  HMMA.16816.F32.BF16 R24, R16.reuse, R12, R24 ;  /* 0x0000000c1018723c */ /* 0x040fec0000041818 */
[-C--:B------:R-:W-:Y:S06]  /*60e0*/  HMMA.16816.F32.BF16 R28, R16, R14.reuse, R28 ;  /* 0x0000000e101c723c */ /* 0x080fec000004181c */
[C---:B------:R-:W-:Y:S06]  /*60f0*/  HMMA.16816.F32.BF16 R32, R4.reuse, R14, R32 ;  /* 0x0000000e0420723c */ /* 0x040fec0000041820 */
[-C--:B--2---:R-:W-:Y:S06]  /*6100*/  HMMA.16816.F32.BF16 R36, R4, R68.reuse, R36 ;  /* 0x000000440424723c */ /* 0x084fec0000041824 */
[C---:B------:R-:W-:Y:S06]  /*6110*/  HMMA.16816.F32.BF16 R40, R16.reuse, R68, R40 ;  /* 0x000000441028723c */ /* 0x040fec0000041828 */
[-C--:B------:R-:W-:Y:S06]  /*6120*/  HMMA.16816.F32.BF16 R44, R16, R70.reuse, R44 ;  /* 0x00000046102c723c */ /* 0x080fec000004182c */
[C---:B------:R-:W-:Y:S06]  /*6130*/  HMMA.16816.F32.BF16 R48, R4.reuse, R70, R48 ;  /* 0x000000460430723c */ /* 0x040fec0000041830 */
[-C--:B----4-:R-:W-:Y:S06]  /*6140*/  HMMA.16816.F32.BF16 R52, R4, R76.reuse, R52 ;  /* 0x0000004c0434723c */ /* 0x090fec0000041834 */
[C---:B------:R-:W-:Y:S06]  /*6150*/  HMMA.16816.F32.BF16 R56, R16.reuse, R76, R56 ;  /* 0x0000004c1038723c */ /* 0x040fec0000041838 */
[-C--:B------:R-:W-:Y:S06]  /*6160*/  HMMA.16816.F32.BF16 R60, R16, R78.reuse, R60 ;  /* 0x0000004e103c723c */ /* 0x080fec000004183c */
[----:B------:R-:W-:Y:S06]  /*6170*/  HMMA.16816.F32.BF16 R64, R4, R78, R64 ;  /* 0x0000004e0440723c */ /* 0x000fec0000041840 */
[-C--:B---3--:R-:W-:Y:S06]  /*6180*/  HMMA.16816.F32.BF16 R20, R84, R88.reuse, R20 ;  /* 0x000000585414723c */ /* 0x088fec0000041814 */
        /* <DEDUP_REMOVED lines=67> */
.L_x_831:
        /* <DEDUP_REMOVED lines=430> */
.L_x_832:
        /* <DEDUP_REMOVED lines=175> */
.L_x_834:
        /* <DEDUP_REMOVED lines=19> */
.L_x_835:
        /* <DEDUP_REMOVED lines=53> */
.L_x_837:
[----:B------:R-:W-:Y:S05]  /*9010*/  BSYNC B0 ;  /* 0x0000000000007941 */ /* 0x000fea0003800000 */
.L_x_836:
        /* <DEDUP_REMOVED lines=20> */
.L_x_839:
[----:B------:R-:W-:Y:S05]  /*9160*/  BSYNC B0 ;  /* 0x0000000000007941 */ /* 0x000fea0003800000 */
.L_x_838:
        /* <DEDUP_REMOVED lines=35> */
.L_x_841:
[----:B------:R-:W-:Y:S05]  /*93a0*/  BSYNC B0 ;  /* 0x0000000000007941 */ /* 0x000fea0003800000 */
.L_x_840:
        /* <DEDUP_REMOVED lines=21> */
.L_x_814:
        /* <DEDUP_REMOVED lines=24> */
.L_x_843:
        /* <DEDUP_REMOVED lines=22> */
.L_x_844:
        /* <DEDUP_REMOVED lines=42> */
.L_x_846:
[----:B------:R-:W-:Y:S05]  /*9a80*/  BSYNC B0 ;  /* 0x0000000000007941 */ /* 0x000fea0003800000 */
.L_x_845:
        /* <DEDUP_REMOVED lines=19> */
.L_x_848:
[----:B------:R-:W-:Y:S05]  /*9bc0*/  BSYNC B0 ;  /* 0x0000000000007941 */ /* 0x000fea0003800000 */
.L_x_847:
        /* <DEDUP_REMOVED lines=32> */
.L_x_850:
[----:B------:R-:W-:Y:S05]  /*9dd0*/  BSYNC B0 ;  /* 0x0000000000007941 */ /* 0x000fea0003800000 */
.L_x_849:
        /* <DEDUP_REMOVED lines=19> */
.L_x_842:
[----:B------:R-:W-:Y:S05]  /*9f10*/  BSYNC B1 ;  /* 0x0000000000017941 */ /* 0x000fea0003800000 */
.L_x_809:
[----:B------:R-:W-:Y:S02]  /*9f20*/  ULDC UR5, c[0x0][0xc] ;  /* 0x0000030000057ab9 */ /* 0x000fe40000000800 */
[----:B------:R-:W-:-:S04]  /*9f30*/  UIADD3 UR40, UR5, UR40, URZ ;  /* 0x0000002805287290 */ /* 0x000fc8000fffe03f */
[----:B------:R-:W-:-:S06]  /*9f40*/  UISETP.GE.AND UP0, UPT, UR40, UR60, UPT ;  /* 0x0000003c2800728c */ /* 0x000fcc000bf06270 */
[----:B------:R-:W-:-:S13]  /*9f50*/  PLOP3.LUT P0, PT, PT, PT, UP0, 0x80, 0x0 ;  /* 0x000000000000781c */ /* 0x000fda0003f0f008 */
[----:B------:R-:W-:Y:S05]  /*9f60*/  @P0 BRA `(.L_x_851) ;  /* 0x0000000000040947 */ /* 0x000fea0003800000 */
[----:B------:R-:W-:Y:S05]  /*9f70*/  BRA `(.L_x_852) ;  /* 0xffffff6800ec7947 */ /* 0x000fea000383ffff */
.L_x_851:
[----:B------:R-:W-:Y:S05]  /*9f80*/  EXIT ;  /* 0x000000000000794d */ /* 0x000fea0003800000 */
.L_x_853:
        /* <DEDUP_REMOVED lines=15> */
.L_x_1602:


//--------------------- .text._ZN5flash44flash_bwd_dq_dk_dv_loop_seqk_parallel_kernelI23Flash_bwd_kernel_traitsILi192ELi64ELi64ELi8ELi4ELi2ELi2ELb1ELb1EN7cutlass10bfloat16_tE19Flash_kernel_traitsILi192ELi64ELi64ELi8ES3_EELb1ELb0ELb1ELb0ELb0ELb1ELb0EEEvNS_16Flash_bwd_paramsE --------------------------
	.section	.text._ZN5flash44flash_bwd_dq_dk_dv_loop_seqk_parallel_kernelI23Flash_bwd_kernel_traitsILi192ELi64ELi64ELi8ELi4ELi2ELi2ELb1ELb1EN7cutlass10bfloat16_tE19Flash_kernel_traitsILi192ELi64ELi64ELi8ES3_EELb1ELb0ELb1ELb0ELb0ELb1ELb0EEEvNS_16Flash_bwd_paramsE,"ax",@progbits
	.align	128
        .global         _ZN5flash44flash_bwd_dq_dk_dv_loop_seqk_parallel_kernelI23Flash_bwd_kernel_traitsILi192ELi64ELi64ELi8ELi4ELi2ELi2ELb1ELb1EN7cutlass10bfloat16_tE19Flash_kernel_traitsILi192ELi64ELi64ELi8ES3_EELb1ELb0ELb1ELb0ELb0ELb1ELb0EEEvNS_16Flash_bwd_paramsE
        .type           _ZN5flash44flash_bwd_dq_dk_dv_loop_seqk_parallel_kernelI23Flash_bwd_kernel_traitsILi192ELi64ELi64ELi8ELi4ELi2ELi2ELb1ELb1EN7cutlass10bfloat16_tE19Flash_kernel_traitsILi192ELi64ELi64ELi8ES3_EELb1ELb0ELb1ELb0ELb0ELb1ELb0EEEvNS_16Flash_bwd_paramsE,@function
        .size           _ZN5flash44flash_bwd_dq_dk_dv_loop_seqk_parallel_kernelI23Flash_bwd_kernel_traitsILi192ELi64ELi64ELi8ELi4ELi2ELi2ELb1ELb1EN7cutlass10bfloat16_tE19Flash_kernel_traitsILi192ELi64ELi64ELi8ES3_EELb1ELb0ELb1ELb0ELb0ELb1ELb0EEEvNS_16Flash_bwd_paramsE,(.L_x_1603 - _ZN5flash44flash_bwd_dq_dk_dv_loop_seqk_parallel_kernelI23Flash_bwd_kernel_traitsILi192ELi64ELi64ELi8ELi4ELi2ELi2ELb1ELb1EN7cutlass10bfloat16_tE19Flash_kernel_traitsILi192ELi64ELi64ELi8ES3_EELb1ELb0ELb1ELb0ELb0ELb1ELb0EEEvNS_16Flash_bwd_paramsE)
        .other          _ZN5flash44flash_bwd_dq_dk_dv_loop_seqk_parallel_kernelI23Flash_bwd_kernel_traitsILi192ELi64ELi64ELi8ELi4ELi2ELi2ELb1ELb1EN7cutlass10bfloat16_tE19Flash_kernel_traitsILi192ELi64ELi64ELi8ES3_EELb1ELb0ELb1ELb0ELb0ELb1ELb0EEEvNS_16Flash_bwd_paramsE,@"STO_CUDA_ENTRY STV_DEFAULT"
_ZN5flash44flash_bwd_dq_dk_dv_loop_seqk_parallel_kernelI23Flash_bwd_kernel_traitsILi192ELi64ELi64ELi8ELi4ELi2ELi2ELb1ELb1EN7cutlass10bfloat16_tE19Flash_kernel_traitsILi192ELi64ELi64ELi8ES3_EELb1ELb0ELb1ELb0ELb0ELb1ELb0EEEvNS_16Flash_bwd_paramsE:
.text._ZN5flash44flash_bwd_dq_dk_dv_loop_seqk_parallel_kernelI23Flash_bwd_kernel_traitsILi192ELi64ELi64ELi8ELi4ELi2ELi2ELb1ELb1EN7cutlass10bfloat16_tE19Flash_kernel_traitsILi192ELi64ELi64ELi8ES3_EELb1ELb0ELb1ELb0ELb0ELb1ELb0EEEvNS_16Flash_bwd_paramsE:
        /* <DEDUP_REMOVED lines=22> */
[CC--:B------:R-:W-:Y:S02]  /*0160*/  LEA.HI R12, R2.reuse, R8.reuse, RZ, 0x3 ;  /* 0x00000008020c7211 */ /* 0x0c0fe400078f18ff */
[CC--:B-1----:R-:W-:Y:S02]  /*0170*/  LEA.HI R0, R2.reuse, R8.reuse, RZ, 0x5 ;  /* 0x0000000802007211 */ /* 0x0c2fe400078f28ff */
        /* <DEDUP_REMOVED lines=8> */
[----:B------:R-:W-:Y:S01]  /*0200*/  IMAD.IADD R10, R8, 0x1, -R4 ;  /* 0x00000001080a7824 */ /* 0x000fe200078e0a04 */
[----:B------:R-:W-:Y:S01]  /*0210*/  LOP3.LUT R5, R12, 0xfffffff8, RZ, 0xc0, !PT ;  /* 0xfffffff80c057812 */ /* 0x000fe200078ec0ff */
[C---:B------:R-:W-:Y:S01]  /*0220*/  IMAD.IADD R11, R8.reuse, 0x1, -R6 ;  /* 0x00000001080b7824 */ /* 0x040fe200078e0a06 */
[--C-:B------:R-:W-:Y:S01]  /*0230*/  SHF.R.S32.HI R4, RZ, 0x5, R0.reuse ;  /* 0x00000005ff047819 */ /* 0x100fe20000011400 */
[C---:B------:R-:W-:Y:S01]  /*0240*/  IMAD.IADD R18, R8.reuse, 0x1, -R7 ;  /* 0x0000000108127824 */ /* 0x040fe200078e0a07 */
[----:B------:R-:W-:Y:S01]  /*0250*/  SHF.R.S32.HI R7, RZ, 0x1f, R0 ;  /* 0x0000001fff077819 */ /* 0x000fe20000011400 */
[----:B------:R-:W-:Y:S01]  /*0260*/  IMAD.IADD R5, R8, 0x1, -R5 ;  /* 0x0000000108057824 */ /* 0x000fe200078e0a05 */
[----:B------:R-:W-:-:S02]  /*0270*/  SHF.R.S32.HI R6, RZ, 0x4, R3 ;  /* 0x00000004ff067819 */ /* 0x000fc40000011403 */
[--C-:B------:R-:W-:Y:S02]  /*0280*/  SHF.R.S32.HI R8, RZ, 0x2, R2.reuse ;  /* 0x00000002ff087819 */ /* 0x100fe40000011402 */
[----:B------:R-:W-:Y:S02]  /*0290*/  SHF.R.S32.HI R9, RZ, 0x1f, R2 ;  /* 0x0000001fff097819 */ /* 0x000fe40000011402 */
[----:B------:R-:W-:Y:S02]  /*02a0*/  LEA.HI R2, R7, R4, RZ, 0x2 ;  /* 0x0000000407027211 */ /* 0x000fe400078f10ff */
[----:B------:R-:W-:Y:S02]  /*02b0*/  LEA.HI R3, R3, R6, RZ, 0x1 ;  /* 0x0000000603037211 */ /* 0x000fe400078f08ff */
[----:B------:R-:W-:Y:S02]  /*02c0*/  SHF.R.S32.HI R13, RZ, 0x3, R12 ;  /* 0x00000003ff0d7819 */ /* 0x000fe4000001140c */
[----:B------:R-:W-:-:S02]  /*02d0*/  LEA.HI R0, R0, R4, RZ, 0x1 ;  /* 0x0000000400007211 */ /* 0x000fc400078f08ff */
[----:B------:R-:W-:Y:S01]  /*02e0*/  LOP3.LUT R7, R2, 0xfffffffc, RZ, 0xc0, !PT ;  /* 0xfffffffc02077812 */ /* 0x000fe200078ec0ff */
[----:B------:R-:W-:Y:S01]  /*02f0*/  IMAD.SHL.U32 R13, R13, 0x40, RZ ;  /* 0x000000400d0d7824 */ /* 0x000fe200078e00ff */
[----:B------:R-:W-:Y:S02]  /*0300*/  LOP3.LUT R3, R3, 0xfffffffe, RZ, 0xc0, !PT ;  /* 0xfffffffe03037812 */ /* 0x000fe400078ec0ff */
[----:B------:R-:W-:Y:S01]  /*0310*/  LOP3.LUT R0, R0, 0xfffffffe, RZ, 0xc0, !PT ;  /* 0xfffffffe00007812 */ /* 0x000fe200078ec0ff */
[----:B------:R-:W-:Y:S01]  /*0320*/  IMAD.IADD R20, R4, 0x1, -R7 ;  /* 0x0000000104147824 */ /* 0x000fe200078e0a07 */
[----:B------:R-:W-:Y:S01]  /*0330*/  LEA.HI R2, R9, R8, RZ, 0x3 ;  /* 0x0000000809027211 */ /* 0x000fe200078f18ff */
[----:B------:R-:W-:Y:S01]  /*0340*/  IMAD.IADD R14, R6, 0x1, -R3 ;  /* 0x00000001060e7824 */ /* 0x000fe200078e0a03 */
[C---:B------:R-:W-:Y:S01]  /*0350*/  LOP3.LUT P4, RZ, R5.reuse, 0x2, RZ, 0xc0, !PT ;  /* 0x0000000205ff7812 */ /* 0x040fe2000788c0ff */
[----:B------:R-:W-:Y:S01]  /*0360*/  IMAD.IADD R15, R4, 0x1, -R0 ;  /* 0x00000001040f7824 */ /* 0x000fe200078e0a00 */
[----:B------:R-:W-:Y:S01]  /*0370*/  LOP3.LUT R2, R2, 0xfffffff8, RZ, 0xc0, !PT ;  /* 0xfffffff802027812 */ /* 0x000fe200078ec0ff */
[----:B------:R-:W-:Y:S01]  /*0380*/  IMAD.SHL.U32 R3, R5, 0x8, RZ ;  /* 0x0000000805037824 */ /* 0x000fe200078e00ff */
[----:B------:R-:W-:Y:S01]  /*0390*/  LOP3.LUT R0, R13, 0x1c0, RZ, 0xc0, !PT ;  /* 0x000001c00d007812 */ /* 0x000fe200078ec0ff */
[----:B------:R-:W-:Y:S01]  /*03a0*/  STL [R1+0x74], R20 ;  /* 0x0000741401007387 */ /* 0x000fe20000100800 */
[----:B------:R-:W-:Y:S01]  /*03b0*/  SHF.R.S32.HI R4, RZ, 0x1f, R10 ;  /* 0x0000001fff047819 */ /* 0x000fe2000001140a */
[----:B------:R-:W-:Y:S01]  /*03c0*/  IMAD.IADD R8, R8, 0x1, -R2 ;  /* 0x0000000108087824 */ /* 0x000fe200078e0a02 */
[----:B------:R-:W-:-:S02]  /*03d0*/  LOP3.LUT R3, R0, 0x38, R3, 0xf8, !PT ;  /* 0x0000003800037812 */ /* 0x000fc400078ef803 */
[----:B------:R-:W-:Y:S01]  /*03e0*/  SHF.R.U32.HI R2, RZ, 0x3, R0 ;  /* 0x00000003ff027819 */ /* 0x000fe20000011600 */
[C---:B------:R-:W-:Y:S01]  /*03f0*/  IMAD.SHL.U32 R0, R5.reuse, 0x40, RZ ;  /* 0x0000004005007824 */ /* 0x040fe200078e00ff */
[----:B------:R-:W-:Y:S02]  /*0400*/  LOP3.LUT P3, RZ, R5, 0x4, RZ, 0xc0, !PT ;  /* 0x0000000405ff7812 */ /* 0x000fe4000786c0ff */
[----:B------:R-:W-:Y:S01]  /*0410*/  LOP3.LUT R9, R3, R2, RZ, 0x3c, !PT ;  /* 0x0000000203097212 */ /* 0x000fe200078e3cff */
[----:B------:R-:W-:Y:S01]  /*0420*/  IMAD.SHL.U32 R2, R15, 0x10, RZ ;  /* 0x000000100f027824 */ /* 0x000fe200078e00ff */
[----:B------:R-:W-:Y:S02]  /*0430*/  LOP3.LUT R0, R0, 0x1c0, RZ, 0xc0, !PT ;  /* 0x000001c000007812 */ /* 0x000fe400078ec0ff */
[----:B------:R-:W-:Y:S02]  /*0440*/  SHF.R.S32.HI R3, RZ, 0x1f, R11 ;  /* 0x0000001fff037819 */ /* 0x000fe4000001140b */
[----:B------:R-:W-:-:S02]  /*0450*/  LOP3.LUT R5, R0, 0x10, R2, 0xf8, !PT ;  /* 0x0000001000057812 */ /* 0x000fc400078ef802 */
[----:B------:R-:W-:Y:S02]  /*0460*/  LEA.HI R19, R4, R10, RZ, 0x2 ;  /* 0x0000000a04137211 */ /* 0x000fe400078f10ff */
[----:B------:R-:W-:Y:S01]  /*0470*/  LEA.HI R13, R3, R11, RZ, 0x3 ;  /* 0x0000000b030d7211 */ /* 0x000fe200078f18ff */
[----:B------:R-:W-:Y:S01]  /*0480*/  IMAD.SHL.U32 R3, R14, 0x200, RZ ;  /* 0x000002000e037824 */ /* 0x000fe200078e00ff */
[----:B------:R-:W-:Y:S02]  /*0490*/  SHF.R.S32.HI R21, RZ, 0x7, R16 ;  /* 0x00000007ff157819 */ /* 0x000fe40000011410 */
[----:B------:R-:W-:Y:S02]  /*04a0*/  LOP3.LUT R4, R0, 0x8, R12, 0xf8, !PT ;  /* 0x0000000800047812 */ /* 0x000fe400078ef80c */
[----:B------:R-:W-:Y:S01]  /*04b0*/  SHF.R.U32.HI R2, RZ, 0x3, R0 ;  /* 0x00000003ff027819 */ /* 0x000fe20000011600 */
[----:B------:R-:W-:Y:S01]  /*04c0*/  IMAD.SHL.U32 R10, R21, 0x20, RZ ;  /* 0x00000020150a7824 */ /* 0x000fe200078e00ff */
[----:B------:R-:W-:-:S02]  /*04d0*/  LOP3.LUT R5, R5, 0x8, R12, 0xf8, !PT ;  /* 0x0000000805057812 */ /* 0x000fc400078ef80c */
[----:B------:R-:W-:Y:S01]  /*04e0*/  LOP3.LUT R0, R4, R2, RZ, 0x3c, !PT ;  /* 0x0000000204007212 */ /* 0x000fe200078e3cff */
[----:B------:R-:W-:Y:S01]  /*04f0*/  IMAD R4, R21, 0x800, R3 ;  /* 0x0000080015047824 */ /* 0x000fe200078e0203 */
[----:B------:R-:W-:Y:S01]  /*0500*/  LOP3.LUT R2, R3, R5, R2, 0xf6, !PT ;  /* 0x0000000503027212 */ /* 0x000fe200078ef602 */
[----:B------:R-:W-:Y:S01]  /*0510*/  IMAD.SHL.U32 R5, R8, 0x40, RZ ;  /* 0x0000004008057824 */ /* 0x000fe200078e00ff */
[----:B------:R-:W-:Y:S01]  /*0520*/  SHF.R.S32.HI R3, RZ, 0x6, R17 ;  /* 0x00000006ff037819 */ /* 0x000fe20000011411 */
[----:B------:R-:W-:Y:S01]  /*0530*/  IMAD.IADD R0, R4, 0x1, R0 ;  /* 0x0000000104007824 */ /* 0x000fe200078e0200 */
[----:B------:R-:W-:Y:S01]  /*0540*/  LOP3.LUT R6, R8, 0x1, RZ, 0xc0, !PT ;  /* 0x0000000108067812 */ /* 0x000fe200078ec0ff */
[----:B------:R1:W-:Y:S01]  /*0550*/  STL [R1+0x78], R10 ;  /* 0x0000780a01007387 */ /* 0x0003e20000100800 */
[----:B------:R-:W-:Y:S01]  /*0560*/  LOP3.LUT R7, R13, 0xfffffff8, RZ, 0xc0, !PT ;  /* 0xfffffff80d077812 */ /* 0x000fe200078ec0ff */
[C---:B------:R-:W-:Y:S01]  /*0570*/  IMAD R17, R3.reuse, 0x200, R9 ;  /* 0x0000020003117824 */ /* 0x040fe200078e0209 */
[----:B------:R-:W-:Y:S01]  /*0580*/  ISETP.NE.U32.AND P0, PT, R6, 0x1, PT ;  /* 0x000000010600780c */ /* 0x000fe20003f05070 */
[----:B------:R-:W-:Y:S01]  /*0590*/  IMAD.SHL.U32 R4, R3, 0x8, RZ ;  /* 0x0000000803047824 */ /* 0x000fe200078e00ff */
[----:B------:R-:W-:Y:S01]  /*05a0*/  LOP3.LUT R3, R5, 0x1c0, RZ, 0xc0, !PT ;  /* 0x000001c005037812 */ /* 0x000fe200078ec0ff */
[----:B------:R-:W-:Y:S01]  /*05b0*/  IMAD.IADD R7, R11, 0x1, -R7 ;  /* 0x000000010b077824 */ /* 0x000fe200078e0a07 */
[----:B------:R-:W-:Y:S01]  /*05c0*/  R2P PR, R8, 0x6 ;  /* 0x0000000608007804 */ /* 0x000fe20000000000 */
[----:B------:R-:W-:Y:S01]  /*05d0*/  IMAD.SHL.U32 R8, R18, 0x2, RZ ;  /* 0x0000000212087824 */ /* 0x000fe200078e00ff */
[----:B------:R-:W-:Y:S01]  /*05e0*/  LOP3.LUT R6, R3, 0x20, R10, 0xf8, !PT ;  /* 0x0000002003067812 */ /* 0x000fe200078ef80a */
[----:B------:R-:W-:Y:S01]  /*05f0*/  IMAD.SHL.U32 R9, R14, 0x20, RZ ;  /* 0x000000200e097824 */ /* 0x000fe200078e00ff */
[----:B------:R-:W-:Y:S01]  /*0600*/  SHF.R.U32.HI R5, RZ, 0x3, R3 ;  /* 0x00000003ff057819 */ /* 0x000fe20000011603 */
[----:B------:R-:W-:Y:S01]  /*0610*/  IMAD R11, R20, 0x400, R8 ;  /* 0x00000400140b7824 */ /* 0x000fe200078e0208 */
[----:B------:R-:W-:-:S02]  /*0620*/  LOP3.LUT P6, RZ, R7, 0x2, RZ, 0xc0, !PT ;  /* 0x0000000207ff7812 */ /* 0x000fc400078cc0ff */
[C---:B------:R-:W-:Y:S01]  /*0630*/  LOP3.LUT P5, RZ, R7.reuse, 0x4, RZ, 0xc0, !PT ;  /* 0x0000000407ff7812 */ /* 0x040fe200078ac0ff */
[----:B------:R-:W-:Y:S01]  /*0640*/  IMAD.SHL.U32 R7, R7, 0x40, RZ ;  /* 0x0000004007077824 */ /* 0x000fe200078e00ff */
[----:B------:R-:W-:Y:S02]  /*0650*/  LOP3.LUT R6, R6, R5, RZ, 0x3c, !PT ;  /* 0x0000000506067212 */ /* 0x000fe400078e3cff */
[----:B------:R-:W-:Y:S02]  /*0660*/  LOP3.LUT R4, R4, 0x18, RZ, 0xc0, !PT ;  /* 0x0000001804047812 */ /* 0x000fe400078ec0ff */
[----:B------:R-:W-:Y:S01]  /*0670*/  LEA R2, R2, UR4, 0x1 ;  /* 0x0000000402027c11 */ /* 0x000fe2000f8e08ff */
[----:B------:R-:W-:Y:S01]  /*0680*/  IMAD.IADD R16, R11, 0x1, R6 ;  /* 0x000000010b107824 */ /* 0x000fe200078e0206 */
[----:B------:R-:W-:Y:S01]  /*0690*/  LOP3.LUT R12, R4, 0x20, R9, 0xf8, !PT ;  /* 0x00000020040c7812 */ /* 0x000fe200078ef809 */
[----:B------:R-:W-:Y:S01]  /*06a0*/  IMAD.SHL.U32 R6, R14, 0x8, RZ ;  /* 0x000000080e067824 */ /* 0x000fe200078e00ff */
[----:B-1----:R-:W-:Y:S01]  /*06b0*/  LOP3.LUT R10, R5, R3, R4, 0x1e, !PT ;  /* 0x00000003050a7212 */ /* 0x002fe200078e1e04 */
[----:B------:R-:W-:Y:S01]  /*06c0*/  IMAD.SHL.U32 R9, R13, 0x40, RZ ;  /* 0x000000400d097824 */ /* 0x000fe200078e00ff */
[----:B------:R-:W-:Y:S01]  /*06d0*/  LOP3.LUT R3, R7, 0x1c0, RZ, 0xc0, !PT ;  /* 0x000001c007037812 */ /* 0x000fe200078ec0ff */
[----:B------:R-:W-:-:S03]  /*06e0*/  IMAD R5, R15, 0x400, R8 ;  /* 0x000004000f057824 */ /* 0x000fc600078e0208 */
[--C-:B------:R-:W-:Y:S01]  /*06f0*/  SHF.R.U32.HI R4, RZ, 0x3, R3.reuse ;  /* 0x00000003ff047819 */ /* 0x100fe20000011603 */
[----:B------:R-:W-:Y:S01]  /*0700*/  IMAD.IADD R11, R5, 0x1, R10 ;  /* 0x00000001050b7824 */ /* 0x000fe200078e020a */
[----:B------:R-:W-:Y:S01]  /*0710*/  LOP3.LUT R6, R3, 0x8, R6, 0xf8, !PT ;  /* 0x0000000803067812 */ /* 0x000fe200078ef806 */
[----:B------:R-:W-:Y:S01]  /*0720*/  IMAD.MOV.U32 R10, RZ, RZ, -0x10 ;  /* 0xfffffff0ff0a7424 */ /* 0x000fe200078e00ff */
[----:B------:R-:W-:Y:S02]  /*0730*/  LOP3.LUT R9, R9, 0xfffffe00, RZ, 0xc0, !PT ;  /* 0xfffffe0009097812 */ /* 0x000fe400078ec0ff */
[----:B------:R-:W-:Y:S01]  /*0740*/  LOP3.LUT R3, R4, R12, R3, 0x1e, !PT ;  /* 0x0000000c04037212 */ /* 0x000fe200078e1e03 */
[----:B------:R-:W-:Y:S01]  /*0750*/  IMAD.MOV.U32 R12, RZ, RZ, 0x40 ;  /* 0x00000040ff0c7424 */ /* 0x000fe200078e00ff */
[----:B------:R-:W-:Y:S01]  /*0760*/  LOP3.LUT R4, R6, R4, RZ, 0x3c, !PT ;  /* 0x0000000406047212 */ /* 0x000fe200078e3cff */
[----:B------:R-:W-:Y:S01]  /*0770*/  IMAD R7, R20, 0x400, R9 ;  /* 0x0000040014077824 */ /* 0x000fe200078e0209 */
[----:B------:R-:W-:Y:S01]  /*0780*/  SHF.R.S32.HI R5, RZ, 0x2, R19 ;  /* 0x00000002ff057819 */ /* 0x000fe20000011413 */
[----:B------:R-:W-:Y:S01]  /*0790*/  IMAD R8, R15, 0x400, R9 ;  /* 0x000004000f087824 */ /* 0x000fe200078e0209 */
[----:B------:R-:W-:Y:S01]  /*07a0*/  LOP3.LUT R9, R3, R9, RZ, 0xfc, !PT ;  /* 0x0000000903097212 */ /* 0x000fe200078efcff */
[----:B------:R-:W-:Y:S01]  /*07b0*/  IMAD.IADD R7, R7, 0x1, R4 ;  /* 0x0000000107077824 */ /* 0x000fe200078e0204 */
[----:B------:R-:W-:Y:S01]  /*07c0*/  SEL R10, R10, 0x10, !P0 ;  /* 0x000000100a0a7807 */ /* 0x000fe20004000000 */
[----:B------:R-:W-:-:S02]  /*07d0*/  IMAD.IADD R8, R4, 0x1, R8 ;  /* 0x0000000104087824 */ /* 0x000fc400078e0208 */
[----:B------:R-:W-:Y:S01]  /*07e0*/  IMAD.U32 R4, RZ, RZ, UR5 ;  /* 0x00000005ff047e24 */ /* 0x000fe2000f8e00ff */
[----:B------:R-:W-:Y:S01]  /*07f0*/  USHF.R.S32.HI UR5, URZ, 0x1f, UR46 ;  /* 0x0000001f3f057899 */ /* 0x000fe2000801142e */
[----:B------:R-:W-:Y:S01]  /*0800*/  IMAD.U32 R3, RZ, RZ, UR6 ;  /* 0x00000006ff037e24 */ /* 0x000fe2000f8e00ff */
[----:B------:R-:W-:Y:S01]  /*0810*/  USHF.R.S32.HI UR6, URZ, 0x1f, UR57 ;  /* 0x0000001f3f067899 */ /* 0x000fe20008011439 */
[----:B------:R-:W-:Y:S01]  /*0820*/  IMAD R13, R20, 0x10, R5 ;  /* 0x00000010140d7824 */ /* 0x000fe200078e0205 */
[----:B------:R-:W-:Y:S01]  /*0830*/  LEA R5, R17, UR4, 0x1 ;  /* 0x0000000411057c11 */ /* 0x000fe2000f8e08ff */
[----:B------:R-:W-:Y:S02]  /*0840*/  IMAD.MOV.U32 R6, RZ, RZ, 0x20 ;  /* 0x00000020ff067424 */ /* 0x000fe400078e00ff */
[----:B------:R-:W-:Y:S01]  /*0850*/  IMAD.U32 R3, RZ, RZ, UR5 ;  /* 0x00000005ff037e24 */ /* 0x000fe2000f8e00ff */
[----:B------:R1:W-:Y:S01]  /*0860*/  STL [R1+0x48], R13 ;  /* 0x0000480d01007387 */ /* 0x0003e20000100800 */
[----:B------:R-:W-:Y:S01]  /*0870*/  IMAD.U32 R3, RZ, RZ, UR6 ;  /* 0x00000006ff037e24 */ /* 0x000fe2000f8e00ff */
[----:B------:R-:W-:Y:S01]  /*0880*/  SEL R4, R6, 0xffffffe0, !P4 ;  /* 0xffffffe006047807 */ /* 0x000fe20006000000 */
[----:B------:R-:W-:Y:S01]  /*0890*/  UIADD3 UR6, UR4, 0xc000, URZ ;  /* 0x0000c00004067890 */ /* 0x000fe2000fffe03f */
[----:B------:R-:W-:Y:S01]  /*08a0*/  SEL R3, R12, 0xffffffc0, !P3 ;  /* 0xffffffc00c037807 */ /* 0x000fe20005800000 */
[----:B------:R2:W-:Y:S01]  /*08b0*/  STL [R1+0x2c], R5 ;  /* 0x00002c0501007387 */ /* 0x0005e20000100800 */
        /* <DEDUP_REMOVED lines=22> */
[----:B----4-:R-:W-:Y:S02]  /*0a20*/  LEA R0, R9, UR4, 0x1 ;  /* 0x0000000409007c11 */ /* 0x010fe4000f8e08ff */
        /* <DEDUP_REMOVED lines=20> */
.L_x_884:
        /* <DEDUP_REMOVED lines=67> */
.L_x_854:
        /* <DEDUP_REMOVED lines=34> */
[----:B------:R-:W-:Y:S02]  /*11c0*/  UIADD3 UR13, UR12, 0x3f, URZ ;  /* 0x0000003f0c0d7890 */ /* 0x000fe4000fffe03f */
[----:B------:R-:W-:Y:S02]  /*11d0*/  UIMAD.WIDE.U32 UR14, UR9, UR34, URZ ;  /* 0x00000022090e72a5 */ /* 0x000fe4000f8e003f */
[----:B------:R-:W-:Y:S01]  /*11e0*/  USHF.R.S32.HI UR20, URZ, 0x1f, UR13 ;  /* 0x0000001f3f147899 */ /* 0x000fe2000801140d */
[----:B-1----:R-:W1:Y:S01]  /*11f0*/  MUFU.RCP R4, R4 ;  /* 0x0000000400047308 */ /* 0x002e620000001000 */
[----:B------:R-:W-:-:S02]  /*1200*/  USEL UR56, UR16, UR14, !UP2 ;  /* 0x0000000e10387287 */ /* 0x000fc4000d000000 */
[----:B------:R-:W-:Y:S02]  /*1210*/  ULEA.HI UR29, UR20, UR13, URZ, 0x6 ;  /* 0x0000000d141d7291 */ /* 0x000fe4000f8f303f */
[----:B------:R-:W-:Y:S01]  /*1220*/  UIADD3 UR13, UR18, 0x3f, URZ ;  /* 0x0000003f120d7890 */ /* 0x000fe2000fffe03f */
[----:B------:R-:W-:Y:S01]  /*1230*/  ULDC UR61, c[0x0][0x270] ;  /* 0x00009c00003d7ab9 */ /* 0x000fe20000000800 */
[----:B------:R-:W-:Y:S02]  /*1240*/  @UP2 UIMAD UR50, UR9, UR11, UR45 ;  /* 0x0000000b093222a4 */ /* 0x000fe4000f8e022d */
[----:B------:R-:W-:Y:S02]  /*1250*/  USHF.R.S32.HI UR14, URZ, 0x1f, UR13 ;  /* 0x0000001f3f0e7899 */ /* 0x000fe4000801140d */
[----:B------:R-:W-:Y:S02]  /*1260*/  @!UP2 UIMAD UR38, UR46, UR7, UR10 ;  /* 0x000000072e26a2a4 */ /* 0x000fe4000f8e020a */
[----:B------:R-:W-:-:S02]  /*1270*/  UIMAD UR23, UR9, UR35, URZ ;  /* 0x00000023091772a4 */ /* 0x000fc4000f8e023f */
[----:B------:R-:W-:Y:S01]  /*1280*/  UIMAD.WIDE UR6, UR27, UR61, URZ ;  /* 0x0000003d1b0672a5 */ /* 0x000fe2000f8e023f */
[----:B-1----:R-:W-:Y:S01]  /*1290*/  VIADD R4, R4, 0xffffffe ;  /* 0x0ffffffe04047836 */ /* 0x002fe20000000000 */
[----:B------:R-:W-:Y:S02]  /*12a0*/  UIMAD.WIDE.U32 UR10, UR46, UR59, URZ ;  /* 0x0000003b2e0a72a5 */ /* 0x000fe4000f8e003f */
[----:B------:R-:W-:Y:S01]  /*12b0*/  ULEA.HI UR20, UR14, UR13, URZ, 0x6 ;  /* 0x0000000d0e147291 */ /* 0x000fe2000f8f303f */
[----:B------:R-:W1:Y:S01]  /*12c0*/  F2I.FTZ.U32.TRUNC.NTZ R5, R4 ;  /* 0x0000000400057305 */ /* 0x000e62000021f000 */
[----:B------:R-:W-:Y:S02]  /*12d0*/  UIMAD UR13, UR32, UR46, URZ ;  /* 0x0000002e200d72a4 */ /* 0x000fe4000f8e023f */
[----:B------:R-:W-:Y:S02]  /*12e0*/  UIADD3 UR47, UR17, UR24, URZ ;  /* 0x00000018112f7290 */ /* 0x000fe4000fffe03f */
[----:B------:R-:W-:-:S02]  /*12f0*/  @UP2 UIADD3 UR47, UR15, UR23, URZ ;  /* 0x000000170f2f2290 */ /* 0x000fc4000fffe03f */
[----:B------:R-:W-:Y:S02]  /*1300*/  UIMAD.WIDE.U32 UR14, UR6, UR10, URZ ;  /* 0x0000000a060e72a5 */ /* 0x000fe4000f8e003f */
[----:B------:R-:W-:Y:S02]  /*1310*/  UIMAD UR17, UR7, UR10, URZ ;  /* 0x0000000a071172a4 */ /* 0x000fe4000f8e023f */
[----:B------:R-:W-:Y:S02]  /*1320*/  UIMAD UR10, UR58, UR59, UR13 ;  /* 0x0000003b3a0a72a4 */ /* 0x000fe4000f8e020d */
[----:B------:R-:W-:Y:S01]  /*1330*/  USHF.L.U64.HI UR19, UR46, 0x7, UR58 ;  /* 0x000000072e137899 */ /* 0x000fe2000801023a */
[----:B-1----:R-:W-:Y:S01]  /*1340*/  IMAD.MOV R4, RZ, RZ, -R5 ;  /* 0x000000ffff047224 */ /* 0x002fe200078e0a05 */
[----:B------:R-:W-:Y:S02]  /*1350*/  USHF.R.S32.HI UR16, URZ, 0x6, UR29 ;  /* 0x000000063f107899 */ /* 0x000fe4000801141d */
[----:B------:R-:W-:Y:S01]  /*1360*/  USHF.R.S32.HI UR13, URZ, 0x6, UR20 ;  /* 0x000000063f0d7899 */ /* 0x000fe20008011414 */
[----:B------:R-:W-:Y:S01]  /*1370*/  IMAD R6, R4, R8, RZ ;  /* 0x0000000804067224 */ /* 0x000fe200078e02ff */
[----:B------:R-:W-:Y:S01]  /*1380*/  UIADD3 UR10, UR11, UR10, URZ ;  /* 0x0000000a0b0a7290 */ /* 0x000fe2000fffe03f */
[----:B------:R-:W-:Y:S01]  /*1390*/  IMAD.MOV.U32 R4, RZ, RZ, RZ ;  /* 0x000000ffff047224 */ /* 0x000fe200078e00ff */
[----:B------:R-:W-:-:S02]  /*13a0*/  USEL UR33, UR19, URZ, UP0 ;  /* 0x0000003f13217287 */ /* 0x000fc40008000000 */
[----:B------:R-:W-:Y:S01]  /*13b0*/  UISETP.LT.AND UP0, UPT, UR16, UR13, UPT ;  /* 0x0000000d1000728c */ /* 0x000fe2000bf01270 */
[----:B------:R-:W-:Y:S01]  /*13c0*/  IMAD.HI.U32 R4, R5, R6, R4 ;  /* 0x0000000605047227 */ /* 0x000fe200078e0004 */
[----:B------:R-:W-:Y:S01]  /*13d0*/  MOV R5, R7 ;  /* 0x0000000700057202 */ /* 0x000fe20000000f00 */
[----:B------:R-:W-:Y:S02]  /*13e0*/  UIMAD UR17, UR6, UR10, UR17 ;  /* 0x0000000a061172a4 */ /* 0x000fe4000f8e0211 */
[----:B------:R-:W-:Y:S02]  /*13f0*/  UIMAD.WIDE.U32 UR10, UR6, UR9, URZ ;  /* 0x00000009060a72a5 */ /* 0x000fe4000f8e003f */
[----:B------:R-:W-:Y:S01]  /*1400*/  IMAD.HI.U32 R4, R4, R5, RZ ;  /* 0x0000000504047227 */ /* 0x000fe200078e00ff */
[----:B------:R-:W-:Y:S02]  /*1410*/  USEL UR32, UR16, UR13, UP0 ;  /* 0x0000000d10207287 */ /* 0x000fe40008000000 */
[----:B------:R-:W-:Y:S01]  /*1420*/  UIMAD UR13, UR7, UR9, URZ ;  /* 0x00000009070d72a4 */ /* 0x000fe2000f8e023f */
[----:B------:R-:W-:Y:S01]  /*1430*/  IMAD.MOV R6, RZ, RZ, -R4 ;  /* 0x000000ffff067224 */ /* 0x000fe200078e0a04 */
[----:B------:R-:W-:-:S02]  /*1440*/  USEL UR55, UR14, UR10, !UP2 ;  /* 0x0000000a0e377287 */ /* 0x000fc4000d000000 */
[----:B------:R-:W-:Y:S01]  /*1450*/  UISETP.NE.AND UP1, UPT, UR43, -0x1, UPT ;  /* 0xffffffff2b00788c */ /* 0x000fe2000bf25270 */
[C---:B------:R-:W-:Y:S01]  /*1460*/  IMAD R5, R8.reuse, R6, R5 ;  /* 0x0000000608057224 */ /* 0x040fe200078e0205 */
[----:B------:R-:W-:Y:S01]  /*1470*/  ULDC.U8 UR25, c[0x0][0x3d8] ;  /* 0x0000f60000197ab9 */ /* 0x000fe20000000000 */
[----:B------:R-:W-:Y:S02]  /*1480*/  ULEA UR14, UR32, 0xffffffc0, 0x6 ;  /* 0xffffffc0200e7891 */ /* 0x000fe4000f8e303f */
[----:B------:R-:W-:Y:S01]  /*1490*/  UISETP.NE.AND UP3, UPT, UR25, URZ, UPT ;  /* 0x0000003f1900728c */ /* 0x000fe2000bf65270 */
[----:B------:R-:W-:Y:S01]  /*14a0*/  ISETP.GT.U32.AND P1, PT, R8, R5, PT ;  /* 0x000000050800720c */ /* 0x000fe20003f24070 */
[----:B------:R-:W-:Y:S02]  /*14b0*/  UIADD3 UR48, UR15, UR17, URZ ;  /* 0x000000110f307290 */ /* 0x000fe4000fffe03f */
[----:B------:R-:W-:Y:S02]  /*14c0*/  @UP2 UIADD3 UR48, UR11, UR13, URZ ;  /* 0x0000000d0b302290 */ /* 0x000fe4000fffe03f */
[----:B------:R-:W-:-:S02]  /*14d0*/  USHF.R.S32.HI UR20, URZ, 0x1f, UR14 ;  /* 0x0000001f3f147899 */ /* 0x000fc4000801140e */
[----:B------:R-:W-:Y:S01]  /*14e0*/  UIADD3 UR13, UP0, UR14, UR36, URZ ;  /* 0x000000240e0d7290 */ /* 0x000fe2000ff1e03f */
[----:B------:R-:W-:Y:S01]  /*14f0*/  ULDC.U8 UR26, c[0x0][0x480] ;  /* 0x00012000001a7ab9 */ /* 0x000fe20000000000 */
[----:B------:R-:W-:Y:S02]  /*1500*/  @UP1 UIADD3 UR22, UR40, UR43, URZ ;  /* 0x0000002b28161290 */ /* 0x000fe4000fffe03f */
[----:B------:R-:W-:Y:S02]  /*1510*/  UIADD3.X UR15, UR20, UR33, URZ, UP0, !UPT ;  /* 0x00000021140f7290 */ /* 0x000fe400087fe43f */
[----:B------:R-:W-:Y:S01]  /*1520*/  @!P1 IMAD.IADD R5, R5, 0x1, -R8 ;  /* 0x0000000105059824 */ /* 0x000fe200078e0a08 */
[----:B------:R-:W-:Y:S01]  /*1530*/  UIMAD UR7, UR7, UR13, URZ ;  /* 0x0000000d070772a4 */ /* 0x000fe2000f8e023f */
[----:B------:R-:W-:Y:S01]  /*1540*/  @!P1 IADD3 R4, R4, 0x1, RZ ;  /* 0x0000000104049810 */ /* 0x000fe20007ffe0ff */
[----:B------:R-:W-:Y:S01]  /*1550*/  ULDC UR36, c[0x0][0x2c4] ;  /* 0x0000b10000247ab9 */ /* 0x000fe20000000800 */
[----:B------:R-:W-:Y:S01]  /*1560*/  PLOP3.LUT P1, PT, PT, PT, UP1, 0x80, 0x0 ;  /* 0x000000000000781c */ /* 0x000fe20003f2f018 */
[----:B------:R-:W-:Y:S01]  /*1570*/  @UP1 UIADD3 UR21, UR40, UR43, URZ ;  /* 0x0000002b28151290 */ /* 0x000fe2000fffe03f */
[----:B------:R-:W-:Y:S01]  /*1580*/  ISETP.GE.U32.AND P0, PT, R5, R8, PT ;  /* 0x000000080500720c */ /* 0x000fe20003f06070 */
[----:B------:R-:W-:Y:S01]  /*1590*/  UIMAD UR16, UR6, UR15, UR7 ;  /* 0x0000000f061072a4 */ /* 0x000fe2000f8e0207 */
[----:B------:R-:W-:Y:S01]  /*15a0*/  LOP3.LUT R5, R9, UR57, RZ, 0x3c, !PT ;  /* 0x0000003909057c12 */ /* 0x000fe2000f8e3cff */
[----:B------:R-:W-:-:S02]  /*15b0*/  UIMAD UR49, UR57, UR27, URZ ;  /* 0x0000001b393172a4 */ /* 0x000fc4000f8e023f */
[----:B------:R-:W-:Y:S01]  /*15c0*/  UISETP.NE.AND UP4, UPT, UR26, URZ, UPT ;  /* 0x0000003f1a00728c */ /* 0x000fe2000bf85270 */
[----:B------:R-:W-:Y:S01]  /*15d0*/  ISETP.GE.AND P2, PT, R5, RZ, PT ;  /* 0x000000ff0500720c */ /* 0x000fe20003f46270 */
[----:B------:R-:W-:Y:S01]  /*15e0*/  @UP1 ULDC.64 UR24, c[0x0][0x250] ;  /* 0x0000940000181ab9 */ /* 0x000fe20000000a00 */
[----:B------:R-:W-:Y:S01]  /*15f0*/  @UP3 UIMAD UR15, UR46, UR36, URZ ;  /* 0x000000242e0f32a4 */ /* 0x000fe2000f8e023f */
[----:B------:R-:W-:Y:S01]  /*1600*/  @UP1 ULDC.64 UR26, c[0x0][0x248] ;  /* 0x00009200001a1ab9 */ /* 0x000fe20000000a00 */
[----:B------:R-:W-:Y:S02]  /*1610*/  @UP1 UIMAD.WIDE.U32 UR10, UR22, UR24, URZ ;  /* 0x00000018160a12a5 */ /* 0x000fe4000f8e003f */
[----:B------:R-:W-:Y:S01]  /*1620*/  @UP1 UIMAD UR17, UR22, UR25, URZ ;  /* 0x00000019161112a4 */ /* 0x000fe2000f8e023f */
[----:B------:R-:W-:Y:S01]  /*1630*/  @P0 VIADD R4, R4, 0x1 ;  /* 0x0000000104040836 */ /* 0x000fe20000000000 */
[----:B------:R-:W-:Y:S01]  /*1640*/  @UP1 UIMAD.WIDE.U32 UR18, UR21, UR26, URZ ;  /* 0x0000001a151212a5 */ /* 0x000fe2000f8e003f */
[----:B------:R-:W-:Y:S01]  /*1650*/  PLOP3.LUT P0, PT, PT, PT, UP3, 0x80, 0x0 ;  /* 0x000000000000781c */ /* 0x000fe20003f0f038 */
[----:B------:R-:W-:Y:S01]  /*1660*/  UIMAD.WIDE.U32 UR22, UR6, UR13, URZ ;  /* 0x0000000d061672a5 */ /* 0x000fe2000f8e003f */
[----:B------:R-:W-:Y:S01]  /*1670*/  IMAD.MOV.U32 R5, RZ, RZ, R4 ;  /* 0x000000ffff057224 */ /* 0x000fe200078e0004 */
[----:B------:R-:W-:-:S02]  /*1680*/  @UP3 USEL UR13, UR15, UR9, !UP2 ;  /* 0x000000090f0d3287 */ /* 0x000fc4000d000000 */
[----:B------:R-:W-:Y:S02]  /*1690*/  @!UP3 UIMAD UR7, UR46, UR61, UR57 ;  /* 0x0000003d2e07b2a4 */ /* 0x000fe4000f8e0239 */
[----:B------:R-:W-:Y:S01]  /*16a0*/  @UP1 UIMAD UR21, UR21, UR27, URZ ;  /* 0x0000001b151512a4 */ /* 0x000fe2000f8e023f */
[----:B------:R-:W-:Y:S01]  /*16b0*/  @!P2 IADD3 R5, -R5, RZ, RZ ;  /* 0x000000ff0505a210 */ /* 0x000fe20007ffe1ff */
[----:B------:R-:W-:Y:S01]  /*16c0*/  @UP3 ULDC UR6, c[0x0][0x2e4] ;  /* 0x0000b90000063ab9 */ /* 0x000fe20000000800 */
[----:B------:R-:W-:Y:S01]  /*16d0*/  @!UP2 UIADD3 UR50, UR31, UR38, URZ ;  /* 0x000000261f32a290 */ /* 0x000fe2000fffe03f */
[----:B------:R-:W-:Y:S01]  /*16e0*/  @!P3 LOP3.LUT R5, RZ, R9, RZ, 0x33, !PT ;  /* 0x00000009ff05b212 */ /* 0x000fe200078e33ff */
[----:B------:R-:W-:Y:S02]  /*16f0*/  @UP3 UIMAD UR15, UR57, UR6, UR13 ;  /* 0x00000006390f32a4 */ /* 0x000fe4000f8e020d */
[----:B------:R-:W-:Y:S02]  /*1700*/  USEL UR52, UR51, URZ, UP4 ;  /* 0x0000003f33347287 */ /* 0x000fe4000a000000 */
[----:B------:R-:W-:-:S02]  /*1710*/  @!UP3 UIMAD UR15, UR7, UR36, URZ ;  /* 0x00000024070fb2a4 */ /* 0x000fc4000f8e023f */
[----:B------:R-:W-:Y:S02]  /*1720*/  USHF.R.S32.HI UR37, URZ, 0x1f, UR41 ;  /* 0x0000001f3f257899 */ /* 0x000fe40008011429 */
[----:B------:R-:W-:Y:S02]  /*1730*/  USEL UR54, UR28, URZ, UP4 ;  /* 0x0000003f1c367287 */ /* 0x000fe4000a000000 */
        /* <DEDUP_REMOVED lines=19> */
.L_x_856:
        /* <DEDUP_REMOVED lines=13> */
.L_x_857:
        /* <DEDUP_REMOVED lines=11> */
.L_x_858:
[----:B------:R-:W-:-:S04]  /*19f0*/  UIMAD UR6, UR46, UR61, UR57 ;  /* 0x0000003d2e0672a4 */ /* 0x000fc8000f8e0239 */
[----:B------:R-:W-:-:S12]  /*1a00*/  UIMAD UR6, UR6, UR59, URZ ;  /* 0x0000003b060672a4 */ /* 0x000fd8000f8e023f */
.L_x_859:
[----:B------:R-:W1:Y:S01]  /*1a10*/  S2R R18, SR_TID.X ;  /* 0x0000000000127919 */ /* 0x000e620000002100 */
[----:B------:R-:W2:Y:S01]  /*1a20*/  LDC.64 R14, c[0x0][0x420] ;  /* 0x00010800ff0e7b82 */ /* 0x000ea20000000a00 */
[----:B------:R-:W-:Y:S01]  /*1a30*/  ULDC UR9, c[0x0][0x2dc] ;  /* 0x0000b70000097ab9 */ /* 0x000fe20000000800 */
[----:B------:R-:W-:Y:S01]  /*1a40*/  UIADD3 UR19, UR14, UR6, URZ ;  /* 0x000000060e137290 */ /* 0x000fe2000fffe03f */
[----:B------:R-:W-:Y:S01]  /*1a50*/  BSSY B1, `(.L_x_855) ;  /* 0x0000726000017945 */ /* 0x000fe20003800000 */
[----:B------:R-:W-:Y:S02]  /*1a60*/  UIADD3 UR21, UR14, UR15, URZ ;  /* 0x0000000f0e157290 */ /* 0x000fe4000fffe03f */
[----:B------:R-:W-:Y:S02]  /*1a70*/  UIMAD UR15, UR9, UR61, URZ ;  /* 0x0000003d090f72a4 */ /* 0x000fe4000f8e023f */
[----:B------:R-:W-:Y:S01]  /*1a80*/  UIADD3 UR6, -UR8, UR12, UR41 ;  /* 0x0000000c08067290 */ /* 0x000fe2000fffe129 */
[----:B------:R-:W-:Y:S01]  /*1a90*/  ULDC UR30, c[0x0][0x398] ;  /* 0x0000e600001e7ab9 */ /* 0x000fe20000000800 */
[----:B------:R-:W-:-:S02]  /*1aa0*/  USHF.R.S32.HI UR31, URZ, 0x1f, UR57 ;  /* 0x0000001f3f1f7899 */ /* 0x000fc40008011439 */
[----:B------:R-:W-:Y:S01]  /*1ab0*/  UIADD3 UR6, UR6, -UR30, URZ ;  /* 0x8000001e06067290 */ /* 0x000fe2000fffe03f */
[----:B------:R-:W-:Y:S01]  /*1ac0*/  ULDC.64 UR10, c[0x0][0x428] ;  /* 0x00010a00000a7ab9 */ /* 0x000fe20000000a00 */
[----:B------:R-:W-:Y:S01]  /*1ad0*/  ULDC.64 UR16, c[0x0][0x258] ;  /* 0x0000960000107ab9 */ /* 0x000fe20000000a00 */
[----:B------:R-:W-:Y:S01]  /*1ae0*/  UIMAD UR13, UR31, UR10, URZ ;  /* 0x0000000a1f0d72a4 */ /* 0x000fe2000f8e023f */
[----:B------:R-:W-:Y:S01]  /*1af0*/  IMAD.U32 R16, RZ, RZ, UR10 ;  /* 0x0000000aff107e24 */ /* 0x000fe2000f8e00ff */
[----:B------:R-:W-:Y:S02]  /*1b00*/  UIMAD UR10, UR31, UR16, URZ ;  /* 0x000000101f0a72a4 */ /* 0x000fe4000f8e023f */
[----:B------:R-:W-:Y:S02]  /*1b10*/  UIMAD UR11, UR57, UR11, UR13 ;  /* 0x0000000b390b72a4 */ /* 0x000fe4000f8e020d */
[----:B------:R-:W-:Y:S01]  /*1b20*/  UIMAD UR17, UR57, UR17, UR10 ;  /* 0x00000011391172a4 */ /* 0x000fe2000f8e020a */
[----:B--2---:R-:W-:Y:S01]  /*1b30*/  IMAD R12, R14, UR20, RZ ;  /* 0x000000140e0c7c24 */ /* 0x004fe2000f8e02ff */
[----:B------:R-:W-:Y:S01]  /*1b40*/  ULDC.64 UR28, c[0x0][0x210] ;  /* 0x00008400001c7ab9 */ /* 0x000fe20000000a00 */
[----:B------:R-:W-:Y:S01]  /*1b50*/  ULDC.64 UR44, c[0x0][0x478] ;  /* 0x00011e00002c7ab9 */ /* 0x000fe20000000a00 */
[----:B------:R-:W-:Y:S01]  /*1b60*/  UIADD3 UR9, UR32, -0x1, URZ ;  /* 0xffffffff20097890 */ /* 0x000fe2000fffe03f */
[----:B------:R-:W-:Y:S01]  /*1b70*/  IMAD R12, R15, UR14, R12 ;  /* 0x0000000e0f0c7c24 */ /* 0x000fe2000f8e020c */
[----:B-1----:R-:W-:-:S04]  /*1b80*/  SHF.R.S32.HI R13, RZ, 0x1f, R18 ;  /* 0x0000001fff0d7819 */ /* 0x002fc80000011412 */
[CC--:B------:R-:W-:Y:S02]  /*1b90*/  LEA.HI R4, R13.reuse, R18.reuse, RZ, 0x3 ;  /* 0x000000120d047211 */ /* 0x0c0fe400078f18ff */
[----:B------:R-:W-:Y:S02]  /*1ba0*/  LEA.HI R13, R13, R18, RZ, 0x5 ;  /* 0x000000120d0d7211 */ /* 0x000fe400078f28ff */
[----:B------:R-:W-:Y:S02]  /*1bb0*/  LOP3.LUT R6, R4, 0xfffffff8, RZ, 0xc0, !PT ;  /* 0xfffffff804067812 */ /* 0x000fe400078ec0ff */
[----:B------:R-:W-:Y:S02]  /*1bc0*/  SHF.R.S32.HI R4, RZ, 0x3, R4 ;  /* 0x00000003ff047819 */ /* 0x000fe40000011404 */
[----:B------:R-:W-:Y:S01]  /*1bd0*/  LOP3.LUT R30, R13, 0xffffffe0, RZ, 0xc0, !PT ;  /* 0xffffffe00d1e7812 */ /* 0x000fe200078ec0ff */
[----:B------:R-:W-:Y:S01]  /*1be0*/  IMAD.IADD R31, R18, 0x1, -R6 ;  /* 0x00000001121f7824 */ /* 0x000fe200078e0a06 */
[----:B------:R-:W-:-:S02]  /*1bf0*/  SHF.R.S32.HI R24, RZ, 0x1f, R4 ;  /* 0x0000001fff187819 */ /* 0x000fc40000011404 */
[----:B------:R-:W-:Y:S01]  /*1c00*/  IADD3 R10, P0, R4, UR14, RZ ;  /* 0x0000000e040a7c10 */ /* 0x000fe2000ff1e0ff */
[----:B------:R-:W-:Y:S01]  /*1c10*/  IMAD.SHL.U32 R6, R31, 0x8, RZ ;  /* 0x000000081f067824 */ /* 0x000fe200078e00ff */
[----:B------:R-:W-:Y:S01]  /*1c20*/  SHF.R.S32.HI R13, RZ, 0x5, R13 ;  /* 0x00000005ff0d7819 */ /* 0x000fe2000001140d */
[----:B------:R-:W-:Y:S01]  /*1c30*/  IMAD.IADD R30, R18, 0x1, -R30 ;  /* 0x00000001121e7824 */ /* 0x000fe200078e0a1e */
[----:B------:R-:W-:Y:S01]  /*1c40*/  IADD3.X R8, R24, UR20, RZ, P0, !PT ;  /* 0x0000001418087c10 */ /* 0x000fe200087fe4ff */
[----:B------:R-:W-:Y:S01]  /*1c50*/  USHF.R.S32.HI UR20, URZ, 0x1f, UR6 ;  /* 0x0000001f3f147899 */ /* 0x000fe20008011406 */
[----:B------:R-:W-:Y:S01]  /*1c60*/  SHF.R.S32.HI R7, RZ, 0x1f, R6 ;  /* 0x0000001fff077819 */ /* 0x000fe20000011406 */
[----:B------:R-:W-:Y:S02]  /*1c70*/  IMAD R13, R13, UR15, R30 ;  /* 0x0000000f0d0d7c24 */ /* 0x000fe4000f8e021e */
[----:B------:R-:W-:Y:S01]  /*1c80*/  IMAD R11, R8, UR34, RZ ;  /* 0x00000022080b7c24 */ /* 0x000fe2000f8e02ff */
[----:B------:R-:W-:Y:S01]  /*1c90*/  ULEA.HI UR20, UR20, UR6, URZ, 0x6 ;  /* 0x0000000614147291 */ /* 0x000fe2000f8f303f */
[----:B------:R-:W-:-:S03]  /*1ca0*/  IMAD.WIDE.U32 R8, R10, UR34, R6 ;  /* 0x000000220a087c25 */ /* 0x000fc6000f8e0006 */
[----:B------:R-:W-:Y:S01]  /*1cb0*/  USHF.R.S32.HI UR20, URZ, 0x6, UR20 ;  /* 0x000000063f147899 */ /* 0x000fe20008011414 */
[----:B------:R-:W-:Y:S01]  /*1cc0*/  IMAD R11, R10, UR35, R11 ;  /* 0x000000230a0b7c24 */ /* 0x000fe2000f8e020b */
[----:B------:R-:W-:-:S04]  /*1cd0*/  IADD3 R10, P0, R8, UR56, RZ ;  /* 0x00000038080a7c10 */ /* 0x000fc8000ff1e0ff */
[----:B------:R-:W-:Y:S02]  /*1ce0*/  IADD3.X R11, R9, UR47, R11, P0, !PT ;  /* 0x0000002f090b7c10 */ /* 0x000fe400087fe40b */
[----:B------:R-:W-:Y:S01]  /*1cf0*/  IADD3 R8, P0, R6, UR7, RZ ;  /* 0x0000000706087c10 */ /* 0x000fe2000ff1e0ff */
[----:B------:R-:W-:-:S03]  /*1d00*/  USHF.L.U32 UR7, UR15, 0x6, URZ ;  /* 0x000000060f077899 */ /* 0x000fc6000800063f */
[----:B------:R-:W-:Y:S01]  /*1d10*/  IADD3.X R9, R7, UR50, RZ, P0, !PT ;  /* 0x0000003207097c10 */ /* 0x000fe200087fe4ff */
[----:B------:R-:W-:Y:S02]  /*1d20*/  UIADD3 UR18, UP2, UP0, UR22, UR7, UR49 ;  /* 0x0000000716127290 */ /* 0x000fe4000f85e031 */
[----:B------:R-:W-:Y:S01]  /*1d30*/  USHF.R.S32.HI UR7, URZ, 0x1f, UR7 ;  /* 0x0000001f3f077899 */ /* 0x000fe20008011407 */
[----:B------:R-:W-:Y:S01]  /*1d40*/  IMAD.WIDE.U32 R8, R14, UR14, R8 ;  /* 0x0000000e0e087c25 */ /* 0x000fe2000f8e0008 */
[----:B------:R-:W-:Y:S02]  /*1d50*/  ULDC.64 UR22, c[0x0][0x3e0] ;  /* 0x0000f80000167ab9 */ /* 0x000fe40000000a00 */
[----:B------:R-:W-:Y:S01]  /*1d60*/  UIADD3.X UR6, UR51, UR7, UR53, UP2, UP0 ;  /* 0x0000000733067290 */ /* 0x000fe200097e0435 */
[----:B------:R-:W-:Y:S01]  /*1d70*/  IMAD.IADD R9, R9, 0x1, R12 ;  /* 0x0000000109097824 */ /* 0x000fe200078e020c */
[----:B------:R-:W-:Y:S01]  /*1d80*/  UIADD3 UR7, UP2, UP0, UR54, UR18, UR55 ;  /* 0x0000001236077290 */ /* 0x000fe2000f85e037 */
[----:B------:R-:W-:Y:S01]  /*1d90*/  IMAD.U32 R12, RZ, RZ, UR16 ;  /* 0x00000010ff0c7e24 */ /* 0x000fe2000f8e00ff */
[----:B------:R-:W-:Y:S01]  /*1da0*/  ULDC.64 UR50, c[0x0][0x2b0] ;  /* 0x0000ac0000327ab9 */ /* 0x000fe20000000a00 */
[----:B------:R-:W-:Y:S01]  /*1db0*/  IMAD.WIDE.U32 R8, R16, UR57, R8 ;  /* 0x0000003910087c25 */ /* 0x000fe2000f8e0008 */
[----:B------:R-:W-:-:S02]  /*1dc0*/  UIADD3.X UR10, UR52, UR6, UR48, UP2, UP0 ;  /* 0x00000006340a7290 */ /* 0x000fc400097e0430 */
[----:B------:R-:W-:Y:S01]  /*1dd0*/  UISETP.LT.AND UP0, UPT, URZ, UR20, UPT ;  /* 0x000000143f00728c */ /* 0x000fe2000bf01270 */
[----:B------:R-:W-:Y:S02]  /*1de0*/  VIADD R9, R9, UR11 ;  /* 0x0000000b09097c36 */ /* 0x000fe40008000000 */
[-C--:B------:R-:W-:Y:S01]  /*1df0*/  IMAD R16, R24, R14.reuse, RZ ;  /* 0x0000000e18107224 */ /* 0x080fe200078e02ff */
[----:B------:R-:W-:Y:S01]  /*1e00*/  USEL UR20, URZ, UR20, !UP0 ;  /* 0x000000143f147287 */ /* 0x000fe2000c000000 */
[----:B------:R-:W-:Y:S01]  /*1e10*/  IMAD.WIDE.U32 R10, R12, UR57, R10 ;  /* 0x000000390c0a7c25 */ /* 0x000fe2000f8e000a */
[C---:B------:R-:W-:Y:S01]  /*1e20*/  IADD3 R12, P0, R13.reuse, UR7, RZ ;  /* 0x000000070d0c7c10 */ /* 0x040fe2000ff1e0ff */
[----:B------:R-:W-:Y:S01]  /*1e30*/  ULDC.64 UR6, c[0x0][0x400] ;  /* 0x0001000000067ab9 */ /* 0x000fe20000000a00 */
[----:B------:R-:W-:Y:S01]  /*1e40*/  UISETP.GT.AND UP0, UPT, UR32, UR20, UPT ;  /* 0x000000142000728c */ /* 0x000fe2000bf04270 */
[C---:B------:R-:W-:Y:S01]  /*1e50*/  IMAD R16, R4.reuse, R15, R16 ;  /* 0x0000000f04107224 */ /* 0x040fe200078e0210 */
[----:B------:R-:W-:Y:S01]  /*1e60*/  LEA.HI.X.SX32 R13, R13, UR10, 0x1, P0 ;  /* 0x0000000a0d0d7c11 */ /* 0x000fe200080f0eff */
[----:B------:R-:W-:Y:S01]  /*1e70*/  IMAD.WIDE.U32 R8, R4, R14, R8 ;  /* 0x0000000e04087225 */ /* 0x000fe200078e0008 */
[----:B------:R-:W-:Y:S01]  /*1e80*/  LEA R20, P0, R12, UR6, 0x2 ;  /* 0x000000060c147c11 */ /* 0x000fe2000f8010ff */
[----:B------:R-:W-:Y:S01]  /*1e90*/  UIMAD.WIDE UR10, UR19, 0x4, UR44 ;  /* 0x00000004130a78a5 */ /* 0x000fe2000f8e022c */
[----:B------:R-:W-:Y:S01]  /*1ea0*/  LEA R36, P3, R10, UR28, 0x1 ;  /* 0x0000001c0a247c11 */ /* 0x000fe2000f8608ff */
[----:B------:R-:W-:Y:S01]  /*1eb0*/  VIADD R11, R11, UR17 ;  /* 0x000000110b0b7c36 */ /* 0x000fe20008000000 */
[----:B------:R-:W-:Y:S01]  /*1ec0*/  LEA R38, P2, R8, UR22, 0x1 ;  /* 0x0000001608267c11 */ /* 0x000fe2000f8408ff */
[----:B------:R-:W-:Y:S01]  /*1ed0*/  IMAD.IADD R9, R9, 0x1, R16 ;  /* 0x0000000109097824 */ /* 0x000fe200078e0210 */
[----:B------:R-:W-:Y:S01]  /*1ee0*/  LEA.HI.X R21, R12, UR7, R13, 0x2, P0 ;  /* 0x000000070c157c11 */ /* 0x000fe200080f140d */
[----:B------:R-:W-:Y:S01]  /*1ef0*/  UIMAD.WIDE UR6, UR21, 0x4, UR50 ;  /* 0x00000004150678a5 */ /* 0x000fe2000f8e0232 */
[----:B------:R-:W-:Y:S01]  /*1f00*/  LEA.HI.X R37, R10, UR29, R11, 0x1, P3 ;  /* 0x0000001d0a257c11 */ /* 0x000fe200098f0c0b */
[----:B------:R-:W-:Y:S01]  /*1f10*/  UMOV UR16, UR10 ;  /* 0x0000000a00107c82 */ /* 0x000fe20008000000 */
[----:B------:R-:W-:Y:S01]  /*1f20*/  LEA.HI.X R39, R8, UR23, R9, 0x1, P2 ;  /* 0x0000001708277c11 */ /* 0x000fe200090f0c09 */
[----:B------:R1:W-:Y:S01]  /*1f30*/  STL.64 [R1+0x30], R20 ;  /* 0x0000301401007387 */ /* 0x0003e20000100a00 */
[----:B------:R-:W-:Y:S01]  /*1f40*/  PLOP3.LUT P0, PT, PT, PT, UP0, 0x80, 0x0 ;  /* 0x000000000000781c */ /* 0x000fe20003f0f008 */
[----:B------:R-:W-:-:S02]  /*1f50*/  UMOV UR15, UR11 ;  /* 0x0000000b000f7c82 */ /* 0x000fc40008000000 */
[----:B------:R1:W-:Y:S04]  /*1f60*/  STL.64 [R1+0x40], R36 ;  /* 0x0000402401007387 */ /* 0x0003e80000100a00 */
[----:B------:R1:W-:Y:S06]  /*1f70*/  STL.64 [R1+0x38], R38 ;  /* 0x0000382601007387 */ /* 0x0003ec0000100a00 */
        /* <DEDUP_REMOVED lines=20> */
.L_x_861:
        /* <DEDUP_REMOVED lines=19> */
.L_x_862:
        /* <DEDUP_REMOVED lines=8> */
[----:B------:R-:W-:Y:S02]  /*2270*/  ISETP.GE.AND P1, PT, R4, UR8, PT ;  /* 0x0000000804007c0c */ /* 0x000fe4000bf26270 */
[----:B------:R-:W-:Y:S01]  /*2280*/  MOV R5, UR9 ;  /* 0x0000000900057c02 */ /* 0x000fe20008000f00 */
[----:B------:R-:W-:Y:S01]  /*2290*/  UIMAD UR9, UR18, UR10, URZ ;  /* 0x0000000a120972a4 */ /* 0x000fe2000f8e023f */
[----:B------:R-:W-:Y:S01]  /*22a0*/  IADD3 R10, P0, R8, UR16, RZ ;  /* 0x00000010080a7c10 */ /* 0x000fe2000ff1e0ff */
[----:B------:R-:W-:-:S02]  /*22b0*/  VIADD R8, R4, 0x20 ;  /* 0x0000002004087836 */ /* 0x000fc40000000000 */
[----:B------:R-:W-:Y:S01]  /*22c0*/  UIMAD UR11, UR57, UR11, UR9 ;  /* 0x0000000b390b72a4 */ /* 0x000fe2000f8e0209 */
[----:B------:R-:W-:Y:S02]  /*22d0*/  IADD3.X R11, R9, UR17, R5, P0, !PT ;  /* 0x00000011090b7c10 */ /* 0x000fe400087fe405 */
        /* <DEDUP_REMOVED lines=17> */
.L_x_864:
[----:B------:R-:W-:Y:S05]  /*23f0*/  BSYNC B0 ;  /* 0x0000000000007941 */ /* 0x000fea0003800000 */
.L_x_863:
        /* <DEDUP_REMOVED lines=15> */
.L_x_866:
[----:B------:R-:W-:Y:S05]  /*24f0*/  BSYNC B0 ;  /* 0x0000000000007941 */ /* 0x000fea0003800000 */
.L_x_865:
[----:B------:R-:W-:Y:S01]  /*2500*/  UIMAD UR8, UR37, UR6, URZ ;  /* 0x00000006250872a4 */ /* 0x000fe2000f8e023f */
[----:B------:R-:W-:Y:S01]  /*2510*/  IMAD.U32 R5, RZ, RZ, UR6 ;  /* 0x00000006ff057e24 */ /* 0x000fe2000f8e00ff */
[----:B------:R-:W-:Y:S01]  /*2520*/  USHF.R.S32.HI UR10, URZ, 0x1f, UR57 ;  /* 0x0000001f3f0a7899 */ /* 0x000fe20008011439 */
[----:B------:R-:W-:Y:S01]  /*2530*/  BSSY B0, `(.L_x_867) ;  /* 0x0000019000007945 */ /* 0x000fe20003800000 */
[----:B------:R-:W-:Y:S01]  /*2540*/  UIMAD UR8, UR41, UR7, UR8 ;  /* 0x00000007290872a4 */ /* 0x000fe2000f8e0208 */
[----:B------:R-:W-:-:S05]  /*2550*/  IMAD.WIDE.U32 R6, R5, UR41, R6 ;  /* 0x0000002905067c25 */ /* 0x000fca000f8e0006 */
[----:B------:R-:W-:Y:S01]  /*2560*/  IMAD.U32 R5, RZ, RZ, UR8 ;  /* 0x00000008ff057e24 */ /* 0x000fe2000f8e00ff */
[----:B--23--:R-:W-:Y:S01]  /*2570*/  IADD3 R8, P2, R6, UR14, RZ ;  /* 0x0000000e06087c10 */ /* 0x00cfe2000ff5e0ff */
        /* <DEDUP_REMOVED lines=20> */
.L_x_868:
[----:B------:R-:W-:Y:S05]  /*26c0*/  BSYNC B0 ;  /* 0x0000000000007941 */ /* 0x000fea0003800000 */
.L_x_867:
        /* <DEDUP_REMOVED lines=16> */
.L_x_860:
[----:B------:R-:W2:Y:S01]  /*27d0*/  LDL R34, [R1+0x2c] ;  /* 0x00002c0001227983 */ /* 0x000ea20000100800 */
[----:B------:R-:W-:Y:S01]  /*27e0*/  UIMAD UR13, UR37, UR24, URZ ;  /* 0x00000018250d72a4 */ /* 0x000fe2000f8e023f */
[----:B------:R-:W-:Y:S01]  /*27f0*/  VIADD R12, R4, 0x20 ;  /* 0x00000020040c7836 */ /* 0x000fe20000000000 */
[----:B------:R-:W-:Y:S01]  /*2800*/  UIMAD UR10, UR37, UR26, URZ ;  /* 0x0000001a250a72a4 */ /* 0x000fe2000f8e023f */
[----:B------:R-:W-:Y:S01]  /*2810*/  IMAD.U32 R8, RZ, RZ, UR24 ;  /* 0x00000018ff087e24 */ /* 0x000fe2000f8e00ff */
[----:B------:R-:W-:Y:S01]  /*2820*/  UIMAD UR14, UR41, UR25, UR13 ;  /* 0x00000019290e72a4 */ /* 0x000fe2000f8e020d */
[----:B------:R-:W-:Y:S01]  /*2830*/  IMAD.SHL.U32 R15, R15, 0x40, RZ ;  /* 0x000000400f0f7824 */ /* 0x000fe200078e00ff */
[----:B------:R-:W-:Y:S01]  /*2840*/  UIMAD UR13, UR41, UR27, UR10 ;  /* 0x0000001b290d72a4 */ /* 0x000fe2000f8e020a */
[----:B------:R-:W-:Y:S01]  /*2850*/  IMAD.WIDE.U32 R8, R8, UR41, R6 ;  /* 0x0000002908087c25 */ /* 0x000fe2000f8e0006 */
[----:B------:R-:W-:Y:S02]  /*2860*/  UIMAD UR10, UR9, -0x40, UR12 ;  /* 0xffffffc0090a78a4 */ /* 0x000fe4000f8e020c */
[----:B------:R-:W-:Y:S01]  /*2870*/  UIMAD UR11, UR39, -0x40, UR8 ;  /* 0xffffffc0270b78a4 */ /* 0x000fe2000f8e0208 */
[----:B------:R-:W-:Y:S01]  /*2880*/  IMAD.U32 R11, RZ, RZ, UR14 ;  /* 0x0000000eff0b7e24 */ /* 0x000fe2000f8e00ff */
[----:B------:R-:W-:Y:S01]  /*2890*/  IADD3 R8, P3, R8, UR33, RZ ;  /* 0x0000002108087c10 */ /* 0x000fe2000ff7e0ff */
[----:B------:R-:W-:Y:S01]  /*28a0*/  IMAD.U32 R10, RZ, RZ, UR26 ;  /* 0x0000001aff0a7e24 */ /* 0x000fe2000f8e00ff */
[C---:B------:R-:W-:Y:S01]  /*28b0*/  ISETP.GE.AND P0, PT, R12.reuse, UR10, PT ;  /* 0x0000000a0c007c0c */ /* 0x040fe2000bf06270 */
[----:B------:R-:W-:Y:S01]  /*28c0*/  ULDC.64 UR22, c[0x0][0x268] ;  /* 0x00009a0000167ab9 */ /* 0x000fe20000000a00 */
[----:B------:R-:W-:Y:S01]  /*28d0*/  ISETP.GE.AND P2, PT, R12, UR11, PT ;  /* 0x0000000b0c007c0c */ /* 0x000fe2000bf46270 */
[----:B------:R-:W-:Y:S01]  /*28e0*/  IMAD.WIDE.U32 R12, R14, 0x40, RZ ;  /* 0x000000400e0c7825 */ /* 0x000fe200078e00ff */
[----:B------:R-:W-:Y:S01]  /*28f0*/  IADD3.X R9, R9, UR42, R11, P3, !PT ;  /* 0x0000002a09097c10 */ /* 0x000fe20009ffe40b */
[----:B------:R-:W-:Y:S01]  /*2900*/  ULDC.64 UR18, c[0x0][0x260] ;  /* 0x0000980000127ab9 */ /* 0x000fe20000000a00 */
[----:B------:R-:W-:Y:S01]  /*2910*/  ISETP.GE.AND P3, PT, R4, UR11, PT ;  /* 0x0000000b04007c0c */ /* 0x000fe2000bf66270 */
[----:B------:R-:W-:Y:S01]  /*2920*/  IMAD.WIDE.U32 R6, R10, UR41, R6 ;  /* 0x000000290a067c25 */ /* 0x000fe2000f8e0006 */
[----:B------:R-:W-:-:S03]  /*2930*/  USHF.L.U32 UR11, UR35, 0x6, URZ ;  /* 0x00000006230b7899 */ /* 0x000fc6000800063f */
[----:B------:R-:W-:Y:S01]  /*2940*/  IMAD.MOV.U32 R240, RZ, RZ, 0x20 ;  /* 0x00000020fff07424 */ /* 0x000fe200078e00ff */
[----:B------:R-:W-:Y:S01]  /*2950*/  IADD3 R6, P1, R6, UR36, RZ ;  /* 0x0000002406067c10 */ /* 0x000fe2000ff3e0ff */
[----:B------:R-:W-:Y:S01]  /*2960*/  IMAD.U32 R10, RZ, RZ, UR13 ;  /* 0x0000000dff0a7e24 */ /* 0x000fe2000f8e00ff */
[----:B------:R-:W-:Y:S01]  /*2970*/  @!P0 IADD3 R12, P4, R38, R12, RZ ;  /* 0x0000000c260c8210 */ /* 0x000fe20007f9e0ff */
[----:B------:R-:W-:Y:S01]  /*2980*/  IMAD R11, R17, UR18, RZ ;  /* 0x00000012110b7c24 */ /* 0x000fe2000f8e02ff */
[----:B------:R-:W3:Y:S01]  /*2990*/  @!P2 LDC.64 R22, c[0x0][0x220] ;  /* 0x00008800ff16ab82 */ /* 0x000ee20000000a00 */
[----:B------:R-:W-:Y:S01]  /*29a0*/  IMAD.WIDE.U32 R8, R5, UR22, R8 ;  /* 0x0000001605087c25 */ /* 0x000fe2000f8e0008 */
[----:B------:R-:W-:Y:S01]  /*29b0*/  @!P0 IADD3.X R13, R39, R13, R15, P4, !PT ;  /* 0x0000000d270d8210 */ /* 0x000fe200027fe40f */
[----:B------:R-:W-:Y:S01]  /*29c0*/  UIADD3 UR21, UR41, UR12, URZ ;  /* 0x0000000c29157290 */ /* 0x000fe2000fffe03f */
[----:B------:R-:W-:Y:S01]  /*29d0*/  PLOP3.LUT P4, PT, PT, PT, UP4, 0x80, 0x0 ;  /* 0x000000000000781c */ /* 0x000fe20003f8f048 */
[----:B------:R-:W-:Y:S01]  /*29e0*/  IMAD R11, R5, UR19, R11 ;  /* 0x00000013050b7c24 */ /* 0x000fe2000f8e020b */
[----:B------:R-:W-:Y:S01]  /*29f0*/  IADD3.X R7, R7, UR38, R10, P1, !PT ;  /* 0x0000002607077c10 */ /* 0x000fe20008ffe40a */
[----:B------:R-:W-:Y:S01]  /*2a00*/  IMAD R10, R17, UR22, RZ ;  /* 0x00000016110a7c24 */ /* 0x000fe2000f8e02ff */
[----:B------:R-:W4:Y:S01]  /*2a10*/  @!P3 LDC.64 R32, c[0x0][0x220] ;  /* 0x00008800ff20bb82 */ /* 0x000f220000000a00 */
[----:B------:R-:W-:Y:S01]  /*2a20*/  @!P2 IADD3 R18, P1, R4, 0x20, RZ ;  /* 0x000000200412a810 */ /* 0x000fe20007f3e0ff */
[----:B------:R-:W-:Y:S01]  /*2a30*/  @!P3 IMAD R15, R24, UR24, RZ ;  /* 0x00000018180fbc24 */ /* 0x000fe2000f8e02ff */
[----:B------:R-:W-:Y:S01]  /*2a40*/  CS2R R142, SRZ ;  /* 0x00000000008e7805 */ /* 0x000fe2000001ff00 */
[C---:B------:R-:W-:Y:S01]  /*2a50*/  IMAD R10, R5.reuse, UR23, R10 ;  /* 0x00000017050a7c24 */ /* 0x040fe2000f8e020a */
[----:B------:R-:W-:Y:S01]  /*2a60*/  CS2R R140, SRZ ;  /* 0x00000000008c7805 */ /* 0x000fe2000001ff00 */
[----:B------:R-:W-:Y:S01]  /*2a70*/  IMAD.WIDE.U32 R6, R5, UR18, R6 ;  /* 0x0000001205067c25 */ /* 0x000fe2000f8e0006 */
[----:B------:R-:W-:Y:S01]  /*2a80*/  UIMAD.WIDE.U32 UR18, UR34, 0x40, URZ ;  /* 0x00000040221278a5 */ /* 0x000fe2000f8e003f */
[----:B------:R-:W5:Y:S08]  /*2a90*/  @!P3 LDC.64 R28, c[0x0][0x218] ;  /* 0x00008600ff1cbb82 */ /* 0x000f700000000a00 */
[----:B------:R-:W-:Y:S01]  /*2aa0*/  @P4 BAR.SYNC.DEFER_BLOCKING 0x0 ;  /* 0x0000000000004b1d */ /* 0x000fe20000010000 */
[----:B------:R-:W-:Y:S01]  /*2ab0*/  @!P2 IMAD.X R5, RZ, RZ, R24, P1 ;  /* 0x000000ffff05a224 */ /* 0x000fe200008e0618 */
[----:B------:R-:W-:Y:S01]  /*2ac0*/  @!P2 IADD3 R14, P1, R4, 0x20, RZ ;  /* 0x00000020040ea810 */ /* 0x000fe20007f3e0ff */
[----:B------:R-:W-:-:S02]  /*2ad0*/  IMAD.IADD R9, R9, 0x1, R10 ;  /* 0x0000000109097824 */ /* 0x000fc400078e020a */
[----:B------:R-:W-:-:S03]  /*2ae0*/  IMAD.IADD R7, R7, 0x1, R11 ;  /* 0x0000000107077824 */ /* 0x000fc600078e020b */
[----:B------:R-:W2:Y:S01]  /*2af0*/  @!P2 LDC.64 R26, c[0x0][0x218] ;  /* 0x00008600ff1aab82 */ /* 0x000ea20000000a00 */
[----:B------:R-:W-:Y:S01]  /*2b00*/  @!P2 IMAD R5, R5, UR24, RZ ;  /* 0x000000180505ac24 */ /* 0x000fe2000f8e02ff */
[----:B------:R-:W-:Y:S01]  /*2b10*/  CS2R R146, SRZ ;  /* 0x0000000000927805 */ /* 0x000fe2000001ff00 */
[----:B------:R-:W-:Y:S01]  /*2b20*/  @!P2 IMAD.MOV.U32 R10, RZ, RZ, R8 ;  /* 0x000000ffff0aa224 */ /* 0x000fe200078e0008 */
[----:B------:R-:W-:Y:S01]  /*2b30*/  CS2R R144, SRZ ;  /* 0x0000000000907805 */ /* 0x000fe2000001ff00 */
[----:B------:R-:W-:Y:S01]  /*2b40*/  @!P2 IMAD.MOV.U32 R11, RZ, RZ, R9 ;  /* 0x000000ffff0ba224 */ /* 0x000fe200078e0009 */
[----:B------:R-:W-:Y:S01]  /*2b50*/  CS2R R138, SRZ ;  /* 0x00000000008a7805 */ /* 0x000fe2000001ff00 */
[C---:B------:R-:W-:Y:S01]  /*2b60*/  @!P2 IMAD R25, R18.reuse, UR25, R5 ;  /* 0x000000191219ac24 */ /* 0x040fe2000f8e0205 */
[----:B------:R-:W-:Y:S01]  /*2b70*/  CS2R R136, SRZ ;  /* 0x0000000000887805 */ /* 0x000fe2000001ff00 */
[----:B------:R-:W-:Y:S01]  /*2b80*/  @!P2 IMAD.WIDE.U32 R18, R18, UR24, R10 ;  /* 0x000000181212ac25 */ /* 0x000fe2000f8e000a */
[----:B------:R-:W-:-:S02]  /*2b90*/  CS2R R134, SRZ ;  /* 0x0000000000867805 */ /* 0x000fc4000001ff00 */
[----:B------:R-:W-:Y:S02]  /*2ba0*/  CS2R R132, SRZ ;  /* 0x0000000000847805 */ /* 0x000fe4000001ff00 */
[----:B------:R-:W-:Y:S01]  /*2bb0*/  CS2R R126, SRZ ;  /* 0x00000000007e7805 */ /* 0x000fe2000001ff00 */
[----:B------:R-:W-:Y:S01]  /*2bc0*/  @!P3 IMAD R5, R24, UR26, RZ ;  /* 0x0000001a1805bc24 */ /* 0x000fe2000f8e02ff */
[----:B------:R-:W-:Y:S01]  /*2bd0*/  CS2R R124, SRZ ;  /* 0x00000000007c7805 */ /* 0x000fe2000001ff00 */
[C---:B------:R-:W-:Y:S01]  /*2be0*/  @!P3 IMAD R15, R4.reuse, UR25, R15 ;  /* 0x00000019040fbc24 */ /* 0x040fe2000f8e020f */
[----:B------:R-:W-:Y:S01]  /*2bf0*/  CS2R R130, SRZ ;  /* 0x0000000000827805 */ /* 0x000fe2000001ff00 */
[----:B------:R-:W-:Y:S01]  /*2c00*/  @!P3 IMAD.WIDE.U32 R8, R4, UR24, R8 ;  /* 0x000000180408bc25 */ /* 0x000fe2000f8e0008 */
[----:B------:R-:W-:Y:S02]  /*2c10*/  CS2R R128, SRZ ;  /* 0x0000000000807805 */ /* 0x000fe4000001ff00 */
[----:B------:R-:W-:-:S02]  /*2c20*/  CS2R R122, SRZ ;  /* 0x00000000007a7805 */ /* 0x000fc4000001ff00 */
[----:B------:R-:W-:Y:S01]  /*2c30*/  CS2R R120, SRZ ;  /* 0x0000000000787805 */ /* 0x000fe2000001ff00 */
[----:B------:R-:W-:Y:S01]  /*2c40*/  @!P2 IMAD.X R10, RZ, RZ, R24, P1 ;  /* 0x000000ffff0aa224 */ /* 0x000fe200008e0618 */
[C---:B------:R-:W-:Y:S01]  /*2c50*/  ISETP.GE.AND P1, PT, R4.reuse, UR10, PT ;  /* 0x0000000a04007c0c */ /* 0x040fe2000bf26270 */
[--C-:B-1----:R-:W-:Y:S01]  /*2c60*/  @!P2 IMAD.MOV.U32 R20, RZ, RZ, R6.reuse ;  /* 0x000000ffff14a224 */ /* 0x102fe200078e0006 */
[----:B------:R-:W-:Y:S01]  /*2c70*/  CS2R R118, SRZ ;  /* 0x0000000000767805 */ /* 0x000fe2000001ff00 */
[C---:B------:R-:W-:Y:S01]  /*2c80*/  @!P3 IMAD R24, R4.reuse, UR27, R5 ;  /* 0x0000001b0418bc24 */ /* 0x040fe2000f8e0205 */
[----:B------:R-:W-:Y:S01]  /*2c90*/  CS2R R116, SRZ ;  /* 0x0000000000747805 */ /* 0x000fe2000001ff00 */
[----:B------:R-:W-:Y:S01]  /*2ca0*/  @!P3 IMAD.WIDE.U32 R16, R4, UR26, R6 ;  /* 0x0000001a0410bc25 */ /* 0x000fe2000f8e0006 */
[----:B----4-:R-:W-:Y:S02]  /*2cb0*/  @!P3 LEA R4, P5, R8, R32, 0x1 ;  /* 0x000000200804b211 */ /* 0x010fe400078a08ff */
[----:B------:R-:W-:-:S02]  /*2cc0*/  CS2R R110, SRZ ;  /* 0x00000000006e7805 */ /* 0x000fc4000001ff00 */
[----:B------:R-:W-:Y:S01]  /*2cd0*/  CS2R R108, SRZ ;  /* 0x00000000006c7805 */ /* 0x000fe2000001ff00 */
[----:B------:R-:W-:Y:S01]  /*2ce0*/  @!P2 IMAD R5, R10, UR26, RZ ;  /* 0x0000001a0a05ac24 */ /* 0x000fe2000f8e02ff */
[----:B---3--:R-:W-:Y:S01]  /*2cf0*/  @!P2 LEA R10, P4, R18, R22, 0x1 ;  /* 0x00000016120aa211 */ /* 0x008fe200078808ff */
[----:B------:R-:W-:Y:S01]  /*2d00*/  @!P3 IMAD.IADD R6, R9, 0x1, R15 ;  /* 0x000000010906b824 */ /* 0x000fe200078e020f */
[----:B------:R-:W-:Y:S01]  /*2d10*/  CS2R R114, SRZ ;  /* 0x0000000000727805 */ /* 0x000fe2000001ff00 */
[----:B------:R-:W-:Y:S01]  /*2d20*/  @!P2 IMAD.MOV.U32 R21, RZ, RZ, R7 ;  /* 0x000000ffff15a224 */ /* 0x000fe200078e0007 */
[----:B------:R-:W-:Y:S01]  /*2d30*/  CS2R R112, SRZ ;  /* 0x0000000000707805 */ /* 0x000fe2000001ff00 */
[----:B------:R-:W-:Y:S01]  /*2d40*/  @!P2 IMAD R7, R14, UR27, R5 ;  /* 0x0000001b0e07ac24 */ /* 0x000fe2000f8e0205 */
[----:B------:R-:W-:Y:S01]  /*2d50*/  @!P3 LEA.HI.X R5, R8, R33, R6, 0x1, P5 ;  /* 0x000000210805b211 */ /* 0x000fe200028f0c06 */
[----:B------:R-:W-:Y:S01]  /*2d60*/  @!P2 IMAD.IADD R6, R19, 0x1, R25 ;  /* 0x000000011306a824 */ /* 0x000fe200078e0219 */
[----:B------:R-:W-:Y:S01]  /*2d70*/  @!P0 IADD3 R8, P6, R36, UR18, RZ ;  /* 0x0000001224088c10 */ /* 0x000fe2000ffde0ff */
[----:B------:R-:W-:Y:S01]  /*2d80*/  IMAD.U32 R9, RZ, RZ, UR11 ;  /* 0x0000000bff097e24 */ /* 0x000fe2000f8e00ff */
[----:B------:R-:W-:Y:S01]  /*2d90*/  CS2R R106, SRZ ;  /* 0x00000000006a7805 */ /* 0x000fe2000001ff00 */
[----:B------:R-:W-:Y:S01]  /*2da0*/  @!P2 IMAD.WIDE.U32 R14, R14, UR26, R20 ;  /* 0x0000001a0e0eac25 */ /* 0x000fe2000f8e0014 */
[----:B------:R-:W-:-:S02]  /*2db0*/  @!P2 LEA.HI.X R11, R18, R23, R6, 0x1, P4 ;  /* 0x00000017120ba211 */ /* 0x000fc400020f0c06 */
[----:B------:R-:W-:Y:S02]  /*2dc0*/  CS2R R104, SRZ ;  /* 0x0000000000687805 */ /* 0x000fe4000001ff00 */
[----:B------:R-:W-:Y:S01]  /*2dd0*/  @!P0 IADD3.X R9, R37, UR19, R9, P6, !PT ;  /* 0x0000001325098c10 */ /* 0x000fe2000b7fe409 */
[----:B------:R-:W-:Y:S01]  /*2de0*/  @!P2 IMAD.IADD R15, R15, 0x1, R7 ;  /* 0x000000010f0fa824 */ /* 0x000fe200078e0207 */
[----:B-----5:R-:W-:Y:S02]  /*2df0*/  @!P3 LEA R6, P5, R16, R28, 0x1 ;  /* 0x0000001c1006b211 */ /* 0x020fe400078a08ff */
        /* <DEDUP_REMOVED lines=16> */
[----:B------:R-:W-:Y:S01]  /*2f00*/  UMOV UR13, UR60 ;  /* 0x0000003c000d7c82 */ /* 0x000fe20008000000 */
[----:B------:R-:W-:Y:S01]  /*2f10*/  ULDC UR38, c[0x0][0x398] ;  /* 0x0000e60000267ab9 */ /* 0x000fe20000000800 */
[----:B------:R-:W-:Y:S01]  /*2f20*/  ULDC UR42, c[0x0][0x2dc] ;  /* 0x0000b700002a7ab9 */ /* 0x000fe20000000800 */
[----:B--2---:R-:W-:Y:S01]  /*2f30*/  @P3 STS.128 [R34+0x12000], RZ ;  /* 0x012000ff22003388 */ /* 0x004fe20000000c00 */
[----:B------:R-:W-:Y:S01]  /*2f40*/  UIADD3 UR24, -UR8, 0x40, UR21 ;  /* 0x0000004008187890 */ /* 0x000fe2000fffe115 */
[----:B------:R-:W-:Y:S02]  /*2f50*/  CS2R R32, SRZ ;  /* 0x0000000000207805 */ /* 0x000fe4000001ff00 */
[----:B------:R-:W-:Y:S01]  /*2f60*/  CS2R R22, SRZ ;  /* 0x0000000000167805 */ /* 0x000fe2000001ff00 */
[----:B------:R-:W-:Y:S01]  /*2f70*/  @P3 STS.128 [R34+0x14000], RZ ;  /* 0x014000ff22003388 */ /* 0x000fe20000000c00 */
[----:B------:R-:W-:Y:S01]  /*2f80*/  CS2R R20, SRZ ;  /* 0x0000000000147805 */ /* 0x000fe2000001ff00 */
[----:B------:R-:W-:-:S02]  /*2f90*/  UIADD3 UR37, UR41, 0x40, URZ ;  /* 0x0000004029257890 */ /* 0x000fc4000fffe03f */
[----:B------:R-:W-:Y:S01]  /*2fa0*/  @P3 STS.128 [R34+0x16000], RZ ;  /* 0x016000ff22003388 */ /* 0x000fe20000000c00 */
[----:B------:R-:W-:Y:S01]  /*2fb0*/  ULDC.U8 UR19, c[0x0][0x388] ;  /* 0x0000e20000137ab9 */ /* 0x000fe20000000000 */
[----:B------:R-:W-:Y:S02]  /*2fc0*/  ULDC UR18, c[0x0][0x2ec] ;  /* 0x0000bb0000127ab9 */ /* 0x000fe40000000800 */
        /* <DEDUP_REMOVED lines=14> */
[----:B------:R-:W-:Y:S01]  /*30b0*/  @!P2 LDGSTS.E.BYPASS.LTC128B.128 [R34+0x17000], desc[UR4][R10.64+0x100] ;  /* 0x170001000a22afae */ /* 0x000fe2000b901d44 */
[----:B-1----:R-:W-:-:S03]  /*30c0*/  @!P3 IMAD.IADD R5, R17, 0x1, R24 ;  /* 0x000000011105b824 */ /* 0x002fc600078e0218 */
[----:B------:R-:W0:Y:S01]  /*30d0*/  LDGDEPBAR ;  /* 0x00000000000079af */ /* 0x000e220000000000 */
[----:B------:R-:W-:-:S03]  /*30e0*/  @!P2 LEA R4, P4, R14, R26, 0x1 ;  /* 0x0000001a0e04a211 */ /* 0x000fc600078808ff */
[----:B------:R-:W-:Y:S01]  /*30f0*/  @P1 STS.128 [R34+0x6000], RZ ;  /* 0x006000ff22001388 */ /* 0x000fe20000000c00 */
[----:B------:R-:W-:Y:S02]  /*3100*/  @!P3 LEA.HI.X R7, R16, R29, R5, 0x1, P5 ;  /* 0x0000001d1007b211 */ /* 0x000fe400028f0c05 */
[----:B------:R-:W-:Y:S01]  /*3110*/  @!P2 LEA.HI.X R5, R14, R27, R15, 0x1, P4 ;  /* 0x0000001b0e05a211 */ /* 0x000fe200020f0c0f */
        /* <DEDUP_REMOVED lines=55> */
[----:B-1----:R-:W-:-:S02]  /*3490*/  IMAD.MOV.U32 R9, RZ, RZ, 0x7f800000 ;  /* 0x7f800000ff097424 */ /* 0x002fc400078e00ff */
[----:B------:R-:W-:Y:S01]  /*34a0*/  IMAD.MOV.U32 R8, RZ, RZ, 0x7f800000 ;  /* 0x7f800000ff087424 */ /* 0x000fe200078e00ff */
[----:B---3--:R-:W1:Y:S01]  /*34b0*/  LDC.64 R6, c[0x0][0x3b8] ;  /* 0x0000ee00ff067b82 */ /* 0x008e620000000a00 */
[----:B------:R-:W-:-:S04]  /*34c0*/  DEPBAR.LE SB0, 0x1 ;  /* 0x000080400000791a */ /* 0x000fc80000000000 */
[C---:B--2---:R-:W-:Y:S01]  /*34d0*/  VIADD R4, R10.reuse, 0x8 ;  /* 0x000000080a047836 */ /* 0x044fe20000000000 */
[----:B------:R-:W-:-:S04]  /*34e0*/  ISETP.GE.AND P1, PT, R10, UR10, PT ;  /* 0x0000000a0a007c0c */ /* 0x000fc8000bf26270 */
[----:B------:R-:W-:Y:S01]  /*34f0*/  ISETP.GE.AND P0, PT, R4, UR10, PT ;  /* 0x0000000a04007c0c */ /* 0x000fe2000bf06270 */
[----:B------:R-:W-:-:S04]  /*3500*/  IMAD.MOV.U32 R4, RZ, RZ, 0x4 ;  /* 0x00000004ff047424 */ /* 0x000fc800078e00ff */
[----:B------:R-:W-:-:S05]  /*3510*/  IMAD.WIDE R4, R10, R4, UR6 ;  /* 0x000000060a047e25 */ /* 0x000fca000f8e0204 */
[----:B------:R-:W2:Y:S04]  /*3520*/  @!P1 LDG.E R9, desc[UR4][R4.64] ;  /* 0x0000000404099981 */ /* 0x000ea8000c1e1900 */
[----:B------:R-:W3:Y:S01]  /*3530*/  @!P0 LDG.E R8, desc[UR4][R4.64+0x20] ;  /* 0x0000200404088981 */ /* 0x000ee2000c1e1900 */
[----:B------:R-:W-:Y:S06]  /*3540*/  BAR.SYNC.DEFER_BLOCKING 0x0 ;  /* 0x0000000000007b1d */ /* 0x000fec0000010000 */
[----:B-1----:R-:W4:Y:S01]  /*3550*/  LDG.E.64 R4, desc[UR4][R6.64+0x8] ;  /* 0x0000080406047981 */ /* 0x002f22000c1e1b00 */
[----:B------:R-:W-:Y:S01]  /*3560*/  UIMAD UR10, UR46, UR61, UR57 ;  /* 0x0000003d2e0a72a4 */ /* 0x000fe2000f8e0239 */
[----:B------:R-:W-:-:S02]  /*3570*/  LOP3.LUT P0, RZ, R31, 0x2, RZ, 0xc0, !PT ;  /* 0x000000021fff7812 */ /* 0x000fc4000780c0ff */
[----:B------:R-:W1:Y:S01]  /*3580*/  LDSM.16.M88.4 R164, [R252+0x12000] ;  /* 0x01200000fca4783b */ /* 0x000e620000000200 */
[----:B------:R-:W-:-:S03]  /*3590*/  USHF.L.U32 UR10, UR10, 0x5, URZ ;  /* 0x000000050a0a7899 */ /* 0x000fc6000800063f */
[----:B------:R-:W1:Y:S04]  /*35a0*/  LDSM.16.M88.4 R168, [R252+0x12800] ;  /* 0x01280000fca8783b */ /* 0x000e680000000200 */
[----:B------:R-:W1:Y:S04]  /*35b0*/  LDSM.16.M88.4 R196, [R252+0x14000] ;  /* 0x01400000fcc4783b */ /* 0x000e680000000200 */
[----:B------:R-:W1:Y:S04]  /*35c0*/  LDSM.16.M88.4 R200, [R252+0x14800] ;  /* 0x01480000fcc8783b */ /* 0x000e680000000200 */
[----:B------:R-:W1:Y:S04]  /*35d0*/  LDSM.16.M88.4 R228, [R252+0x16000] ;  /* 0x01600000fce4783b */ /* 0x000e680000000200 */
[----:B------:R-:W1:Y:S04]  /*35e0*/  LDSM.16.M88.4 R232, [R252+0x16800] ;  /* 0x01680000fce8783b */ /* 0x000e680000000200 */
[----:B------:R-:W5:Y:S04]  /*35f0*/  LDG.E.64 R6, desc[UR4][R6.64] ;  /* 0x0000000406067981 */ /* 0x000f68000c1e1b00 */
[----:B---3--:R-:W-:Y:S04]  /*3600*/  STL [R1+0x60], R8 ;  /* 0x0000600801007387 */ /* 0x008fe80000100800 */
[----:B--2---:R4:W-:Y:S02]  /*3610*/  STL [R1+0x5c], R9 ;  /* 0x00005c0901007387 */ /* 0x0049e40000100800 */
[----:B----4-:R-:W-:-:S05]  /*3620*/  IADD3 R9, P2, P1, R4, UR10, R30 ;  /* 0x0000000a04097c10 */ /* 0x010fca000f95e01e */
[----:B------:R2:W-:Y:S04]  /*3630*/  STL [R1+0x6c], R9 ;  /* 0x00006c0901007387 */ /* 0x0005e80000100800 */
[----:B------:R-:W3:Y:S04]  /*3640*/  LDL R10, [R1] ;  /* 0x00000000010a7983 */ /* 0x000ee80000100800 */
[----:B--2---:R-:W2:Y:S01]  /*3650*/  LDL R9, [R1+0x4] ;  /* 0x0000040001097983 */ /* 0x004ea20000100800 */
[----:B------:R-:W-:-:S05]  /*3660*/  SEL R240, R240, 0xffffffe0, !P0 ;  /* 0xffffffe0f0f07807 */ /* 0x000fca0004000000 */
[----:B------:R-:W-:-:S05]  /*3670*/  IMAD.IADD R240, R240, 0x1, R252 ;  /* 0x00000001f0f07824 */ /* 0x000fca00078e02fc */
[----:B------:R4:W1:Y:S04]  /*3680*/  LDSM.16.M88.4 R172, [R240+0x12000] ;  /* 0x01200000f0ac783b */ /* 0x0008680000000200 */
[----:B------:R4:W1:Y:S04]  /*3690*/  LDSM.16.M88.4 R176, [R240+0x12800] ;  /* 0x01280000f0b0783b */ /* 0x0008680000000200 */
[----:B------:R4:W1:Y:S04]  /*36a0*/  LDSM.16.M88.4 R204, [R240+0x14000] ;  /* 0x01400000f0cc783b */ /* 0x0008680000000200 */
[----:B------:R4:W1:Y:S04]  /*36b0*/  LDSM.16.M88.4 R208, [R240+0x14800] ;  /* 0x01480000f0d0783b */ /* 0x0008680000000200 */
[----:B------:R4:W1:Y:S04]  /*36c0*/  LDSM.16.M88.4 R236, [R240+0x16000] ;  /* 0x01600000f0ec783b */ /* 0x0008680000000200 */
[----:B------:R-:W1:Y:S01]  /*36d0*/  LDSM.16.M88.4 R240, [R240+0x16800] ;  /* 0x01680000f0f0783b */ /* 0x000e620000000200 */
[----:B------:R-:W-:Y:S01]  /*36e0*/  USHF.R.S32.HI UR11, URZ, 0x1f, UR10 ;  /* 0x0000001f3f0b7899 */ /* 0x000fe2000801140a */
[----:B------:R-:W-:-:S05]  /*36f0*/  SHF.R.S32.HI R8, RZ, 0x1f, R30 ;  /* 0x0000001fff087819 */ /* 0x000fca000001141e */
[----:B------:R-:W-:-:S05]  /*3700*/  IADD3.X R4, R5, UR11, R8, P2, P1 ;  /* 0x0000000b05047c10 */ /* 0x000fca00097e2408 */
[----:B------:R4:W-:Y:S01]  /*3710*/  STL [R1+0x70], R4 ;  /* 0x0000700401007387 */ /* 0x0009e20000100800 */
[----:B-----5:R-:W-:Y:S02]  /*3720*/  R2UR UR22, R7 ;  /* 0x00000000071672ca */ /* 0x020fe400000e0000 */
[----:B------:R-:W-:Y:S02]  /*3730*/  R2UR UR23, R6 ;  /* 0x00000000061772ca */ /* 0x000fe400000e0000 */
[----:B------:R-:W-:Y:S02]  /*3740*/  CS2R R38, SRZ ;  /* 0x0000000000267805 */ /* 0x000fe4000001ff00 */
[----:B------:R-:W-:Y:S02]  /*3750*/  CS2R R36, SRZ ;  /* 0x0000000000247805 */ /* 0x000fe4000001ff00 */
[----:B------:R-:W-:Y:S02]  /*3760*/  CS2R R30, SRZ ;  /* 0x00000000001e7805 */ /* 0x000fe4000001ff00 */
[----:B------:R-:W-:-:S02]  /*3770*/  CS2R R28, SRZ ;  /* 0x00000000001c7805 */ /* 0x000fc4000001ff00 */
[----:B------:R-:W-:Y:S02]  /*3780*/  CS2R R34, SRZ ;  /* 0x0000000000227805 */ /* 0x000fe4000001ff00 */
[----:B------:R-:W-:Y:S02]  /*3790*/  CS2R R26, SRZ ;  /* 0x00000000001a7805 */ /* 0x000fe4000001ff00 */
[----:B------:R-:W-:Y:S01]  /*37a0*/  CS2R R24, SRZ ;  /* 0x0000000000187805 */ /* 0x000fe2000001ff00 */
[----:B------:R-:W-:Y:S02]  /*37b0*/  UIADD3 UR24, UR24, -UR30, URZ ;  /* 0x8000001e18187290 */ /* 0x000fe4000fffe03f */
[----:B------:R-:W-:Y:S02]  /*37c0*/  UIADD3 UR35, UR22, -0x4498517b, URZ ;  /* 0xbb67ae8516237890 */ /* 0x000fe4000fffe03f */
[----:B------:R-:W-:Y:S02]  /*37d0*/  UIADD3 UR36, UR23, -0x61c88647, URZ ;  /* 0x9e3779b917247890 */ /* 0x000fe4000fffe03f */
[----:B------:R-:W-:-:S02]  /*37e0*/  UIADD3 UR34, UR23, 0x3c6ef372, URZ ;  /* 0x3c6ef37217227890 */ /* 0x000fc4000fffe03f */
[----:B------:R-:W-:Y:S02]  /*37f0*/  UIADD3 UR33, UR22, 0x76cf5d0a, URZ ;  /* 0x76cf5d0a16217890 */ /* 0x000fe4000fffe03f */
[----:B------:R-:W-:Y:S02]  /*3800*/  UIADD3 UR32, UR23, -0x255992d5, URZ ;  /* 0xdaa66d2b17207890 */ /* 0x000fe4000fffe03f */
[----:B------:R-:W-:Y:S02]  /*3810*/  UIADD3 UR31, UR22, 0x32370b8f, URZ ;  /* 0x32370b8f161f7890 */ /* 0x000fe4000fffe03f */
[----:B------:R-:W-:Y:S02]  /*3820*/  UIADD3 UR30, UR23, 0x78dde6e4, URZ ;  /* 0x78dde6e4171e7890 */ /* 0x000fe4000fffe03f */
[----:B------:R-:W-:Y:S02]  /*3830*/  UIADD3 UR29, UR22, -0x126145ec, URZ ;  /* 0xed9eba14161d7890 */ /* 0x000fe4000fffe03f */
[----:B------:R-:W-:-:S02]  /*3840*/  UIADD3 UR28, UR23, 0x1715609d, URZ ;  /* 0x1715609d171c7890 */ /* 0x000fc4000fffe03f */
[----:B------:R-:W-:Y:S02]  /*3850*/  UIADD3 UR27, UR22, -0x56f99767, URZ ;  /* 0xa9066899161b7890 */ /* 0x000fe4000fffe03f */
[----:B------:R-:W-:Y:S02]  /*3860*/  UIADD3 UR26, UR23, -0x4ab325aa, URZ ;  /* 0xb54cda56171a7890 */ /* 0x000fe4000fffe03f */
[----:B------:R-:W-:Y:S01]  /*3870*/  UIADD3 UR25, UR22, 0x646e171e, URZ ;  /* 0x646e171e16197890 */ /* 0x000fe2000fffe03f */
[----:B---3--:R4:W3:Y:S04]  /*3880*/  LDSM.16.M88.4 R148, [R10+0x12000] ;  /* 0x012000000a94783b */ /* 0x0088e80000000200 */
[----:B------:R4:W1:Y:S04]  /*3890*/  LDSM.16.M88.4 R152, [R10+0x12800] ;  /* 0x012800000a98783b */ /* 0x0008680000000200 */
[----:B------:R4:W1:Y:S04]  /*38a0*/  LDSM.16.M88.4 R180, [R10+0x14000] ;  /* 0x014000000ab4783b */ /* 0x0008680000000200 */
[----:B------:R4:W1:Y:S04]  /*38b0*/  LDSM.16.M88.4 R184, [R10+0x14800] ;  /* 0x014800000ab8783b */ /* 0x0008680000000200 */
[----:B------:R4:W1:Y:S04]  /*38c0*/  LDSM.16.M88.4 R212, [R10+0x16000] ;  /* 0x016000000ad4783b */ /* 0x0008680000000200 */
[----:B------:R4:W1:Y:S04]  /*38d0*/  LDSM.16.M88.4 R216, [R10+0x16800] ;  /* 0x016800000ad8783b */ /* 0x0008680000000200 */
[----:B--2---:R4:W2:Y:S04]  /*38e0*/  LDSM.16.M88.4 R156, [R9+0x12000] ;  /* 0x01200000099c783b */ /* 0x0048a80000000200 */
[----:B------:R4:W1:Y:S04]  /*38f0*/  LDSM.16.M88.4 R160, [R9+0x12800] ;  /* 0x0128000009a0783b */ /* 0x0008680000000200 */
[----:B------:R4:W1:Y:S04]  /*3900*/  LDSM.16.M88.4 R188, [R9+0x14000] ;  /* 0x0140000009bc783b */ /* 0x0008680000000200 */
[----:B------:R4:W1:Y:S04]  /*3910*/  LDSM.16.M88.4 R192, [R9+0x14800] ;  /* 0x0148000009c0783b */ /* 0x0008680000000200 */
[----:B------:R4:W1:Y:S04]  /*3920*/  LDSM.16.M88.4 R220, [R9+0x16000] ;  /* 0x0160000009dc783b */ /* 0x0008680000000200 */
[----:B---3--:R4:W1:Y:S02]  /*3930*/  LDSM.16.M88.4 R224, [R9+0x16800] ;  /* 0x0168000009e0783b */ /* 0x0088640000000200 */
.L_x_874:
[----:B------:R-:W4:Y:S01]  /*3940*/  LDL R79, [R1] ;  /* 0x00000000014f7983 */ /* 0x000f220000100800 */
[----:B------:R-:W-:Y:S01]  /*3950*/  USHF.L.U32 UR11, UR9, 0x6, URZ ;  /* 0x00000006090b7899 */ /* 0x000fe2000800063f */
[----:B------:R-:W-:Y:S02]  /*3960*/  UMOV UR10, UR60 ;  /* 0x0000003c000a7c82 */ /* 0x000fe40008000000 */
[----:B------:R-:W3:Y:S01]  /*3970*/  LDL R249, [R1+0x8] ;  /* 0x0000080001f97983 */ /* 0x000ee20000100800 */
[----:B------:R-:W-:Y:S03]  /*3980*/  UISETP.GE.AND UP0, UPT, UR11, UR24, UPT ;  /* 0x000000180b00728c */ /* 0x000fe6000bf06270 */
[----:B------:R-:W2:Y:S04]  /*3990*/  LDL R78, [R1+0x4] ;  /* 0x00000400014e7983 */ /* 0x000ea80000100800 */
[----:B------:R-:W2:Y:S04]  /*39a0*/  LDL R248, [R1+0xc] ;  /* 0x00000c0001f87983 */ /* 0x000ea80000100800 */
[----:B-1----:R-:W2:Y:S04]  /*39b0*/  LDL R247, [R1+0x18] ;  /* 0x0000180001f77983 */ /* 0x002ea80000100800 */
[----:B------:R-:W2:Y:S04]  /*39c0*/  LDL R77, [R1+0x10] ;  /* 0x00001000014d7983 */ /* 0x000ea80000100800 */
[----:B------:R-:W2:Y:S04]  /*39d0*/  LDL R246, [R1+0x14] ;  /* 0x0000140001f67983 */ /* 0x000ea80000100800 */
[----:B------:R-:W0:Y:S04]  /*39e0*/  LDGDEPBAR ;  /* 0x00000000000079af */ /* 0x000e280000000000 */
[----:B------:R-:W2:Y:S01]  /*39f0*/  LDL R76, [R1+0x48] ;  /* 0x00004800014c7983 */ /* 0x000ea20000100800 */
[----:B------:R-:W-:Y:S04]  /*3a00*/  DEPBAR.LE SB0, 0x0 ;  /* 0x000080000000791a */ /* 0x000fe80000000000 */
[----:B------:R-:W-:Y:S06]  /*3a10*/  BAR.SYNC.DEFER_BLOCKING 0x0 ;  /* 0x0000000000007b1d */ /* 0x000fec0000010000 */
[----:B----4-:R-:W-:Y:S04]  /*3a20*/  LDSM.16.M88.4 R8, [R79+0xc000] ;  /* 0x00c000004f08783b */ /* 0x010fe80000000200 */
[----:B---3--:R-:W3:Y:S04]  /*3a30*/  LDSM.16.M88.4 R16, [R249] ;  /* 0x00000000f910783b */ /* 0x008ee80000000200 */
[----:B------:R-:W4:Y:S04]  /*3a40*/  LDSM.16.M88.4 R68, [R79+0xc800] ;  /* 0x00c800004f44783b */ /* 0x000f280000000200 */
[----:B--2---:R-:W-:Y:S01]  /*3a50*/  LDSM.16.M88.4 R72, [R248] ;  /* 0x00000000f848783b */ /* 0x004fe20000000200 */
[C---:B---3--:R-:W-:Y:S06]  /*3a60*/  HMMA.16816.F32.BF16 R4, R16.reuse, R8, RZ ;  /* 0x000000081004723c */ /* 0x048fec00000418ff */
[C---:B------:R-:W-:Y:S06]  /*3a70*/  HMMA.16816.F32.BF16 R8, R16.reuse, R10, RZ ;  /* 0x0000000a1008723c */ /* 0x040fec00000418ff */
[C---:B----4-:R-:W-:Y:S06]  /*3a80*/  HMMA.16816.F32.BF16 R12, R16.reuse, R68, RZ ;  /* 0x00000044100c723c */ /* 0x050fec00000418ff */
        /* <DEDUP_REMOVED lines=94> */
.L_x_870:
        /* <DEDUP_REMOVED lines=76> */
.L_x_871:
        /* <DEDUP_REMOVED lines=395> */
.L_x_872:
        /* <DEDUP_REMOVED lines=21> */
[----:B------:R-:W-:Y:S04]  /*5f30*/  STL.64 [R1+0x98], R22 ;  /* 0x0000981601007387 */ /* 0x000fe80000100a00 */
[----:B------:R-:W-:Y:S04]  /*5f40*/  STL.64 [R1+0x90], R26 ;  /* 0x0000901a01007387 */ /* 0x000fe80000100a00 */
[----:B------:R4:W-:Y:S04]  /*5f50*/  STL.64 [R1+0x88], R24 ;  /* 0x0000881801007387 */ /* 0x0009e80000100a00 */
[----:B------:R-:W-:Y:S04]  /*5f60*/  STL.64 [R1+0x80], R20 ;  /* 0x0000801401007387 */ /* 0x000fe80000100a00 */
        /* <DEDUP_REMOVED lines=51> */
[-C--:B------:R-:W-:Y:S06]  /*62a0*/  HMMA.16816.F32.BF16 R76, R36, R246.reuse, R76 ;  /* 0x000000f6244c723c */ /* 0x080fec000004184c */
[C---:B------:R-:W-:Y:S01]  /*62b0*/  HMMA.16816.F32.BF16 R80, R20.reuse, R246, R80 ;  /* 0x000000f61450723c */ /* 0x040fe20000041850 */
[----:B------:R-:W1:Y:S05]  /*62c0*/  LDSM.16.M88.4 R244, [R24] ;  /* 0x0000000018f4783b */ /* 0x000e6a0000000200 */
[-C--:B---3--:R-:W-:Y:S06]  /*62d0*/  HMMA.16816.F32.BF16 R84, R20, R248.reuse, R84 ;  /* 0x000000f81454723c */ /* 0x088fec0000041854 */
[C---:B------:R-:W-:Y:S06]  /*62e0*/  HMMA.16816.F32.BF16 R88, R36.reuse, R248, R88 ;  /* 0x000000f82458723c */ /* 0x040fec0000041858 */
[-C--:B------:R-:W-:Y:S01]  /*62f0*/  HMMA.16816.F32.BF16 R92, R36, R250.reuse, R92 ;  /* 0x000000fa245c723c */ /* 0x080fe2000004185c */
[----:B------:R-:W3:Y:S04]  /*6300*/  LDSM.16.M88.4 R36, [R24+0x1000] ;  /* 0x001000001824783b */ /* 0x000ee80000000200 */
[----:B------:R-:W-:Y:S01]  /*6310*/  LDSM.16.MT88.4 R24, [R0+0x11800] ;  /* 0x011800000018783b */ /* 0x000fe20000004200 */
[----:B------:R-:W-:Y:S01]  /*6320*/  HMMA.16816.F32.BF16 R96, R20, R250, R96 ;  /* 0x000000fa1460723c */ /* 0x000fe20000041860 */
[----:B------:R-:W3:Y:S02]  /*6330*/  LDC R22, c[0x0][0x270] ;  /* 0x00009c00ff167b82 */ /* 0x000ee40000000800 */
[----:B------:R-:W3:Y:S04]  /*6340*/  LDSM.16.MT88.4 R248, [R0+0xf800] ;  /* 0x00f8000000f8783b */ /* 0x000ee80000004200 */
[----:B------:R-:W4:Y:S01]  /*6350*/  LDL.LU.64 R20, [R1+0x30] ;  /* 0x0000300001147983 */ /* 0x000f220000300a00 */
[-C--:B-1----:R-:W-:Y:S05]  /*6360*/  HMMA.16816.F32.BF16 R4, R244, R40.reuse, R4 ;  /* 0x00000028f404723c */ /* 0x082fea0000041804 */
[----:B---3--:R-:W-:Y:S06]  /*6370*/  IMAD R23, R22, UR42, RZ ;  /* 0x0000002a16177c24 */ /* 0x008fec000f8e02ff */
[C---:B------:R-:W-:Y:S01]  /*6380*/  IMAD R22, R23.reuse, 0x28, RZ ;  /* 0x0000002817167824 */ /* 0x040fe200078e02ff */
[C---:B------:R-:W-:Y:S06]  /*6390*/  HMMA.16816.F32.BF16 R8, R36.reuse, R40, R8 ;  /* 0x000000282408723c */ /* 0x040fec0000041808 */
        /* <DEDUP_REMOVED lines=8> */
[C---:B------:R-:W-:Y:S01]  /*6420*/  IMAD.U32 R248, R23.reuse, -0x40, RZ ;  /* 0xffffffc017f87824 */ /* 0x040fe200078e00ff */
[C---:B------:R-:W-:Y:S06]  /*6430*/  HMMA.16816.F32.BF16 R80, R244.reuse, R250, R80 ;  /* 0x000000faf450723c */ /* 0x040fec0000041850 */
[-C--:B------:R-:W-:Y:S06]  /*6440*/  HMMA.16816.F32.BF16 R84, R244, R24.reuse, R84 ;  /* 0x00000018f454723c */ /* 0x080fec0000041854 */
[C---:B------:R-:W-:Y:S01]  /*6450*/  HMMA.16816.F32.BF16 R88, R36.reuse, R24, R88 ;  /* 0x000000182458723c */ /* 0x040fe20000041858 */
[----:B------:R-:W1:Y:S05]  /*6460*/  LDC R24, c[0x0][0x270] ;  /* 0x00009c00ff187b82 */ /* 0x000e6a0000000800 */
[-C--:B------:R-:W-:Y:S05]  /*6470*/  HMMA.16816.F32.BF16 R92, R36, R26.reuse, R92 ;  /* 0x0000001a245c723c */ /* 0x080fea000004185c */
[----:B------:R-:W-:Y:S01]  /*6480*/  IMAD.MOV.U32 R25, RZ, RZ, R30 ;  /* 0x000000ffff197224 */ /* 0x000fe200078e001e */
[----:B------:R-:W-:Y:S05]  /*6490*/  HMMA.16816.F32.BF16 R96, R244, R26, R96 ;  /* 0x0000001af460723c */ /* 0x000fea0000041860 */
[----:B------:R-:W-:Y:S06]  /*64a0*/  IMAD R30, R23, 0x18, RZ ;  /* 0x00000018171e7824 */ /* 0x000fec00078e02ff */
[----:B--2---:R-:W-:Y:S04]  /*64b0*/  @P3 IMAD.WIDE R28, R29, R249, UR6 ;  /* 0x000000061d1c3e25 */ /* 0x004fe8000f8e02f9 */
[C---:B------:R-:W-:Y:S01]  /*64c0*/  IMAD.SHL.U32 R249, R23.reuse, 0x10, RZ ;  /* 0x0000001017f97824 */ /* 0x040fe200078e00ff */
[----:B----4-:R-:W2:Y:S04]  /*64d0*/  @P3 LDG.E R33, desc[UR4][R28.64+0x20] ;  /* 0x000020041c213981 */ /* 0x010ea8000c1e1900 */
[----:B------:R3:W4:Y:S02]  /*64e0*/  @P3 LDG.E R32, desc[UR4][R28.64] ;  /* 0x000000041c203981 */ /* 0x000724000c1e1900 */
[C---:B---3--:R-:W-:Y:S02]  /*64f0*/  IMAD.SHL.U32 R28, R23.reuse, 0x20, RZ ;  /* 0x00000020171c7824 */ /* 0x048fe400078e00ff */
[----:B-1----:R-:W-:Y:S02]  /*6500*/  IMAD R29, R24, UR42, RZ ;  /* 0x0000002a181d7c24 */ /* 0x002fe4000f8e02ff */
[----:B------:R-:W-:Y:S02]  /*6510*/  IMAD R24, R23, 0x38, RZ ;  /* 0x0000003817187824 */ /* 0x000fe400078e02ff */
[----:B------:R-:W-:Y:S01]  /*6520*/  IMAD.SHL.U32 R29, R29, 0x20, RZ ;  /* 0x000000201d1d7824 */ /* 0x000fe200078e00ff */
[C---:B------:R-:W-:Y:S04]  /*6530*/  LEA R251, P0, R248.reuse, R20, 0x2 ;  /* 0x00000014f8fb7211 */ /* 0x040fe800078010ff */
        /* <DEDUP_REMOVED lines=11> */
[-C--:B---3--:R-:W-:Y:S01]  /*65f0*/  LEA.HI.X.SX32 R5, R30, R21.reuse, 0x2, P1 ;  /* 0x000000151e057211 */ /* 0x088fe200008f16ff */
        /* <DEDUP_REMOVED lines=258> */
.L_x_873:
        /* <DEDUP_REMOVED lines=226> */
.L_x_875:
[----:B------:R-:W-:Y:S01]  /*8440*/  @UP0 UIADD3 UR9, UR40, UR43, URZ ;  /* 0x0000002b28090290 */ /* 0x000fe2000fffe03f */
[----:B------:R-:W-:Y:S01]  /*8450*/  LEA.HI R5, R5, R19, RZ, 0x3 ;  /* 0x0000001305057211 */ /* 0x000fe200078f18ff */
[----:B------:R-:W-:Y:S02]  /*8460*/  @UP0 ULDC.64 UR6, c[0x0][0x458] ;  /* 0x0001160000060ab9 */ /* 0x000fe40000000a00 */
[----:B------:R-:W-:Y:S01]  /*8470*/  @UP0 UIMAD.WIDE.U32 UR10, UR9, UR6, URZ ;  /* 0x00000006090a02a5 */ /* 0x000fe2000f8e003f */
[----:B--2---:R-:W-:Y:S01]  /*8480*/  LOP3.LUT R4, R5, 0xfffffff8, RZ, 0xc0, !PT ;  /* 0xfffffff805047812 */ /* 0x004fe200078ec0ff */
        /* <DEDUP_REMOVED lines=18> */
.L_x_876:
        /* <DEDUP_REMOVED lines=13> */
[----:B------:R-:W-:Y:S01]  /*8680*/  ISETP.GE.AND P1, PT, R10, UR8, PT ;  /* 0x000000080a007c0c */ /* 0x000fe2000bf26270 */
[----:B------:R-:W-:Y:S01]  /*8690*/  BSSY B0, `(.L_x_877) ;  /* 0x0000021000007945 */ /* 0x000fe20003800000 */
[----:B------:R-:W-:Y:S01]  /*86a0*/  SHF.R.S32.HI R52, RZ, 0x1f, R4 ;  /* 0x0000001fff347819 */ /* 0x000fe20000011404 */
[----:B------:R-:W-:Y:S01]  /*86b0*/  IMAD.U32 R5, RZ, RZ, UR10 ;  /* 0x0000000aff057e24 */ /* 0x000fe2000f8e00ff */
[----:B------:R-:W-:Y:S01]  /*86c0*/  IADD3 R6, P0, R6, UR17, RZ ;  /* 0x0000001106067c10 */ /* 0x000fe2000ff1e0ff */
[----:B------:R-:W-:-:S02]  /*86d0*/  ULDC.64 UR10, c[0x0][0x468] ;  /* 0x00011a00000a7ab9 */ /* 0x000fc40000000a00 */
[----:B------:R-:W-:Y:S01]  /*86e0*/  UIMAD UR15, UR15, UR10, URZ ;  /* 0x0000000a0f0f72a4 */ /* 0x000fe2000f8e023f */
[----:B------:R-:W-:Y:S01]  /*86f0*/  IADD3.X R7, R7, UR18, R5, P0, !PT ;  /* 0x0000001207077c10 */ /* 0x000fe200087fe405 */
[----:B------:R-:W-:Y:S01]  /*8700*/  IMAD.U32 R5, RZ, RZ, UR10 ;  /* 0x0000000aff057e24 */ /* 0x000fe2000f8e00ff */
[----:B------:R1:W2:Y:S01]  /*8710*/  LDS.128 R36, [R247+0xd000] ;  /* 0x00d00000f7247984 */ /* 0x0002a20000000c00 */
[----:B------:R-:W-:Y:S02]  /*8720*/  UIMAD UR11, UR57, UR11, UR15 ;  /* 0x0000000b390b72a4 */ /* 0x000fe4000f8e020f */
[----:B------:R-:W-:Y:S01]  /*8730*/  IMAD.WIDE.U32 R10, R5, UR57, R6 ;  /* 0x00000039050a7c25 */ /* 0x000fe2000f8e0006 */
[----:B------:R1:W3:Y:S04]  /*8740*/  LDS.128 R32, [R247+0xf000] ;  /* 0x00f00000f7207984 */ /* 0x0002e80000000c00 */
        /* <DEDUP_REMOVED lines=21> */
.L_x_878:
[----:B------:R-:W-:Y:S05]  /*88a0*/  BSYNC B0 ;  /* 0x0000000000007941 */ /* 0x000fea0003800000 */
.L_x_877:
        /* <DEDUP_REMOVED lines=16> */
.L_x_880:
[----:B------:R-:W-:Y:S05]  /*89b0*/  BSYNC B0 ;  /* 0x0000000000007941 */ /* 0x000fea0003800000 */
.L_x_879:
[----:B-1----:R1:W1:Y:S01]  /*89c0*/  LDS.128 R20, [R247+0x12000] ;  /* 0x01200000f7147984 */ /* 0x0022620000000c00 */
[----:B------:R-:W-:Y:S01]  /*89d0*/  UIMAD UR8, UR9, UR6, URZ ;  /* 0x00000006090872a4 */ /* 0x000fe2000f8e023f */
[----:B--2---:R-:W-:Y:S01]  /*89e0*/  IMAD.U32 R6, RZ, RZ, UR6 ;  /* 0x00000006ff067e24 */ /* 0x004fe2000f8e00ff */
        /* <DEDUP_REMOVED lines=28> */
.L_x_882:
[----:B------:R-:W-:Y:S05]  /*8bb0*/  BSYNC B0 ;  /* 0x0000000000007941 */ /* 0x000fea0003800000 */
.L_x_881:
        /* <DEDUP_REMOVED lines=15> */
.L_x_869:
[----:B------:R-:W-:Y:S05]  /*8cb0*/  BSYNC B1 ;  /* 0x0000000000017941 */ /* 0x000fea0003800000 */
.L_x_855:
        /* <DEDUP_REMOVED lines=8> */
.L_x_883:
[----:B------:R-:W-:Y:S05]  /*8d40*/  EXIT ;  /* 0x000000000000794d */ /* 0x000fea0003800000 */
.L_x_885:
        /* <DEDUP_REMOVED lines=11> */
.L_x_1603:


//--------------------- .text._ZN5flash44flash_bwd_dq_dk_dv_loop_seqk_parallel_kernelI23Flash_bwd_kernel_traitsILi192ELi64ELi64ELi8ELi4ELi2ELi2ELb1ELb1EN7cutlass10bfloat16_tE19Flash_kernel_traitsILi192ELi64ELi64ELi8ES3_EELb0ELb0ELb1ELb0ELb0ELb1ELb1EEEvNS_16Flash_bwd_paramsE --------------------------
	.section	.text._ZN5flash44flash_bwd_dq_dk_dv_loop_seqk_parallel_kernelI23Flash_bwd_kernel_traitsILi192ELi64ELi64ELi8ELi4ELi2ELi2ELb1ELb1EN7cutlass10bfloat16_tE19Flash_kernel_traitsILi192ELi64ELi64ELi8ES3_EELb0ELb0ELb1ELb0ELb0ELb1ELb1EEEvNS_16Flash_bwd_paramsE,"ax",@progbits
	.align	128
        .global         _ZN5flash44flash_bwd_dq_dk_dv_loop_seqk_parallel_kernelI23Flash_bwd_kernel_traitsILi192ELi64ELi64ELi8ELi4ELi2ELi2ELb1ELb1EN7cutlass10bfloat16_tE19Flash_kernel_traitsILi192ELi64ELi64ELi8ES3_EELb0ELb0ELb1ELb0ELb0ELb1ELb1EEEvNS_16Flash_bwd_paramsE
        .type           _ZN5flash44flash_bwd_dq_dk_dv_loop_seqk_parallel_kernelI23Flash_bwd_kernel_traitsILi192ELi64ELi64ELi8ELi4ELi2ELi2ELb1ELb1EN7cutlass10bfloat16_tE19Flash_kernel_traitsILi192ELi64ELi64ELi8ES3_EELb0ELb0ELb1ELb0ELb0ELb1ELb1EEEvNS_16Flash_bwd_paramsE,@function
        .size           _ZN5flash44flash_bwd_dq_dk_dv_loop_seqk_parallel_kernelI23Flash_bwd_kernel_traitsILi192ELi64ELi64ELi8ELi4ELi2ELi2ELb1ELb1EN7cutlass10bfloat16_tE19Flash_kernel_traitsILi192ELi64ELi64ELi8ES3_EELb0ELb0ELb1ELb0ELb0ELb1ELb1EEEvNS_16Flash_bwd_paramsE,(.L_x_1604 - _ZN5flash44flash_bwd_dq_dk_dv_loop_seqk_parallel_kernelI23Flash_bwd_kernel_traitsILi192ELi64ELi64ELi8ELi4ELi2ELi2ELb1ELb1EN7cutlass10bfloat16_tE19Flash_kernel_traitsILi192ELi64ELi64ELi8ES3_EELb0ELb0ELb1ELb0ELb0ELb1ELb1EEEvNS_16Flash_bwd_paramsE)
        .other          _ZN5flash44flash_bwd_dq_dk_dv_loop_seqk_parallel_kernelI23Flash_bwd_kernel_traitsILi192ELi64ELi64ELi8ELi4ELi2ELi2ELb1ELb1EN7cutlass10bfloat16_tE19Flash_kernel_traitsILi192ELi64ELi64ELi8ES3_EELb0ELb0ELb1ELb0ELb0ELb1ELb1EEEvNS_16Flash_bwd_paramsE,@"STO_CUDA_ENTRY STV_DEFAULT"
_ZN5flash44flash_bwd_dq_dk_dv_loop_seqk_parallel_kernelI23Flash_bwd_kernel_traitsILi192ELi64ELi64ELi8ELi4ELi2ELi2ELb1ELb1EN7cutlass10bfloat16_tE19Flash_kernel_traitsILi192ELi64ELi64ELi8ES3_EELb0ELb0ELb1ELb0ELb0ELb1ELb1EEEvNS_16Flash_bwd_paramsE:
.text._ZN5flash44flash_bwd_dq_dk_dv_loop_seqk_parallel_kernelI23Flash_bwd_kernel_traitsILi192ELi64ELi64ELi8ELi4ELi2ELi2ELb1ELb1EN7cutlass10bfloat16_tE19Flash_kernel_traitsILi192ELi64ELi64ELi8ES3_EELb0ELb0ELb1ELb0ELb0ELb1ELb1EEEvNS_16Flash_bwd_paramsE:
        /* <DEDUP_REMOVED lines=44> */
[----:B------:R-:W-:Y:S02]  /*02c0*/  LOP3.LUT R5, R6, 0xfffffff0, RZ, 0xc0, !PT ;  /* 0xfffffff006057812 */ /* 0x000fe400078ec0ff */
[----:B------:R-:W-:Y:S02]  /*02d0*/  SHF.R.S32.HI R3, RZ, 0x3, R20 ;  /* 0x00000003ff037819 */ /* 0x000fe40000011414 */
[----:B------:R-:W-:Y:S02]  /*02e0*/  LOP3.LUT R6, R20, 0xfffffff8, RZ, 0xc0, !PT ;  /* 0xfffffff814067812 */ /* 0x000fe400078ec0ff */
[----:B------:R-:W-:Y:S01]  /*02f0*/  LEA.HI R4, R2, R10, RZ, 0x3 ;  /* 0x0000000a02047211 */ /* 0x000fe200078f18ff */
[----:B------:R-:W-:-:S02]  /*0300*/  IMAD.IADD R2, R17, 0x1, -R0 ;  /* 0x0000000111027824 */ /* 0x000fc400078e0a00 */
[----:B------:R-:W-:Y:S01]  /*0310*/  IMAD.SHL.U32 R3, R3, 0x40, RZ ;  /* 0x0000004003037824 */ /* 0x000fe200078e00ff */
[----:B------:R-:W-:Y:S01]  /*0320*/  LOP3.LUT R4, R4, 0xfffffff8, RZ, 0xc0, !PT ;  /* 0xfffffff804047812 */ /* 0x000fe200078ec0ff */
[----:B------:R-:W-:Y:S01]  /*0330*/  IMAD.IADD R0, R17, 0x1, -R6 ;  /* 0x0000000111007824 */ /* 0x000fe200078e0a06 */
[----:B------:R-:W-:Y:S02]  /*0340*/  SHF.R.S32.HI R6, RZ, 0x1f, R2 ;  /* 0x0000001fff067819 */ /* 0x000fe40000011402 */
[----:B------:R-:W-:Y:S01]  /*0350*/  LOP3.LUT R3, R3, 0x1c0, RZ, 0xc0, !PT ;  /* 0x000001c003037812 */ /* 0x000fe200078ec0ff */
[----:B------:R-:W-:Y:S01]  /*0360*/  IMAD.SHL.U32 R7, R0, 0x8, RZ ;  /* 0x0000000800077824 */ /* 0x000fe200078e00ff */
[----:B------:R-:W-:Y:S01]  /*0370*/  LEA.HI R21, R6, R2, RZ, 0x2 ;  /* 0x0000000206157211 */ /* 0x000fe200078f10ff */
[----:B------:R-:W-:Y:S01]  /*0380*/  IMAD.IADD R10, R10, 0x1, -R4 ;  /* 0x000000010a0a7824 */ /* 0x000fe200078e0a04 */
[----:B------:R-:W-:Y:S01]  /*0390*/  LOP3.LUT P4, RZ, R0, 0x2, RZ, 0xc0, !PT ;  /* 0x0000000200ff7812 */ /* 0x000fe2000788c0ff */
[----:B------:R-:W-:Y:S01]  /*03a0*/  IMAD.IADD R4, R17, 0x1, -R5 ;  /* 0x0000000111047824 */ /* 0x000fe200078e0a05 */
[----:B------:R-:W-:-:S02]  /*03b0*/  LOP3.LUT R2, R3, 0x38, R7, 0xf8, !PT ;  /* 0x0000003803027812 */ /* 0x000fc400078ef807 */
[----:B------:R-:W-:Y:S02]  /*03c0*/  SHF.R.U32.HI R3, RZ, 0x3, R3 ;  /* 0x00000003ff037819 */ /* 0x000fe40000011603 */
[C---:B------:R-:W-:Y:S01]  /*03d0*/  LOP3.LUT P3, RZ, R0.reuse, 0x4, RZ, 0xc0, !PT ;  /* 0x0000000400ff7812 */ /* 0x040fe2000786c0ff */
[----:B------:R-:W-:Y:S01]  /*03e0*/  IMAD.SHL.U32 R0, R0, 0x40, RZ ;  /* 0x0000004000007824 */ /* 0x000fe200078e00ff */
[----:B------:R-:W-:Y:S01]  /*03f0*/  LOP3.LUT R12, R2, R3, RZ, 0x3c, !PT ;  /* 0x00000003020c7212 */ /* 0x000fe200078e3cff */
[----:B------:R-:W-:Y:S01]  /*0400*/  IMAD.SHL.U32 R2, R15, 0x10, RZ ;  /* 0x000000100f027824 */ /* 0x000fe200078e00ff */
[----:B------:R-:W-:Y:S02]  /*0410*/  SHF.R.S32.HI R5, RZ, 0x1f, R4 ;  /* 0x0000001fff057819 */ /* 0x000fe40000011404 */
[----:B------:R-:W-:Y:S02]  /*0420*/  LOP3.LUT R0, R0, 0x1c0, RZ, 0xc0, !PT ;  /* 0x000001c000007812 */ /* 0x000fe400078ec0ff */
[----:B------:R-:W-:-:S02]  /*0430*/  LEA.HI R3, R18, R17, RZ, 0x7 ;  /* 0x0000001112037211 */ /* 0x000fc400078f38ff */
[----:B------:R-:W-:Y:S02]  /*0440*/  LEA.HI R13, R5, R4, RZ, 0x3 ;  /* 0x00000004050d7211 */ /* 0x000fe400078f18ff */
[C---:B------:R-:W-:Y:S02]  /*0450*/  LOP3.LUT R5, R0.reuse, 0x8, R20, 0xf8, !PT ;  /* 0x0000000800057812 */ /* 0x040fe400078ef814 */
[----:B------:R-:W-:Y:S02]  /*0460*/  LOP3.LUT R8, R0, 0x10, R2, 0xf8, !PT ;  /* 0x0000001000087812 */ /* 0x000fe400078ef802 */
[----:B------:R-:W-:Y:S01]  /*0470*/  SHF.R.S32.HI R9, RZ, 0x7, R3 ;  /* 0x00000007ff097819 */ /* 0x000fe20000011403 */
[----:B------:R-:W-:Y:S01]  /*0480*/  IMAD.SHL.U32 R3, R14, 0x200, RZ ;  /* 0x000002000e037824 */ /* 0x000fe200078e00ff */
[----:B------:R-:W-:Y:S02]  /*0490*/  SHF.R.U32.HI R0, RZ, 0x3, R0 ;  /* 0x00000003ff007819 */ /* 0x000fe40000011600 */
[----:B------:R-:W-:Y:S01]  /*04a0*/  LOP3.LUT R7, R13, 0xfffffff8, RZ, 0xc0, !PT ;  /* 0xfffffff80d077812 */ /* 0x000fe200078ec0ff */
[----:B------:R-:W-:Y:S01]  /*04b0*/  IMAD R6, R9, 0x800, R3 ;  /* 0x0000080009067824 */ /* 0x000fe200078e0203 */
[----:B------:R-:W-:-:S02]  /*04c0*/  LOP3.LUT R2, R10, 0x1, RZ, 0xc0, !PT ;  /* 0x000000010a027812 */ /* 0x000fc400078ec0ff */
[----:B------:R-:W-:Y:S01]  /*04d0*/  LOP3.LUT R5, R5, R0, RZ, 0x3c, !PT ;  /* 0x0000000005057212 */ /* 0x000fe200078e3cff */
[----:B------:R-:W-:Y:S01]  /*04e0*/  IMAD.IADD R11, R4, 0x1, -R7 ;  /* 0x00000001040b7824 */ /* 0x000fe200078e0a07 */
[----:B------:R-:W-:Y:S02]  /*04f0*/  ISETP.NE.U32.AND P0, PT, R2, 0x1, PT ;  /* 0x000000010200780c */ /* 0x000fe40003f05070 */
[----:B------:R-:W-:Y:S01]  /*0500*/  LOP3.LUT R2, R8, 0x8, R20, 0xf8, !PT ;  /* 0x0000000808027812 */ /* 0x000fe200078ef814 */
[----:B------:R-:W-:Y:S01]  /*0510*/  IMAD.IADD R20, R6, 0x1, R5 ;  /* 0x0000000106147824 */ /* 0x000fe200078e0205 */
[----:B------:R-:W-:Y:S02]  /*0520*/  LOP3.LUT R4, R19, 0x7ffffffc, RZ, 0xc0, !PT ;  /* 0x7ffffffc13047812 */ /* 0x000fe400078ec0ff */
[----:B------:R-:W-:Y:S02]  /*0530*/  LEA.HI R5, R18, R17, RZ, 0x6 ;  /* 0x0000001112057211 */ /* 0x000fe400078f30ff */
[----:B------:R-:W-:Y:S01]  /*0540*/  LOP3.LUT R3, R3, R2, R0, 0xf6, !PT ;  /* 0x0000000203037212 */ /* 0x000fe200078ef600 */
[C---:B------:R-:W-:Y:S01]  /*0550*/  IMAD.IADD R6, R17.reuse, 0x1, -R4 ;  /* 0x0000000111067824 */ /* 0x040fe200078e0a04 */
[----:B------:R-:W-:Y:S01]  /*0560*/  SHF.R.S32.HI R2, RZ, 0x6, R5 ;  /* 0x00000006ff027819 */ /* 0x000fe20000011405 */
[C---:B------:R-:W-:Y:S01]  /*0570*/  IMAD.SHL.U32 R4, R10.reuse, 0x40, RZ ;  /* 0x000000400a047824 */ /* 0x040fe200078e00ff */
[----:B------:R-:W-:Y:S01]  /*0580*/  R2P PR, R10, 0x6 ;  /* 0x000000060a007804 */ /* 0x000fe20000000000 */
[----:B------:R-:W-:Y:S01]  /*0590*/  IMAD.SHL.U32 R17, R17, 0x2, RZ ;  /* 0x0000000211117824 */ /* 0x000fe200078e00ff */
[----:B------:R-:W-:Y:S01]  /*05a0*/  LOP3.LUT P6, RZ, R11, 0x2, RZ, 0xc0, !PT ;  /* 0x000000020bff7812 */ /* 0x000fe200078cc0ff */
[----:B------:R-:W-:Y:S01]  /*05b0*/  IMAD.SHL.U32 R0, R9, 0x20, RZ ;  /* 0x0000002009007824 */ /* 0x000fe200078e00ff */
[----:B------:R-:W-:Y:S01]  /*05c0*/  LOP3.LUT R4, R4, 0x1c0, RZ, 0xc0, !PT ;  /* 0x000001c004047812 */ /* 0x000fe200078ec0ff */
[C---:B------:R-:W-:Y:S01]  /*05d0*/  IMAD.SHL.U32 R5, R2.reuse, 0x8, RZ ;  /* 0x0000000802057824 */ /* 0x040fe200078e00ff */
[----:B------:R-:W-:Y:S01]  /*05e0*/  LOP3.LUT P5, RZ, R11, 0x4, RZ, 0xc0, !PT ;  /* 0x000000040bff7812 */ /* 0x000fe200078ac0ff */
[----:B------:R-:W-:Y:S01]  /*05f0*/  IMAD R10, R2, 0x200, R12 ;  /* 0x00000200020a7824 */ /* 0x000fe200078e020c */
[----:B------:R-:W-:Y:S01]  /*0600*/  LOP3.LUT R8, R0, 0x6, R17, 0xf8, !PT ;  /* 0x0000000600087812 */ /* 0x000fe200078ef811 */
[----:B------:R-:W-:Y:S01]  /*0610*/  IMAD.SHL.U32 R6, R6, 0x2, RZ ;  /* 0x0000000206067824 */ /* 0x000fe200078e00ff */
[----:B------:R-:W-:Y:S01]  /*0620*/  LOP3.LUT R7, R4, 0x20, R0, 0xf8, !PT ;  /* 0x0000002004077812 */ /* 0x000fe200078ef800 */
[----:B------:R-:W-:Y:S01]  /*0630*/  IMAD.SHL.U32 R9, R13, 0x40, RZ ;  /* 0x000000400d097824 */ /* 0x000fe200078e00ff */
[----:B------:R-:W-:Y:S01]  /*0640*/  LOP3.LUT R0, R5, 0x18, RZ, 0xc0, !PT ;  /* 0x0000001805007812 */ /* 0x000fe200078ec0ff */
[----:B------:R-:W-:Y:S01]  /*0650*/  IMAD.SHL.U32 R5, R14, 0x20, RZ ;  /* 0x000000200e057824 */ /* 0x000fe200078e00ff */
[----:B------:R-:W-:Y:S01]  /*0660*/  SHF.R.U32.HI R2, RZ, 0x3, R4 ;  /* 0x00000003ff027819 */ /* 0x000fe20000011604 */
[----:B------:R1:W-:Y:S01]  /*0670*/  STL [R1+0x74], R8 ;  /* 0x0000740801007387 */ /* 0x0003e20000100800 */
[----:B------:R-:W-:-:S02]  /*0680*/  LOP3.LUT R9, R9, 0xfffffe00, RZ, 0xc0, !PT ;  /* 0xfffffe0009097812 */ /* 0x000fc400078ec0ff */
[----:B------:R-:W-:Y:S02]  /*0690*/  LOP3.LUT R5, R0, 0x20, R5, 0xf8, !PT ;  /* 0x0000002000057812 */ /* 0x000fe400078ef805 */
[----:B------:R-:W-:Y:S02]  /*06a0*/  LOP3.LUT R7, R7, R2, RZ, 0x3c, !PT ;  /* 0x0000000207077212 */ /* 0x000fe400078e3cff */
[----:B------:R-:W-:Y:S01]  /*06b0*/  LOP3.LUT R0, R2, R4, R0, 0x1e, !PT ;  /* 0x0000000402007212 */ /* 0x000fe200078e1e00 */
[----:B------:R-:W-:Y:S01]  /*06c0*/  IMAD R2, R15, 0x400, R6 ;  /* 0x000004000f027824 */ /* 0x000fe200078e0206 */
[----:B------:R-:W-:Y:S01]  /*06d0*/  LEA R13, R10, UR5, 0x1 ;  /* 0x000000050a0d7c11 */ /* 0x000fe2000f8e08ff */
[----:B------:R-:W-:Y:S01]  /*06e0*/  IMAD.SHL.U32 R4, R11, 0x40, RZ ;  /* 0x000000400b047824 */ /* 0x000fe200078e00ff */
[----:B------:R-:W-:Y:S01]  /*06f0*/  LEA R3, R3, UR5, 0x1 ;  /* 0x0000000503037c11 */ /* 0x000fe2000f8e08ff */
[----:B------:R-:W-:-:S03]  /*0700*/  IMAD.IADD R11, R2, 0x1, R0 ;  /* 0x00000001020b7824 */ /* 0x000fc600078e0200 */
[----:B------:R-:W-:Y:S01]  /*0710*/  LOP3.LUT R0, R4, 0x1c0, RZ, 0xc0, !PT ;  /* 0x000001c004007812 */ /* 0x000fe200078ec0ff */
[----:B------:R-:W-:-:S03]  /*0720*/  IMAD.SHL.U32 R4, R14, 0x8, RZ ;  /* 0x000000080e047824 */ /* 0x000fc600078e00ff */
[----:B------:R-:W-:Y:S02]  /*0730*/  SHF.R.U32.HI R2, RZ, 0x3, R0 ;  /* 0x00000003ff027819 */ /* 0x000fe40000011600 */
[----:B------:R-:W-:Y:S02]  /*0740*/  LOP3.LUT R4, R0, 0x8, R4, 0xf8, !PT ;  /* 0x0000000800047812 */ /* 0x000fe400078ef804 */
[----:B------:R-:W-:Y:S02]  /*0750*/  LOP3.LUT R5, R2, R5, R0, 0x1e, !PT ;  /* 0x0000000502057212 */ /* 0x000fe400078e1e00 */
[----:B------:R-:W-:Y:S01]  /*0760*/  SHF.R.S32.HI R0, RZ, 0x2, R21 ;  /* 0x00000002ff007819 */ /* 0x000fe20000011415 */
[----:B-1----:R-:W-:Y:S01]  /*0770*/  IMAD R8, R16, 0x400, R6 ;  /* 0x0000040010087824 */ /* 0x002fe200078e0206 */
[----:B------:R-:W-:Y:S01]  /*0780*/  LOP3.LUT R2, R4, R2, RZ, 0x3c, !PT ;  /* 0x0000000204027212 */ /* 0x000fe200078e3cff */
[----:B------:R-:W-:Y:S02]  /*0790*/  IMAD.MOV.U32 R6, RZ, RZ, 0x20 ;  /* 0x00000020ff067424 */ /* 0x000fe400078e00ff */
[----:B------:R-:W-:-:S02]  /*07a0*/  IMAD R4, R16, 0x10, R0 ;  /* 0x0000001010047824 */ /* 0x000fc400078e0200 */
[----:B------:R-:W-:Y:S01]  /*07b0*/  IMAD.U32 R0, RZ, RZ, UR4 ;  /* 0x00000004ff007e24 */ /* 0x000fe2000f8e00ff */
[----:B-----5:R-:W-:Y:S01]  /*07c0*/  USHF.L.U32 UR4, UR47, 0x7, URZ ;  /* 0x000000072f047899 */ /* 0x020fe2000800063f */
[----:B------:R-:W-:Y:S01]  /*07d0*/  IMAD.IADD R12, R8, 0x1, R7 ;  /* 0x00000001080c7824 */ /* 0x000fe200078e0207 */
[----:B------:R1:W-:Y:S01]  /*07e0*/  STL [R1+0x70], R4 ;  /* 0x0000700401007387 */ /* 0x0003e20000100800 */
[--C-:B------:R-:W-:Y:S02]  /*07f0*/  IMAD R7, R16, 0x400, R9.reuse ;  /* 0x0000040010077824 */ /* 0x100fe400078e0209 */
[----:B------:R-:W-:Y:S01]  /*0800*/  IMAD R8, R15, 0x400, R9 ;  /* 0x000004000f087824 */ /* 0x000fe200078e0209 */
[----:B------:R-:W-:Y:S01]  /*0810*/  LOP3.LUT R9, R5, R9, RZ, 0xfc, !PT ;  /* 0x0000000905097212 */ /* 0x000fe200078efcff */
[----:B------:R-:W-:Y:S01]  /*0820*/  IMAD.U32 R0, RZ, RZ, UR4 ;  /* 0x00000004ff007e24 */ /* 0x000fe2000f8e00ff */
[----:B------:R-:W-:Y:S01]  /*0830*/  ULEA UR4, UR7, UR6, 0x18 ;  /* 0x0000000607047291 */ /* 0x000fe2000f8ec03f */
[----:B------:R-:W-:Y:S01]  /*0840*/  IMAD.IADD R7, R7, 0x1, R2 ;  /* 0x0000000107077824 */ /* 0x000fe200078e0202 */
[----:B------:R-:W-:Y:S01]  /*0850*/  USHF.R.S32.HI UR6, URZ, 0x1f, UR47 ;  /* 0x0000001f3f067899 */ /* 0x000fe2000801142f */
[----:B------:R-:W-:Y:S01]  /*0860*/  IMAD.IADD R8, R2, 0x1, R8 ;  /* 0x0000000102087824 */ /* 0x000fe200078e0208 */
[----:B------:R-:W-:Y:S01]  /*0870*/  USHF.R.S32.HI UR7, URZ, 0x1f, UR57 ;  /* 0x0000001f3f077899 */ /* 0x000fe20008011439 */
[----:B------:R-:W-:Y:S01]  /*0880*/  IMAD.MOV.U32 R5, RZ, RZ, 0x40 ;  /* 0x00000040ff057424 */ /* 0x000fe200078e00ff */
[----:B------:R2:W-:Y:S01]  /*0890*/  STL [R1+0x2c], R13 ;  /* 0x00002c0d01007387 */ /* 0x0005e20000100800 */
[----:B------:R-:W-:Y:S01]  /*08a0*/  LEA R14, R12, UR5, 0x1 ;  /* 0x000000050c0e7c11 */ /* 0x000fe2000f8e08ff */
[----:B------:R-:W-:Y:S01]  /*08b0*/  IMAD.U32 R0, RZ, RZ, UR6 ;  /* 0x00000006ff007e24 */ /* 0x000fe2000f8e00ff */
[----:B------:R-:W-:Y:S01]  /*08c0*/  UIADD3 UR6, UR5, 0x12000, URZ ;  /* 0x0001200005067890 */ /* 0x000fe2000fffe03f */
[----:B------:R-:W-:-:S02]  /*08d0*/  IMAD.MOV.U32 R0, RZ, RZ, -0x10 ;  /* 0xfffffff0ff007424 */ /* 0x000fc400078e00ff */
[----:B------:R-:W-:Y:S01]  /*08e0*/  IMAD.U32 R2, RZ, RZ, UR7 ;  /* 0x00000007ff027e24 */ /* 0x000fe2000f8e00ff */
[----:B------:R-:W-:Y:S01]  /*08f0*/  SEL R2, R6, 0xffffffe0, !P4 ;  /* 0xffffffe006027807 */ /* 0x000fe20006000000 */
[----:B------:R-:W-:Y:S01]  /*0900*/  UIADD3 UR7, UR5, 0xc000, URZ ;  /* 0x0000c00005077890 */ /* 0x000fe2000fffe03f */
[----:B------:R-:W-:Y:S01]  /*0910*/  SEL R10, R0, 0x10, !P0 ;  /* 0x00000010000a7807 */ /* 0x000fe20004000000 */
[----:B------:R-:W-:Y:S01]  /*0920*/  VIADD R12, R14, 0x20 ;  /* 0x000000200e0c7836 */ /* 0x000fe20000000000 */
[----:B------:R-:W-:Y:S01]  /*0930*/  LEA R0, R20, UR6, 0x1 ;  /* 0x0000000614007c11 */ /* 0x000fe2000f8e08ff */
[----:B------:R-:W-:Y:S01]  /*0940*/  @P1 VIADD R12, R14, 0xffffffe0 ;  /* 0xffffffe00e0c1836 */ /* 0x000fe20000000000 */
[C---:B-1----:R-:W-:Y:S02]  /*0950*/  SEL R4, R5.reuse, 0xffffffc0, !P3 ;  /* 0xffffffc005047807 */ /* 0x042fe40005800000 */
[----:B------:R-:W-:Y:S02]  /*0960*/  LEA R8, R8, UR6, 0x1 ;  /* 0x0000000608087c11 */ /* 0x000fe4000f8e08ff */
[----:B------:R-:W-:Y:S01]  /*0970*/  SEL R6, R6, 0xffffffe0, !P6 ;  /* 0xffffffe006067807 */ /* 0x000fe20007000000 */
[C---:B------:R-:W-:Y:S01]  /*0980*/  IMAD.IADD R252, R0.reuse, 0x1, R4 ;  /* 0x0000000100fc7824 */ /* 0x040fe200078e0204 */
[----:B------:R-:W-:Y:S01]  /*0990*/  SEL R5, R5, 0xffffffc0, !P5 ;  /* 0xffffffc005057807 */ /* 0x000fe20006800000 */
[----:B--2---:R-:W-:Y:S01]  /*09a0*/  IMAD.IADD R13, R0, 0x1, R2 ;  /* 0x00000001000d7824 */ /* 0x004fe200078e0202 */
[----:B------:R-:W-:-:S04]  /*09b0*/  IADD3 R2, R2, -0x6000, R0 ;  /* 0xffffa00002027810 */ /* 0x000fc80007ffe000 */
[----:B------:R1:W-:Y:S01]  /*09c0*/  STL [R1+0x4], R13 ;  /* 0x0000040d01007387 */ /* 0x0003e20000100800 */
[C---:B------:R-:W-:Y:S02]  /*09d0*/  IMAD.IADD R0, R4.reuse, 0x1, R2 ;  /* 0x0000000104007824 */ /* 0x040fe400078e0202 */
[----:B------:R-:W-:Y:S01]  /*09e0*/  IMAD.IADD R2, R4, 0x1, R3 ;  /* 0x0000000104027824 */ /* 0x000fe200078e0203 */
[----:B------:R-:W-:Y:S04]  /*09f0*/  STL [R1+0x48], R14 ;  /* 0x0000480e01007387 */ /* 0x000fe80000100800 */
[----:B------:R2:W-:Y:S01]  /*0a00*/  STL [R1+0x10], R0 ;  /* 0x0000100001007387 */ /* 0x0005e20000100800 */
[----:B-1----:R-:W-:Y:S02]  /*0a10*/  LEA R13, R11, UR7, 0x1 ;  /* 0x000000070b0d7c11 */ /* 0x002fe4000f8e08ff */
        /* <DEDUP_REMOVED lines=25> */
.L_x_916:
        /* <DEDUP_REMOVED lines=67> */
.L_x_886:
        /* <DEDUP_REMOVED lines=20> */
[----:B------:R-:W-:Y:S01]  /*1120*/  USHF.L.U32 UR16, UR47, 0x7, URZ ;  /* 0x000000072f107899 */ /* 0x000fe2000800063f */
[----:B------:R-:W-:Y:S01]  /*1130*/  ULDC UR10, c[0x0][0x394] ;  /* 0x0000e500000a7ab9 */ /* 0x000fe20000000800 */
[----:B------:R-:W-:Y:S01]  /*1140*/  ULDC.64 UR42, c[0x0][0x240] ;  /* 0x00009000002a7ab9 */ /* 0x000fe20000000a00 */
[----:B------:R-:W-:Y:S01]  /*1150*/  ULDC UR31, c[0x0][0x2dc] ;  /* 0x0000b700001f7ab9 */ /* 0x000fe20000000800 */
[----:B-1----:R-:W-:Y:S01]  /*1160*/  IABS R8, R9 ;  /* 0x0000000900087213 */ /* 0x002fe20000000000 */
[----:B------:R-:W-:Y:S01]  /*1170*/  ULDC UR53, c[0x0][0x270] ;  /* 0x00009c0000357ab9 */ /* 0x000fe20000000800 */
[----:B------:R-:W-:Y:S01]  /*1180*/  USEL UR45, UR16, URZ, UP0 ;  /* 0x0000003f102d7287 */ /* 0x000fe20008000000 */
[----:B------:R-:W-:Y:S01]  /*1190*/  ISETP.NE.AND P3, PT, R9, RZ, PT ;  /* 0x000000ff0900720c */ /* 0x000fe20003f65270 */
[----:B------:R-:W1:Y:S01]  /*11a0*/  I2F.RP R4, R8 ;  /* 0x0000000800047306 */ /* 0x000e620000209400 */
[----:B------:R-:W-:-:S02]  /*11b0*/  UIMAD.WIDE.U32 UR16, UR6, UR42, URZ ;  /* 0x0000002a061072a5 */ /* 0x000fc4000f8e003f */
[----:B------:R-:W-:Y:S02]  /*11c0*/  UIMAD UR22, UR6, UR43, URZ ;  /* 0x0000002b061672a4 */ /* 0x000fe4000f8e023f */
[----:B--2---:R-:W-:Y:S02]  /*11d0*/  UIMAD.WIDE.U32 UR34, UR13, UR14, URZ ;  /* 0x0000000e0d2272a5 */ /* 0x004fe4000f8e003f */
[----:B------:R-:W-:Y:S02]  /*11e0*/  UIADD3 UR49, UR19, UR23, URZ ;  /* 0x0000001713317290 */ /* 0x000fe4000fffe03f */
[----:B------:R-:W-:Y:S02]  /*11f0*/  UIMAD UR46, UR13, UR15, UR35 ;  /* 0x0000000f0d2e72a4 */ /* 0x000fe4000f8e0223 */
[----:B------:R-:W-:Y:S02]  /*1200*/  @!UP2 UIMAD UR35, UR47, UR11, UR7 ;  /* 0x0000000b2f23a2a4 */ /* 0x000fe4000f8e0207 */
[----:B------:R-:W-:Y:S01]  /*1210*/  UIADD3 UR13, UR12, 0x3f, URZ ;  /* 0x0000003f0c0d7890 */ /* 0x000fe2000fffe03f */
[----:B-1----:R-:W1:Y:S01]  /*1220*/  MUFU.RCP R4, R4 ;  /* 0x0000000400047308 */ /* 0x002e620000001000 */
[----:B------:R-:W-:-:S02]  /*1230*/  UIADD3 UR7, UR12, 0x40, UR27 ;  /* 0x000000400c077890 */ /* 0x000fc4000fffe01b */
[----:B------:R-:W-:Y:S02]  /*1240*/  USHF.R.S32.HI UR21, URZ, 0x1f, UR13 ;  /* 0x0000001f3f157899 */ /* 0x000fe4000801140d */
[----:B------:R-:W-:Y:S01]  /*1250*/  UIADD3 UR7, UR7, UR10, -UR5 ;  /* 0x0000000a07077290 */ /* 0x000fe2000fffe805 */
[----:B------:R-:W-:Y:S01]  /*1260*/  @UP2 ULDC.64 UR14, c[0x0][0x420] ;  /* 0x00010800000e2ab9 */ /* 0x000fe20000000a00 */
[----:B------:R-:W-:Y:S02]  /*1270*/  ULEA.HI UR21, UR21, UR13, URZ, 0x6 ;  /* 0x0000000d15157291 */ /* 0x000fe4000f8f303f */
[----:B------:R-:W-:Y:S02]  /*1280*/  @UP2 UIMAD.WIDE.U32 UR40, UR6, UR14, URZ ;  /* 0x0000000e062822a5 */ /* 0x000fe4000f8e003f */
[----:B------:R-:W-:Y:S02]  /*1290*/  UIADD3 UR13, UR7, 0x3f, URZ ;  /* 0x0000003f070d7890 */ /* 0x000fe4000fffe03f */
[----:B------:R-:W-:-:S02]  /*12a0*/  UIMAD UR7, UR28, UR47, URZ ;  /* 0x0000002f1c0772a4 */ /* 0x000fc4000f8e023f */
[----:B------:R-:W-:Y:S01]  /*12b0*/  @UP2 UIMAD UR51, UR6, UR15, UR41 ;  /* 0x0000000f063322a4 */ /* 0x000fe2000f8e0229 */
[----:B-1----:R-:W-:Y:S01]  /*12c0*/  VIADD R4, R4, 0xffffffe ;  /* 0x0ffffffe04047836 */ /* 0x002fe20000000000 */
[----:B------:R-:W-:Y:S02]  /*12d0*/  UIMAD.WIDE UR10, UR31, UR53, URZ ;  /* 0x000000351f0a72a5 */ /* 0x000fe4000f8e023f */
[----:B------:R-:W-:Y:S01]  /*12e0*/  UIMAD.WIDE.U32 UR14, UR47, UR60, URZ ;  /* 0x0000003c2f0e72a5 */ /* 0x000fe2000f8e003f */
[----:B------:R-:W1:Y:S01]  /*12f0*/  F2I.FTZ.U32.TRUNC.NTZ R5, R4 ;  /* 0x0000000400057305 */ /* 0x000e62000021f000 */
[----:B------:R-:W-:Y:S02]  /*1300*/  UIMAD UR7, UR59, UR60, UR7 ;  /* 0x0000003c3b0772a4 */ /* 0x000fe4000f8e0207 */
[----:B------:R-:W-:Y:S02]  /*1310*/  @UP2 UIADD3 UR49, UR17, UR22, URZ ;  /* 0x0000001611312290 */ /* 0x000fe4000fffe03f */
[----:B------:R-:W-:-:S02]  /*1320*/  USEL UR56, UR18, UR16, !UP2 ;  /* 0x0000001012387287 */ /* 0x000fc4000d000000 */
[----:B------:R-:W-:Y:S02]  /*1330*/  UIMAD UR17, UR11, UR14, URZ ;  /* 0x0000000e0b1172a4 */ /* 0x000fe4000f8e023f */
[----:B------:R-:W-:Y:S02]  /*1340*/  UIADD3 UR7, UR15, UR7, URZ ;  /* 0x000000070f077290 */ /* 0x000fe4000fffe03f */
[----:B------:R-:W-:Y:S01]  /*1350*/  USHF.R.S32.HI UR16, URZ, 0x1f, UR13 ;  /* 0x0000001f3f107899 */ /* 0x000fe2000801140d */
[----:B------:R-:W-:Y:S01]  /*1360*/  ULDC.U8 UR29, c[0x0][0x3d8] ;  /* 0x0000f600001d7ab9 */ /* 0x000fe20000000000 */
[----:B------:R-:W-:Y:S01]  /*1370*/  UIMAD.WIDE.U32 UR18, UR10, UR14, URZ ;  /* 0x0000000e0a1272a5 */ /* 0x000fe2000f8e003f */
[----:B-1----:R-:W-:Y:S01]  /*1380*/  IMAD.MOV R4, RZ, RZ, -R5 ;  /* 0x000000ffff047224 */ /* 0x002fe200078e0a05 */
[----:B------:R-:W-:Y:S02]  /*1390*/  UIMAD UR7, UR10, UR7, UR17 ;  /* 0x000000070a0772a4 */ /* 0x000fe4000f8e0211 */
[----:B------:R-:W-:Y:S01]  /*13a0*/  UISETP.NE.AND UP3, UPT, UR29, URZ, UPT ;  /* 0x0000003f1d00728c */ /* 0x000fe2000bf65270 */
[----:B------:R-:W-:Y:S01]  /*13b0*/  IMAD R6, R4, R8, RZ ;  /* 0x0000000804067224 */ /* 0x000fe200078e02ff */
[----:B------:R-:W-:Y:S01]  /*13c0*/  ULEA.HI UR16, UR16, UR13, URZ, 0x6 ;  /* 0x0000000d10107291 */ /* 0x000fe2000f8f303f */
[----:B------:R-:W-:Y:S01]  /*13d0*/  IMAD.MOV.U32 R4, RZ, RZ, RZ ;  /* 0x000000ffff047224 */ /* 0x000fe200078e00ff */
[----:B------:R-:W-:-:S02]  /*13e0*/  USHF.L.U64.HI UR20, UR47, 0x7, UR59 ;  /* 0x000000072f147899 */ /* 0x000fc4000801023b */
[----:B------:R-:W-:Y:S01]  /*13f0*/  UIADD3 UR48, UR19, UR7, URZ ;  /* 0x0000000713307290 */ /* 0x000fe2000fffe03f */
[----:B------:R-:W-:Y:S01]  /*1400*/  IMAD.HI.U32 R4, R5, R6, R4 ;  /* 0x0000000605047227 */ /* 0x000fe200078e0004 */
[----:B------:R-:W-:Y:S01]  /*1410*/  MOV R5, R7 ;  /* 0x0000000700057202 */ /* 0x000fe20000000f00 */
[----:B------:R-:W-:Y:S02]  /*1420*/  USHF.R.S32.HI UR13, URZ, 0x6, UR21 ;  /* 0x000000063f0d7899 */ /* 0x000fe40008011415 */
[----:B------:R-:W-:Y:S02]  /*1430*/  USHF.R.S32.HI UR7, URZ, 0x6, UR16 ;  /* 0x000000063f077899 */ /* 0x000fe40008011410 */
[----:B------:R-:W-:Y:S01]  /*1440*/  IMAD.HI.U32 R4, R4, R5, RZ ;  /* 0x0000000504047227 */ /* 0x000fe200078e00ff */
[----:B------:R-:W-:Y:S02]  /*1450*/  USEL UR44, UR20, URZ, UP0 ;  /* 0x0000003f142c7287 */ /* 0x000fe40008000000 */
[----:B------:R-:W-:Y:S01]  /*1460*/  UISETP.LT.AND UP0, UPT, UR13, UR7, UPT ;  /* 0x000000070d00728c */ /* 0x000fe2000bf01270 */
[----:B------:R-:W-:Y:S01]  /*1470*/  IMAD.MOV R6, RZ, RZ, -R4 ;  /* 0x000000ffff067224 */ /* 0x000fe200078e0a04 */
[----:B------:R-:W-:Y:S01]  /*1480*/  ULDC UR52, c[0x0][0x2c4] ;  /* 0x0000b10000347ab9 */ /* 0x000fe20000000800 */
[----:B------:R-:W-:-:S02]  /*1490*/  UISETP.NE.AND UP1, UPT, UR32, -0x1, UPT ;  /* 0xffffffff2000788c */ /* 0x000fc4000bf25270 */
[C---:B------:R-:W-:Y:S01]  /*14a0*/  IMAD R5, R8.reuse, R6, R5 ;  /* 0x0000000608057224 */ /* 0x040fe200078e0205 */
[----:B------:R-:W-:Y:S02]  /*14b0*/  @UP3 UIMAD UR16, UR47, UR52, URZ ;  /* 0x000000342f1032a4 */ /* 0x000fe4000f8e023f */
[----:B------:R-:W-:Y:S02]  /*14c0*/  USEL UR36, UR13, UR7, UP0 ;  /* 0x000000070d247287 */ /* 0x000fe40008000000 */
[----:B------:R-:W-:Y:S01]  /*14d0*/  ISETP.GT.U32.AND P1, PT, R8, R5, PT ;  /* 0x000000050800720c */ /* 0x000fe20003f24070 */
[----:B------:R-:W-:Y:S02]  /*14e0*/  @UP3 USEL UR13, UR16, UR6, !UP2 ;  /* 0x00000006100d3287 */ /* 0x000fe4000d000000 */
[----:B------:R-:W-:Y:S01]  /*14f0*/  ULEA UR16, UR36, 0xffffffc0, 0x6 ;  /* 0xffffffc024107891 */ /* 0x000fe2000f8e303f */
[----:B------:R-:W-:Y:S01]  /*1500*/  @UP3 ULDC UR7, c[0x0][0x2e4] ;  /* 0x0000b90000073ab9 */ /* 0x000fe20000000800 */
[----:B------:R-:W-:-:S02]  /*1510*/  UIMAD.WIDE.U32 UR14, UR10, UR6, URZ ;  /* 0x000000060a0e72a5 */ /* 0x000fc4000f8e003f */
[----:B------:R-:W-:Y:S02]  /*1520*/  @UP3 UIMAD UR21, UR57, UR7, UR13 ;  /* 0x00000007391532a4 */ /* 0x000fe4000f8e020d */
[----:B------:R-:W-:Y:S02]  /*1530*/  USHF.R.S32.HI UR20, URZ, 0x1f, UR16 ;  /* 0x0000001f3f147899 */ /* 0x000fe40008011410 */
[----:B------:R-:W-:Y:S02]  /*1540*/  UIADD3 UR7, UP0, UR16, UR45, URZ ;  /* 0x0000002d10077290 */ /* 0x000fe4000ff1e03f */
[----:B------:R-:W-:Y:S01]  /*1550*/  @!P1 IMAD.IADD R5, R5, 0x1, -R8 ;  /* 0x0000000105059824 */ /* 0x000fe200078e0a08 */
[----:B------:R-:W-:Y:S01]  /*1560*/  @!P1 IADD3 R4, R4, 0x1, RZ ;  /* 0x0000000104049810 */ /* 0x000fe20007ffe0ff */
[----:B------:R-:W-:Y:S01]  /*1570*/  USEL UR58, UR18, UR14, !UP2 ;  /* 0x0000000e123a7287 */ /* 0x000fe2000d000000 */
[----:B------:R-:W-:Y:S01]  /*1580*/  PLOP3.LUT P1, PT, PT, PT, UP3, 0x80, 0x0 ;  /* 0x000000000000781c */ /* 0x000fe20003f2f038 */
[----:B------:R-:W-:Y:S01]  /*1590*/  UIMAD UR14, UR11, UR6, URZ ;  /* 0x000000060b0e72a4 */ /* 0x000fe2000f8e023f */
[----:B------:R-:W-:Y:S01]  /*15a0*/  ISETP.GE.U32.AND P0, PT, R5, R8, PT ;  /* 0x000000080500720c */ /* 0x000fe20003f06070 */
[----:B------:R-:W-:Y:S01]  /*15b0*/  ULDC.U8 UR30, c[0x0][0x480] ;  /* 0x00012000001e7ab9 */ /* 0x000fe20000000000 */
[----:B------:R-:W-:Y:S01]  /*15c0*/  LOP3.LUT R5, R9, UR57, RZ, 0x3c, !PT ;  /* 0x0000003909057c12 */ /* 0x000fe2000f8e3cff */
[----:B------:R-:W-:-:S02]  /*15d0*/  UIADD3.X UR13, UR20, UR44, URZ, UP0, !UPT ;  /* 0x0000002c140d7290 */ /* 0x000fc400087fe43f */
[----:B------:R-:W-:Y:S01]  /*15e0*/  UIMAD UR11, UR11, UR7, URZ ;  /* 0x000000070b0b72a4 */ /* 0x000fe2000f8e023f */
[----:B------:R-:W-:Y:S01]  /*15f0*/  ISETP.GE.AND P2, PT, R5, RZ, PT ;  /* 0x000000ff0500720c */ /* 0x000fe20003f46270 */
[----:B------:R-:W-:Y:S02]  /*1600*/  @UP1 UIADD3 UR24, UR25, UR32, URZ ;  /* 0x0000002019181290 */ /* 0x000fe4000fffe03f */
[----:B------:R-:W-:Y:S02]  /*1610*/  @UP1 UIADD3 UR33, UR25, UR32, URZ ;  /* 0x0000002019211290 */ /* 0x000fe4000fffe03f */
[----:B------:R-:W-:Y:S02]  /*1620*/  UIMAD UR50, UR57, UR31, URZ ;  /* 0x0000001f393272a4 */ /* 0x000fe4000f8e023f */
[----:B------:R-:W-:Y:S01]  /*1630*/  @P0 VIADD R4, R4, 0x1 ;  /* 0x0000000104040836 */ /* 0x000fe20000000000 */
[----:B------:R-:W-:Y:S01]  /*1640*/  PLOP3.LUT P0, PT, PT, PT, UP1, 0x80, 0x0 ;  /* 0x000000000000781c */ /* 0x000fe20003f0f018 */
[----:B------:R-:W-:Y:S01]  /*1650*/  UISETP.NE.AND UP4, UPT, UR30, URZ, UPT ;  /* 0x0000003f1e00728c */ /* 0x000fe2000bf85270 */
[----:B------:R-:W-:-:S02]  /*1660*/  @UP1 ULDC.64 UR28, c[0x0][0x250] ;  /* 0x00009400001c1ab9 */ /* 0x000fc40000000a00 */
[----:B------:R-:W-:Y:S01]  /*1670*/  @UP1 ULDC.64 UR30, c[0x0][0x248] ;  /* 0x00009200001e1ab9 */ /* 0x000fe20000000a00 */
[----:B------:R-:W-:Y:S01]  /*1680*/  UIMAD.WIDE.U32 UR22, UR10, UR7, URZ ;  /* 0x000000070a1672a5 */ /* 0x000fe2000f8e003f */
[----:B------:R-:W-:Y:S01]  /*1690*/  IMAD.MOV.U32 R5, RZ, RZ, R4 ;  /* 0x000000ffff057224 */ /* 0x000fe200078e0004 */
[----:B------:R-:W-:Y:S02]  /*16a0*/  @UP2 UIADD3 UR48, UR15, UR14, URZ ;  /* 0x0000000e0f302290 */ /* 0x000fe4000fffe03f */
[----:B------:R-:W-:Y:S02]  /*16b0*/  UIMAD UR7, UR10, UR13, UR11 ;  /* 0x0000000d0a0772a4 */ /* 0x000fe4000f8e020b */
[----:B------:R-:W-:Y:S01]  /*16c0*/  @UP1 UIMAD.WIDE.U32 UR14, UR24, UR30, URZ ;  /* 0x0000001e180e12a5 */ /* 0x000fe2000f8e003f */
[----:B------:R-:W-:Y:S01]  /*16d0*/  @!P2 IADD3 R5, -R5, RZ, RZ ;  /* 0x000000ff0505a210 */ /* 0x000fe20007ffe1ff */
[----:B------:R-:W-:Y:S01]  /*16e0*/  @UP1 UIMAD.WIDE.U32 UR10, UR33, UR28, URZ ;  /* 0x0000001c210a12a5 */ /* 0x000fe2000f8e003f */
[----:B------:R-:W-:Y:S01]  /*16f0*/  @!P3 LOP3.LUT R5, RZ, R9, RZ, 0x33, !PT ;  /* 0x00000009ff05b212 */ /* 0x000fe200078e33ff */
[----:B------:R-:W-:-:S02]  /*1700*/  @!UP3 UIMAD UR17, UR47, UR53, UR57 ;  /* 0x000000352f11b2a4 */ /* 0x000fc4000f8e0239 */
[----:B------:R-:W-:Y:S02]  /*1710*/  @UP1 UIMAD UR18, UR24, UR31, URZ ;  /* 0x0000001f181212a4 */ /* 0x000fe4000f8e023f */
[----:B------:R-:W-:Y:S02]  /*1720*/  @UP1 UIMAD UR13, UR33, UR29, URZ ;  /* 0x0000001d210d12a4 */ /* 0x000fe4000f8e023f */
[----:B------:R-:W-:Y:S02]  /*1730*/  @!UP3 UIMAD UR21, UR17, UR52, URZ ;  /* 0x000000341115b2a4 */ /* 0x000fe4000f8e023f */
[----:B------:R-:W-:Y:S02]  /*1740*/  USEL UR53, UR46, URZ, UP4 ;  /* 0x0000003f2e357287 */ /* 0x000fe4000a000000 */
[----:B------:R-:W-:Y:S02]  /*1750*/  USHF.R.S32.HI UR37, URZ, 0x1f, UR27 ;  /* 0x0000001f3f257899 */ /* 0x000fe4000801141b */
[----:B------:R-:W-:-:S02]  /*1760*/  @!UP2 UIADD3 UR51, UR39, UR35, URZ ;  /* 0x000000232733a290 */ /* 0x000fc4000fffe03f */
[----:B------:R-:W-:Y:S02]  /*1770*/  USHF.R.S32.HI UR55, URZ, 0x1f, UR50 ;  /* 0x0000001f3f377899 */ /* 0x000fe40008011432 */
[----:B------:R-:W-:Y:S02]  /*1780*/  USEL UR54, UR34, URZ, UP4 ;  /* 0x0000003f22367287 */ /* 0x000fe4000a000000 */
        /* <DEDUP_REMOVED lines=18> */
.L_x_888:
        /* <DEDUP_REMOVED lines=13> */
.L_x_889:
        /* <DEDUP_REMOVED lines=11> */
.L_x_890:
[----:B------:R-:W-:Y:S02]  /*1a30*/  ULDC UR6, c[0x0][0x270] ;  /* 0x00009c0000067ab9 */ /* 0x000fe40000000800 */
[----:B------:R-:W-:-:S04]  /*1a40*/  UIMAD UR6, UR47, UR6, UR57 ;  /* 0x000000062f0672a4 */ /* 0x000fc8000f8e0239 */
[----:B------:R-:W-:-:S12]  /*1a50*/  UIMAD UR6, UR6, UR60, URZ ;  /* 0x0000003c060672a4 */ /* 0x000fd8000f8e023f */
.L_x_891:
[----:B------:R-:W1:Y:S01]  /*1a60*/  S2R R26, SR_TID.X ;  /* 0x00000000001a7919 */ /* 0x000e620000002100 */
[----:B------:R-:W2:Y:S01]  /*1a70*/  LDC.64 R12, c[0x0][0x420] ;  /* 0x00010800ff0c7b82 */ /* 0x000ea20000000a00 */
[----:B------:R-:W-:Y:S01]  /*1a80*/  ULDC UR10, c[0x0][0x2dc] ;  /* 0x0000b700000a7ab9 */ /* 0x000fe20000000800 */
[----:B------:R-:W-:Y:S01]  /*1a90*/  ULDC UR11, c[0x0][0x270] ;  /* 0x00009c00000b7ab9 */ /* 0x000fe20000000800 */
[----:B------:R-:W-:Y:S01]  /*1aa0*/  UIADD3 UR24, UR16, UR6, URZ ;  /* 0x0000000610187290 */ /* 0x000fe2000fffe03f */
[----:B------:R-:W-:Y:S01]  /*1ab0*/  BSSY B1, `(.L_x_887) ;  /* 0x00006ec000017945 */ /* 0x000fe20003800000 */
        /* <DEDUP_REMOVED lines=9> */
[----:B------:R-:W-:Y:S02]  /*1b50*/  UIADD3 UR21, UR16, UR21, URZ ;  /* 0x0000001510157290 */ /* 0x000fe4000fffe03f */
[----:B------:R-:W-:Y:S01]  /*1b60*/  UIMAD UR11, UR57, UR11, UR13 ;  /* 0x0000000b390b72a4 */ /* 0x000fe2000f8e020d */
[----:B------:R-:W-:Y:S01]  /*1b70*/  ULDC.64 UR34, c[0x0][0x210] ;  /* 0x0000840000227ab9 */ /* 0x000fe20000000a00 */
[----:B------:R-:W-:Y:S01]  /*1b80*/  ULDC.64 UR40, c[0x0][0x2b0] ;  /* 0x0000ac0000287ab9 */ /* 0x000fe20000000a00 */
[----:B--2---:R-:W-:-:S04]  /*1b90*/  IMAD R14, R12, UR20, RZ ;  /* 0x000000140c0e7c24 */ /* 0x004fc8000f8e02ff */
[----:B------:R-:W-:Y:S01]  /*1ba0*/  IMAD R14, R13, UR16, R14 ;  /* 0x000000100d0e7c24 */ /* 0x000fe2000f8e020e */
[----:B-1----:R-:W-:-:S04]  /*1bb0*/  SHF.R.S32.HI R27, RZ, 0x1f, R26 ;  /* 0x0000001fff1b7819 */ /* 0x002fc8000001141a */
[CC--:B------:R-:W-:Y:S02]  /*1bc0*/  LEA.HI R25, R27.reuse, R26.reuse, RZ, 0x3 ;  /* 0x0000001a1b197211 */ /* 0x0c0fe400078f18ff */
[----:B------:R-:W-:Y:S02]  /*1bd0*/  LEA.HI R17, R27, R26, RZ, 0x5 ;  /* 0x0000001a1b117211 */ /* 0x000fe400078f28ff */
[----:B------:R-:W-:Y:S02]  /*1be0*/  SHF.R.S32.HI R4, RZ, 0x3, R25 ;  /* 0x00000003ff047819 */ /* 0x000fe40000011419 */
[----:B------:R-:W-:Y:S02]  /*1bf0*/  LOP3.LUT R6, R25, 0xfffffff8, RZ, 0xc0, !PT ;  /* 0xfffffff819067812 */ /* 0x000fe400078ec0ff */
[----:B------:R-:W-:Y:S02]  /*1c00*/  SHF.R.S32.HI R19, RZ, 0x1f, R4 ;  /* 0x0000001fff137819 */ /* 0x000fe40000011404 */
[----:B------:R-:W-:Y:S01]  /*1c10*/  IADD3 R10, P1, R4, UR16, RZ ;  /* 0x00000010040a7c10 */ /* 0x000fe2000ff3e0ff */
[----:B------:R-:W-:-:S03]  /*1c20*/  IMAD.IADD R24, R26, 0x1, -R6 ;  /* 0x000000011a187824 */ /* 0x000fc600078e0a06 */
[----:B------:R-:W-:Y:S01]  /*1c30*/  IADD3.X R7, R19, UR20, RZ, P1, !PT ;  /* 0x0000001413077c10 */ /* 0x000fe20008ffe4ff */
[----:B------:R-:W-:Y:S01]  /*1c40*/  IMAD.SHL.U32 R6, R24, 0x8, RZ ;  /* 0x0000000818067824 */ /* 0x000fe200078e00ff */
[----:B------:R-:W-:-:S03]  /*1c50*/  USHF.R.S32.HI UR20, URZ, 0x1f, UR6 ;  /* 0x0000001f3f147899 */ /* 0x000fc60008011406 */
[----:B------:R-:W-:Y:S01]  /*1c60*/  IMAD R8, R7, UR42, RZ ;  /* 0x0000002a07087c24 */ /* 0x000fe2000f8e02ff */
[----:B------:R-:W-:Y:S01]  /*1c70*/  SHF.R.S32.HI R7, RZ, 0x1f, R6 ;  /* 0x0000001fff077819 */ /* 0x000fe20000011406 */
[----:B------:R-:W-:Y:S02]  /*1c80*/  ULEA.HI UR20, UR20, UR6, URZ, 0x6 ;  /* 0x0000000614147291 */ /* 0x000fe4000f8f303f */
[----:B------:R-:W-:Y:S01]  /*1c90*/  IMAD R15, R10, UR43, R8 ;  /* 0x0000002b0a0f7c24 */ /* 0x000fe2000f8e0208 */
[----:B------:R-:W-:Y:S01]  /*1ca0*/  IADD3 R8, P1, R6, UR7, RZ ;  /* 0x0000000706087c10 */ /* 0x000fe2000ff3e0ff */
[----:B------:R-:W-:Y:S01]  /*1cb0*/  IMAD.WIDE.U32 R10, R10, UR42, R6 ;  /* 0x0000002a0a0a7c25 */ /* 0x000fe2000f8e0006 */
[----:B------:R-:W-:Y:S02]  /*1cc0*/  USHF.L.U32 UR7, UR14, 0x6, URZ ;  /* 0x000000060e077899 */ /* 0x000fe4000800063f */
[----:B------:R-:W-:Y:S01]  /*1cd0*/  IADD3.X R9, R7, UR51, RZ, P1, !PT ;  /* 0x0000003307097c10 */ /* 0x000fe20008ffe4ff */
[----:B------:R-:W-:Y:S01]  /*1ce0*/  USHF.R.S32.HI UR20, URZ, 0x6, UR20 ;  /* 0x000000063f147899 */ /* 0x000fe20008011414 */
[----:B------:R-:W-:Y:S01]  /*1cf0*/  IADD3 R10, P2, R10, UR56, RZ ;  /* 0x000000380a0a7c10 */ /* 0x000fe2000ff5e0ff */
[----:B------:R-:W-:Y:S01]  /*1d00*/  UIADD3 UR15, UP2, UP0, UR22, UR7, UR50 ;  /* 0x00000007160f7290 */ /* 0x000fe2000f85e032 */
[----:B------:R-:W-:-:S02]  /*1d10*/  IMAD.WIDE.U32 R8, R12, UR16, R8 ;  /* 0x000000100c087c25 */ /* 0x000fc4000f8e0008 */
[----:B------:R-:W-:Y:S01]  /*1d20*/  IADD3.X R11, R11, UR49, R15, P2, !PT ;  /* 0x000000310b0b7c10 */ /* 0x000fe200097fe40f */
[----:B------:R-:W-:Y:S01]  /*1d30*/  USHF.R.S32.HI UR7, URZ, 0x1f, UR7 ;  /* 0x0000001f3f077899 */ /* 0x000fe20008011407 */
[----:B------:R-:W-:Y:S01]  /*1d40*/  IMAD.IADD R9, R9, 0x1, R14 ;  /* 0x0000000109097824 */ /* 0x000fe200078e020e */
[----:B------:R-:W-:Y:S01]  /*1d50*/  LOP3.LUT R14, R17, 0xffffffe0, RZ, 0xc0, !PT ;  /* 0xffffffe0110e7812 */ /* 0x000fe200078ec0ff */
[----:B------:R-:W-:Y:S01]  /*1d60*/  IMAD.U32 R15, RZ, RZ, UR10 ;  /* 0x0000000aff0f7e24 */ /* 0x000fe2000f8e00ff */
[----:B------:R-:W-:Y:S01]  /*1d70*/  SHF.R.S32.HI R17, RZ, 0x5, R17 ;  /* 0x00000005ff117819 */ /* 0x000fe20000011411 */
[----:B------:R-:W-:Y:S01]  /*1d80*/  UIADD3.X UR6, UR52, UR7, UR55, UP2, UP0 ;  /* 0x0000000734067290 */ /* 0x000fe200097e0437 */
[----:B------:R-:W-:Y:S01]  /*1d90*/  IMAD.WIDE.U32 R10, R16, UR57, R10 ;  /* 0x00000039100a7c25 */ /* 0x000fe2000f8e000a */
[----:B------:R-:W-:Y:S02]  /*1da0*/  UIADD3 UR7, UP3, UP2, UR54, UR15, UR58 ;  /* 0x0000000f36077290 */ /* 0x000fe4000fa7e03a */
[----:B------:R-:W-:Y:S01]  /*1db0*/  UIMAD UR10, UR17, UR18, URZ ;  /* 0x00000012110a72a4 */ /* 0x000fe2000f8e023f */
[----:B------:R-:W-:Y:S01]  /*1dc0*/  IMAD.IADD R14, R26, 0x1, -R14 ;  /* 0x000000011a0e7824 */ /* 0x000fe200078e0a0e */
[----:B------:R-:W-:Y:S01]  /*1dd0*/  UIADD3.X UR6, UR53, UR6, UR48, UP3, UP2 ;  /* 0x0000000635067290 */ /* 0x000fe20009fe4430 */
[----:B------:R-:W-:Y:S01]  /*1de0*/  IMAD.WIDE.U32 R8, R15, UR57, R8 ;  /* 0x000000390f087c25 */ /* 0x000fe2000f8e0008 */
[----:B------:R-:W-:Y:S01]  /*1df0*/  UIMAD UR19, UR57, UR19, UR10 ;  /* 0x00000013391372a4 */ /* 0x000fe2000f8e020a */
[----:B------:R-:W-:Y:S01]  /*1e00*/  LEA R30, P3, R10, UR34, 0x1 ;  /* 0x000000220a1e7c11 */ /* 0x000fe2000f8608ff */
[----:B------:R-:W-:Y:S01]  /*1e10*/  ULDC.64 UR16, c[0x0][0x400] ;  /* 0x0001000000107ab9 */ /* 0x000fe20000000a00 */
[----:B------:R-:W-:Y:S01]  /*1e20*/  IMAD R15, R17, UR14, R14 ;  /* 0x0000000e110f7c24 */ /* 0x000fe2000f8e020e */
[----:B------:R-:W-:Y:S01]  /*1e30*/  ULDC.64 UR22, c[0x0][0x3e0] ;  /* 0x0000f80000167ab9 */ /* 0x000fe20000000a00 */
[----:B------:R-:W-:Y:S01]  /*1e40*/  VIADD R9, R9, UR11 ;  /* 0x0000000b09097c36 */ /* 0x000fe20008000000 */
[----:B------:R-:W-:Y:S01]  /*1e50*/  UISETP.LT.AND UP0, UPT, URZ, UR20, UPT ;  /* 0x000000143f00728c */ /* 0x000fe2000bf01270 */
[-C--:B------:R-:W-:Y:S01]  /*1e60*/  IMAD R16, R19, R12.reuse, RZ ;  /* 0x0000000c13107224 */ /* 0x080fe200078e02ff */
[----:B------:R-:W-:Y:S01]  /*1e70*/  IADD3 R14, P1, R15, UR7, RZ ;  /* 0x000000070f0e7c10 */ /* 0x000fe2000ff3e0ff */
[----:B------:R-:W-:Y:S01]  /*1e80*/  IMAD.WIDE.U32 R8, R4, R12, R8 ;  /* 0x0000000c04087225 */ /* 0x000fe200078e0008 */
[----:B------:R-:W-:-:S02]  /*1e90*/  USEL UR20, URZ, UR20, !UP0 ;  /* 0x000000143f147287 */ /* 0x000fc4000c000000 */
[----:B------:R-:W-:Y:S01]  /*1ea0*/  LEA.HI.X.SX32 R15, R15, UR6, 0x1, P1 ;  /* 0x000000060f0f7c11 */ /* 0x000fe200088f0eff */
[----:B------:R-:W-:Y:S01]  /*1eb0*/  IMAD R16, R4, R13, R16 ;  /* 0x0000000d04107224 */ /* 0x000fe200078e0210 */
[----:B------:R-:W-:Y:S01]  /*1ec0*/  LEA R20, P1, R14, UR16, 0x2 ;  /* 0x000000100e147c11 */ /* 0x000fe2000f8210ff */
[----:B------:R-:W-:Y:S01]  /*1ed0*/  VIADD R11, R11, UR19 ;  /* 0x000000130b0b7c36 */ /* 0x000fe20008000000 */
[----:B------:R-:W-:Y:S01]  /*1ee0*/  LEA R32, P2, R8, UR22, 0x1 ;  /* 0x0000001608207c11 */ /* 0x000fe2000f8408ff */
[----:B------:R-:W-:Y:S01]  /*1ef0*/  IMAD.IADD R9, R9, 0x1, R16 ;  /* 0x0000000109097824 */ /* 0x000fe200078e0210 */
[----:B------:R-:W-:Y:S01]  /*1f00*/  LEA.HI.X R21, R14, UR17, R15, 0x2, P1 ;  /* 0x000000110e157c11 */ /* 0x000fe200088f140f */
[----:B------:R-:W-:Y:S01]  /*1f10*/  UISETP.GT.AND UP0, UPT, UR36, UR20, UPT ;  /* 0x000000142400728c */ /* 0x000fe2000bf04270 */
[----:B------:R-:W-:Y:S01]  /*1f20*/  LEA.HI.X R31, R10, UR35, R11, 0x1, P3 ;  /* 0x000000230a1f7c11 */ /* 0x000fe200098f0c0b */
[----:B------:R-:W-:Y:S01]  /*1f30*/  ULDC.64 UR50, c[0x0][0x478] ;  /* 0x00011e0000327ab9 */ /* 0x000fe20000000a00 */
[----:B------:R-:W-:Y:S01]  /*1f40*/  LEA.HI.X R33, R8, UR23, R9, 0x1, P2 ;  /* 0x0000001708217c11 */ /* 0x000fe200090f0c09 */
[----:B------:R1:W-:Y:S01]  /*1f50*/  STL.64 [R1+0x30], R20 ;  /* 0x0000301401007387 */ /* 0x0003e20000100a00 */
[----:B------:R-:W-:Y:S01]  /*1f60*/  UIMAD.WIDE UR10, UR21, 0x4, UR40 ;  /* 0x00000004150a78a5 */ /* 0x000fe2000f8e0228 */
[----:B------:R-:W-:Y:S01]  /*1f70*/  PLOP3.LUT P1, PT, PT, PT, UP0, 0x80, 0x0 ;  /* 0x000000000000781c */ /* 0x000fe20003f2f008 */
[----:B------:R-:W-:Y:S01]  /*1f80*/  UIMAD.WIDE UR18, UR24, 0x4, UR50 ;  /* 0x00000004181278a5 */ /* 0x000fe2000f8e0232 */
[----:B------:R1:W-:Y:S01]  /*1f90*/  STL.64 [R1+0x40], R30 ;  /* 0x0000401e01007387 */ /* 0x0003e20000100a00 */
[----:B------:R-:W-:-:S03]  /*1fa0*/  UIADD3 UR6, UR36, -0x1, URZ ;  /* 0xffffffff24067890 */ /* 0x000fc6000fffe03f */
[----:B------:R1:W-:Y:S01]  /*1fb0*/  STL.64 [R1+0x38], R32 ;  /* 0x0000382001007387 */ /* 0x0003e20000100a00 */
[----:B------:R-:W-:Y:S01]  /*1fc0*/  UMOV UR16, UR10 ;  /* 0x0000000a00107c82 */ /* 0x000fe20008000000 */
[----:B------:R-:W-:Y:S01]  /*1fd0*/  UMOV UR15, UR11 ;  /* 0x0000000b000f7c82 */ /* 0x000fe20008000000 */
[----:B------:R-:W-:-:S04]  /*1fe0*/  UMOV UR17, UR19 ;  /* 0x0000001300117c82 */ /* 0x000fc80008000000 */
        /* <DEDUP_REMOVED lines=20> */
.L_x_893:
        /* <DEDUP_REMOVED lines=19> */
.L_x_894:
        /* <DEDUP_REMOVED lines=32> */
.L_x_896:
[----:B------:R-:W-:Y:S05]  /*2460*/  BSYNC B0 ;  /* 0x0000000000007941 */ /* 0x000fea0003800000 */
.L_x_895:
        /* <DEDUP_REMOVED lines=15> */
.L_x_898:
[----:B------:R-:W-:Y:S05]  /*2560*/  BSYNC B0 ;  /* 0x0000000000007941 */ /* 0x000fea0003800000 */
.L_x_897:
        /* <DEDUP_REMOVED lines=28> */
.L_x_900:
[----:B------:R-:W-:Y:S05]  /*2730*/  BSYNC B0 ;  /* 0x0000000000007941 */ /* 0x000fea0003800000 */
.L_x_899:
        /* <DEDUP_REMOVED lines=16> */
.L_x_892:
        /* <DEDUP_REMOVED lines=23> */
[----:B------:R-:W-:Y:S01]  /*29b0*/  UIADD3 UR21, UR27, UR12, URZ ;  /* 0x0000000c1b157290 */ /* 0x000fe2000fffe03f */
        /* <DEDUP_REMOVED lines=43> */
[----:B------:R-:W-:Y:S01]  /*2c70*/  ULDC UR24, c[0x0][0x398] ;  /* 0x0000e60000187ab9 */ /* 0x000fe20000000800 */
        /* <DEDUP_REMOVED lines=14> */
[----:B------:R-:W-:Y:S01]  /*2d60*/  IADD3.X R17, R11, UR46, R10, P1, !PT ;  /* 0x0000002e0b117c10 */ /* 0x000fe20008ffe40a */
[----:B------:R-:W-:-:S02]  /*2d70*/  UIMAD.WIDE.U32 UR10, UR42, 0x40, URZ ;  /* 0x000000402a0a78a5 */ /* 0x000fc4000f8e003f */
[----:B------:R-:W-:Y:S02]  /*2d80*/  IMAD R8, R18, UR22, RZ ;  /* 0x0000001612087c24 */ /* 0x000fe4000f8e02ff */
        /* <DEDUP_REMOVED lines=14> */
[----:B------:R-:W-:Y:S01]  /*2e70*/  UIADD3 UR22, -UR5, 0x40, UR21 ;  /* 0x0000004005167890 */ /* 0x000fe2000fffe115 */
        /* <DEDUP_REMOVED lines=50> */
[----:B------:R3:W-:Y:S01]  /*31a0*/  @!P1 LDGSTS.E.BYPASS.LTC128B.128 [R28+0xa000], desc[UR8][R32.64+0x100] ;  /* 0x0a000100201c9fae */ /* 0x0007e2000b901d48 */
        /* <DEDUP_REMOVED lines=22> */
[----:B------:R-:W-:-:S02]  /*3310*/  ISETP.GE.AND P1, PT, R29, UR7, PT ;  /* 0x000000071d007c0c */ /* 0x000fc4000bf26270 */
[----:B---3--:R-:W-:Y:S01]  /*3320*/  CS2R R32, SRZ ;  /* 0x0000000000207805 */ /* 0x008fe2000001ff00 */
[C---:B-1----:R-:W-:Y:S01]  /*3330*/  IMAD.SHL.U32 R13, R29.reuse, 0x4, RZ ;  /* 0x000000041d0d7824 */ /* 0x042fe200078e00ff */
[----:B------:R-:W-:Y:S01]  /*3340*/  @P2 STS.128 [R28+0x1000], RZ ;  /* 0x001000ff1c002388 */ /* 0x000fe20000000c00 */
[----:B------:R-:W-:Y:S01]  /*3350*/  SHF.L.U64.HI R12, R29, 0x2, R8 ;  /* 0x000000021d0c7819 */ /* 0x000fe20000010208 */
[----:B------:R-:W-:Y:S01]  /*3360*/  IMAD.MOV.U32 R8, RZ, RZ, 0x7f800000 ;  /* 0x7f800000ff087424 */ /* 0x000fe200078e00ff */
[----:B------:R-:W-:Y:S01]  /*3370*/  CS2R R22, SRZ ;  /* 0x0000000000167805 */ /* 0x000fe2000001ff00 */
[----:B------:R-:W-:Y:S01]  /*3380*/  @P2 STS.128 [R28+0x3000], RZ ;  /* 0x003000ff1c002388 */ /* 0x000fe20000000c00 */
[----:B------:R-:W-:Y:S01]  /*3390*/  CS2R R20, SRZ ;  /* 0x0000000000147805 */ /* 0x000fe2000001ff00 */
[----:B------:R-:W-:Y:S01]  /*33a0*/  UMOV UR13, UR14 ;  /* 0x0000000e000d7c82 */ /* 0x000fe20008000000 */
[----:B------:R-:W-:Y:S01]  /*33b0*/  UIADD3 UR23, UR27, 0x40, URZ ;  /* 0x000000401b177890 */ /* 0x000fe2000fffe03f */
[----:B------:R-:W-:Y:S01]  /*33c0*/  @P2 STS.128 [R28+0x5000], RZ ;  /* 0x005000ff1c002388 */ /* 0x000fe20000000c00 */
[----:B------:R-:W-:Y:S01]  /*33d0*/  UIADD3 UR22, UR22, -UR38, URZ ;  /* 0x8000002616167290 */ /* 0x000fe2000fffe03f */
[----:B------:R-:W-:-:S02]  /*33e0*/  ULDC UR7, c[0x0][0x39c] ;  /* 0x0000e70000077ab9 */ /* 0x000fc40000000800 */
        /* <DEDUP_REMOVED lines=49> */
[----:B------:R-:W-:-:S02]  /*3700*/  LOP3.LUT R6, R4, 0xfffffffe, RZ, 0xc0, !PT ;  /* 0xfffffffe04067812 */ /* 0x000fc400078ec0ff */
[----:B------:R-:W-:Y:S02]  /*3710*/  LOP3.LUT R4, R7, 0x1c0, RZ, 0xc0, !PT ;  /* 0x000001c007047812 */ /* 0x000fe400078ec0ff */
[----:B------:R-:W-:Y:S01]  /*3720*/  LEA.HI R7, R27, R26, RZ, 0x7 ;  /* 0x0000001a1b077211 */ /* 0x000fe200078f38ff */
[----:B------:R-:W-:Y:S01]  /*3730*/  IMAD.IADD R5, R5, 0x1, -R6 ;  /* 0x0000000105057824 */ /* 0x000fe200078e0a06 */
[----:B------:R-:W-:Y:S02]  /*3740*/  LOP3.LUT R6, R4, 0x8, R25, 0xf8, !PT ;  /* 0x0000000804067812 */ /* 0x000fe400078ef819 */
[----:B------:R-:W-:Y:S01]  /*3750*/  SHF.R.U32.HI R4, RZ, 0x3, R4 ;  /* 0x00000003ff047819 */ /* 0x000fe20000011604 */
[----:B------:R-:W-:Y:S01]  /*3760*/  IMAD.SHL.U32 R5, R5, 0x200, RZ ;  /* 0x0000020005057824 */ /* 0x000fe200078e00ff */
[----:B------:R-:W-:Y:S02]  /*3770*/  SHF.R.S32.HI R7, RZ, 0x7, R7 ;  /* 0x00000007ff077819 */ /* 0x000fe40000011407 */
[----:B------:R-:W-:-:S03]  /*3780*/  LOP3.LUT R4, R6, R4, RZ, 0x3c, !PT ;  /* 0x0000000406047212 */ /* 0x000fc600078e3cff */
[----:B------:R-:W-:Y:S01]  /*3790*/  IMAD R5, R7, 0x800, R5 ;  /* 0x0000080007057824 */ /* 0x000fe200078e0205 */
[----:B------:R-:W-:-:S03]  /*37a0*/  SEL R240, R240, 0xffffffe0, !P0 ;  /* 0xffffffe0f0f07807 */ /* 0x000fc60004000000 */
[----:B------:R-:W-:Y:S01]  /*37b0*/  IMAD.IADD R4, R5, 0x1, R4 ;  /* 0x0000000105047824 */ /* 0x000fe200078e0204 */
[----:B----4-:R1:W-:Y:S01]  /*37c0*/  STL [R1+0x58], R9 ;  /* 0x0000580901007387 */ /* 0x0103e20000100800 */
[----:B------:R-:W-:-:S05]  /*37d0*/  IMAD.IADD R240, R240, 0x1, R252 ;  /* 0x00000001f0f07824 */ /* 0x000fca00078e02fc */
[----:B------:R4:W2:Y:S04]  /*37e0*/  LDSM.16.M88.4 R172, [R240] ;  /* 0x00000000f0ac783b */ /* 0x0008a80000000200 */
[----:B------:R4:W2:Y:S04]  /*37f0*/  LDSM.16.M88.4 R176, [R240+0x800] ;  /* 0x00080000f0b0783b */ /* 0x0008a80000000200 */
[----:B------:R4:W2:Y:S04]  /*3800*/  LDSM.16.M88.4 R204, [R240+0x2000] ;  /* 0x00200000f0cc783b */ /* 0x0008a80000000200 */
[----:B------:R4:W2:Y:S04]  /*3810*/  LDSM.16.M88.4 R208, [R240+0x2800] ;  /* 0x00280000f0d0783b */ /* 0x0008a80000000200 */
[----:B------:R4:W2:Y:S01]  /*3820*/  LDSM.16.M88.4 R236, [R240+0x4000] ;  /* 0x00400000f0ec783b */ /* 0x0008a20000000200 */
[----:B-1----:R-:W-:-:S03]  /*3830*/  LEA R9, R4, UR4, 0x1 ;  /* 0x0000000404097c11 */ /* 0x002fc6000f8e08ff */
        /* <DEDUP_REMOVED lines=10> */
[----:B------:R-:W-:Y:S02]  /*38e0*/  CS2R R26, SRZ ;  /* 0x00000000001a7805 */ /* 0x000fe4000001ff00 */
[----:B------:R-:W-:Y:S01]  /*38f0*/  CS2R R24, SRZ ;  /* 0x0000000000187805 */ /* 0x000fe2000001ff00 */
[----:B-----5:R4:W1:Y:S04]  /*3900*/  LDSM.16.M88.4 R156, [R8] ;  /* 0x00000000089c783b */ /* 0x0208680000000200 */
[----:B------:R4:W1:Y:S04]  /*3910*/  LDSM.16.M88.4 R160, [R8+0x800] ;  /* 0x0008000008a0783b */ /* 0x0008680000000200 */
[----:B------:R4:W1:Y:S04]  /*3920*/  LDSM.16.M88.4 R188, [R8+0x2000] ;  /* 0x0020000008bc783b */ /* 0x0008680000000200 */
[----:B------:R4:W1:Y:S04]  /*3930*/  LDSM.16.M88.4 R192, [R8+0x2800] ;  /* 0x0028000008c0783b */ /* 0x0008680000000200 */
[----:B------:R4:W1:Y:S04]  /*3940*/  LDSM.16.M88.4 R220, [R8+0x4000] ;  /* 0x0040000008dc783b */ /* 0x0008680000000200 */
[----:B--23--:R4:W1:Y:S02]  /*3950*/  LDSM.16.M88.4 R224, [R8+0x4800] ;  /* 0x0048000008e0783b */ /* 0x00c8640000000200 */
.L_x_906:
[----:B------:R-:W2:Y:S01]  /*3960*/  LDL R84, [R1+0x8] ;  /* 0x0000080001547983 */ /* 0x000ea20000100800 */
[----:B------:R-:W-:Y:S01]  /*3970*/  USHF.L.U32 UR11, UR6, 0x6, URZ ;  /* 0x00000006060b7899 */ /* 0x000fe2000800063f */
[----:B------:R-:W-:Y:S02]  /*3980*/  UMOV UR10, UR61 ;  /* 0x0000003d000a7c82 */ /* 0x000fe40008000000 */
[----:B------:R-:W4:Y:S01]  /*3990*/  LDL R83, [R1] ;  /* 0x0000000001537983 */ /* 0x000f220000100800 */
[----:B------:R-:W-:Y:S03]  /*39a0*/  UISETP.GE.AND UP0, UPT, UR11, UR22, UPT ;  /* 0x000000160b00728c */ /* 0x000fe6000bf06270 */
[----:B------:R-:W3:Y:S04]  /*39b0*/  LDL R81, [R1+0x4] ;  /* 0x0000040001517983 */ /* 0x000ee80000100800 */
[----:B------:R-:W3:Y:S04]  /*39c0*/  LDL R82, [R1+0xc] ;  /* 0x00000c0001527983 */ /* 0x000ee80000100800 */
[----:B------:R-:W3:Y:S04]  /*39d0*/  LDL R80, [R1+0x18] ;  /* 0x0000180001507983 */ /* 0x000ee80000100800 */
[----:B------:R-:W3:Y:S04]  /*39e0*/  LDL R79, [R1+0x14] ;  /* 0x00001400014f7983 */ /* 0x000ee80000100800 */
[----:B------:R-:W3:Y:S04]  /*39f0*/  LDL R78, [R1+0x10] ;  /* 0x00001000014e7983 */ /* 0x000ee80000100800 */
[----:B------:R-:W0:Y:S04]  /*3a00*/  LDGDEPBAR ;  /* 0x00000000000079af */ /* 0x000e280000000000 */
[----:B------:R-:W3:Y:S04]  /*3a10*/  LDL R77, [R1+0x64] ;  /* 0x00006400014d7983 */ /* 0x000ee80000100800 */
[----:B------:R-:W3:Y:S01]  /*3a20*/  LDL R76, [R1+0x60] ;  /* 0x00006000014c7983 */ /* 0x000ee20000100800 */
[----:B------:R-:W-:Y:S04]  /*3a30*/  DEPBAR.LE SB0, 0x0 ;  /* 0x000080000000791a */ /* 0x000fe80000000000 */
[----:B------:R-:W-:Y:S06]  /*3a40*/  BAR.SYNC.DEFER_BLOCKING 0x0 ;  /* 0x0000000000007b1d */ /* 0x000fec0000010000 */
[----:B--2---:R-:W-:Y:S04]  /*3a50*/  LDSM.16.M88.4 R16, [R84] ;  /* 0x000000005410783b */ /* 0x004fe80000000200 */
[----:B-1--4-:R-:W2:Y:S04]  /*3a60*/  LDSM.16.M88.4 R8, [R83+0xc000] ;  /* 0x00c000005308783b */ /* 0x012ea80000000200 */
        /* <DEDUP_REMOVED lines=79> */
[----:B------:R-:W2:Y:S11]  /*3f60*/  LDSM.16.M88.4 R72, [R78+0x4800] ;  /* 0x004800004e48783b */ /* 0x000eb60000000200 */
[----:B------:R-:W-:Y:S06]  /*3f70*/  @!UPT UIADD3 URZ, URZ, URZ, URZ ;  /* 0x0000003f3f3ff290 */ /* 0x000fec000fffe03f */
        /* <DEDUP_REMOVED lines=8> */
[----:B------:R-:W-:Y:S05]  /*4000*/  FMUL.FTZ R11, R11, UR7 ;  /* 0x000000070b0b7c20 */ /* 0x000fea0008410000 */
[----:B------:R3:W1:Y:S10]  /*4010*/  MUFU.TANH R84, R5 ;  /* 0x0000000500547308 */ /* 0x0006740000002400 */
[----:B------:R3:W1:Y:S01]  /*4020*/  MUFU.TANH R83, R6 ;  /* 0x0000000600537308 */ /* 0x0006620000002400 */
[C---:B--2---:R-:W-:Y:S09]  /*4030*/  HMMA.16816.F32.BF16 R12, R68.reuse, R72, R12 ;  /* 0x00000048440c723c */ /* 0x044ff2000004180c */
[----:B------:R3:W2:Y:S01]  /*4040*/  MUFU.TANH R82, R7 ;  /* 0x0000000700527308 */ /* 0x0006a20000002400 */
        /* <DEDUP_REMOVED lines=26> */
[----:B--2-4-:R-:W-:Y:S05]  /*41f0*/  @!P0 BRA `(.L_x_902) ;  /* 0x0000000000648947 */ /* 0x014fea0003800000 */
[----:B-1-3--:R-:W-:Y:S01]  /*4200*/  MOV R12, R94 ;  /* 0x0000005e000c7202 */ /* 0x00afe20000000f00 */
        /* <DEDUP_REMOVED lines=24> */
.L_x_902:
[----:B------:R-:W2:Y:S01]  /*4390*/  LDL R70, [R1+0x70] ;  /* 0x0000700001467983 */ /* 0x000ea20000100800 */
[----:B------:R-:W-:Y:S01]  /*43a0*/  UIADD3 UR14, UR5, 0x1, -UR12 ;  /* 0x00000001050e7890 */ /* 0x000fe2000fffe80c */
[----:B---3--:R-:W-:Y:S01]  /*43b0*/  IMAD.U32 R4, RZ, RZ, UR26 ;  /* 0x0000001aff047e24 */ /* 0x008fe2000f8e00ff */
[----:B------:R-:W-:Y:S01]  /*43c0*/  UIADD3 UR13, -UR10, UR5, -UR12 ;  /* 0x000000050a0d7290 */ /* 0x000fe2000fffe90c */
[----:B------:R-:W3:Y:S01]  /*43d0*/  LDL R5, [R1+0x74] ;  /* 0x0000740001057983 */ /* 0x000ee20000100800 */
[----:B------:R-:W-:Y:S02]  /*43e0*/  IMAD.U32 R15, RZ, RZ, UR24 ;  /* 0x00000018ff0f7e24 */ /* 0x000fe4000f8e00ff */
        /* <DEDUP_REMOVED lines=30> */
[----:B-1----:R-:W-:Y:S02]  /*45d0*/  FSEL R18, R84, -INF , !P0 ;  /* 0xff80000054127808 */ /* 0x002fe40004000000 */
        /* <DEDUP_REMOVED lines=35> */
.L_x_903:
[----:B------:R-:W2:Y:S01]  /*4810*/  LDL R4, [R1+0x58] ;  /* 0x0000580001047983 */ /* 0x000ea20000100800 */
[----:B------:R-:W-:Y:S03]  /*4820*/  UISETP.GT.AND UP0, UPT, UR6, UR20, UPT ;  /* 0x000000140600728c */ /* 0x000fe6000bf04270 */
[----:B------:R-:W3:Y:S03]  /*4830*/  LDL R71, [R1+0x5c] ;  /* 0x00005c0001477983 */ /* 0x000ee60000100800 */
[----:B------:R-:W-:Y:S01]  /*4840*/  PLOP3.LUT P3, PT, PT, PT, UP0, 0x80, 0x0 ;  /* 0x000000000000781c */ /* 0x000fe20003f6f008 */
        /* <DEDUP_REMOVED lines=31> */
[----:B-1----:R-:W-:Y:S05]  /*4a40*/  FSEL R4, R70, RZ, P0 ;  /* 0x000000ff46047208 */ /* 0x002fea0000000000 */
        /* <DEDUP_REMOVED lines=309> */
.L_x_904:
        /* <DEDUP_REMOVED lines=389> */
.L_x_905:
        /* <DEDUP_REMOVED lines=177> */
.L_x_907:
        /* <DEDUP_REMOVED lines=23> */
.L_x_908:
        /* <DEDUP_REMOVED lines=47> */
.L_x_910:
[----:B------:R-:W-:Y:S05]  /*8560*/  BSYNC B0 ;  /* 0x0000000000007941 */ /* 0x000fea0003800000 */
.L_x_909:
        /* <DEDUP_REMOVED lines=16> */
.L_x_912:
[----:B------:R-:W-:Y:S05]  /*8670*/  BSYNC B0 ;  /* 0x0000000000007941 */ /* 0x000fea0003800000 */
.L_x_911:
        /* <DEDUP_REMOVED lines=31> */
.L_x_914:
[----:B------:R-:W-:Y:S05]  /*8870*/  BSYNC B0 ;  /* 0x0000000000007941 */ /* 0x000fea0003800000 */
.L_x_913:
        /* <DEDUP_REMOVED lines=15> */
.L_x_901:
[----:B------:R-:W-:Y:S05]  /*8970*/  BSYNC B1 ;  /* 0x0000000000017941 */ /* 0x000fea0003800000 */
.L_x_887:
        /* <DEDUP_REMOVED lines=8> */
.L_x_915:
[----:B------:R-:W-:Y:S05]  /*8a00*/  EXIT ;  /* 0x000000000000794d */ /* 0x000fea0003800000 */
.L_x_917:
        /* <DEDUP_REMOVED lines=15> */
.L_x_1604:


//--------------------- .text._ZN5flash44flash_bwd_dq_dk_dv_loop_seqk_parallel_kernelI23Flash_bwd_kernel_traitsILi192ELi64ELi64ELi8ELi4ELi2ELi2ELb1ELb1EN7cutlass10bfloat16_tE19Flash_kernel_traitsILi192ELi64ELi64ELi8ES3_EELb1ELb0ELb1ELb1ELb0ELb0ELb0EEEvNS_16Flash_bwd_paramsE --------------------------
	.section	.text._ZN5flash44flash_bwd_dq_dk_dv_loop_seqk_parallel_kernelI23Flash_bwd_kernel_traitsILi192ELi64ELi64ELi8ELi4ELi2ELi2ELb1ELb1EN7cutlass10bfloat16_tE19Flash_kernel_traitsILi192ELi64ELi64ELi8ES3_EELb1ELb0ELb1ELb1ELb0ELb0ELb0EEEvNS_16Flash_bwd_paramsE,"ax",@progbits
	.align	128
        .global         _ZN5flash44flash_bwd_dq_dk_dv_loop_seqk_parallel_kernelI23Flash_bwd_kernel_traitsILi192ELi64ELi64ELi8ELi4ELi2ELi2ELb1ELb1EN7cutlass10bfloat16_tE19Flash_kernel_traitsILi192ELi64ELi64ELi8ES3_EELb1ELb0ELb1ELb1ELb0ELb0ELb0EEEvNS_16Flash_bwd_paramsE
        .type           _ZN5flash44flash_bwd_dq_dk_dv_loop_seqk_parallel_kernelI23Flash_bwd_kernel_traitsILi192ELi64ELi64ELi8ELi4ELi2ELi2ELb1ELb1EN7cutlass10bfloat16_tE19Flash_kernel_traitsILi192ELi64ELi64ELi8ES3_EELb1ELb0ELb1ELb1ELb0ELb0ELb0EEEvNS_16Flash_bwd_paramsE,@function
        .size           _ZN5flash44flash_bwd_dq_dk_dv_loop_seqk_parallel_kernelI23Flash_bwd_kernel_traitsILi192ELi64ELi64ELi8ELi4ELi2ELi2ELb1ELb1EN7cutlass10bfloat16_tE19Flash_kernel_traitsILi192ELi64ELi64ELi8ES3_EELb1ELb0ELb1ELb1ELb0ELb0ELb0EEEvNS_16Flash_bwd_paramsE,(.L_x_1605 - _ZN5flash44flash_bwd_dq_dk_dv_loop_seqk_parallel_kernelI23Flash_bwd_kernel_traitsILi192ELi64ELi64ELi8ELi4ELi2ELi2ELb1ELb1EN7cutlass10bfloat16_tE19Flash_kernel_traitsILi192ELi64ELi64ELi8ES3_EELb1ELb0ELb1ELb1ELb0ELb0ELb0EEEvNS_16Flash_bwd_paramsE)
        .other          _ZN5flash44flash_bwd_dq_dk_dv_loop_seqk_parallel_kernelI23Flash_bwd_kernel_traitsILi192ELi64ELi64ELi8ELi4ELi2ELi2ELb1ELb1EN7cutlass10bfloat16_tE19Flash_kernel_traitsILi192ELi64ELi64ELi8ES3_EELb1ELb0ELb1ELb1ELb0ELb0ELb0EEEvNS_16Flash_bwd_paramsE,@"STO_CUDA_ENTRY STV_DEFAULT"
_ZN5flash44flash_bwd_dq_dk_dv_loop_seqk_parallel_kernelI23Flash_bwd_kernel_traitsILi192ELi64ELi64ELi8ELi4ELi2ELi2ELb1ELb1EN7cutlass10bfloat16_tE19Flash_kernel_traitsILi192ELi64ELi64ELi8ES3_EELb1ELb0ELb1ELb1ELb0ELb0ELb0EEEvNS_16Flash_bwd_paramsE:
.text._ZN5flash44flash_bwd_dq_dk_dv_loop_seqk_parallel_kernelI23Flash_bwd_kernel_traitsILi192ELi64ELi64ELi8ELi4ELi2ELi2ELb1ELb1EN7cutlass10bfloat16_tE19Flash_kernel_traitsILi192ELi64ELi64ELi8ES3_EELb1ELb0ELb1ELb1ELb0ELb0ELb0EEEvNS_16Flash_bwd_paramsE:
        /* <DEDUP_REMOVED lines=70> */
[----:B------:R-:W-:Y:S02]  /*0460*/  SHF.R.S32.HI R9, RZ, 0x7, R15 ;  /* 0x00000007ff097819 */ /* 0x000fe4000001140f */
[----:B------:R-:W-:-:S02]  /*0470*/  LOP3.LUT P4, RZ, R5, 0x4, RZ, 0xc0, !PT ;  /* 0x0000000405ff7812 */ /* 0x000fc4000788c0ff */
[----:B------:R-:W-:Y:S02]  /*0480*/  LOP3.LUT P3, RZ, R5, 0x2, RZ, 0xc0, !PT ;  /* 0x0000000205ff7812 */ /* 0x000fe4000786c0ff */
[----:B------:R-:W-:Y:S01]  /*0490*/  LEA.HI R15, R3, R12, RZ, 0x3 ;  /* 0x0000000c030f7211 */ /* 0x000fe200078f18ff */
[----:B------:R-:W-:Y:S01]  /*04a0*/  IMAD.SHL.U32 R3, R14, 0x200, RZ ;  /* 0x000002000e037824 */ /* 0x000fe200078e00ff */
[--C-:B------:R-:W-:Y:S02]  /*04b0*/  LOP3.LUT R5, R0, 0x8, R13.reuse, 0xf8, !PT ;  /* 0x0000000800057812 */ /* 0x100fe400078ef80d */
[----:B------:R-:W-:Y:S02]  /*04c0*/  SHF.R.U32.HI R2, RZ, 0x3, R0 ;  /* 0x00000003ff027819 */ /* 0x000fe40000011600 */
[----:B------:R-:W-:Y:S02]  /*04d0*/  LOP3.LUT R4, R4, 0x8, R13, 0xf8, !PT ;  /* 0x0000000804047812 */ /* 0x000fe400078ef80d */
[----:B------:R-:W-:Y:S01]  /*04e0*/  LOP3.LUT R0, R5, R2, RZ, 0x3c, !PT ;  /* 0x0000000205007212 */ /* 0x000fe200078e3cff */
[----:B------:R-:W-:Y:S01]  /*04f0*/  IMAD R5, R9, 0x800, R3 ;  /* 0x0000080009057824 */ /* 0x000fe200078e0203 */
[----:B------:R-:W-:Y:S01]  /*0500*/  LOP3.LUT R2, R3, R4, R2, 0xf6, !PT ;  /* 0x0000000403027212 */ /* 0x000fe200078ef602 */
[----:B------:R-:W-:Y:S01]  /*0510*/  IMAD.SHL.U32 R9, R9, 0x20, RZ ;  /* 0x0000002009097824 */ /* 0x000fe200078e00ff */
        /* <DEDUP_REMOVED lines=15> */
[----:B------:R-:W-:Y:S01]  /*0610*/  IMAD.SHL.U32 R10, R6, 0x40, RZ ;  /* 0x00000040060a7824 */ /* 0x000fe200078e00ff */
[----:B------:R-:W-:Y:S01]  /*0620*/  LOP3.LUT R9, R3, 0x20, R9, 0xf8, !PT ;  /* 0x0000002003097812 */ /* 0x000fe200078ef809 */
[----:B------:R-:W-:Y:S01]  /*0630*/  IMAD R11, R20, 0x400, R7 ;  /* 0x00000400140b7824 */ /* 0x000fe200078e0207 */
[----:B------:R-:W-:-:S02]  /*0640*/  SHF.R.U32.HI R5, RZ, 0x3, R3 ;  /* 0x00000003ff057819 */ /* 0x000fc40000011603 */
[C---:B------:R-:W-:Y:S02]  /*0650*/  LOP3.LUT P6, RZ, R6.reuse, 0x4, RZ, 0xc0, !PT ;  /* 0x0000000406ff7812 */ /* 0x040fe400078cc0ff */
        /* <DEDUP_REMOVED lines=48> */
[----:B------:R-:W-:Y:S01]  /*0960*/  IMAD.IADD R12, R4, 0x1, R14 ;  /* 0x00000001040c7824 */ /* 0x000fe200078e020e */
[----:B------:R-:W-:Y:S01]  /*0970*/  IADD3 R4, R3, R14, R4 ;  /* 0x0000000e03047210 */ /* 0x000fe20007ffe004 */
[----:B------:R-:W-:Y:S01]  /*0980*/  STL [R1], R14 ;  /* 0x0000000e01007387 */ /* 0x000fe20000100800 */
[----:B------:R-:W-:Y:S01]  /*0990*/  LEA R13, R11, UR6, 0x1 ;  /* 0x000000060b0d7c11 */ /* 0x000fe2000f8e08ff */
[----:B------:R-:W-:-:S02]  /*09a0*/  IMAD.IADD R11, R0, 0x1, R10 ;  /* 0x00000001000b7824 */ /* 0x000fc400078e020a */
[----:B------:R1:W-:Y:S01]  /*09b0*/  STL [R1+0x4], R12 ;  /* 0x0000040c01007387 */ /* 0x0003e20000100800 */
[C---:B------:R-:W-:Y:S02]  /*09c0*/  IMAD.IADD R252, R3.reuse, 0x1, R14 ;  /* 0x0000000103fc7824 */ /* 0x040fe400078e020e */
[----:B------:R-:W-:Y:S01]  /*09d0*/  IMAD.IADD R3, R3, 0x1, R2 ;  /* 0x0000000103037824 */ /* 0x000fe200078e0202 */
[----:B------:R2:W-:Y:S04]  /*09e0*/  STL [R1+0x10], R4 ;  /* 0x0000100401007387 */ /* 0x0005e80000100800 */
[----:B------:R3:W-:Y:S04]  /*09f0*/  STL [R1+0x58], R0 ;  /* 0x0000580001007387 */ /* 0x0007e80000100800 */
[----:B------:R-:W-:Y:S04]  /*0a00*/  STL [R1+0x78], R13 ;  /* 0x0000780d01007387 */ /* 0x000fe80000100800 */
[----:B------:R4:W-:Y:S01]  /*0a10*/  STL [R1+0x64], R11 ;  /* 0x0000640b01007387 */ /* 0x0009e20000100800 */
[----:B-1----:R-:W-:-:S02]  /*0a20*/  VIADD R12, R13, 0x40 ;  /* 0x000000400d0c7836 */ /* 0x002fc40000000000 */
[----:B------:R-:W-:Y:S02]  /*0a30*/  @P2 VIADD R12, R13, 0xffffffc0 ;  /* 0xffffffc00d0c2836 */ /* 0x000fe40000000000 */
[C---:B--2---:R-:W-:Y:S02]  /*0a40*/  VIADD R4, R0.reuse, 0x20 ;  /* 0x0000002000047836 */ /* 0x044fe40000000000 */
[----:B------:R-:W-:Y:S01]  /*0a50*/  @P1 VIADD R4, R0, 0xffffffe0 ;  /* 0xffffffe000041836 */ /* 0x000fe20000000000 */
[----:B---3--:R-:W-:Y:S01]  /*0a60*/  LEA R0, R8, UR4, 0x1 ;  /* 0x0000000408007c11 */ /* 0x008fe2000f8e08ff */
[----:B------:R-:W-:Y:S01]  /*0a70*/  IMAD.IADD R8, R6, 0x1, R9 ;  /* 0x0000000106087824 */ /* 0x000fe200078e0209 */
[----:B----4-:R-:W-:Y:S01]  /*0a80*/  LEA R11, R7, UR4, 0x1 ;  /* 0x00000004070b7c11 */ /* 0x010fe2000f8e08ff */
        /* <DEDUP_REMOVED lines=18> */
.L_x_964:
        /* <DEDUP_REMOVED lines=67> */
.L_x_918:
        /* <DEDUP_REMOVED lines=14> */
[----:B------:R-:W-:Y:S01]  /*10c0*/  ULDC.64 UR30, c[0x0][0x240] ;  /* 0x00009000001e7ab9 */ /* 0x000fe20000000a00 */
[----:B------:R-:W-:-:S02]  /*10d0*/  USHF.L.U32 UR20, UR44, 0x7, URZ ;  /* 0x000000072c147899 */ /* 0x000fc4000800063f */
[----:B------:R-:W-:Y:S02]  /*10e0*/  UIMAD UR24, UR44, UR9, UR8 ;  /* 0x000000092c1872a4 */ /* 0x000fe4000f8e0208 */
[----:B------:R-:W-:Y:S01]  /*10f0*/  UIADD3 UR16, UR15, 0x3f, URZ ;  /* 0x0000003f0f107890 */ /* 0x000fe2000fffe03f */
[----:B------:R-:W-:Y:S01]  /*1100*/  @!UP2 ULDC.64 UR8, c[0x0][0x418] ;  /* 0x000106000008aab9 */ /* 0x000fe20000000a00 */
[----:B------:R-:W-:Y:S01]  /*1110*/  @UP2 ULDC.64 UR10, c[0x0][0x420] ;  /* 0x00010800000a2ab9 */ /* 0x000fe20000000a00 */
[----:B------:R-:W-:Y:S02]  /*1120*/  @!UP2 UIMAD.WIDE.U32 UR40, UR44, UR8, URZ ;  /* 0x000000082c28a2a5 */ /* 0x000fe4000f8e003f */
[----:B------:R-:W-:Y:S02]  /*1130*/  USEL UR37, UR20, URZ, UP0 ;  /* 0x0000003f14257287 */ /* 0x000fe40008000000 */
[----:B------:R-:W-:Y:S01]  /*1140*/  @UP2 UIMAD.WIDE.U32 UR42, UR14, UR10, URZ ;  /* 0x0000000a0e2a22a5 */ /* 0x000fe2000f8e003f */
[----:B-1----:R-:W-:Y:S01]  /*1150*/  IABS R8, R9 ;  /* 0x0000000900087213 */ /* 0x002fe20000000000 */
[----:B------:R-:W-:Y:S01]  /*1160*/  ULDC UR58, c[0x0][0x2d4] ;  /* 0x0000b500003a7ab9 */ /* 0x000fe20000000800 */
[----:B------:R-:W-:Y:S01]  /*1170*/  USHF.R.S32.HI UR20, URZ, 0x1f, UR16 ;  /* 0x0000001f3f147899 */ /* 0x000fe20008011410 */
[----:B------:R-:W-:Y:S01]  /*1180*/  ISETP.NE.AND P3, PT, R9, RZ, PT ;  /* 0x000000ff0900720c */ /* 0x000fe20003f65270 */
[----:B------:R-:W1:Y:S01]  /*1190*/  I2F.RP R4, R8 ;  /* 0x0000000800047306 */ /* 0x000e620000209400 */
[----:B------:R-:W-:Y:S01]  /*11a0*/  USHF.R.S32.HI UR38, URZ, 0x1f, UR58 ;  /* 0x0000001f3f267899 */ /* 0x000fe2000801143a */
[----:B------:R-:W-:Y:S01]  /*11b0*/  ULDC UR61, c[0x0][0x2dc] ;  /* 0x0000b700003d7ab9 */ /* 0x000fe20000000800 */
[----:B--2---:R-:W-:Y:S01]  /*11c0*/  UIMAD.WIDE.U32 UR32, UR6, UR12, URZ ;  /* 0x0000000c062072a5 */ /* 0x004fe2000f8e003f */
[----:B------:R-:W-:Y:S01]  /*11d0*/  ULDC UR60, c[0x0][0x270] ;  /* 0x00009c00003c7ab9 */ /* 0x000fe20000000800 */
[----:B------:R-:W-:-:S02]  /*11e0*/  @UP2 UIMAD UR48, UR14, UR11, UR43 ;  /* 0x0000000b0e3022a4 */ /* 0x000fc4000f8e022b */
[----:B------:R-:W-:Y:S02]  /*11f0*/  UIMAD UR49, UR6, UR13, UR33 ;  /* 0x0000000d063172a4 */ /* 0x000fe4000f8e0221 */
[----:B------:R-:W-:Y:S02]  /*1200*/  @!UP2 UIMAD UR6, UR57, UR8, URZ ;  /* 0x000000083906a2a4 */ /* 0x000fe4000f8e023f */
[----:B------:R-:W-:Y:S01]  /*1210*/  UIMAD.WIDE.U32 UR12, UR14, UR30, URZ ;  /* 0x0000001e0e0c72a5 */ /* 0x000fe2000f8e003f */
[----:B-1----:R-:W1:Y:S01]  /*1220*/  MUFU.RCP R4, R4 ;  /* 0x0000000400047308 */ /* 0x002e620000001000 */
[----:B------:R-:W-:Y:S02]  /*1230*/  @!UP2 UIMAD UR39, UR44, UR9, UR6 ;  /* 0x000000092c27a2a4 */ /* 0x000fe4000f8e0206 */
[----:B------:R-:W-:Y:S01]  /*1240*/  UIADD3 UR6, UR15, 0x40, UR29 ;  /* 0x000000400f067890 */ /* 0x000fe2000fffe01d */
[----:B------:R-:W-:Y:S01]  /*1250*/  ULDC UR8, c[0x0][0x394] ;  /* 0x0000e50000087ab9 */ /* 0x000fe20000000800 */
[----:B------:R-:W-:-:S02]  /*1260*/  USEL UR56, UR18, UR12, !UP2 ;  /* 0x0000000c12387287 */ /* 0x000fc4000d000000 */
[----:B------:R-:W-:Y:S02]  /*1270*/  UIADD3 UR6, UR6, UR8, -UR7 ;  /* 0x0000000806067290 */ /* 0x000fe4000fffe807 */
[----:B------:R-:W-:Y:S02]  /*1280*/  UIMAD UR23, UR14, UR31, URZ ;  /* 0x0000001f0e1772a4 */ /* 0x000fe4000f8e023f */
[----:B------:R-:W-:Y:S02]  /*1290*/  UIADD3 UR6, UR6, 0x3f, URZ ;  /* 0x0000003f06067890 */ /* 0x000fe4000fffe03f */
[----:B------:R-:W-:Y:S02]  /*12a0*/  ULEA.HI UR33, UR20, UR16, URZ, 0x6 ;  /* 0x0000001014217291 */ /* 0x000fe4000f8f303f */
[----:B------:R-:W-:Y:S01]  /*12b0*/  USHF.R.S32.HI UR12, URZ, 0x1f, UR6 ;  /* 0x0000001f3f0c7899 */ /* 0x000fe20008011406 */
[----:B-1----:R-:W-:Y:S01]  /*12c0*/  VIADD R4, R4, 0xffffffe ;  /* 0x0ffffffe04047836 */ /* 0x002fe20000000000 */
[----:B------:R-:W-:-:S02]  /*12d0*/  UIMAD.WIDE UR8, UR61, UR60, URZ ;  /* 0x0000003c3d0872a5 */ /* 0x000fc4000f8e023f */
[----:B------:R-:W-:Y:S01]  /*12e0*/  UIMAD.WIDE.U32 UR10, UR44, UR58, URZ ;  /* 0x0000003a2c0a72a5 */ /* 0x000fe2000f8e003f */
[----:B------:R-:W1:Y:S01]  /*12f0*/  F2I.FTZ.U32.TRUNC.NTZ R5, R4 ;  /* 0x0000000400057305 */ /* 0x000e62000021f000 */
[----:B------:R-:W-:Y:S02]  /*1300*/  ULEA.HI UR20, UR12, UR6, URZ, 0x6 ;  /* 0x000000060c147291 */ /* 0x000fe4000f8f303f */
[----:B------:R-:W-:Y:S02]  /*1310*/  UIMAD UR6, UR38, UR44, URZ ;  /* 0x0000002c260672a4 */ /* 0x000fe4000f8e023f */
[----:B------:R-:W-:Y:S02]  /*1320*/  UIADD3 UR50, UR19, UR24, URZ ;  /* 0x0000001813327290 */ /* 0x000fe4000fffe03f */
[----:B------:R-:W-:Y:S02]  /*1330*/  @UP2 UIADD3 UR50, UR13, UR23, URZ ;  /* 0x000000170d322290 */ /* 0x000fe4000fffe03f */
[----:B------:R-:W-:-:S02]  /*1340*/  UIMAD.WIDE.U32 UR12, UR8, UR10, URZ ;  /* 0x0000000a080c72a5 */ /* 0x000fc4000f8e003f */
[----:B------:R-:W-:Y:S02]  /*1350*/  UIMAD UR19, UR9, UR10, URZ ;  /* 0x0000000a091372a4 */ /* 0x000fe4000f8e023f */
[----:B------:R-:W-:Y:S01]  /*1360*/  UIMAD UR10, UR57, UR58, UR6 ;  /* 0x0000003a390a72a4 */ /* 0x000fe2000f8e0206 */
[----:B-1----:R-:W-:Y:S01]  /*1370*/  IMAD.MOV R4, RZ, RZ, -R5 ;  /* 0x000000ffff047224 */ /* 0x002fe200078e0a05 */
[----:B------:R-:W-:Y:S02]  /*1380*/  USHF.L.U64.HI UR17, UR44, 0x7, UR57 ;  /* 0x000000072c117899 */ /* 0x000fe40008010239 */
[----:B------:R-:W-:Y:S01]  /*1390*/  USHF.R.S32.HI UR18, URZ, 0x6, UR33 ;  /* 0x000000063f127899 */ /* 0x000fe20008011421 */
[----:B------:R-:W-:Y:S01]  /*13a0*/  IMAD R6, R4, R8, RZ ;  /* 0x0000000804067224 */ /* 0x000fe200078e02ff */
[----:B------:R-:W-:Y:S01]  /*13b0*/  USHF.R.S32.HI UR6, URZ, 0x6, UR20 ;  /* 0x000000063f067899 */ /* 0x000fe20008011414 */
[----:B------:R-:W-:Y:S01]  /*13c0*/  IMAD.MOV.U32 R4, RZ, RZ, RZ ;  /* 0x000000ffff047224 */ /* 0x000fe200078e00ff */
[----:B------:R-:W-:-:S02]  /*13d0*/  UIADD3 UR10, UR11, UR10, URZ ;  /* 0x0000000a0b0a7290 */ /* 0x000fc4000fffe03f */
[----:B------:R-:W-:Y:S01]  /*13e0*/  USEL UR36, UR17, URZ, UP0 ;  /* 0x0000003f11247287 */ /* 0x000fe20008000000 */
[----:B------:R-:W-:Y:S01]  /*13f0*/  IMAD.HI.U32 R4, R5, R6, R4 ;  /* 0x0000000605047227 */ /* 0x000fe200078e0004 */
[----:B------:R-:W-:Y:S01]  /*1400*/  MOV R5, R7 ;  /* 0x0000000700057202 */ /* 0x000fe20000000f00 */
[----:B------:R-:W-:Y:S02]  /*1410*/  UISETP.LT.AND UP0, UPT, UR18, UR6, UPT ;  /* 0x000000061200728c */ /* 0x000fe4000bf01270 */
[----:B------:R-:W-:Y:S02]  /*1420*/  UISETP.NE.AND UP1, UPT, UR34, -0x1, UPT ;  /* 0xffffffff2200788c */ /* 0x000fe4000bf25270 */
[----:B------:R-:W-:Y:S01]  /*1430*/  IMAD.HI.U32 R4, R4, R5, RZ ;  /* 0x0000000504047227 */ /* 0x000fe200078e00ff */
[----:B------:R-:W-:Y:S02]  /*1440*/  UIMAD UR19, UR8, UR10, UR19 ;  /* 0x0000000a081372a4 */ /* 0x000fe4000f8e0213 */
[----:B------:R-:W-:Y:S01]  /*1450*/  UIMAD.WIDE.U32 UR10, UR8, UR14, URZ ;  /* 0x0000000e080a72a5 */ /* 0x000fe2000f8e003f */
[----:B------:R-:W-:Y:S01]  /*1460*/  IMAD.MOV R6, RZ, RZ, -R4 ;  /* 0x000000ffff067224 */ /* 0x000fe200078e0a04 */
[----:B------:R-:W-:-:S02]  /*1470*/  USEL UR38, UR18, UR6, UP0 ;  /* 0x0000000612267287 */ /* 0x000fc40008000000 */
[----:B------:R-:W-:Y:S01]  /*1480*/  UIMAD UR6, UR9, UR14, URZ ;  /* 0x0000000e090672a4 */ /* 0x000fe2000f8e023f */
[C---:B------:R-:W-:Y:S01]  /*1490*/  IMAD R5, R8.reuse, R6, R5 ;  /* 0x0000000608057224 */ /* 0x040fe200078e0205 */
[----:B------:R-:W-:Y:S01]  /*14a0*/  USEL UR54, UR12, UR10, !UP2 ;  /* 0x0000000a0c367287 */ /* 0x000fe2000d000000 */
[----:B------:R-:W-:Y:S01]  /*14b0*/  ULDC.U8 UR25, c[0x0][0x3d8] ;  /* 0x0000f60000197ab9 */ /* 0x000fe20000000000 */
[----:B------:R-:W-:Y:S02]  /*14c0*/  ULEA UR12, UR38, 0xffffffc0, 0x6 ;  /* 0xffffffc0260c7891 */ /* 0x000fe4000f8e303f */
[----:B------:R-:W-:Y:S01]  /*14d0*/  ISETP.GT.U32.AND P1, PT, R8, R5, PT ;  /* 0x000000050800720c */ /* 0x000fe20003f24070 */
[----:B------:R-:W-:Y:S02]  /*14e0*/  UISETP.NE.AND UP3, UPT, UR25, URZ, UPT ;  /* 0x0000003f1900728c */ /* 0x000fe4000bf65270 */
[----:B------:R-:W-:Y:S02]  /*14f0*/  UIADD3 UR46, UR13, UR19, URZ ;  /* 0x000000130d2e7290 */ /* 0x000fe4000fffe03f */
[----:B------:R-:W-:-:S02]  /*1500*/  @UP2 UIADD3 UR46, UR11, UR6, URZ ;  /* 0x000000060b2e2290 */ /* 0x000fc4000fffe03f */
[----:B------:R-:W-:Y:S02]  /*1510*/  @UP1 UIADD3 UR22, UR28, UR34, URZ ;  /* 0x000000221c161290 */ /* 0x000fe4000fffe03f */
[----:B------:R-:W-:Y:S02]  /*1520*/  USHF.R.S32.HI UR19, URZ, 0x1f, UR12 ;  /* 0x0000001f3f137899 */ /* 0x000fe4000801140c */
[----:B------:R-:W-:Y:S02]  /*1530*/  UIADD3 UR6, UP0, UR12, UR37, URZ ;  /* 0x000000250c067290 */ /* 0x000fe4000ff1e03f */
[----:B------:R-:W-:Y:S01]  /*1540*/  @!P1 IMAD.IADD R5, R5, 0x1, -R8 ;  /* 0x0000000105059824 */ /* 0x000fe200078e0a08 */
[----:B------:R-:W-:Y:S01]  /*1550*/  @UP1 ULDC.64 UR24, c[0x0][0x250] ;  /* 0x0000940000181ab9 */ /* 0x000fe20000000a00 */
[----:B------:R-:W-:Y:S01]  /*1560*/  UIADD3.X UR13, UR19, UR36, URZ, UP0, !UPT ;  /* 0x00000024130d7290 */ /* 0x000fe200087fe43f */
[----:B------:R-:W-:Y:S01]  /*1570*/  @!P1 IADD3 R4, R4, 0x1, RZ ;  /* 0x0000000104049810 */ /* 0x000fe20007ffe0ff */
[----:B------:R-:W-:Y:S01]  /*1580*/  UIMAD UR9, UR9, UR6, URZ ;  /* 0x00000006090972a4 */ /* 0x000fe2000f8e023f */
[----:B------:R-:W-:Y:S01]  /*1590*/  ISETP.GE.U32.AND P0, PT, R5, R8, PT ;  /* 0x000000080500720c */ /* 0x000fe20003f06070 */
[----:B------:R-:W-:Y:S01]  /*15a0*/  ULDC.U8 UR26, c[0x0][0x480] ;  /* 0x00012000001a7ab9 */ /* 0x000fe20000000000 */
[----:B------:R-:W-:Y:S01]  /*15b0*/  LOP3.LUT R5, R9, UR55, RZ, 0x3c, !PT ;  /* 0x0000003709057c12 */ /* 0x000fe2000f8e3cff */
[----:B------:R-:W-:Y:S01]  /*15c0*/  @UP1 UIMAD.WIDE.U32 UR10, UR22, UR24, URZ ;  /* 0x00000018160a12a5 */ /* 0x000fe2000f8e003f */
[----:B------:R-:W-:Y:S01]  /*15d0*/  PLOP3.LUT P1, PT, PT, PT, UP1, 0x80, 0x0 ;  /* 0x000000000000781c */ /* 0x000fe20003f2f018 */
[----:B------:R-:W-:Y:S01]  /*15e0*/  @UP1 UIMAD UR18, UR22, UR25, URZ ;  /* 0x00000019161212a4 */ /* 0x000fe2000f8e023f */
[----:B------:R-:W-:Y:S01]  /*15f0*/  ISETP.GE.AND P2, PT, R5, RZ, PT ;  /* 0x000000ff0500720c */ /* 0x000fe20003f46270 */
[----:B------:R-:W-:Y:S01]  /*1600*/  @UP1 UIADD3 UR21, UR28, UR34, URZ ;  /* 0x000000221c151290 */ /* 0x000fe2000fffe03f */
[----:B------:R-:W-:Y:S01]  /*1610*/  ULDC UR22, c[0x0][0x2c4] ;  /* 0x0000b10000167ab9 */ /* 0x000fe20000000800 */
[----:B------:R-:W-:-:S02]  /*1620*/  UISETP.NE.AND UP4, UPT, UR26, URZ, UPT ;  /* 0x0000003f1a00728c */ /* 0x000fc4000bf85270 */
[----:B------:R-:W-:Y:S02]  /*1630*/  UIMAD UR13, UR8, UR13, UR9 ;  /* 0x0000000d080d72a4 */ /* 0x000fe4000f8e0209 */
[----:B------:R-:W-:Y:S01]  /*1640*/  @P0 VIADD R4, R4, 0x1 ;  /* 0x0000000104040836 */ /* 0x000fe20000000000 */
[----:B------:R-:W-:Y:S01]  /*1650*/  @UP1 ULDC.64 UR26, c[0x0][0x248] ;  /* 0x00009200001a1ab9 */ /* 0x000fe20000000a00 */
[----:B------:R-:W-:Y:S01]  /*1660*/  @UP3 UIMAD UR9, UR44, UR22, URZ ;  /* 0x000000162c0932a4 */ /* 0x000fe2000f8e023f */
[----:B------:R-:W-:Y:S01]  /*1670*/  PLOP3.LUT P0, PT, PT, PT, UP3, 0x80, 0x0 ;  /* 0x000000000000781c */ /* 0x000fe20003f0f038 */
[----:B------:R-:W-:Y:S01]  /*1680*/  @UP1 UIMAD.WIDE.U32 UR16, UR21, UR26, URZ ;  /* 0x0000001a151012a5 */ /* 0x000fe2000f8e003f */
[----:B------:R-:W-:Y:S01]  /*1690*/  IMAD.MOV.U32 R18, RZ, RZ, R4 ;  /* 0x000000ffff127224 */ /* 0x000fe200078e0004 */
[----:B------:R-:W-:Y:S02]  /*16a0*/  @UP1 UIMAD UR23, UR21, UR27, URZ ;  /* 0x0000001b151712a4 */ /* 0x000fe4000f8e023f */
[----:B------:R-:W-:-:S02]  /*16b0*/  UIMAD.WIDE.U32 UR20, UR8, UR6, URZ ;  /* 0x00000006081472a5 */ /* 0x000fc4000f8e003f */
[----:B------:R-:W-:Y:S01]  /*16c0*/  @UP3 USEL UR9, UR9, UR14, !UP2 ;  /* 0x0000000e09093287 */ /* 0x000fe2000d000000 */
[----:B------:R-:W-:Y:S01]  /*16d0*/  @!P2 IADD3 R18, -R18, RZ, RZ ;  /* 0x000000ff1212a210 */ /* 0x000fe20007ffe1ff */
[----:B------:R-:W-:Y:S01]  /*16e0*/  UIMAD UR47, UR55, UR61, URZ ;  /* 0x0000003d372f72a4 */ /* 0x000fe2000f8e023f */
[----:B------:R-:W-:Y:S01]  /*16f0*/  @!P3 LOP3.LUT R18, RZ, R9, RZ, 0x33, !PT ;  /* 0x00000009ff12b212 */ /* 0x000fe200078e33ff */
[----:B------:R-:W-:Y:S02]  /*1700*/  @!UP3 UIMAD UR8, UR44, UR60, UR55 ;  /* 0x0000003c2c08b2a4 */ /* 0x000fe4000f8e0237 */
[----:B------:R-:W-:Y:S01]  /*1710*/  @!UP2 UIADD3 UR48, UR41, UR39, URZ ;  /* 0x000000272930a290 */ /* 0x000fe2000fffe03f */
[----:B------:R-:W-:Y:S01]  /*1720*/  @UP3 ULDC UR6, c[0x0][0x2e4] ;  /* 0x0000b90000063ab9 */ /* 0x000fe20000000800 */
[----:B------:R-:W-:Y:S02]  /*1730*/  USEL UR53, UR32, URZ, UP4 ;  /* 0x0000003f20357287 */ /* 0x000fe4000a000000 */
[----:B------:R-:W-:-:S02]  /*1740*/  @UP1 UIADD3 UR39, UR11, UR18, URZ ;  /* 0x000000120b271290 */ /* 0x000fc4000fffe03f */
[----:B------:R-:W-:Y:S02]  /*1750*/  @UP3 UIMAD UR18, UR55, UR6, UR9 ;  /* 0x00000006371232a4 */ /* 0x000fe4000f8e0209 */
[----:B------:R-:W-:Y:S02]  /*1760*/  USEL UR51, UR49, URZ, UP4 ;  /* 0x0000003f31337287 */ /* 0x000fe4000a000000 */
[----:B------:R-:W-:Y:S02]  /*1770*/  @UP1 UIADD3 UR32, UR17, UR23, URZ ;  /* 0x0000001711201290 */ /* 0x000fe4000fffe03f */
[----:B------:R-:W-:Y:S02]  /*1780*/  USHF.R.S32.HI UR35, URZ, 0x1f, UR29 ;  /* 0x0000001f3f237899 */ /* 0x000fe4000801141d */
[----:B------:R-:W-:Y:S02]  /*1790*/  USHF.R.S32.HI UR52, URZ, 0x1f, UR47 ;  /* 0x0000001f3f347899 */ /* 0x000fe4000801142f */
[----:B------:R-:W-:-:S02]  /*17a0*/  @!UP3 UIMAD UR18, UR8, UR22, URZ ;  /* 0x000000160812b2a4 */ /* 0x000fc4000f8e023f */
[----:B------:R-:W-:Y:S01]  /*17b0*/  UIADD3 UR49, UR21, UR13, URZ ;  /* 0x0000000d15317290 */ /* 0x000fe2000fffe03f */
        /* <DEDUP_REMOVED lines=15> */
.L_x_920:
        /* <DEDUP_REMOVED lines=13> */
.L_x_921:
        /* <DEDUP_REMOVED lines=11> */
.L_x_922:
[----:B------:R-:W-:-:S04]  /*1a30*/  UIMAD UR6, UR44, UR60, UR55 ;  /* 0x0000003c2c0672a4 */ /* 0x000fc8000f8e0237 */
[----:B------:R-:W-:-:S12]  /*1a40*/  UIMAD UR6, UR6, UR58, URZ ;  /* 0x0000003a060672a4 */ /* 0x000fd8000f8e023f */
.L_x_923:
[----:B------:R-:W2:Y:S01]  /*1a50*/  LDL.64 R4, [R1+0x50] ;  /* 0x0000500001047983 */ /* 0x000ea20000100a00 */
[----:B------:R-:W2:Y:S03]  /*1a60*/  LDC.64 R20, c[0x0][0x420] ;  /* 0x00010800ff147b82 */ /* 0x000ea60000000a00 */
[----:B------:R1:W3:Y:S01]  /*1a70*/  LDL.64 R32, [R1+0x50] ;  /* 0x0000500001207983 */ /* 0x0002e20000100a00 */
[----:B------:R-:W-:Y:S01]  /*1a80*/  USHF.R.S32.HI UR11, URZ, 0x1f, UR55 ;  /* 0x0000001f3f0b7899 */ /* 0x000fe20008011437 */
[----:B------:R-:W-:Y:S01]  /*1a90*/  BSSY B1, `(.L_x_919) ;  /* 0x00008a8000017945 */ /* 0x000fe20003800000 */
[----:B------:R-:W-:Y:S01]  /*1aa0*/  ULDC.64 UR8, c[0x0][0x428] ;  /* 0x00010a0000087ab9 */ /* 0x000fe20000000a00 */
[----:B------:R-:W4:Y:S01]  /*1ab0*/  S2R R29, SR_TID.X ;  /* 0x00000000001d7919 */ /* 0x000f220000002100 */
[----:B------:R-:W-:Y:S01]  /*1ac0*/  UIADD3 UR36, UR12, UR6, URZ ;  /* 0x000000060c247290 */ /* 0x000fe2000fffe03f */
[----:B------:R-:W-:Y:S01]  /*1ad0*/  IMAD.U32 R8, RZ, RZ, UR8 ;  /* 0x00000008ff087e24 */ /* 0x000fe2000f8e00ff */
[----:B------:R-:W-:-:S02]  /*1ae0*/  UIMAD UR6, UR11, UR8, URZ ;  /* 0x000000080b0672a4 */ /* 0x000fc4000f8e023f */
[----:B------:R-:W-:Y:S02]  /*1af0*/  UIMAD UR14, UR61, UR60, URZ ;  /* 0x0000003c3d0e72a4 */ /* 0x000fe4000f8e023f */
[----:B------:R-:W-:Y:S02]  /*1b00*/  UIMAD UR21, UR55, UR9, UR6 ;  /* 0x00000009371572a4 */ /* 0x000fe4000f8e0206 */
[----:B------:R-:W-:Y:S01]  /*1b10*/  UIADD3 UR6, -UR7, UR15, UR29 ;  /* 0x0000000f07067290 */ /* 0x000fe2000fffe11d */
[----:B------:R-:W-:Y:S01]  /*1b20*/  ULDC UR40, c[0x0][0x398] ;  /* 0x0000e60000287ab9 */ /* 0x000fe20000000800 */
[----:B------:R-:W-:Y:S02]  /*1b30*/  USHF.L.U32 UR8, UR14, 0x6, URZ ;  /* 0x000000060e087899 */ /* 0x000fe4000800063f */
[----:B------:R-:W-:Y:S02]  /*1b40*/  UIADD3 UR6, UR6, -UR40, URZ ;  /* 0x8000002806067290 */ /* 0x000fe4000fffe03f */
[----:B------:R-:W-:-:S02]  /*1b50*/  UIADD3 UR20, UP2, UP0, UR20, UR8, UR47 ;  /* 0x0000000814147290 */ /* 0x000fc4000f85e02f */
[----:B------:R-:W-:Y:S02]  /*1b60*/  USHF.R.S32.HI UR22, URZ, 0x1f, UR6 ;  /* 0x0000001f3f167899 */ /* 0x000fe40008011406 */
[----:B------:R-:W-:Y:S02]  /*1b70*/  USHF.R.S32.HI UR8, URZ, 0x1f, UR8 ;  /* 0x0000001f3f087899 */ /* 0x000fe40008011408 */
[----:B------:R-:W-:Y:S02]  /*1b80*/  ULEA.HI UR22, UR22, UR6, URZ, 0x6 ;  /* 0x0000000616167291 */ /* 0x000fe4000f8f303f */
[----:B------:R-:W-:Y:S01]  /*1b90*/  UIADD3.X UR6, UR49, UR8, UR52, UP2, UP0 ;  /* 0x0000000831067290 */ /* 0x000fe200097e0434 */
[----:B------:R-:W-:Y:S01]  /*1ba0*/  ULDC.64 UR16, c[0x0][0x258] ;  /* 0x0000960000107ab9 */ /* 0x000fe20000000a00 */
[----:B------:R-:W-:Y:S02]  /*1bb0*/  UIADD3 UR8, UP2, UP0, UR53, UR20, UR54 ;  /* 0x0000001435087290 */ /* 0x000fe4000f85e036 */
[----:B------:R-:W-:-:S02]  /*1bc0*/  UIADD3 UR33, UR12, UR18, URZ ;  /* 0x000000120c217290 */ /* 0x000fc4000fffe03f */
[----:B------:R-:W-:Y:S01]  /*1bd0*/  UIADD3.X UR6, UR51, UR6, UR46, UP2, UP0 ;  /* 0x0000000633067290 */ /* 0x000fe200097e042e */
[----:B----4-:R-:W-:Y:S01]  /*1be0*/  SHF.R.S32.HI R30, RZ, 0x1f, R29 ;  /* 0x0000001fff1e7819 */ /* 0x010fe2000001141d */
[----:B------:R-:W-:Y:S01]  /*1bf0*/  USHF.R.S32.HI UR22, URZ, 0x6, UR22 ;  /* 0x000000063f167899 */ /* 0x000fe20008011416 */
[----:B------:R-:W-:Y:S02]  /*1c00*/  ULDC.64 UR42, c[0x0][0x2b0] ;  /* 0x0000ac00002a7ab9 */ /* 0x000fe40000000a00 */
[CC--:B------:R-:W-:Y:S01]  /*1c10*/  LEA.HI R26, R30.reuse, R29.reuse, RZ, 0x3 ;  /* 0x0000001d1e1a7211 */ /* 0x0c0fe200078f18ff */
[----:B------:R-:W-:Y:S01]  /*1c20*/  UISETP.LT.AND UP0, UPT, URZ, UR22, UPT ;  /* 0x000000163f00728c */ /* 0x000fe2000bf01270 */
[----:B------:R-:W-:Y:S01]  /*1c30*/  LEA.HI R9, R30, R29, RZ, 0x5 ;  /* 0x0000001d1e097211 */ /* 0x000fe200078f28ff */
[----:B------:R-:W-:Y:S02]  /*1c40*/  UIADD3 UR9, UR38, -0x1, URZ ;  /* 0xffffffff26097890 */ /* 0x000fe4000fffe03f */
[----:B------:R-:W-:-:S04]  /*1c50*/  USEL UR22, URZ, UR22, !UP0 ;  /* 0x000000163f167287 */ /* 0x000fc8000c000000 */
[----:B------:R-:W-:Y:S01]  /*1c60*/  UISETP.GT.AND UP0, UPT, UR38, UR22, UPT ;  /* 0x000000162600728c */ /* 0x000fe2000bf04270 */
[----:B--2---:R-:W-:Y:S02]  /*1c70*/  IMAD R5, R20, UR19, RZ ;  /* 0x0000001314057c24 */ /* 0x004fe4000f8e02ff */
[----:B---3--:R-:W-:Y:S01]  /*1c80*/  IMAD.MOV.U32 R32, RZ, RZ, R4 ;  /* 0x000000ffff207224 */ /* 0x008fe200078e0004 */
[----:B------:R-:W-:Y:S01]  /*1c90*/  SHF.R.S32.HI R4, RZ, 0x3, R26 ;  /* 0x00000003ff047819 */ /* 0x000fe2000001141a */
[----:B------:R-:W-:-:S03]  /*1ca0*/  IMAD R5, R21, UR12, R5 ;  /* 0x0000000c15057c24 */ /* 0x000fc6000f8e0205 */
[----:B------:R-:W-:Y:S02]  /*1cb0*/  SHF.R.S32.HI R33, RZ, 0x1f, R32 ;  /* 0x0000001fff217819 */ /* 0x000fe40000011420 */
[----:B------:R-:W-:Y:S01]  /*1cc0*/  IADD3 R6, P0, R32, UR10, RZ ;  /* 0x0000000a20067c10 */ /* 0x000fe2000ff1e0ff */
[----:B------:R-:W-:Y:S01]  /*1cd0*/  UIMAD UR10, UR11, UR16, URZ ;  /* 0x000000100b0a72a4 */ /* 0x000fe2000f8e023f */
[----:B------:R-:W-:Y:S01]  /*1ce0*/  SHF.R.S32.HI R28, RZ, 0x1f, R4 ;  /* 0x0000001fff1c7819 */ /* 0x000fe20000011404 */
[----:B------:R1:W-:Y:S01]  /*1cf0*/  STL [R1+0x54], R33 ;  /* 0x0000542101007387 */ /* 0x0003e20000100800 */
[----:B------:R-:W-:Y:S01]  /*1d00*/  IADD3.X R7, R33, UR48, RZ, P0, !PT ;  /* 0x0000003021077c10 */ /* 0x000fe200087fe4ff */
[----:B------:R-:W-:Y:S01]  /*1d10*/  UIMAD UR17, UR55, UR17, UR10 ;  /* 0x00000011371172a4 */ /* 0x000fe2000f8e020a */
[----:B------:R-:W-:Y:S01]  /*1d20*/  IADD3 R10, P0, R4, UR12, RZ ;  /* 0x0000000c040a7c10 */ /* 0x000fe2000ff1e0ff */
[----:B------:R-:W-:Y:S01]  /*1d30*/  ULDC.64 UR48, c[0x0][0x478] ;  /* 0x00011e0000307ab9 */ /* 0x000fe20000000a00 */
[----:B------:R-:W-:Y:S01]  /*1d40*/  ULDC.64 UR10, c[0x0][0x3e0] ;  /* 0x0000f800000a7ab9 */ /* 0x000fe20000000a00 */
[----:B------:R-:W-:Y:S01]  /*1d50*/  IMAD.WIDE.U32 R6, R20, UR12, R6 ;  /* 0x0000000c14067c25 */ /* 0x000fe2000f8e0006 */
[----:B------:R-:W-:-:S03]  /*1d60*/  ULDC.64 UR12, c[0x0][0x210] ;  /* 0x00008400000c7ab9 */ /* 0x000fc60000000a00 */
[----:B------:R-:W-:Y:S01]  /*1d70*/  IMAD.IADD R7, R7, 0x1, R5 ;  /* 0x0000000107077824 */ /* 0x000fe200078e0205 */
[----:B------:R-:W-:Y:S01]  /*1d80*/  IADD3.X R5, R28, UR19, RZ, P0, !PT ;  /* 0x000000131c057c10 */ /* 0x000fe200087fe4ff */
[----:B------:R-:W-:Y:S01]  /*1d90*/  ULDC.64 UR18, c[0x0][0x400] ;  /* 0x0001000000127ab9 */ /* 0x000fe20000000a00 */
[----:B------:R-:W-:Y:S01]  /*1da0*/  IMAD.WIDE.U32 R6, R8, UR55, R6 ;  /* 0x0000003708067c25 */ /* 0x000fe2000f8e0006 */
[----:B------:R-:W-:-:S03]  /*1db0*/  SHF.R.S32.HI R8, RZ, 0x5, R9 ;  /* 0x00000005ff087819 */ /* 0x000fc60000011409 */
[----:B------:R-:W-:-:S04]  /*1dc0*/  IMAD R5, R5, UR30, RZ ;  /* 0x0000001e05057c24 */ /* 0x000fc8000f8e02ff */
[C---:B------:R-:W-:Y:S01]  /*1dd0*/  IMAD R12, R10.reuse, UR31, R5 ;  /* 0x0000001f0a0c7c24 */ /* 0x040fe2000f8e0205 */
[----:B------:R-:W-:Y:S01]  /*1de0*/  LOP3.LUT R5, R9, 0xffffffe0, RZ, 0xc0, !PT ;  /* 0xffffffe009057812 */ /* 0x000fe200078ec0ff */
[----:B------:R-:W-:-:S04]  /*1df0*/  IMAD.WIDE.U32 R10, R10, UR30, R32 ;  /* 0x0000001e0a0a7c25 */ /* 0x000fc8000f8e0020 */
[----:B------:R-:W-:Y:S01]  /*1e00*/  IMAD.IADD R24, R29, 0x1, -R5 ;  /* 0x000000011d187824 */ /* 0x000fe200078e0a05 */
[----:B------:R-:W-:Y:S01]  /*1e10*/  IADD3 R10, P0, R10, UR56, RZ ;  /* 0x000000380a0a7c10 */ /* 0x000fe2000ff1e0ff */
[----:B------:R-:W-:Y:S01]  /*1e20*/  VIADD R9, R7, UR21 ;  /* 0x0000001507097c36 */ /* 0x000fe20008000000 */
[----:B------:R-:W-:Y:S01]  /*1e30*/  UIMAD.WIDE UR20, UR36, 0x4, UR48 ;  /* 0x00000004241478a5 */ /* 0x000fe2000f8e0230 */
[----:B------:R-:W-:Y:S01]  /*1e40*/  IMAD R5, R8, UR14, R24 ;  /* 0x0000000e08057c24 */ /* 0x000fe2000f8e0218 */
[----:B------:R-:W-:Y:S01]  /*1e50*/  IADD3.X R11, R11, UR50, R12, P0, !PT ;  /* 0x000000320b0b7c10 */ /* 0x000fe200087fe40c */
[----:B------:R-:W-:Y:S02]  /*1e60*/  IMAD.MOV.U32 R8, RZ, RZ, R6 ;  /* 0x000000ffff087224 */ /* 0x000fe400078e0006 */
[----:B------:R-:W-:Y:S01]  /*1e70*/  IMAD R7, R28, R20, RZ ;  /* 0x000000141c077224 */ /* 0x000fe200078e02ff */
[----:B------:R-:W-:Y:S01]  /*1e80*/  IADD3 R6, P0, R5, UR8, RZ ;  /* 0x0000000805067c10 */ /* 0x000fe2000ff1e0ff */
[----:B------:R-:W-:-:S02]  /*1e90*/  IMAD.U32 R12, RZ, RZ, UR16 ;  /* 0x00000010ff0c7e24 */ /* 0x000fc4000f8e00ff */
[C---:B------:R-:W-:Y:S01]  /*1ea0*/  IMAD R7, R4.reuse, R21, R7 ;  /* 0x0000001504077224 */ /* 0x040fe200078e0207 */
[----:B------:R-:W-:Y:S01]  /*1eb0*/  LEA.HI.X.SX32 R5, R5, UR6, 0x1, P0 ;  /* 0x0000000605057c11 */ /* 0x000fe200080f0eff */
[----:B------:R-:W-:Y:S01]  /*1ec0*/  IMAD.WIDE.U32 R8, R4, R20, R8 ;  /* 0x0000001404087225 */ /* 0x000fe200078e0008 */
[----:B------:R-:W-:Y:S01]  /*1ed0*/  LEA R14, P0, R6, UR18, 0x2 ;  /* 0x00000012060e7c11 */ /* 0x000fe2000f8010ff */
[----:B------:R-:W-:Y:S02]  /*1ee0*/  UMOV UR18, UR21 ;  /* 0x0000001500127c82 */ /* 0x000fe40008000000 */
[----:B------:R-:W-:Y:S01]  /*1ef0*/  IMAD.WIDE.U32 R10, R12, UR55, R10 ;  /* 0x000000370c0a7c25 */ /* 0x000fe2000f8e000a */
[----:B------:R-:W-:Y:S02]  /*1f00*/  LEA R36, P2, R8, UR10, 0x1 ;  /* 0x0000000a08247c11 */ /* 0x000fe4000f8408ff */
[----:B------:R-:W-:Y:S01]  /*1f10*/  LEA.HI.X R15, R6, UR19, R5, 0x2, P0 ;  /* 0x00000013060f7c11 */ /* 0x000fe200080f1405 */
[----:B------:R-:W-:Y:S01]  /*1f20*/  IMAD.IADD R22, R9, 0x1, R7 ;  /* 0x0000000109167824 */ /* 0x000fe200078e0207 */
[----:B------:R-:W-:Y:S01]  /*1f30*/  LEA R34, P3, R10, UR12, 0x1 ;  /* 0x0000000c0a227c11 */ /* 0x000fe2000f8608ff */
[----:B------:R-:W-:Y:S01]  /*1f40*/  VIADD R23, R11, UR17 ;  /* 0x000000110b177c36 */ /* 0x000fe20008000000 */
[----:B------:R-:W-:Y:S01]  /*1f50*/  PLOP3.LUT P0, PT, PT, PT, UP0, 0x80, 0x0 ;  /* 0x000000000000781c */ /* 0x000fe20003f0f008 */
[----:B------:R1:W-:Y:S01]  /*1f60*/  STL.64 [R1+0x30], R14 ;  /* 0x0000300e01007387 */ /* 0x0003e20000100a00 */
[----:B------:R-:W-:Y:S01]  /*1f70*/  LEA.HI.X R37, R8, UR11, R22, 0x1, P2 ;  /* 0x0000000b08257c11 */ /* 0x000fe200090f0c16 */
[----:B------:R-:W-:Y:S01]  /*1f80*/  UIMAD.WIDE UR16, UR33, 0x4, UR42 ;  /* 0x00000004211078a5 */ /* 0x000fe2000f8e022a */
[----:B------:R-:W-:Y:S01]  /*1f90*/  LEA.HI.X R35, R10, UR13, R23, 0x1, P3 ;  /* 0x0000000d0a237c11 */ /* 0x000fe200098f0c17 */
[----:B------:R-:W-:-:S02]  /*1fa0*/  UMOV UR19, UR20 ;  /* 0x0000001400137c82 */ /* 0x000fc40008000000 */
        /* <DEDUP_REMOVED lines=22> */
.L_x_925:
        /* <DEDUP_REMOVED lines=19> */
.L_x_926:
        /* <DEDUP_REMOVED lines=38> */
.L_x_928:
[----:B------:R-:W-:Y:S05]  /*24a0*/  BSYNC B0 ;  /* 0x0000000000007941 */ /* 0x000fea0003800000 */
.L_x_927:
        /* <DEDUP_REMOVED lines=19> */
.L_x_930:
[----:B------:R-:W-:Y:S05]  /*25e0*/  BSYNC B0 ;  /* 0x0000000000007941 */ /* 0x000fea0003800000 */
.L_x_929:
        /* <DEDUP_REMOVED lines=32> */
.L_x_932:
[----:B------:R-:W-:Y:S05]  /*27f0*/  BSYNC B0 ;  /* 0x0000000000007941 */ /* 0x000fea0003800000 */
.L_x_931:
        /* <DEDUP_REMOVED lines=21> */
.L_x_924:
        /* <DEDUP_REMOVED lines=63> */
.L_x_935:
[----:B------:R-:W-:Y:S05]  /*2d40*/  BSYNC B0 ;  /* 0x0000000000007941 */ /* 0x000fea0003800000 */
.L_x_934:
        /* <DEDUP_REMOVED lines=44> */
.L_x_937:
[----:B------:R-:W-:Y:S05]  /*3010*/  BSYNC B0 ;  /* 0x0000000000007941 */ /* 0x000fea0003800000 */
.L_x_936:
        /* <DEDUP_REMOVED lines=30> */
.L_x_939:
[----:B------:R-:W-:Y:S05]  /*3200*/  BSYNC B0 ;  /* 0x0000000000007941 */ /* 0x000fea0003800000 */
.L_x_938:
        /* <DEDUP_REMOVED lines=37> */
.L_x_941:
[----:B------:R-:W-:Y:S05]  /*3460*/  BSYNC B0 ;  /* 0x0000000000007941 */ /* 0x000fea0003800000 */
.L_x_940:
        /* <DEDUP_REMOVED lines=27> */
.L_x_943:
[----:B------:R-:W-:Y:S05]  /*3620*/  BSYNC B0 ;  /* 0x0000000000007941 */ /* 0x000fea0003800000 */
.L_x_942:
        /* <DEDUP_REMOVED lines=40> */
.L_x_945:
[----:B------:R-:W-:Y:S05]  /*38b0*/  BSYNC B0 ;  /* 0x0000000000007941 */ /* 0x000fea0003800000 */
.L_x_944:
        /* <DEDUP_REMOVED lines=57> */
.L_x_947:
[----:B------:R-:W-:Y:S05]  /*3c50*/  BSYNC B0 ;  /* 0x0000000000007941 */ /* 0x000fea0003800000 */
.L_x_946:
        /* <DEDUP_REMOVED lines=44> */
.L_x_949:
[----:B------:R-:W-:Y:S05]  /*3f20*/  BSYNC B0 ;  /* 0x0000000000007941 */ /* 0x000fea0003800000 */
.L_x_948:
[----:B------:R-:W-:Y:S01]  /*3f30*/  IMAD.MOV.U32 R4, RZ, RZ, 0x4 ;  /* 0x00000004ff047424 */ /* 0x000fe200078e00ff */
[----:B------:R-:W0:Y:S01]  /*3f40*/  LDGDEPBAR ;  /* 0x00000000000079af */ /* 0x000e220000000000 */
[----:B--2---:R-:W-:Y:S01]  /*3f50*/  IMAD.MOV.U32 R8, RZ, RZ, 0x7f800000 ;  /* 0x7f800000ff087424 */ /* 0x004fe200078e00ff */
[----:B------:R-:W-:Y:S01]  /*3f60*/  ULDC.64 UR12, c[0x0][0x3c8] ;  /* 0x0000f200000c7ab9 */ /* 0x000fe20000000a00 */
[----:B------:R-:W-:Y:S01]  /*3f70*/  IMAD.WIDE R4, R15, R4, UR16 ;  /* 0x000000100f047e25 */ /* 0x000fe2000f8e0204 */
[----:B------:R-:W-:Y:S01]  /*3f80*/  UISETP.NE.U32.AND UP1, UPT, UR12, URZ, UPT ;  /* 0x0000003f0c00728c */ /* 0x000fe2000bf25070 */
[----:B-1----:R-:W1:Y:S01]  /*3f90*/  LDC.64 R6, c[0x0][0x3b8] ;  /* 0x0000ee00ff067b82 */ /* 0x002e620000000a00 */
[----:B------:R-:W-:Y:S01]  /*3fa0*/  USHF.R.S32.HI UR8, URZ, 0x1f, UR55 ;  /* 0x0000001f3f087899 */ /* 0x000fe20008011437 */
[----:B------:R-:W-:Y:S01]  /*3fb0*/  IMAD.MOV.U32 R9, RZ, RZ, 0x7f800000 ;  /* 0x7f800000ff097424 */ /* 0x000fe200078e00ff */
[----:B------:R-:W2:Y:S01]  /*3fc0*/  @!P5 LDG.E R8, desc[UR4][R4.64+0x20] ;  /* 0x000020040408d981 */ /* 0x000ea2000c1e1900 */
[----:B------:R-:W-:Y:S01]  /*3fd0*/  UISETP.NE.AND.EX UP1, UPT, UR13, URZ, UPT, UP1 ;  /* 0x0000003f0d00728c */ /* 0x000fe2000bf25310 */
[----:B------:R-:W-:Y:S01]  /*3fe0*/  LOP3.LUT R10, R26, 0xfffffff8, RZ, 0xc0, !PT ;  /* 0xfffffff81a0a7812 */ /* 0x000fe200078ec0ff */
[----:B------:R-:W-:Y:S01]  /*3ff0*/  ULDC UR26, c[0x0][0x2d0] ;  /* 0x0000b400001a7ab9 */ /* 0x000fe20000000800 */
[----:B------:R-:W-:Y:S01]  /*4000*/  ULDC UR27, c[0x0][0x398] ;  /* 0x0000e600001b7ab9 */ /* 0x000fe20000000800 */
[----:B------:R5:W3:Y:S01]  /*4010*/  @!P6 LDG.E R9, desc[UR4][R4.64] ;  /* 0x000000040409e981 */ /* 0x000ae2000c1e1900 */
[----:B------:R-:W-:Y:S01]  /*4020*/  ULDC UR30, c[0x0][0x2dc] ;  /* 0x0000b700001e7ab9 */ /* 0x000fe20000000800 */
[----:B------:R-:W-:-:S05]  /*4030*/  PLOP3.LUT P0, PT, PT, PT, UP1, 0x80, 0x0 ;  /* 0x000000000000781c */ /* 0x000fca0003f0f018 */
[----:B------:R-:W-:Y:S01]  /*4040*/  @UP1 ULDC.64 UR20, c[0x0][0x3d0] ;  /* 0x0000f40000141ab9 */ /* 0x000fe20000000a00 */
[----:B------:R-:W-:Y:S01]  /*4050*/  @UP1 UMOV UR10, UR55 ;  /* 0x00000037000a1c82 */ /* 0x000fe20008000000 */
[----:B------:R-:W-:Y:S01]  /*4060*/  @UP1 UIMAD UR6, UR57, UR20, URZ ;  /* 0x00000014390612a4 */ /* 0x000fe2000f8e023f */
[----:B------:R-:W-:-:S04]  /*4070*/  DEPBAR.LE SB0, 0x1 ;  /* 0x000080400000791a */ /* 0x000fc80000000000 */
[----:B------:R-:W-:Y:S01]  /*4080*/  BAR.SYNC.DEFER_BLOCKING 0x0 ;  /* 0x0000000000007b1d */ /* 0x000fe20000010000 */
[----:B------:R-:W-:-:S05]  /*4090*/  @UP1 UIMAD UR6, UR44, UR21, UR6 ;  /* 0x000000152c0612a4 */ /* 0x000fca000f8e0206 */
[----:B------:R-:W-:Y:S01]  /*40a0*/  @UP1 UMOV UR11, UR8 ;  /* 0x00000008000b1c82 */ /* 0x000fe20008000000 */
[----:B--2---:R2:W-:Y:S01]  /*40b0*/  STL [R1+0x6c], R8 ;  /* 0x00006c0801007387 */ /* 0x0045e20000100800 */
[----:B------:R-:W-:Y:S01]  /*40c0*/  @UP1 UIMAD.WIDE.U32 UR10, UR44, UR20, UR10 ;  /* 0x000000142c0a12a5 */ /* 0x000fe2000f8e000a */
[----:B------:R-:W-:Y:S02]  /*40d0*/  IMAD.IADD R10, R29, 0x1, -R10 ;  /* 0x000000011d0a7824 */ /* 0x000fe400078e0a0a */
[----:B------:R-:W-:Y:S01]  /*40e0*/  IMAD.MOV.U32 R240, RZ, RZ, 0x20 ;  /* 0x00000020fff07424 */ /* 0x000fe200078e00ff */
[----:B------:R-:W-:Y:S01]  /*40f0*/  @UP1 ULEA UR12, UP0, UR10, UR12, 0x2 ;  /* 0x0000000c0a0c1291 */ /* 0x000fe2000f80103f */
[----:B-1----:R-:W4:Y:S01]  /*4100*/  LDG.E.64 R12, desc[UR4][R6.64] ;  /* 0x00000004060c7981 */ /* 0x002f22000c1e1b00 */
[----:B------:R-:W-:Y:S02]  /*4110*/  @UP1 UIADD3 UR6, UR11, UR6, URZ ;  /* 0x000000060b061290 */ /* 0x000fe4000fffe03f */
[----:B------:R-:W-:Y:S01]  /*4120*/  UIADD3 UR23, UR29, UR15, URZ ;  /* 0x0000000f1d177290 */ /* 0x000fe2000fffe03f */
[----:B------:R-:W1:Y:S01]  /*4130*/  LDSM.16.M88.4 R164, [R252+0x12000] ;  /* 0x01200000fca4783b */ /* 0x000e620000000200 */
[----:B------:R-:W-:Y:S01]  /*4140*/  @UP1 ULEA.HI.X UR13, UR10, UR13, UR6, 0x2, UP0 ;  /* 0x0000000d0a0d1291 */ /* 0x000fe200080f1406 */
[----:B-----5:R-:W-:Y:S01]  /*4150*/  IMAD.U32 R4, RZ, RZ, UR12 ;  /* 0x0000000cff047e24 */ /* 0x020fe2000f8e00ff */
[----:B------:R-:W-:Y:S01]  /*4160*/  CS2R R142, SRZ ;  /* 0x00000000008e7805 */ /* 0x000fe2000001ff00 */
[----:B---3--:R3:W-:Y:S01]  /*4170*/  STL [R1+0x68], R9 ;  /* 0x0000680901007387 */ /* 0x0087e20000100800 */
[----:B------:R-:W-:Y:S01]  /*4180*/  @UP1 ULDC UR6, c[0x0][0x2e8] ;  /* 0x0000ba0000061ab9 */ /* 0x000fe20000000800 */
[----:B------:R-:W-:Y:S01]  /*4190*/  CS2R R140, SRZ ;  /* 0x00000000008c7805 */ /* 0x000fe2000001ff00 */
[----:B------:R-:W-:Y:S01]  /*41a0*/  IMAD.U32 R5, RZ, RZ, UR13 ;  /* 0x0000000dff057e24 */ /* 0x000fe2000f8e00ff */
        /* <DEDUP_REMOVED lines=8> */
[----:B--2---:R-:W2:Y:S01]  /*4230*/  @P0 LDG.E R8, desc[UR4][R4.64] ;  /* 0x0000000404080981 */ /* 0x004ea2000c1e1900 */
        /* <DEDUP_REMOVED lines=15> */
[----:B---3--:R-:W3:Y:S01]  /*4330*/  S2R R9, SR_TID.X ;  /* 0x0000000000097919 */ /* 0x008ee20000002100 */
        /* <DEDUP_REMOVED lines=8> */
[----:B------:R5:W4:Y:S01]  /*43c0*/  LDG.E.64 R4, desc[UR4][R6.64+0x8] ;  /* 0x0000080406047981 */ /* 0x000b22000c1e1b00 */
        /* <DEDUP_REMOVED lines=17> */
[----:B------:R-:W-:Y:S01]  /*44e0*/  UIADD3 UR25, UR29, 0x40, URZ ;  /* 0x000000401d197890 */ /* 0x000fe2000fffe03f */
[----:B------:R-:W-:Y:S01]  /*44f0*/  UMOV UR14, UR59 ;  /* 0x0000003b000e7c82 */ /* 0x000fe20008000000 */
[----:B------:R-:W-:Y:S01]  /*4500*/  ULDC.U8 UR21, c[0x0][0x388] ;  /* 0x0000e20000157ab9 */ /* 0x000fe20000000000 */
[----:B------:R-:W-:Y:S01]  /*4510*/  ULDC UR20, c[0x0][0x2ec] ;  /* 0x0000bb0000147ab9 */ /* 0x000fe20000000800 */
[----:B-----5:R-:W2:Y:S01]  /*4520*/  @P0 MUFU.RCP R7, UR6 ;  /* 0x0000000600070d08 */ /* 0x020ea20008001000 */
[----:B------:R-:W-:-:S04]  /*4530*/  LEA.HI R6, R30, R29, RZ, 0x7 ;  /* 0x0000001d1e067211 */ /* 0x000fc800078f38ff */
[----:B------:R-:W-:Y:S01]  /*4540*/  SHF.R.S32.HI R6, RZ, 0x7, R6 ;  /* 0x00000007ff067819 */ /* 0x000fe20000011406 */
[----:B---3--:R-:W-:-:S04]  /*4550*/  IMAD.SHL.U32 R9, R9, 0x2, RZ ;  /* 0x0000000209097824 */ /* 0x008fc800078e00ff */
[----:B------:R-:W-:-:S05]  /*4560*/  IMAD.SHL.U32 R11, R6, 0x20, RZ ;  /* 0x00000020060b7824 */ /* 0x000fca00078e00ff */
[----:B------:R-:W-:Y:S01]  /*4570*/  LOP3.LUT R11, R11, 0x6, R9, 0xf8, !PT ;  /* 0x000000060b0b7812 */ /* 0x000fe200078ef809 */
[----:B--2---:R-:W-:Y:S01]  /*4580*/  @P0 FMUL.FTZ R9, R8, R7 ;  /* 0x0000000708090220 */ /* 0x004fe20000410000 */
[----:B------:R-:W-:-:S04]  /*4590*/  IMAD.U32 R8, RZ, RZ, UR45 ;  /* 0x0000002dff087e24 */ /* 0x000fc8000f8e00ff */
[----:B------:R-:W-:Y:S01]  /*45a0*/  IMAD R14, R8, 0x40, R11 ;  /* 0x00000040080e7824 */ /* 0x000fe200078e020b */
[----:B------:R-:W-:-:S04]  /*45b0*/  @P0 R2UR UR12, R9 ;  /* 0x00000000090c02ca */ /* 0x000fc800000e0000 */
[----:B------:R-:W-:Y:S04]  /*45c0*/  STL [R1+0x38], R14 ;  /* 0x0000380e01007387 */ /* 0x000fe80000100800 */
[----:B------:R-:W2:Y:S04]  /*45d0*/  LDL R9, [R1] ;  /* 0x0000000001097983 */ /* 0x000ea80000100800 */
[----:B------:R-:W3:Y:S01]  /*45e0*/  LDL R8, [R1+0x4] ;  /* 0x0000040001087983 */ /* 0x000ee20000100800 */
[----:B------:R-:W-:Y:S01]  /*45f0*/  UIMAD UR6, UR44, UR60, UR55 ;  /* 0x0000003c2c0672a4 */ /* 0x000fe2000f8e0237 */
[----:B------:R-:W-:Y:S01]  /*4600*/  LOP3.LUT P1, RZ, R10, 0x2, RZ, 0xc0, !PT ;  /* 0x000000020aff7812 */ /* 0x000fe2000782c0ff */
[----:B------:R-:W-:-:S02]  /*4610*/  IMAD.U32 R7, RZ, RZ, UR45 ;  /* 0x0000002dff077e24 */ /* 0x000fc4000f8e00ff */
[----:B------:R-:W-:Y:S01]  /*4620*/  USHF.L.U32 UR6, UR6, 0x5, URZ ;  /* 0x0000000506067899 */ /* 0x000fe2000800063f */
[----:B------:R-:W-:Y:S01]  /*4630*/  SEL R240, R240, 0xffffffe0, !P1 ;  /* 0xffffffe0f0f07807 */ /* 0x000fe20004800000 */
[----:B------:R-:W-:Y:S01]  /*4640*/  IMAD R10, R7, 0x2, R6 ;  /* 0x00000002070a7824 */ /* 0x000fe200078e0206 */
[----:B----4-:R-:W-:Y:S01]  /*4650*/  R2UR UR10, R13 ;  /* 0x000000000d0a72ca */ /* 0x010fe200000e0000 */
[----:B------:R-:W-:Y:S01]  /*4660*/  USHF.R.S32.HI UR11, URZ, 0x1f, UR6 ;  /* 0x0000001f3f0b7899 */ /* 0x000fe20008011406 */
[----:B------:R-:W-:Y:S01]  /*4670*/  SHF.R.S32.HI R6, RZ, 0x1f, R24 ;  /* 0x0000001fff067819 */ /* 0x000fe20000011418 */
[----:B------:R-:W-:Y:S01]  /*4680*/  IMAD.IADD R240, R240, 0x1, R252 ;  /* 0x00000001f0f07824 */ /* 0x000fe200078e02fc */
[----:B------:R-:W-:-:S04]  /*4690*/  IADD3 R7, P2, P0, R4, UR6, R24 ;  /* 0x0000000604077c10 */ /* 0x000fc8000f85e018 */
[----:B------:R-:W-:Y:S01]  /*46a0*/  IADD3.X R4, R5, UR11, R6, P2, P0 ;  /* 0x0000000b05047c10 */ /* 0x000fe200097e0406 */
[----:B------:R-:W4:Y:S04]  /*46b0*/  LDSM.16.M88.4 R172, [R240+0x12000] ;  /* 0x01200000f0ac783b */ /* 0x000f280000000200 */
[----:B------:R-:W1:Y:S04]  /*46c0*/  LDSM.16.M88.4 R176, [R240+0x12800] ;  /* 0x01280000f0b0783b */ /* 0x000e680000000200 */
[----:B------:R-:W1:Y:S04]  /*46d0*/  LDSM.16.M88.4 R204, [R240+0x14000] ;  /* 0x01400000f0cc783b */ /* 0x000e680000000200 */
[----:B------:R-:W1:Y:S04]  /*46e0*/  LDSM.16.M88.4 R208, [R240+0x14800] ;  /* 0x01480000f0d0783b */ /* 0x000e680000000200 */
[----:B------:R-:W1:Y:S04]  /*46f0*/  LDSM.16.M88.4 R236, [R240+0x16000] ;  /* 0x01600000f0ec783b */ /* 0x000e680000000200 */
[----:B------:R-:W1:Y:S01]  /*4700*/  LDSM.16.M88.4 R240, [R240+0x16800] ;  /* 0x01680000f0f0783b */ /* 0x000e620000000200 */
[----:B------:R-:W-:-:S03]  /*4710*/  IMAD.WIDE.U32 R6, R7, -0x2daee0ad, RZ ;  /* 0xd2511f5307067825 */ /* 0x000fc600078e00ff */
[----:B------:R5:W-:Y:S01]  /*4720*/  STL [R1+0x90], R4 ;  /* 0x0000900401007387 */ /* 0x000be20000100800 */
[----:B------:R-:W-:-:S03]  /*4730*/  LOP3.LUT R5, R10, UR10, RZ, 0x3c, !PT ;  /* 0x0000000a0a057c12 */ /* 0x000fc6000f8e3cff */
[----:B------:R-:W-:Y:S01]  /*4740*/  STL.64 [R1+0x80], R6 ;  /* 0x0000800601007387 */ /* 0x000fe20000100a00 */
[----:B-----5:R-:W-:Y:S02]  /*4750*/  IADD3 R4, R15, -UR15, -R14 ;  /* 0x8000000f0f047c10 */ /* 0x020fe4000fffe80e */
[----:B------:R-:W-:Y:S01]  /*4760*/  R2UR UR8, R12 ;  /* 0x000000000c0872ca */ /* 0x000fe200000e0000 */
[----:B------:R-:W-:Y:S01]  /*4770*/  UIADD3 UR24, -UR7, 0x40, UR23 ;  /* 0x0000004007187890 */ /* 0x000fe2000fffe117 */
[----:B------:R-:W-:Y:S02]  /*4780*/  CS2R R30, SRZ ;  /* 0x00000000001e7805 */ /* 0x000fe4000001ff00 */
[----:B------:R-:W-:Y:S02]  /*4790*/  CS2R R28, SRZ ;  /* 0x00000000001c7805 */ /* 0x000fe4000001ff00 */
[----:B------:R-:W-:Y:S01]  /*47a0*/  CS2R R24, SRZ ;  /* 0x0000000000187805 */ /* 0x000fe2000001ff00 */
[----:B------:R-:W-:Y:S01]  /*47b0*/  UMOV UR6, URZ ;  /* 0x0000003f00067c82 */ /* 0x000fe20008000000 */
[----:B------:R-:W-:Y:S01]  /*47c0*/  UIADD3 UR24, UR24, -UR40, URZ ;  /* 0x8000002818187290 */ /* 0x000fe2000fffe03f */
[----:B------:R-:W-:Y:S01]  /*47d0*/  @UP1 UMOV UR6, UR12 ;  /* 0x0000000c00061c82 */ /* 0x000fe20008000000 */
[----:B--2---:R-:W2:Y:S04]  /*47e0*/  LDSM.16.M88.4 R148, [R9+0x12000] ;  /* 0x012000000994783b */ /* 0x004ea80000000200 */
[----:B------:R-:W1:Y:S04]  /*47f0*/  LDSM.16.M88.4 R152, [R9+0x12800] ;  /* 0x012800000998783b */ /* 0x000e680000000200 */
[----:B------:R-:W1:Y:S04]  /*4800*/  LDSM.16.M88.4 R180, [R9+0x14000] ;  /* 0x0140000009b4783b */ /* 0x000e680000000200 */
[----:B------:R-:W1:Y:S04]  /*4810*/  LDSM.16.M88.4 R184, [R9+0x14800] ;  /* 0x0148000009b8783b */ /* 0x000e680000000200 */
[----:B------:R-:W1:Y:S04]  /*4820*/  LDSM.16.M88.4 R212, [R9+0x16000] ;  /* 0x0160000009d4783b */ /* 0x000e680000000200 */
[----:B------:R-:W1:Y:S04]  /*4830*/  LDSM.16.M88.4 R216, [R9+0x16800] ;  /* 0x0168000009d8783b */ /* 0x000e680000000200 */
[----:B---3--:R-:W3:Y:S04]  /*4840*/  LDSM.16.M88.4 R156, [R8+0x12000] ;  /* 0x01200000089c783b */ /* 0x008ee80000000200 */
[----:B------:R-:W1:Y:S04]  /*4850*/  LDSM.16.M88.4 R160, [R8+0x12800] ;  /* 0x0128000008a0783b */ /* 0x000e680000000200 */
[----:B------:R-:W1:Y:S04]  /*4860*/  LDSM.16.M88.4 R188, [R8+0x14000] ;  /* 0x0140000008bc783b */ /* 0x000e680000000200 */
[----:B------:R-:W1:Y:S04]  /*4870*/  LDSM.16.M88.4 R192, [R8+0x14800] ;  /* 0x0148000008c0783b */ /* 0x000e680000000200 */
[----:B------:R-:W1:Y:S04]  /*4880*/  LDSM.16.M88.4 R220, [R8+0x16000] ;  /* 0x0160000008dc783b */ /* 0x000e680000000200 */
[----:B------:R5:W1:Y:S02]  /*4890*/  LDSM.16.M88.4 R224, [R8+0x16800] ;  /* 0x0168000008e0783b */ /* 0x000a640000000200 */
[----:B-----5:R-:W-:Y:S01]  /*48a0*/  VIADD R8, R4, UR7 ;  /* 0x0000000704087c36 */ /* 0x020fe20008000000 */
[----:B------:R-:W-:-:S04]  /*48b0*/  LOP3.LUT R4, R5, R7, RZ, 0x3c, !PT ;  /* 0x0000000705047212 */ /* 0x000fc800078e3cff */
[----:B------:R1:W-:Y:S04]  /*48c0*/  STL [R1+0x88], R8 ;  /* 0x0000880801007387 */ /* 0x0003e80000100800 */
[----:B--234-:R1:W-:Y:S02]  /*48d0*/  STL [R1+0x8c], R4 ;  /* 0x00008c0401007387 */ /* 0x01c3e40000100800 */
.L_x_954:
[----:B------:R-:W1:Y:S01]  /*48e0*/  LDL R79, [R1] ;  /* 0x00000000014f7983 */ /* 0x000e620000100800 */
[----:B------:R-:W-:Y:S01]  /*48f0*/  USHF.L.U32 UR11, UR9, 0x6, URZ ;  /* 0x00000006090b7899 */ /* 0x000fe2000800063f */
[----:B------:R-:W-:Y:S02]  /*4900*/  UMOV UR12, UR59 ;  /* 0x0000003b000c7c82 */ /* 0x000fe40008000000 */
[----:B------:R-:W2:Y:S01]  /*4910*/  LDL R249, [R1+0x8] ;  /* 0x0000080001f97983 */ /* 0x000ea20000100800 */
[----:B------:R-:W-:Y:S03]  /*4920*/  UISETP.GE.AND UP0, UPT, UR11, UR24, UPT ;  /* 0x000000180b00728c */ /* 0x000fe6000bf06270 */
[----:B---3--:R-:W3:Y:S04]  /*4930*/  LDL R78, [R1+0x4] ;  /* 0x00000400014e7983 */ /* 0x008ee80000100800 */
[----:B------:R-:W4:Y:S04]  /*4940*/  LDL R248, [R1+0xc] ;  /* 0x00000c0001f87983 */ /* 0x000f280000100800 */
[----:B------:R-:W3:Y:S04]  /*4950*/  LDL R247, [R1+0x18] ;  /* 0x0000180001f77983 */ /* 0x000ee80000100800 */
[----:B------:R-:W3:Y:S04]  /*4960*/  LDL R77, [R1+0x10] ;  /* 0x00001000014d7983 */ /* 0x000ee80000100800 */
[----:B------:R-:W3:Y:S04]  /*4970*/  LDL R246, [R1+0x14] ;  /* 0x0000140001f67983 */ /* 0x000ee80000100800 */
[----:B------:R-:W0:Y:S04]  /*4980*/  LDGDEPBAR ;  /* 0x00000000000079af */ /* 0x000e280000000000 */
[----:B------:R-:W3:Y:S01]  /*4990*/  LDL R76, [R1+0x88] ;  /* 0x00008800014c7983 */ /* 0x000ee20000100800 */
[----:B------:R-:W-:Y:S04]  /*49a0*/  DEPBAR.LE SB0, 0x0 ;  /* 0x000080000000791a */ /* 0x000fe80000000000 */
[----:B------:R-:W-:Y:S06]  /*49b0*/  BAR.SYNC.DEFER_BLOCKING 0x0 ;  /* 0x0000000000007b1d */ /* 0x000fec0000010000 */
[----:B-1----:R-:W-:Y:S04]  /*49c0*/  LDSM.16.M88.4 R8, [R79+0xc000] ;  /* 0x00c000004f08783b */ /* 0x002fe80000000200 */
[----:B--2---:R-:W1:Y:S04]  /*49d0*/  LDSM.16.M88.4 R16, [R249] ;  /* 0x00000000f910783b */ /* 0x004e680000000200 */
[----:B------:R-:W2:Y:S04]  /*49e0*/  LDSM.16.M88.4 R68, [R79+0xc800] ;  /* 0x00c800004f44783b */ /* 0x000ea80000000200 */
[----:B----4-:R-:W-:Y:S01]  /*49f0*/  LDSM.16.M88.4 R72, [R248] ;  /* 0x00000000f848783b */ /* 0x010fe20000000200 */
[C---:B-1----:R-:W-:Y:S06]  /*4a00*/  HMMA.16816.F32.BF16 R4, R16.reuse, R8, RZ ;  /* 0x000000081004723c */ /* 0x042fec00000418ff */
[C---:B------:R-:W-:Y:S06]  /*4a10*/  HMMA.16816.F32.BF16 R8, R16.reuse, R10, RZ ;  /* 0x0000000a1008723c */ /* 0x040fec00000418ff */
[C---:B--2---:R-:W-:Y:S06]  /*4a20*/  HMMA.16816.F32.BF16 R12, R16.reuse, R68, RZ ;  /* 0x00000044100c723c */ /* 0x044fec00000418ff */
[----:B------:R-:W-:Y:S01]  /*4a30*/  HMMA.16816.F32.BF16 R16, R16, R70, RZ ;  /* 0x000000461010723c */ /* 0x000fe200000418ff */
[----:B---3--:R-:W1:Y:S05]  /*4a40*/  LDSM.16.M88.4 R68, [R78+0xc000] ;  /* 0x00c000004e44783b */ /* 0x008e6a0000000200 */
[C---:B-1----:R-:W-:Y:S06]  /*4a50*/  HMMA.16816.F32.BF16 R4, R72.reuse, R68, R4 ;  /* 0x000000444804723c */ /* 0x042fec0000041804 */
[C---:B------:R-:W-:Y:S01]  /*4a60*/  HMMA.16816.F32.BF16 R8, R72.reuse, R70, R8 ;  /* 0x000000464808723c */ /* 0x040fe20000041808 */
[----:B------:R-:W1:Y:S05]  /*4a70*/  LDSM.16.M88.4 R68, [R78+0xc800] ;  /* 0x00c800004e44783b */ /* 0x000e6a0000000200 */
[C---:B-1----:R-:W-:Y:S06]  /*4a80*/  HMMA.16816.F32.BF16 R12, R72.reuse, R68, R12 ;  /* 0x00000044480c723c */ /* 0x042fec000004180c */
[----:B------:R-:W-:Y:S01]  /*4a90*/  HMMA.16816.F32.BF16 R16, R72, R70, R16 ;  /* 0x000000464810723c */ /* 0x000fe20000041810 */
[----:B------:R-:W-:Y:S04]  /*4aa0*/  LDSM.16.M88.4 R68, [R247] ;  /* 0x00000000f744783b */ /* 0x000fe80000000200 */
[----:B------:R-:W1:Y:S02]  /*4ab0*/  LDSM.16.M88.4 R72, [R252+0xc000] ;  /* 0x00c00000fc48783b */ /* 0x000e640000000200 */
        /* <DEDUP_REMOVED lines=68> */
[----:B------:R-:W-:Y:S02]  /*4f00*/  VIADD R72, R76, UR11 ;  /* 0x0000000b4c487c36 */ /* 0x000fe40008000000 */
[----:B------:R-:W2:Y:S04]  /*4f10*/  LDL R76, [R1+0x3c] ;  /* 0x00003c00014c7983 */ /* 0x000ea80000100800 */
        /* <DEDUP_REMOVED lines=19> */
[----:B------:R-:W-:Y:S01]  /*5050*/  ISETP.GE.AND P2, PT, R71, RZ, PT ;  /* 0x000000ff4700720c */ /* 0x000fe20003f46270 */
[----:B------:R-:W-:Y:S01]  /*5060*/  FFMA.FTZ R6, R68, -UR6, R6 ;  /* 0x8000000644067c23 */ /* 0x000fe20008010006 */
[----:B------:R-:W-:Y:S01]  /*5070*/  I2FP.F32.S32 R68, R69 ;  /* 0x0000004500447245 */ /* 0x000fe20000201400 */
[C---:B------:R-:W-:Y:S01]  /*5080*/  VIADD R69, R72.reuse, 0x7 ;  /* 0x0000000748457836 */ /* 0x040fe20000000000 */
[----:B------:R-:W-:Y:S02]  /*5090*/  I2FP.F32.S32 R70, R70 ;  /* 0x0000004600467245 */ /* 0x000fe40000201400 */
[----:B------:R-:W-:Y:S01]  /*50a0*/  @!P4 IADD3 R74, -R72, 0x10, RZ ;  /* 0x00000010484ac810 */ /* 0x000fe20007ffe1ff */
[C---:B------:R-:W-:Y:S01]  /*50b0*/  FFMA.FTZ R8, R68.reuse, -UR6, R8 ;  /* 0x8000000644087c23 */ /* 0x040fe20008010008 */
[----:B------:R-:W-:Y:S01]  /*50c0*/  ISETP.GE.AND P0, PT, R69, RZ, PT ;  /* 0x000000ff4500720c */ /* 0x000fe20003f06270 */
[----:B------:R-:W-:Y:S01]  /*50d0*/  FFMA.FTZ R14, R68, -UR6, R14 ;  /* 0x80000006440e7c23 */ /* 0x000fe2000801000e */
[C---:B------:R-:W-:Y:S01]  /*50e0*/  @!P3 IADD3 R73, -R72.reuse, 0x11, RZ ;  /* 0x000000114849b810 */ /* 0x040fe20007ffe1ff */
[----:B------:R-:W-:Y:S01]  /*50f0*/  VIADD R68, R72, 0xfffffff7 ;  /* 0xfffffff748447836 */ /* 0x000fe20000000000 */
[----:B------:R-:W-:Y:S01]  /*5100*/  I2FP.F32.S32 R74, R74 ;  /* 0x0000004a004a7245 */ /* 0x000fe20000201400 */
[----:B------:R-:W-:Y:S01]  /*5110*/  FFMA.FTZ R5, R70, -UR6, R5 ;  /* 0x8000000646057c23 */ /* 0x000fe20008010005 */
[----:B------:R-:W-:Y:S01]  /*5120*/  @!P2 IADD3 R71, -R72, 0x18, RZ ;  /* 0x000000184847a810 */ /* 0x000fe20007ffe1ff */
[----:B------:R-:W-:Y:S01]  /*5130*/  FFMA.FTZ R11, R70, -UR6, R11 ;  /* 0x80000006460b7c23 */ /* 0x000fe2000801000b */
[----:B------:R-:W-:Y:S01]  /*5140*/  ISETP.GE.AND P5, PT, R68, RZ, PT ;  /* 0x000000ff4400720c */ /* 0x000fe20003fa6270 */
[----:B------:R-:W-:Y:S01]  /*5150*/  VIADD R70, R72, 0xffffffe7 ;  /* 0xffffffe748467836 */ /* 0x000fe20000000000 */
[----:B------:R-:W-:Y:S01]  /*5160*/  I2FP.F32.S32 R73, R73 ;  /* 0x0000004900497245 */ /* 0x000fe20000201400 */
[C---:B------:R-:W-:Y:S01]  /*5170*/  FFMA.FTZ R12, R74.reuse, -UR6, R12 ;  /* 0x800000064a0c7c23 */ /* 0x040fe2000801000c */
[----:B------:R-:W-:Y:S01]  /*5180*/  I2FP.F32.S32 R71, R71 ;  /* 0x0000004700477245 */ /* 0x000fe20000201400 */
[----:B------:R-:W-:Y:S01]  /*5190*/  FFMA.FTZ R18, R74, -UR6, R18 ;  /* 0x800000064a127c23 */ /* 0x000fe20008010012 */
[----:B------:R-:W-:Y:S01]  /*51a0*/  ISETP.GE.AND P1, PT, R70, RZ, PT ;  /* 0x000000ff4600720c */ /* 0x000fe20003f26270 */
[C---:B------:R-:W-:Y:S01]  /*51b0*/  FFMA.FTZ R13, R73.reuse, -UR6, R13 ;  /* 0x80000006490d7c23 */ /* 0x040fe2000801000d */
[C---:B------:R-:W-:Y:S01]  /*51c0*/  @!P0 IADD3 R69, -R72.reuse, -0x7, RZ ;  /* 0xfffffff948458810 */ /* 0x040fe20007ffe1ff */
[----:B------:R-:W-:Y:S01]  /*51d0*/  FFMA.FTZ R19, R73, -UR6, R19 ;  /* 0x8000000649137c23 */ /* 0x000fe20008010013 */
[----:B------:R-:W-:Y:S02]  /*51e0*/  FFMA.FTZ R16, R71, -UR6, R16 ;  /* 0x8000000647107c23 */ /* 0x000fe40008010010 */
[----:B------:R-:W-:Y:S02]  /*51f0*/  I2FP.F32.S32 R69, R69 ;  /* 0x0000004500457245 */ /* 0x000fe40000201400 */
[C---:B------:R-:W-:Y:S03]  /*5200*/  @!P5 IADD3 R68, -R72.reuse, 0x9, RZ ;  /* 0x000000094844d810 */ /* 0x040fe60007ffe1ff */
[----:B------:R-:W-:Y:S01]  /*5210*/  FFMA.FTZ R7, R69, -UR6, R7 ;  /* 0x8000000645077c23 */ /* 0x000fe20008010007 */
[----:B------:R-:W-:Y:S01]  /*5220*/  IMAD.U32 R69, RZ, RZ, UR18 ;  /* 0x00000012ff457e24 */ /* 0x000fe2000f8e00ff */
[----:B------:R-:W-:Y:S02]  /*5230*/  @!P1 IADD3 R70, -R72, 0x19, RZ ;  /* 0x0000001948469810 */ /* 0x000fe40007ffe1ff */
[----:B------:R-:W-:Y:S01]  /*5240*/  I2FP.F32.S32 R72, R68 ;  /* 0x0000004400487245 */ /* 0x000fe20000201400 */
[----:B------:R-:W-:Y:S01]  /*5250*/  IMAD.U32 R68, RZ, RZ, UR19 ;  /* 0x00000013ff447e24 */ /* 0x000fe2000f8e00ff */
[----:B------:R-:W-:Y:S03]  /*5260*/  I2FP.F32.S32 R70, R70 ;  /* 0x0000004600467245 */ /* 0x000fe60000201400 */
[C---:B------:R-:W-:Y:S01]  /*5270*/  FFMA.FTZ R9, R72.reuse, -UR6, R9 ;  /* 0x8000000648097c23 */ /* 0x040fe20008010009 */
[----:B------:R-:W-:Y:S01]  /*5280*/  FFMA.FTZ R15, R72, -UR6, R15 ;  /* 0x80000006480f7c23 */ /* 0x000fe2000801000f */
[----:B------:R-:W-:Y:S01]  /*5290*/  FFMA.FTZ R17, R70, -UR6, R17 ;  /* 0x8000000646117c23 */ /* 0x000fe20008010011 */
[C---:B--2---:R-:W-:Y:S04]  /*52a0*/  LEA R68, P0, R76.reuse, R68, 0x2 ;  /* 0x000000444c447211 */ /* 0x044fe800078010ff */
[----:B------:R-:W-:Y:S02]  /*52b0*/  LEA.HI.X.SX32 R69, R76, R69, 0x2, P0 ;  /* 0x000000454c457211 */ /* 0x000fe400000f16ff */
[----:B------:R-:W-:Y:S03]  /*52c0*/  PLOP3.LUT P0, PT, PT, PT, UP0, 0x80, 0x0 ;  /* 0x000000000000781c */ /* 0x000fe60003f0f008 */
[----:B-----5:R1:W5:Y:S04]  /*52d0*/  LDG.E R81, desc[UR4][R68.64] ;  /* 0x0000000444517981 */ /* 0x020368000c1e1900 */
[----:B------:R1:W5:Y:S06]  /*52e0*/  LDG.E R80, desc[UR4][R68.64+0x20] ;  /* 0x0000200444507981 */ /* 0x00036c000c1e1900 */
[----:B------:R-:W-:Y:S05]  /*52f0*/  @!P0 BRA `(.L_x_950) ;  /* 0x0000000000248947 */ /* 0x000fea0003800000 */
[----:B------:R-:W-:Y:S01]  /*5300*/  UIADD3 UR13, UR14, UR23, -UR7 ;  /* 0x000000170e0d7290 */ /* 0x000fe2000fffe807 */
[----:B-1----:R-:W-:Y:S01]  /*5310*/  IMAD.U32 R68, RZ, RZ, UR25 ;  /* 0x00000019ff447e24 */ /* 0x002fe2000f8e00ff */
[----:B------:R-:W-:Y:S04]  /*5320*/  UIADD3 UR12, UR11, 0x40, URZ ;  /* 0x000000400b0c7890 */ /* 0x000fe8000fffe03f */
[----:B------:R-:W-:Y:S01]  /*5330*/  ISETP.LT.AND P0, PT, R68, UR7, PT ;  /* 0x0000000744007c0c */ /* 0x000fe2000bf01270 */
[----:B------:R-:W-:Y:S03]  /*5340*/  UISETP.GE.AND UP0, UPT, UR12, UR13, UPT ;  /* 0x0000000d0c00728c */ /* 0x000fe6000bf06270 */
[----:B------:R-:W-:Y:S03]  /*5350*/  UMOV UR12, UR14 ;  /* 0x0000000e000c7c82 */ /* 0x000fe60008000000 */
[----:B------:R-:W-:Y:S11]  /*5360*/  PLOP3.LUT P1, PT, PT, PT, UP0, 0x80, 0x0 ;  /* 0x000000000000781c */ /* 0x000ff60003f2f008 */
[----:B------:R-:W-:Y:S02]  /*5370*/  @!UPT UIADD3 URZ, URZ, URZ, URZ ;  /* 0x0000003f3f3ff290 */ /* 0x000fe4000fffe03f */
[----:B------:R-:W-:Y:S05]  /*5380*/  @!P1 BRA P0, `(.L_x_951) ;  /* 0x0000000400149947 */ /* 0x000fea0000000000 */
.L_x_950:
[----:B------:R-:W2:Y:S01]  /*5390*/  LDL R78, [R1+0x38] ;  /* 0x00003800014e7983 */ /* 0x000ea20000100800 */
[----:B------:R-:W-:Y:S01]  /*53a0*/  UIADD3 UR14, UR7, 0x1, -UR15 ;  /* 0x00000001070e7890 */ /* 0x000fe2000fffe80f */
[----:B------:R-:W-:Y:S01]  /*53b0*/  VIADD R70, R76, UR11 ;  /* 0x0000000b4c467c36 */ /* 0x000fe20008000000 */
[----:B------:R-:W-:Y:S02]  /*53c0*/  UIADD3 UR13, -UR12, UR7, -UR15 ;  /* 0x000000070c0d7290 */ /* 0x000fe4000fffe90f */
[----:B------:R-:W-:Y:S04]  /*53d0*/  UIADD3 UR11, UR14, UR27, URZ ;  /* 0x0000001b0e0b7290 */ /* 0x000fe8000fffe03f */
[C---:B-1----:R-:W-:Y:S02]  /*53e0*/  VIADDMNMX R69, R70.reuse, UR13, RZ, !PT ;  /* 0x0000000d46457c46 */ /* 0x042fe4000f8001ff */
[----:B------:R-:W-:Y:S05]  /*53f0*/  IMAD.U32 R68, RZ, RZ, UR11 ;  /* 0x0000000bff447e24 */ /* 0x000fea000f8e00ff */
[----:B------:R-:W-:Y:S02]  /*5400*/  VIADDMNMX R68, R70, R68, UR7, PT ;  /* 0x0000000746447e46 */ /* 0x000fe4000b800144 */
[CC--:B--2---:R-:W-:Y:S01]  /*5410*/  ISETP.GE.AND P0, PT, R78.reuse, R69.reuse, PT ;  /* 0x000000454e00720c */ /* 0x0c4fe20003f06270 */
        /* <DEDUP_REMOVED lines=9> */
[C---:B------:R-:W-:Y:S01]  /*54b0*/  VIADD R72, R78.reuse, 0x18 ;  /* 0x000000184e487836 */ /* 0x040fe20000000000 */
[-C--:B------:R-:W-:Y:S01]  /*54c0*/  ISETP.GE.AND P4, PT, R75, R69.reuse, PT ;  /* 0x000000454b00720c */ /* 0x080fe20003f86270 */
[----:B------:R-:W-:Y:S01]  /*54d0*/  VIADD R71, R78, 0x19 ;  /* 0x000000194e477836 */ /* 0x000fe20000000000 */
        /* <DEDUP_REMOVED lines=15> */
[C---:B------:R-:W-:Y:S01]  /*55d0*/  IADD3 R68, R69.reuse, UR14, R68 ;  /* 0x0000000e45447c10 */ /* 0x040fe2000fffe044 */
[----:B------:R-:W-:Y:S01]  /*55e0*/  UMOV UR14, UR12 ;  /* 0x0000000c000e7c82 */ /* 0x000fe20008000000 */
[----:B------:R-:W-:Y:S02]  /*55f0*/  VIADDMNMX R69, R69, UR13, RZ, !PT ;  /* 0x0000000d45457c46 */ /* 0x000fe4000f8001ff */
        /* <DEDUP_REMOVED lines=30> */
.L_x_951:
[----:B------:R-:W2:Y:S01]  /*57e0*/  LDL R69, [R1+0x68] ;  /* 0x0000680001457983 */ /* 0x000ea20000100800 */
[----:B------:R-:W-:Y:S02]  /*57f0*/  UIADD3 UR11, UR8, -0x61c88647, URZ ;  /* 0x9e3779b9080b7890 */ /* 0x000fe4000fffe03f */
[----:B------:R-:W-:Y:S01]  /*5800*/  UIADD3 UR12, UR10, 0x76cf5d0a, URZ ;  /* 0x76cf5d0a0a0c7890 */ /* 0x000fe2000fffe03f */
[----:B------:R-:W3:Y:S01]  /*5810*/  LDL R71, [R1+0x6c] ;  /* 0x00006c0001477983 */ /* 0x000ee20000100800 */
[----:B------:R-:W-:Y:S02]  /*5820*/  UIADD3 UR13, UR10, -0x56f99767, URZ ;  /* 0xa90668990a0d7890 */ /* 0x000fe4000fffe03f */
[----:B------:R-:W-:Y:S01]  /*5830*/  UISETP.GT.AND UP1, UPT, UR9, UR22, UPT ;  /* 0x000000160900728c */ /* 0x000fe2000bf24270 */
[----:B------:R-:W4:Y:S04]  /*5840*/  LDL R70, [R1+0x94] ;  /* 0x0000940001467983 */ /* 0x000f280000100800 */
[----:B------:R-:W4:Y:S04]  /*5850*/  LDL R75, [R1+0x8c] ;  /* 0x00008c00014b7983 */ /* 0x000f280000100800 */
[----:B------:R-:W4:Y:S04]  /*5860*/  LDL R74, [R1+0x90] ;  /* 0x00009000014a7983 */ /* 0x000f280000100800 */
[----:B------:R-:W4:Y:S06]  /*5870*/  LDL.64 R72, [R1+0x80] ;  /* 0x0000800001487983 */ /* 0x000f2c0000100a00 */
[----:B------:R-:W4:Y:S04]  /*5880*/  LDL R245, [R1+0x58] ;  /* 0x0000580001f57983 */ /* 0x000f280000100800 */
[----:B------:R-:W4:Y:S04]  /*5890*/  LDL R244, [R1+0x64] ;  /* 0x0000640001f47983 */ /* 0x000f280000100800 */
[----:B------:R-:W4:Y:S04]  /*58a0*/  LDL R99, [R1+0x5c] ;  /* 0x00005c0001637983 */ /* 0x000f280000100800 */
[----:B------:R-:W4:Y:S01]  /*58b0*/  LDL R98, [R1+0x60] ;  /* 0x0000600001627983 */ /* 0x000f220000100800 */
[C---:B--2---:R-:W-:Y:S01]  /*58c0*/  FMUL.FTZ R68, R69.reuse, 1.4426950216293334961 ;  /* 0x3fb8aa3b45447820 */ /* 0x044fe20000410000 */
[----:B------:R-:W-:Y:S01]  /*58d0*/  FSETP.NEU.FTZ.AND P0, PT, R69, -INF , PT ;  /* 0xff8000004500780b */ /* 0x000fe20003f1d000 */
[C---:B---3--:R-:W-:Y:S03]  /*58e0*/  FMUL.FTZ R69, R71.reuse, 1.4426950216293334961 ;  /* 0x3fb8aa3b47457820 */ /* 0x048fe60000410000 */
[----:B------:R-:W-:Y:S02]  /*58f0*/  FSEL R68, R68, RZ, P0 ;  /* 0x000000ff44447208 */ /* 0x000fe40000000000 */
[----:B------:R-:W-:Y:S03]  /*5900*/  FSETP.NEU.FTZ.AND P0, PT, R71, -INF , PT ;  /* 0xff8000004700780b */ /* 0x000fe60003f1d000 */
[--C-:B------:R-:W-:Y:S01]  /*5910*/  FFMA.FTZ R97, R16, UR20, -R68.reuse ;  /* 0x0000001410617c23 */ /* 0x100fe20008010844 */
[----:B------:R-:W-:Y:S01]  /*5920*/  FSEL R16, R69, RZ, P0 ;  /* 0x000000ff45107208 */ /* 0x000fe20000000000 */
[----:B------:R-:W-:Y:S02]  /*5930*/  IMAD.U32 R69, RZ, RZ, UR9 ;  /* 0x00000009ff457e24 */ /* 0x000fe4000f8e00ff */
[--C-:B------:R-:W-:Y:S01]  /*5940*/  FFMA.FTZ R4, R4, UR20, -R68.reuse ;  /* 0x0000001404047c23 */ /* 0x100fe20008010844 */
[----:B----4-:R-:W-:Y:S04]  /*5950*/  IMAD.WIDE.U32 R76, R75, -0x326172a9, RZ ;  /* 0xcd9e8d574b4c7825 */ /* 0x010fe800078e00ff */
[----:B------:R-:W-:Y:S01]  /*5960*/  FFMA.FTZ R8, R8, UR20, -R68 ;  /* 0x0000001408087c23 */ /* 0x000fe20008010844 */
[----:B------:R-:W1:Y:S01]  /*5970*/  MUFU.EX2 R97, R97 ;  /* 0x0000006100617308 */ /* 0x000e620000000800 */
[----:B------:R-:W-:Y:S01]  /*5980*/  FFMA.FTZ R7, R7, UR20, -R16 ;  /* 0x0000001407077c23 */ /* 0x000fe20008010810 */
[----:B------:R-:W-:Y:S02]  /*5990*/  IMAD R69, R69, 0x4, R70 ;  /* 0x0000000445457824 */ /* 0x000fe400078e0246 */
[----:B------:R-:W-:Y:S01]  /*59a0*/  FFMA.FTZ R6, R6, UR20, -R16 ;  /* 0x0000001406067c23 */ /* 0x000fe20008010810 */
[--C-:B------:R-:W-:Y:S01]  /*59b0*/  FFMA.FTZ R9, R9, UR20, -R68.reuse ;  /* 0x0000001409097c23 */ /* 0x100fe20008010844 */
[--C-:B------:R-:W-:Y:S01]  /*59c0*/  FFMA.FTZ R90, R5, UR20, -R68.reuse ;  /* 0x00000014055a7c23 */ /* 0x100fe20008010844 */
[----:B------:R-:W-:Y:S04]  /*59d0*/  IMAD.WIDE.U32 R70, R69, -0x326172a9, RZ ;  /* 0xcd9e8d5745467825 */ /* 0x000fe800078e00ff */
[--C-:B------:R-:W-:Y:S01]  /*59e0*/  FFMA.FTZ R89, R12, UR20, -R68.reuse ;  /* 0x000000140c597c23 */ /* 0x100fe20008010844 */
[----:B------:R2:W-:Y:S01]  /*59f0*/  MUFU.EX2 R94, R7 ;  /* 0x00000007005e7308 */ /* 0x0005e20000000800 */
[----:B------:R-:W-:Y:S01]  /*5a00*/  FFMA.FTZ R87, R13, UR20, -R68 ;  /* 0x000000140d577c23 */ /* 0x000fe20008010844 */
[----:B------:R-:W-:Y:S01]  /*5a10*/  FFMA.FTZ R15, R15, UR20, -R16 ;  /* 0x000000140f0f7c23 */ /* 0x000fe20008010810 */
[----:B------:R-:W-:Y:S01]  /*5a20*/  LOP3.LUT R71, R71, UR8, R74, 0x96, !PT ;  /* 0x0000000847477c12 */ /* 0x000fe2000f8e964a */
[----:B------:R-:W-:Y:S01]  /*5a30*/  FFMA.FTZ R11, R11, UR20, -R16 ;  /* 0x000000140b0b7c23 */ /* 0x000fe20008010810 */
[----:B------:R-:W-:Y:S01]  /*5a40*/  LOP3.LUT R74, R77, UR11, R70, 0x96, !PT ;  /* 0x0000000b4d4a7c12 */ /* 0x000fe2000f8e9646 */
[----:B------:R-:W-:Y:S01]  /*5a50*/  UIADD3 UR11, UR10, -0x4498517b, URZ ;  /* 0xbb67ae850a0b7890 */ /* 0x000fe2000fffe03f */
[--C-:B------:R-:W-:Y:S01]  /*5a60*/  FFMA.FTZ R82, R10, UR20, -R16.reuse ;  /* 0x000000140a527c23 */ /* 0x100fe20008010810 */
[----:B------:R-:W-:Y:S02]  /*5a70*/  IMAD.WIDE.U32 R70, R71, -0x2daee0ad, RZ ;  /* 0xd2511f5347467825 */ /* 0x000fe400078e00ff */
[----:B------:R3:W-:Y:S02]  /*5a80*/  MUFU.EX2 R92, R6 ;  /* 0x00000006005c7308 */ /* 0x0007e40000000800 */
[----:B------:R-:W-:Y:S01]  /*5a90*/  FFMA.FTZ R83, R14, UR20, -R16 ;  /* 0x000000140e537c23 */ /* 0x000fe20008010810 */
[----:B------:R-:W-:Y:S01]  /*5aa0*/  IMAD.WIDE.U32 R74, R74, -0x2daee0ad, RZ ;  /* 0xd2511f534a4a7825 */ /* 0x000fe200078e00ff */
[----:B------:R-:W-:Y:S01]  /*5ab0*/  LOP3.LUT R71, R71, UR11, R72, 0x96, !PT ;  /* 0x0000000b47477c12 */ /* 0x000fe2000f8e9648 */
[----:B------:R-:W-:Y:S02]  /*5ac0*/  UIADD3 UR11, UR8, 0x3c6ef372, URZ ;  /* 0x3c6ef372080b7890 */ /* 0x000fe4000fffe03f */
[----:B------:R-:W-:Y:S01]  /*5ad0*/  FFMA.FTZ R19, R19, UR20, -R16 ;  /* 0x0000001413137c23 */ /* 0x000fe20008010810 */
[----:B------:R-:W-:Y:S01]  /*5ae0*/  FFMA.FTZ R68, R17, UR20, -R68 ;  /* 0x0000001411447c23 */ /* 0x000fe20008010844 */
[----:B------:R-:W-:Y:S01]  /*5af0*/  LOP3.LUT R72, R75, UR12, R70, 0x96, !PT ;  /* 0x0000000c4b487c12 */ /* 0x000fe2000f8e9646 */
[----:B------:R4:W-:Y:S01]  /*5b00*/  MUFU.EX2 R93, R4 ;  /* 0x00000004005d7308 */ /* 0x0009e20000000800 */
[----:B------:R-:W-:Y:S01]  /*5b10*/  IMAD.WIDE.U32 R70, R71, -0x326172a9, RZ ;  /* 0xcd9e8d5747467825 */ /* 0x000fe200078e00ff */
[----:B------:R-:W-:Y:S03]  /*5b20*/  UIADD3 UR12, UR8, -0x255992d5, URZ ;  /* 0xdaa66d2b080c7890 */ /* 0x000fe6000fffe03f */
[----:B------:R-:W-:Y:S01]  /*5b30*/  FFMA.FTZ R16, R18, UR20, -R16 ;  /* 0x0000001412107c23 */ /* 0x000fe20008010810 */
[----:B------:R-:W-:Y:S01]  /*5b40*/  IMAD.WIDE.U32 R72, R72, -0x326172a9, RZ ;  /* 0xcd9e8d5748487825 */ /* 0x000fe200078e00ff */
[----:B--2---:R-:W-:Y:S01]  /*5b50*/  LOP3.LUT R7, R71, UR11, R76, 0x96, !PT ;  /* 0x0000000b47077c12 */ /* 0x004fe2000f8e964c */
[----:B------:R-:W-:Y:S02]  /*5b60*/  UIADD3 UR11, UR10, 0x32370b8f, URZ ;  /* 0x32370b8f0a0b7890 */ /* 0x000fe4000fffe03f */
[----:B------:R2:W-:Y:S01]  /*5b70*/  MUFU.EX2 R95, R8 ;  /* 0x00000008005f7308 */ /* 0x0005e20000000800 */
[----:B------:R-:W-:Y:S01]  /*5b80*/  LOP3.LUT R70, R73, UR12, R70, 0x96, !PT ;  /* 0x0000000c49467c12 */ /* 0x000fe2000f8e9646 */
[----:B---3--:R-:W-:Y:S01]  /*5b90*/  IMAD.WIDE.U32 R6, R7, -0x2daee0ad, RZ ;  /* 0xd2511f5307067825 */ /* 0x008fe200078e00ff */
[----:B------:R-:W-:Y:S03]  /*5ba0*/  UIADD3 UR12, UR10, -0x126145ec, URZ ;  /* 0xed9eba140a0c7890 */ /* 0x000fe6000fffe03f */
[----:B------:R-:W-:Y:S04]  /*5bb0*/  IMAD.WIDE.U32 R70, R70, -0x2daee0ad, RZ ;  /* 0xd2511f5346467825 */ /* 0x000fe800078e00ff */
[----:B------:R3:W-:Y:S01]  /*5bc0*/  MUFU.EX2 R91, R9 ;  /* 0x00000009005b7308 */ /* 0x0007e20000000800 */
[----:B----4-:R-:W-:Y:S01]  /*5bd0*/  LOP3.LUT R4, R7, UR11, R74, 0x96, !PT ;  /* 0x0000000b07047c12 */ /* 0x010fe2000f8e964a */
[----:B------:R-:W-:Y:S01]  /*5be0*/  UIADD3 UR11, UR8, 0x78dde6e4, URZ ;  /* 0x78dde6e4080b7890 */ /* 0x000fe2000fffe03f */
[----:B------:R-:W-:Y:S01]  /*5bf0*/  LOP3.LUT R6, R71, UR12, R6, 0x96, !PT ;  /* 0x0000000c47067c12 */ /* 0x000fe2000f8e9606 */
[----:B------:R-:W-:Y:S02]  /*5c00*/  UIADD3 UR12, UR8, 0x1715609d, URZ ;  /* 0x1715609d080c7890 */ /* 0x000fe4000fffe03f */
[----:B------:R-:W-:Y:S04]  /*5c10*/  IMAD.WIDE.U32 R4, R4, -0x326172a9, RZ ;  /* 0xcd9e8d5704047825 */ /* 0x000fe800078e00ff */
[----:B------:R4:W1:Y:S01]  /*5c20*/  MUFU.EX2 R88, R15 ;  /* 0x0000000f00587308 */ /* 0x0008620000000800 */
[----:B------:R-:W-:Y:S01]  /*5c30*/  IMAD.WIDE.U32 R12, R6, -0x326172a9, RZ ;  /* 0xcd9e8d57060c7825 */ /* 0x000fe200078e00ff */
[----:B--2---:R-:W-:Y:S01]  /*5c40*/  LOP3.LUT R8, R5, UR11, R72, 0x96, !PT ;  /* 0x0000000b05087c12 */ /* 0x004fe2000f8e9648 */
[----:B------:R-:W-:Y:S03]  /*5c50*/  UIADD3 UR11, UR10, 0x646e171e, URZ ;  /* 0x646e171e0a0b7890 */ /* 0x000fe6000fffe03f */
[----:B------:R-:W-:Y:S01]  /*5c60*/  LOP3.LUT R6, R13, UR12, R4, 0x96, !PT ;  /* 0x0000000c0d067c12 */ /* 0x000fe2000f8e9604 */
[----:B---3--:R-:W-:Y:S03]  /*5c70*/  IMAD.WIDE.U32 R8, R8, -0x2daee0ad, RZ ;  /* 0xd2511f5308087825 */ /* 0x008fe600078e00ff */
[----:B------:R2:W-:Y:S01]  /*5c80*/  MUFU.EX2 R85, R11 ;  /* 0x0000000b00557308 */ /* 0x0005e20000000800 */
[----:B------:R-:W-:Y:S01]  /*5c90*/  IMAD.WIDE.U32 R6, R6, -0x2daee0ad, RZ ;  /* 0xd2511f5306067825 */ /* 0x000fe200078e00ff */
[----:B------:R-:W-:Y:S04]  /*5ca0*/  LOP3.LUT R4, R9, UR13, R70, 0x96, !PT ;  /* 0x0000000d09047c12 */ /* 0x000fe8000f8e9646 */
[----:B------:R-:W-:Y:S01]  /*5cb0*/  LOP3.LUT R8, R7, UR11, R8, 0x96, !PT ;  /* 0x0000000b07087c12 */ /* 0x000fe2000f8e9608 */
[----:B------:R-:W-:Y:S01]  /*5cc0*/  UIADD3 UR11, UR8, -0x4ab325aa, URZ ;  /* 0xb54cda56080b7890 */ /* 0x000fe2000fffe03f */
[----:B------:R-:W-:Y:S01]  /*5cd0*/  IMAD.WIDE.U32 R4, R4, -0x326172a9, RZ ;  /* 0xcd9e8d5704047825 */ /* 0x000fe200078e00ff */
[C---:B------:R-:W-:Y:S01]  /*5ce0*/  LOP3.LUT R10, R6.reuse, 0xff, RZ, 0xc0, !PT ;  /* 0x000000ff060a7812 */ /* 0x040fe200078ec0ff */
[----:B------:R-:W-:Y:S01]  /*5cf0*/  MUFU.EX2 R89, R89 ;  /* 0x0000005900597308 */ /* 0x000fe20000000800 */
[--C-:B------:R-:W-:Y:S02]  /*5d00*/  SHF.R.U32.HI R9, RZ, 0x18, R6.reuse ;  /* 0x00000018ff097819 */ /* 0x100fe40000011606 */
[----:B------:R-:W-:Y:S02]  /*5d10*/  SHF.R.U32.HI R13, RZ, 0x10, R6 ;  /* 0x00000010ff0d7819 */ /* 0x000fe40000011606 */
[----:B----4-:R-:W-:Y:S02]  /*5d20*/  LOP3.LUT R15, R6, 0xffff, RZ, 0xc0, !PT ;  /* 0x0000ffff060f7812 */ /* 0x010fe400078ec0ff */
[----:B------:R-:W-:Y:S03]  /*5d30*/  LOP3.LUT R6, R5, UR11, R12, 0x96, !PT ;  /* 0x0000000b05067c12 */ /* 0x000fe6000f8e960c */
[----:B------:R-:W-:Y:S01]  /*5d40*/  MUFU.EX2 R90, R90 ;  /* 0x0000005a005a7308 */ /* 0x000fe20000000800 */
[----:B------:R-:W-:Y:S02]  /*5d50*/  ISETP.LE.U32.AND P5, PT, R10, UR21, PT ;  /* 0x000000150a007c0c */ /* 0x000fe4000bfa3070 */
[C---:B--2---:R-:W-:Y:S02]  /*5d60*/  LOP3.LUT R11, R4.reuse, 0xffff, RZ, 0xc0, !PT ;  /* 0x0000ffff040b7812 */ /* 0x044fe400078ec0ff */
[----:B------:R-:W-:Y:S02]  /*5d70*/  SHF.R.U32.HI R7, RZ, 0x18, R8 ;  /* 0x00000018ff077819 */ /* 0x000fe40000011608 */
[----:B------:R-:W-:Y:S03]  /*5d80*/  SHF.R.U32.HI R5, RZ, 0x18, R6 ;  /* 0x00000018ff057819 */ /* 0x000fe60000011606 */
[----:B------:R-:W-:Y:S01]  /*5d90*/  MUFU.EX2 R82, R82 ;  /* 0x0000005200527308 */ /* 0x000fe20000000800 */
[----:B------:R-:W-:Y:S02]  /*5da0*/  LOP3.LUT R10, R4, 0xff, RZ, 0xc0, !PT ;  /* 0x000000ff040a7812 */ /* 0x000fe400078ec0ff */
[--C-:B------:R-:W-:Y:S02]  /*5db0*/  SHF.R.U32.HI R12, RZ, 0x18, R4.reuse ;  /* 0x00000018ff0c7819 */ /* 0x100fe40000011604 */
[----:B------:R-:W-:Y:S01]  /*5dc0*/  SHF.R.U32.HI R14, RZ, 0x10, R4 ;  /* 0x00000010ff0e7819 */ /* 0x000fe20000011604 */
[----:B-1----:R-:W-:Y:S01]  /*5dd0*/  @!P5 FADD.FTZ R97, -R97, -RZ ;  /* 0x800000ff6161d221 */ /* 0x002fe20000010100 */
[----:B------:R-:W-:Y:S03]  /*5de0*/  ISETP.LE.U32.AND P1, PT, R7, UR21, PT ;  /* 0x0000001507007c0c */ /* 0x000fe6000bf23070 */
[----:B------:R-:W1:Y:S01]  /*5df0*/  MUFU.EX2 R96, R19 ;  /* 0x0000001300607308 */ /* 0x000e620000000800 */
[----:B------:R-:W-:Y:S02]  /*5e00*/  ISETP.LE.U32.AND P4, PT, R5, UR21, PT ;  /* 0x0000001505007c0c */ /* 0x000fe4000bf83070 */
[----:B------:R-:W-:Y:S02]  /*5e10*/  SHF.R.U32.HI R4, RZ, 0x10, R6 ;  /* 0x00000010ff047819 */ /* 0x000fe40000011606 */
[C---:B------:R-:W-:Y:S02]  /*5e20*/  LOP3.LUT R7, R6.reuse, 0xff, RZ, 0xc0, !PT ;  /* 0x000000ff06077812 */ /* 0x040fe400078ec0ff */
[----:B------:R-:W-:Y:S03]  /*5e30*/  LOP3.LUT R6, R6, 0xffff, RZ, 0xc0, !PT ;  /* 0x0000ffff06067812 */ /* 0x000fe600078ec0ff */
[----:B------:R-:W-:Y:S01]  /*5e40*/  MUFU.EX2 R87, R87 ;  /* 0x0000005700577308 */ /* 0x000fe20000000800 */
[----:B------:R-:W-:Y:S02]  /*5e50*/  ISETP.LE.U32.AND P3, PT, R10, UR21, PT ;  /* 0x000000150a007c0c */ /* 0x000fe4000bf63070 */
[----:B------:R-:W-:Y:S01]  /*5e60*/  LOP3.LUT R4, R4, 0xff, RZ, 0xc0, !PT ;  /* 0x000000ff04047812 */ /* 0x000fe200078ec0ff */
[----:B------:R-:W-:Y:S01]  /*5e70*/  @!P1 FADD.FTZ R88, -R88, -RZ ;  /* 0x800000ff58589221 */ /* 0x000fe20000010100 */
[----:B------:R-:W-:Y:S01]  /*5e80*/  SHF.R.U32.HI R5, RZ, 0x8, R6 ;  /* 0x00000008ff057819 */ /* 0x000fe20000011606 */
[----:B------:R-:W-:Y:S01]  /*5e90*/  @!P4 FADD.FTZ R94, -R94, -RZ ;  /* 0x800000ff5e5ec221 */ /* 0x000fe20000010100 */
[----:B------:R-:W-:Y:S03]  /*5ea0*/  ISETP.LE.U32.AND P0, PT, R9, UR21, PT ;  /* 0x0000001509007c0c */ /* 0x000fe6000bf03070 */
[----:B------:R-:W-:Y:S01]  /*5eb0*/  MUFU.EX2 R83, R83 ;  /* 0x0000005300537308 */ /* 0x000fe20000000800 */
[----:B------:R-:W-:Y:S02]  /*5ec0*/  ISETP.LE.U32.AND P5, PT, R4, UR21, PT ;  /* 0x0000001504007c0c */ /* 0x000fe4000bfa3070 */
[----:B------:R-:W-:Y:S02]  /*5ed0*/  LOP3.LUT R9, R8, 0xff, RZ, 0xc0, !PT ;  /* 0x000000ff08097812 */ /* 0x000fe400078ec0ff */
[----:B------:R-:W-:Y:S01]  /*5ee0*/  SHF.R.U32.HI R4, RZ, 0x8, R11 ;  /* 0x00000008ff047819 */ /* 0x000fe2000001160b */
[----:B------:R-:W-:Y:S01]  /*5ef0*/  @!P3 FADD.FTZ R95, -R95, -RZ ;  /* 0x800000ff5f5fb221 */ /* 0x000fe20000010100 */
[----:B------:R-:W-:Y:S03]  /*5f00*/  LOP3.LUT R5, R5, 0xffff, RZ, 0xc0, !PT ;  /* 0x0000ffff05057812 */ /* 0x000fe600078ec0ff */
[----:B------:R-:W2:Y:S01]  /*5f10*/  MUFU.EX2 R86, R68 ;  /* 0x0000004400567308 */ /* 0x000ea20000000800 */
[----:B------:R-:W-:Y:S02]  /*5f20*/  ISETP.LE.U32.AND P2, PT, R9, UR21, PT ;  /* 0x0000001509007c0c */ /* 0x000fe4000bf43070 */
[----:B------:R-:W-:Y:S01]  /*5f30*/  LOP3.LUT R4, R4, 0xffff, RZ, 0xc0, !PT ;  /* 0x0000ffff04047812 */ /* 0x000fe200078ec0ff */
[----:B-1----:R-:W-:Y:S01]  /*5f40*/  @!P0 FADD.FTZ R96, -R96, -RZ ;  /* 0x800000ff60608221 */ /* 0x002fe20000010100 */
[----:B------:R-:W-:Y:S01]  /*5f50*/  ISETP.LE.U32.AND P6, PT, R7, UR21, PT ;  /* 0x0000001507007c0c */ /* 0x000fe2000bfc3070 */
[----:B------:R-:W-:Y:S01]  /*5f60*/  @!P5 FADD.FTZ R92, -R92, -RZ ;  /* 0x800000ff5c5cd221 */ /* 0x000fe20000010100 */
[----:B------:R-:W-:Y:S03]  /*5f70*/  ISETP.LE.U32.AND P4, PT, R5, UR21, PT ;  /* 0x0000001505007c0c */ /* 0x000fe6000bf83070 */
[----:B------:R-:W1:Y:S01]  /*5f80*/  MUFU.EX2 R84, R16 ;  /* 0x0000001000547308 */ /* 0x000e620000000800 */
[----:B------:R-:W-:Y:S02]  /*5f90*/  ISETP.LE.U32.AND P3, PT, R4, UR21, PT ;  /* 0x0000001504007c0c */ /* 0x000fe4000bf63070 */
[----:B------:R-:W-:Y:S02]  /*5fa0*/  SHF.R.U32.HI R5, RZ, 0x8, R15 ;  /* 0x00000008ff057819 */ /* 0x000fe4000001160f */
[----:B------:R-:W-:Y:S01]  /*5fb0*/  SHF.R.U32.HI R4, RZ, 0x10, R8 ;  /* 0x00000010ff047819 */ /* 0x000fe20000011608 */
[----:B------:R-:W-:Y:S01]  /*5fc0*/  @!P2 FADD.FTZ R89, -R89, -RZ ;  /* 0x800000ff5959a221 */ /* 0x000fe20000010100 */
[----:B------:R-:W-:Y:S02]  /*5fd0*/  LOP3.LUT R5, R5, 0xffff, RZ, 0xc0, !PT ;  /* 0x0000ffff05057812 */ /* 0x000fe400078ec0ff */
[----:B------:R-:W-:Y:S01]  /*5fe0*/  LOP3.LUT R4, R4, 0xff, RZ, 0xc0, !PT ;  /* 0x000000ff04047812 */ /* 0x000fe200078ec0ff */
[----:B------:R-:W-:Y:S01]  /*5ff0*/  @!P6 FADD.FTZ R93, -R93, -RZ ;  /* 0x800000ff5d5de221 */ /* 0x000fe20000010100 */
[----:B------:R-:W-:Y:S01]  /*6000*/  LOP3.LUT R8, R8, 0xffff, RZ, 0xc0, !PT ;  /* 0x0000ffff08087812 */ /* 0x000fe200078ec0ff */
[----:B------:R-:W-:Y:S01]  /*6010*/  @!P4 FADD.FTZ R90, -R90, -RZ ;  /* 0x800000ff5a5ac221 */ /* 0x000fe20000010100 */
[----:B------:R-:W-:Y:S01]  /*6020*/  LOP3.LUT R6, R14, 0xff, RZ, 0xc0, !PT ;  /* 0x000000ff0e067812 */ /* 0x000fe200078ec0ff */
[----:B------:R-:W-:Y:S01]  /*6030*/  @!P3 FADD.FTZ R91, -R91, -RZ ;  /* 0x800000ff5b5bb221 */ /* 0x000fe20000010100 */
[----:B------:R-:W-:Y:S02]  /*6040*/  ISETP.LE.U32.AND P2, PT, R5, UR21, PT ;  /* 0x0000001505007c0c */ /* 0x000fe4000bf43070 */
[----:B------:R-:W-:Y:S02]  /*6050*/  F2FP.RELU.BF16.F32.PACK_AB R5, R94, R92 ;  /* 0x0000005c5e05723e */ /* 0x000fe400000018ff */
[----:B------:R-:W-:Y:S02]  /*6060*/  ISETP.LE.U32.AND P5, PT, R4, UR21, PT ;  /* 0x0000001504007c0c */ /* 0x000fe4000bfa3070 */
[----:B------:R-:W-:Y:S01]  /*6070*/  SHF.R.U32.HI R4, RZ, 0x8, R8 ;  /* 0x00000008ff047819 */ /* 0x000fe20000011608 */
[----:B------:R3:W-:Y:S01]  /*6080*/  STS [R245+0x14400], R5 ;  /* 0x01440005f5007388 */ /* 0x0007e20000000800 */
[----:B------:R-:W-:Y:S02]  /*6090*/  ISETP.LE.U32.AND P3, PT, R6, UR21, PT ;  /* 0x0000001506007c0c */ /* 0x000fe4000bf63070 */
[----:B------:R-:W-:Y:S02]  /*60a0*/  F2FP.RELU.BF16.F32.PACK_AB R6, R90, R93 ;  /* 0x0000005d5a06723e */ /* 0x000fe400000018ff */
[----:B------:R-:W-:Y:S01]  /*60b0*/  LOP3.LUT R4, R4, 0xffff, RZ, 0xc0, !PT ;  /* 0x0000ffff04047812 */ /* 0x000fe200078ec0ff */
[----:B--2---:R-:W-:Y:S01]  /*60c0*/  @!P2 FADD.FTZ R86, -R86, -RZ ;  /* 0x800000ff5656a221 */ /* 0x004fe20000010100 */
[----:B------:R-:W-:Y:S01]  /*60d0*/  ISETP.LE.U32.AND P6, PT, R12, UR21, PT ;  /* 0x000000150c007c0c */ /* 0x000fe2000bfc3070 */
[----:B------:R2:W-:Y:S01]  /*60e0*/  STS [R245+0x14000], R6 ;  /* 0x01400006f5007388 */ /* 0x0005e20000000800 */
[----:B------:R-:W-:Y:S01]  /*60f0*/  ISETP.LE.U32.AND P4, PT, R4, UR21, PT ;  /* 0x0000001504007c0c */ /* 0x000fe2000bf83070 */
[----:B------:R-:W-:Y:S01]  /*6100*/  @!P5 FADD.FTZ R83, -R83, -RZ ;  /* 0x800000ff5353d221 */ /* 0x000fe20000010100 */
[----:B------:R-:W-:Y:S02]  /*6110*/  F2FP.RELU.BF16.F32.PACK_AB R4, R91, R95 ;  /* 0x0000005f5b04723e */ /* 0x000fe400000018ff */
[----:B------:R-:W-:Y:S01]  /*6120*/  LOP3.LUT R7, R13, 0xff, RZ, 0xc0, !PT ;  /* 0x000000ff0d077812 */ /* 0x000fe200078ec0ff */
[----:B------:R-:W-:Y:S01]  /*6130*/  @!P3 FADD.FTZ R82, -R82, -RZ ;  /* 0x800000ff5252b221 */ /* 0x000fe20000010100 */
[----:B------:R-:W-:Y:S01]  /*6140*/  FSETP.GE.FTZ.AND P1, PT, R92, RZ, PT ;  /* 0x000000ff5c00720b */ /* 0x000fe20003f36000 */
[----:B------:R4:W-:Y:S01]  /*6150*/  STS [R244+0x14000], R4 ;  /* 0x01400004f4007388 */ /* 0x0009e20000000800 */
[----:B------:R-:W-:Y:S02]  /*6160*/  ISETP.LE.U32.AND P0, PT, R7, UR21, PT ;  /* 0x0000001507007c0c */ /* 0x000fe4000bf03070 */
[----:B------:R-:W-:Y:S01]  /*6170*/  FSETP.GE.FTZ.AND P3, PT, R93, RZ, PT ;  /* 0x000000ff5d00720b */ /* 0x000fe20003f76000 */
[----:B------:R-:W-:Y:S01]  /*6180*/  @!P6 FADD.FTZ R85, -R85, -RZ ;  /* 0x800000ff5555e221 */ /* 0x000fe20000010100 */
[----:B------:R-:W-:Y:S01]  /*6190*/  FSETP.GE.FTZ.AND P2, PT, R90, RZ, PT ;  /* 0x000000ff5a00720b */ /* 0x000fe20003f56000 */
[----:B------:R-:W-:Y:S03]  /*61a0*/  @!P4 FADD.FTZ R87, -R87, -RZ ;  /* 0x800000ff5757c221 */ /* 0x000fe60000010100 */
[----:B------:R-:W-:Y:S02]  /*61b0*/  F2FP.RELU.BF16.F32.PACK_AB R8, R85, R82 ;  /* 0x000000525508723e */ /* 0x000fe400000018ff */
[----:B------:R-:W-:Y:S02]  /*61c0*/  F2FP.RELU.BF16.F32.PACK_AB R7, R87, R89 ;  /* 0x000000595707723e */ /* 0x000fe400000018ff */
[----:B---3--:R-:W-:Y:S01]  /*61d0*/  F2FP.RELU.BF16.F32.PACK_AB R5, R86, R97 ;  /* 0x000000615605723e */ /* 0x008fe200000018ff */
[----:B------:R-:W-:Y:S01]  /*61e0*/  STS [R244+0x14400], R8 ;  /* 0x01440008f4007388 */ /* 0x000fe20000000800 */
[----:B-1----:R-:W-:Y:S01]  /*61f0*/  @!P0 FADD.FTZ R84, -R84, -RZ ;  /* 0x800000ff54548221 */ /* 0x002fe20000010100 */
[----:B------:R-:W-:Y:S02]  /*6200*/  FSETP.GE.FTZ.AND P0, PT, R94, RZ, PT ;  /* 0x000000ff5e00720b */ /* 0x000fe40003f16000 */
[----:B--2---:R-:W-:Y:S01]  /*6210*/  F2FP.RELU.BF16.F32.PACK_AB R6, R88, R83 ;  /* 0x000000535806723e */ /* 0x004fe200000018ff */
[----:B------:R-:W-:Y:S04]  /*6220*/  STS [R99+0x14000], R7 ;  /* 0x0140000763007388 */ /* 0x000fe80000000800 */
[----:B------:R-:W-:Y:S01]  /*6230*/  STS [R99+0x14400], R6 ;  /* 0x0144000663007388 */ /* 0x000fe20000000800 */
[----:B----4-:R-:W-:Y:S03]  /*6240*/  F2FP.RELU.BF16.F32.PACK_AB R4, R96, R84 ;  /* 0x000000546004723e */ /* 0x010fe600000018ff */
        /* <DEDUP_REMOVED lines=264> */
.L_x_952:
        /* <DEDUP_REMOVED lines=429> */
.L_x_953:
        /* <DEDUP_REMOVED lines=225> */
.L_x_955:
        /* <DEDUP_REMOVED lines=20> */
.L_x_956:
        /* <DEDUP_REMOVED lines=53> */
.L_x_958:
[----:B------:R-:W-:Y:S05]  /*a040*/  BSYNC B0 ;  /* 0x0000000000007941 */ /* 0x000fea0003800000 */
.L_x_957:
        /* <DEDUP_REMOVED lines=20> */
.L_x_960:
[----:B------:R-:W-:Y:S05]  /*a190*/  BSYNC B0 ;  /* 0x0000000000007941 */ /* 0x000fea0003800000 */
.L_x_959:
        /* <DEDUP_REMOVED lines=35> */
.L_x_962:
[----:B------:R-:W-:Y:S05]  /*a3d0*/  BSYNC B0 ;  /* 0x0000000000007941 */ /* 0x000fea0003800000 */
.L_x_961:
        /* <DEDUP_REMOVED lines=19> */
.L_x_933:
[----:B------:R-:W-:Y:S05]  /*a510*/  BSYNC B1 ;  /* 0x0000000000017941 */ /* 0x000fea0003800000 */
.L_x_919:
        /* <DEDUP_REMOVED lines=8> */
.L_x_963:
[----:B------:R-:W-:Y:S05]  /*a5a0*/  EXIT ;  /* 0x000000000000794d */ /* 0x000fea0003800000 */
.L_x_965:
        /* <DEDUP_REMOVED lines=13> */
.L_x_1605:


//--------------------- .text._ZN5flash44flash_bwd_dq_dk_dv_loop_seqk_parallel_kernelI23Flash_bwd_kernel_traitsILi192ELi64ELi64ELi8ELi4ELi2ELi2ELb1ELb1EN7cutlass10bfloat16_tE19Flash_kernel_traitsILi192ELi64ELi64ELi8ES3_EELb0ELb0ELb1ELb1ELb0ELb0ELb1EEEvNS_16Flash_bwd_paramsE --------------------------
	.section	.text._ZN5flash44flash_bwd_dq_dk_dv_loop_seqk_parallel_kernelI23Flash_bwd_kernel_traitsILi192ELi64ELi64ELi8ELi4ELi2ELi2ELb1ELb1EN7cutlass10bfloat16_tE19Flash_kernel_traitsILi192ELi64ELi64ELi8ES3_EELb0ELb0ELb1ELb1ELb0ELb0ELb1EEEvNS_16Flash_bwd_paramsE,"ax",@progbits
	.align	128
        .global         _ZN5flash44flash_bwd_dq_dk_dv_loop_seqk_parallel_kernelI23Flash_bwd_kernel_traitsILi192ELi64ELi64ELi8ELi4ELi2ELi2ELb1ELb1EN7cutlass10bfloat16_tE19Flash_kernel_traitsILi192ELi64ELi64ELi8ES3_EELb0ELb0ELb1ELb1ELb0ELb0ELb1EEEvNS_16Flash_bwd_paramsE
        .type           _ZN5flash44flash_bwd_dq_dk_dv_loop_seqk_parallel_kernelI23Flash_bwd_kernel_traitsILi192ELi64ELi64ELi8ELi4ELi2ELi2ELb1ELb1EN7cutlass10bfloat16_tE19Flash_kernel_traitsILi192ELi64ELi64ELi8ES3_EELb0ELb0ELb1ELb1ELb0ELb0ELb1EEEvNS_16Flash_bwd_paramsE,@function
        .size           _ZN5flash44flash_bwd_dq_dk_dv_loop_seqk_parallel_kernelI23Flash_bwd_kernel_traitsILi192ELi64ELi64ELi8ELi4ELi2ELi2ELb1ELb1EN7cutlass10bfloat16_tE19Flash_kernel_traitsILi192ELi64ELi64ELi8ES3_EELb0ELb0ELb1ELb1ELb0ELb0ELb1EEEvNS_16Flash_bwd_paramsE,(.L_x_1606 - _ZN5flash44flash_bwd_dq_dk_dv_loop_seqk_parallel_kernelI23Flash_bwd_kernel_traitsILi192ELi64ELi64ELi8ELi4ELi2ELi2ELb1ELb1EN7cutlass10bfloat16_tE19Flash_kernel_traitsILi192ELi64ELi64ELi8ES3_EELb0ELb0ELb1ELb1ELb0ELb0ELb1EEEvNS_16Flash_bwd_paramsE)
        .other          _ZN5flash44flash_bwd_dq_dk_dv_loop_seqk_parallel_kernelI23Flash_bwd_kernel_traitsILi192ELi64ELi64ELi8ELi4ELi2ELi2ELb1ELb1EN7cutlass10bfloat16_tE19Flash_kernel_traitsILi192ELi64ELi64ELi8ES3_EELb0ELb0ELb1ELb1ELb0ELb0ELb1EEEvNS_16Flash_bwd_paramsE,@"STO_CUDA_ENTRY STV_DEFAULT"
_ZN5flash44flash_bwd_dq_dk_dv_loop_seqk_parallel_kernelI23Flash_bwd_kernel_traitsILi192ELi64ELi64ELi8ELi4ELi2ELi2ELb1ELb1EN7cutlass10bfloat16_tE19Flash_kernel_traitsILi192ELi64ELi64ELi8ES3_EELb0ELb0ELb1ELb1ELb0ELb0ELb1EEEvNS_16Flash_bwd_paramsE:
.text._ZN5flash44flash_bwd_dq_dk_dv_loop_seqk_parallel_kernelI23Flash_bwd_kernel_traitsILi192ELi64ELi64ELi8ELi4ELi2ELi2ELb1ELb1EN7cutlass10bfloat16_tE19Flash_kernel_traitsILi192ELi64ELi64ELi8ES3_EELb0ELb0ELb1ELb1ELb0ELb0ELb1EEEvNS_16Flash_bwd_paramsE:
        /* <DEDUP_REMOVED lines=17> */
[----:B------:R-:W-:-:S05]  /*0110*/  ULDC.64 UR8, c[0x0][0x208] ;  /* 0x0000820000087ab9 */ /* 0x000fca0000000a00 */
        /* <DEDUP_REMOVED lines=26> */
[-C--:B------:R-:W-:Y:S01]  /*02c0*/  LEA.HI R2, R7, R4.reuse, RZ, 0x2 ;  /* 0x0000000407027211 */ /* 0x080fe200078f10ff */
[----:B------:R-:W-:Y:S01]  /*02d0*/  STL [R1+0x50], R22 ;  /* 0x0000501601007387 */ /* 0x000fe20000100800 */
        /* <DEDUP_REMOVED lines=15> */
[----:B------:R-:W-:-:S02]  /*03d0*/  LOP3.LUT R3, R0, 0x38, R22, 0xf8, !PT ;  /* 0x0000003800037812 */ /* 0x000fc400078ef816 */
[----:B------:R-:W-:Y:S01]  /*03e0*/  SHF.R.U32.HI R2, RZ, 0x3, R0 ;  /* 0x00000003ff027819 */ /* 0x000fe20000011600 */
[----:B------:R-:W-:Y:S01]  /*03f0*/  IMAD.SHL.U32 R0, R5, 0x40, RZ ;  /* 0x0000004005007824 */ /* 0x000fe200078e00ff */
[----:B------:R-:W-:Y:S02]  /*0400*/  LEA.HI R18, R4, R11, RZ, 0x2 ;  /* 0x0000000b04127211 */ /* 0x000fe400078f10ff */
[----:B------:R-:W-:Y:S01]  /*0410*/  LOP3.LUT R11, R3, R2, RZ, 0x3c, !PT ;  /* 0x00000002030b7212 */ /* 0x000fe200078e3cff */
[----:B------:R-:W-:Y:S01]  /*0420*/  IMAD.SHL.U32 R2, R15, 0x10, RZ ;  /* 0x000000100f027824 */ /* 0x000fe200078e00ff */
[----:B------:R-:W-:Y:S02]  /*0430*/  LOP3.LUT R0, R0, 0x1c0, RZ, 0xc0, !PT ;  /* 0x000001c000007812 */ /* 0x000fe400078ec0ff */
[----:B------:R-:W-:Y:S02]  /*0440*/  SHF.R.S32.HI R3, RZ, 0x1f, R12 ;  /* 0x0000001fff037819 */ /* 0x000fe4000001140c */
[----:B------:R-:W-:-:S02]  /*0450*/  LOP3.LUT R2, R0, 0x10, R2, 0xf8, !PT ;  /* 0x0000001000027812 */ /* 0x000fc400078ef802 */
[----:B------:R-:W-:Y:S02]  /*0460*/  SHF.R.S32.HI R7, RZ, 0x7, R17 ;  /* 0x00000007ff077819 */ /* 0x000fe40000011411 */
[----:B------:R-:W-:Y:S01]  /*0470*/  LEA.HI R10, R3, R12, RZ, 0x3 ;  /* 0x0000000c030a7211 */ /* 0x000fe200078f18ff */
[----:B------:R-:W-:Y:S01]  /*0480*/  IMAD.SHL.U32 R3, R14, 0x200, RZ ;  /* 0x000002000e037824 */ /* 0x000fe200078e00ff */
[--C-:B------:R-:W-:Y:S02]  /*0490*/  LOP3.LUT R4, R0, 0x8, R13.reuse, 0xf8, !PT ;  /* 0x0000000800047812 */ /* 0x100fe400078ef80d */
[----:B------:R-:W-:Y:S02]  /*04a0*/  SHF.R.U32.HI R0, RZ, 0x3, R0 ;  /* 0x00000003ff007819 */ /* 0x000fe40000011600 */
[----:B------:R-:W-:Y:S02]  /*04b0*/  LOP3.LUT R2, R2, 0x8, R13, 0xf8, !PT ;  /* 0x0000000802027812 */ /* 0x000fe400078ef80d */
[----:B------:R-:W-:-:S02]  /*04c0*/  LOP3.LUT P4, RZ, R5, 0x4, RZ, 0xc0, !PT ;  /* 0x0000000405ff7812 */ /* 0x000fc4000788c0ff */
[----:B------:R-:W-:Y:S01]  /*04d0*/  LOP3.LUT P3, RZ, R5, 0x2, RZ, 0xc0, !PT ;  /* 0x0000000205ff7812 */ /* 0x000fe2000786c0ff */
[----:B------:R-:W-:Y:S01]  /*04e0*/  IMAD R5, R7, 0x800, R3 ;  /* 0x0000080007057824 */ /* 0x000fe200078e0203 */
[----:B------:R-:W-:Y:S02]  /*04f0*/  LOP3.LUT R4, R4, R0, RZ, 0x3c, !PT ;  /* 0x0000000004047212 */ /* 0x000fe400078e3cff */
[----:B------:R-:W-:Y:S01]  /*0500*/  LOP3.LUT R3, R3, R2, R0, 0xf6, !PT ;  /* 0x0000000203037212 */ /* 0x000fe200078ef600 */
[C---:B------:R-:W-:Y:S01]  /*0510*/  IMAD.SHL.U32 R0, R6.reuse, 0x40, RZ ;  /* 0x0000004006007824 */ /* 0x040fe200078e00ff */
[----:B------:R-:W-:Y:S01]  /*0520*/  SHF.R.S32.HI R2, RZ, 0x6, R20 ;  /* 0x00000006ff027819 */ /* 0x000fe20000011414 */
[----:B------:R-:W-:Y:S01]  /*0530*/  IMAD.IADD R17, R5, 0x1, R4 ;  /* 0x0000000105117824 */ /* 0x000fe200078e0204 */
[----:B------:R-:W-:Y:S01]  /*0540*/  LOP3.LUT R9, R6, 0x1, RZ, 0xc0, !PT ;  /* 0x0000000106097812 */ /* 0x000fe200078ec0ff */
[----:B------:R-:W-:Y:S01]  /*0550*/  IMAD.SHL.U32 R4, R7, 0x20, RZ ;  /* 0x0000002007047824 */ /* 0x000fe200078e00ff */
[----:B------:R-:W-:Y:S01]  /*0560*/  LOP3.LUT R0, R0, 0x1c0, RZ, 0xc0, !PT ;  /* 0x000001c000007812 */ /* 0x000fe200078ec0ff */
[C---:B------:R-:W-:Y:S01]  /*0570*/  IMAD R13, R2.reuse, 0x200, R11 ;  /* 0x00000200020d7824 */ /* 0x040fe200078e020b */
[----:B------:R-:W-:Y:S01]  /*0580*/  ISETP.NE.U32.AND P0, PT, R9, 0x1, PT ;  /* 0x000000010900780c */ /* 0x000fe20003f05070 */
[----:B------:R-:W-:Y:S01]  /*0590*/  IMAD.SHL.U32 R2, R2, 0x8, RZ ;  /* 0x0000000802027824 */ /* 0x000fe200078e00ff */
[----:B------:R-:W-:Y:S01]  /*05a0*/  LOP3.LUT R8, R10, 0xfffffff8, RZ, 0xc0, !PT ;  /* 0xfffffff80a087812 */ /* 0x000fe200078ec0ff */
[----:B------:R-:W-:Y:S01]  /*05b0*/  IMAD.SHL.U32 R5, R19, 0x2, RZ ;  /* 0x0000000213057824 */ /* 0x000fe200078e00ff */
[----:B------:R-:W-:Y:S01]  /*05c0*/  R2P PR, R6, 0x6 ;  /* 0x0000000606007804 */ /* 0x000fe20000000000 */
[----:B------:R-:W-:Y:S01]  /*05d0*/  IMAD.SHL.U32 R6, R14, 0x20, RZ ;  /* 0x000000200e067824 */ /* 0x000fe200078e00ff */
[----:B------:R-:W-:Y:S01]  /*05e0*/  LOP3.LUT R7, R0, 0x20, R4, 0xf8, !PT ;  /* 0x0000002000077812 */ /* 0x000fe200078ef804 */
[----:B------:R-:W-:Y:S01]  /*05f0*/  IMAD.IADD R8, R12, 0x1, -R8 ;  /* 0x000000010c087824 */ /* 0x000fe200078e0a08 */
[----:B------:R-:W-:Y:S01]  /*0600*/  SHF.R.U32.HI R4, RZ, 0x3, R0 ;  /* 0x00000003ff047819 */ /* 0x000fe20000011600 */
[----:B------:R-:W-:Y:S01]  /*0610*/  IMAD R9, R16, 0x400, R5 ;  /* 0x0000040010097824 */ /* 0x000fe200078e0205 */
[----:B------:R-:W-:-:S02]  /*0620*/  LOP3.LUT R2, R2, 0x18, RZ, 0xc0, !PT ;  /* 0x0000001802027812 */ /* 0x000fc400078ec0ff */
[----:B------:R-:W-:Y:S02]  /*0630*/  LOP3.LUT R7, R7, R4, RZ, 0x3c, !PT ;  /* 0x0000000407077212 */ /* 0x000fe400078e3cff */
[----:B------:R-:W-:Y:S02]  /*0640*/  LOP3.LUT R6, R2, 0x20, R6, 0xf8, !PT ;  /* 0x0000002002067812 */ /* 0x000fe400078ef806 */
[----:B------:R-:W-:Y:S01]  /*0650*/  LOP3.LUT R4, R4, R0, R2, 0x1e, !PT ;  /* 0x0000000004047212 */ /* 0x000fe200078e1e02 */
[----:B------:R-:W-:Y:S01]  /*0660*/  IMAD R0, R15, 0x400, R5 ;  /* 0x000004000f007824 */ /* 0x000fe200078e0205 */
[C---:B------:R-:W-:Y:S01]  /*0670*/  LOP3.LUT P6, RZ, R8.reuse, 0x4, RZ, 0xc0, !PT ;  /* 0x0000000408ff7812 */ /* 0x040fe200078cc0ff */
[C---:B------:R-:W-:Y:S01]  /*0680*/  IMAD.SHL.U32 R2, R8.reuse, 0x40, RZ ;  /* 0x0000004008027824 */ /* 0x040fe200078e00ff */
[----:B------:R-:W-:Y:S01]  /*0690*/  LOP3.LUT P5, RZ, R8, 0x2, RZ, 0xc0, !PT ;  /* 0x0000000208ff7812 */ /* 0x000fe200078ac0ff */
[----:B------:R-:W-:Y:S01]  /*06a0*/  IMAD.IADD R11, R0, 0x1, R4 ;  /* 0x00000001000b7824 */ /* 0x000fe200078e0204 */
[----:B------:R-:W-:Y:S01]  /*06b0*/  LEA R13, R13, UR5, 0x1 ;  /* 0x000000050d0d7c11 */ /* 0x000fe2000f8e08ff */
[----:B------:R-:W-:Y:S01]  /*06c0*/  IMAD.SHL.U32 R4, R14, 0x8, RZ ;  /* 0x000000080e047824 */ /* 0x000fe200078e00ff */
[----:B------:R-:W-:Y:S01]  /*06d0*/  LOP3.LUT R0, R2, 0x1c0, RZ, 0xc0, !PT ;  /* 0x000001c002007812 */ /* 0x000fe200078ec0ff */
[----:B------:R-:W-:Y:S01]  /*06e0*/  IMAD.SHL.U32 R8, R10, 0x40, RZ ;  /* 0x000000400a087824 */ /* 0x000fe200078e00ff */
[----:B------:R-:W-:Y:S01]  /*06f0*/  LEA R3, R3, UR5, 0x1 ;  /* 0x0000000503037c11 */ /* 0x000fe2000f8e08ff */
[----:B------:R-:W-:Y:S01]  /*0700*/  VIADD R14, R22, 0x40 ;  /* 0x00000040160e7836 */ /* 0x000fe20000000000 */
[----:B------:R-:W-:Y:S01]  /*0710*/  SHF.R.U32.HI R2, RZ, 0x3, R0 ;  /* 0x00000003ff027819 */ /* 0x000fe20000011600 */
[----:B------:R-:W-:Y:S01]  /*0720*/  IMAD.IADD R12, R9, 0x1, R7 ;  /* 0x00000001090c7824 */ /* 0x000fe200078e0207 */
[----:B------:R-:W-:Y:S01]  /*0730*/  LOP3.LUT R4, R0, 0x8, R4, 0xf8, !PT ;  /* 0x0000000800047812 */ /* 0x000fe200078ef804 */
[----:B------:R-:W-:Y:S01]  /*0740*/  IMAD.MOV.U32 R10, RZ, RZ, -0x10 ;  /* 0xfffffff0ff0a7424 */ /* 0x000fe200078e00ff */
[----:B------:R-:W-:Y:S01]  /*0750*/  LOP3.LUT R5, R2, R6, R0, 0x1e, !PT ;  /* 0x0000000602057212 */ /* 0x000fe200078e1e00 */
[----:B------:R-:W-:Y:S01]  /*0760*/  IMAD.MOV.U32 R6, RZ, RZ, 0x20 ;  /* 0x00000020ff067424 */ /* 0x000fe200078e00ff */
[----:B------:R-:W-:-:S02]  /*0770*/  SHF.R.S32.HI R0, RZ, 0x2, R18 ;  /* 0x00000002ff007819 */ /* 0x000fc40000011412 */
[----:B------:R-:W-:Y:S02]  /*0780*/  LOP3.LUT R2, R4, R2, RZ, 0x3c, !PT ;  /* 0x0000000204027212 */ /* 0x000fe400078e3cff */
[----:B------:R-:W-:Y:S01]  /*0790*/  LOP3.LUT R8, R8, 0xfffffe00, RZ, 0xc0, !PT ;  /* 0xfffffe0008087812 */ /* 0x000fe200078ec0ff */
[----:B------:R-:W-:Y:S01]  /*07a0*/  IMAD R4, R16, 0x10, R0 ;  /* 0x0000001010047824 */ /* 0x000fe200078e0200 */
[----:B------:R-:W-:Y:S01]  /*07b0*/  SEL R10, R10, 0x10, !P0 ;  /* 0x000000100a0a7807 */ /* 0x000fe20004000000 */
[----:B------:R-:W-:Y:S01]  /*07c0*/  IMAD.U32 R0, RZ, RZ, UR4 ;  /* 0x00000004ff007e24 */ /* 0x000fe2000f8e00ff */
[----:B-----5:R-:W-:Y:S01]  /*07d0*/  USHF.L.U32 UR4, UR47, 0x7, URZ ;  /* 0x000000072f047899 */ /* 0x020fe2000800063f */
[--C-:B------:R-:W-:Y:S01]  /*07e0*/  IMAD R7, R16, 0x400, R8.reuse ;  /* 0x0000040010077824 */ /* 0x100fe200078e0208 */
[----:B------:R1:W-:Y:S01]  /*07f0*/  STL [R1+0x84], R4 ;  /* 0x0000840401007387 */ /* 0x0003e20000100800 */
[----:B------:R-:W-:Y:S01]  /*0800*/  IMAD R9, R15, 0x400, R8 ;  /* 0x000004000f097824 */ /* 0x000fe200078e0208 */
[----:B------:R-:W-:Y:S01]  /*0810*/  LOP3.LUT R8, R5, R8, RZ, 0xfc, !PT ;  /* 0x0000000805087212 */ /* 0x000fe200078efcff */
[----:B------:R-:W-:Y:S01]  /*0820*/  IMAD.IADD R7, R7, 0x1, R2 ;  /* 0x0000000107077824 */ /* 0x000fe200078e0202 */
[----:B------:R2:W-:Y:S01]  /*0830*/  STL [R1+0x6c], R14 ;  /* 0x00006c0e01007387 */ /* 0x0005e20000100800 */
[----:B------:R-:W-:Y:S01]  /*0840*/  IMAD.U32 R0, RZ, RZ, UR4 ;  /* 0x00000004ff007e24 */ /* 0x000fe2000f8e00ff */
[----:B------:R-:W-:Y:S01]  /*0850*/  ULEA UR4, UR7, UR6, 0x18 ;  /* 0x0000000607047291 */ /* 0x000fe2000f8ec03f */
[----:B------:R-:W-:Y:S01]  /*0860*/  IMAD.IADD R9, R2, 0x1, R9 ;  /* 0x0000000102097824 */ /* 0x000fe200078e0209 */
[----:B------:R-:W-:Y:S01]  /*0870*/  USHF.R.S32.HI UR6, URZ, 0x1f, UR47 ;  /* 0x0000001f3f067899 */ /* 0x000fe2000801142f */
[----:B------:R-:W-:Y:S01]  /*0880*/  IMAD.MOV.U32 R5, RZ, RZ, 0x40 ;  /* 0x00000040ff057424 */ /* 0x000fe200078e00ff */
[----:B------:R-:W-:Y:S01]  /*0890*/  USHF.R.S32.HI UR7, URZ, 0x1f, UR58 ;  /* 0x0000001f3f077899 */ /* 0x000fe2000801143a */
[----:B------:R-:W-:-:S02]  /*08a0*/  SEL R2, R6, 0xffffffe0, !P3 ;  /* 0xffffffe006027807 */ /* 0x000fc40005800000 */
[----:B------:R-:W-:Y:S01]  /*08b0*/  SEL R6, R6, 0xffffffe0, !P5 ;  /* 0xffffffe006067807 */ /* 0x000fe20006800000 */
[----:B------:R-:W-:Y:S01]  /*08c0*/  IMAD.U32 R0, RZ, RZ, UR6 ;  /* 0x00000006ff007e24 */ /* 0x000fe2000f8e00ff */
[----:B------:R-:W-:Y:S01]  /*08d0*/  UIADD3 UR6, UR5, 0x12000, URZ ;  /* 0x0001200005067890 */ /* 0x000fe2000fffe03f */
[----:B------:R-:W-:Y:S01]  /*08e0*/  IMAD.U32 R0, RZ, RZ, UR7 ;  /* 0x00000007ff007e24 */ /* 0x000fe2000f8e00ff */
[----:B------:R-:W-:Y:S01]  /*08f0*/  UIADD3 UR7, UR5, 0xc000, URZ ;  /* 0x0000c00005077890 */ /* 0x000fe2000fffe03f */
[----:B------:R-:W-:-:S03]  /*0900*/  VIADD R0, R22, 0x80 ;  /* 0x0000008016007836 */ /* 0x000fc60000000000 */
[----:B------:R-:W-:Y:S02]  /*0910*/  LEA R9, R9, UR6, 0x1 ;  /* 0x0000000609097c11 */ /* 0x000fe4000f8e08ff */
[----:B------:R3:W-:Y:S01]  /*0920*/  STL [R1+0x70], R0 ;  /* 0x0000700001007387 */ /* 0x0007e20000100800 */
[----:B-1----:R-:W-:-:S03]  /*0930*/  SEL R4, R5, 0xffffffc0, !P4 ;  /* 0xffffffc005047807 */ /* 0x002fc60006000000 */
[----:B------:R1:W-:Y:S01]  /*0940*/  STL [R1+0x2c], R13 ;  /* 0x00002c0d01007387 */ /* 0x0003e20000100800 */
[----:B------:R-:W-:Y:S02]  /*0950*/  SEL R5, R5, 0xffffffc0, !P6 ;  /* 0xffffffc005057807 */ /* 0x000fe40007000000 */
[----:B--2---:R-:W-:-:S05]  /*0960*/  LEA R14, R12, UR5, 0x1 ;  /* 0x000000050c0e7c11 */ /* 0x004fca000f8e08ff */
[C---:B------:R-:W-:Y:S02]  /*0970*/  VIADD R12, R14.reuse, 0x20 ;  /* 0x000000200e0c7836 */ /* 0x040fe40000000000 */
[----:B------:R-:W-:Y:S01]  /*0980*/  @P1 VIADD R12, R14, 0xffffffe0 ;  /* 0xffffffe00e0c1836 */ /* 0x000fe20000000000 */
[----:B---3--:R-:W-:-:S05]  /*0990*/  LEA R0, R17, UR6, 0x1 ;  /* 0x0000000611007c11 */ /* 0x008fca000f8e08ff */
[----:B-1----:R-:W-:Y:S01]  /*09a0*/  IMAD.IADD R13, R0, 0x1, R2 ;  /* 0x00000001000d7824 */ /* 0x002fe200078e0202 */
[----:B------:R-:W-:Y:S01]  /*09b0*/  IADD3 R2, R2, -0x6000, R0 ;  /* 0xffffa00002027810 */ /* 0x000fe20007ffe000 */
[----:B------:R-:W-:-:S03]  /*09c0*/  IMAD.IADD R252, R0, 0x1, R4 ;  /* 0x0000000100fc7824 */ /* 0x000fc600078e0204 */
        /* <DEDUP_REMOVED lines=31> */
.L_x_1012:
        /* <DEDUP_REMOVED lines=67> */
.L_x_966:
        /* <DEDUP_REMOVED lines=32> */
[----:B------:R-:W-:Y:S02]  /*11f0*/  UIMAD UR22, UR5, UR35, URZ ;  /* 0x00000023051672a4 */ /* 0x000fe4000f8e023f */
[----:B------:R-:W-:-:S02]  /*1200*/  UIMAD UR41, UR12, UR15, UR37 ;  /* 0x0000000f0c2972a4 */ /* 0x000fc4000f8e0225 */
[----:B------:R-:W-:Y:S01]  /*1210*/  UIADD3 UR12, UR13, 0x3f, URZ ;  /* 0x0000003f0d0c7890 */ /* 0x000fe2000fffe03f */
[----:B------:R-:W-:Y:S01]  /*1220*/  @UP2 ULDC.64 UR14, c[0x0][0x420] ;  /* 0x00010800000e2ab9 */ /* 0x000fe20000000a00 */
[----:B------:R-:W-:Y:S01]  /*1230*/  USEL UR37, UR16, URZ, UP0 ;  /* 0x0000003f10257287 */ /* 0x000fe20008000000 */
[----:B-1----:R-:W1:Y:S01]  /*1240*/  MUFU.RCP R4, R4 ;  /* 0x0000000400047308 */ /* 0x002e620000001000 */
[----:B------:R-:W-:Y:S02]  /*1250*/  USHF.R.S32.HI UR21, URZ, 0x1f, UR12 ;  /* 0x0000001f3f157899 */ /* 0x000fe4000801140c */
[----:B------:R-:W-:Y:S02]  /*1260*/  @UP2 UIMAD.WIDE.U32 UR44, UR5, UR14, URZ ;  /* 0x0000000e052c22a5 */ /* 0x000fe4000f8e003f */
[----:B------:R-:W-:Y:S02]  /*1270*/  ULEA.HI UR21, UR21, UR12, URZ, 0x6 ;  /* 0x0000000c15157291 */ /* 0x000fe4000f8f303f */
[----:B------:R-:W-:-:S02]  /*1280*/  UIADD3 UR12, UR7, 0x3f, URZ ;  /* 0x0000003f070c7890 */ /* 0x000fc4000fffe03f */
[----:B------:R-:W-:Y:S02]  /*1290*/  UIMAD UR7, UR24, UR47, URZ ;  /* 0x0000002f180772a4 */ /* 0x000fe4000f8e023f */
[----:B------:R-:W-:Y:S02]  /*12a0*/  @UP2 UIMAD UR51, UR5, UR15, UR45 ;  /* 0x0000000f053322a4 */ /* 0x000fe4000f8e022d */
[----:B------:R-:W-:Y:S02]  /*12b0*/  UIMAD.WIDE.U32 UR16, UR5, UR34, URZ ;  /* 0x00000022051072a5 */ /* 0x000fe4000f8e003f */
        /* <DEDUP_REMOVED lines=36> */
[----:B------:R-:W-:Y:S01]  /*1500*/  ULEA UR16, UR40, 0xffffffc0, 0x6 ;  /* 0xffffffc028107891 */ /* 0x000fe2000f8e303f */
[----:B------:R-:W-:Y:S01]  /*1510*/  @UP3 ULDC UR7, c[0x0][0x2e4] ;  /* 0x0000b90000073ab9 */ /* 0x000fe20000000800 */
[----:B------:R-:W-:Y:S02]  /*1520*/  UIMAD.WIDE.U32 UR14, UR10, UR5, URZ ;  /* 0x000000050a0e72a5 */ /* 0x000fe4000f8e003f */
[----:B------:R-:W-:Y:S02]  /*1530*/  @!UP3 UIMAD UR17, UR47, UR39, UR58 ;  /* 0x000000272f11b2a4 */ /* 0x000fe4000f8e023a */
[----:B------:R-:W-:Y:S02]  /*1540*/  @UP3 UIMAD UR39, UR58, UR7, UR12 ;  /* 0x000000073a2732a4 */ /* 0x000fe4000f8e020c */
[----:B------:R-:W-:-:S02]  /*1550*/  USHF.R.S32.HI UR21, URZ, 0x1f, UR16 ;  /* 0x0000001f3f157899 */ /* 0x000fc40008011410 */
[----:B------:R-:W-:Y:S01]  /*1560*/  @!P1 IMAD.IADD R5, R5, 0x1, -R8 ;  /* 0x0000000105059824 */ /* 0x000fe200078e0a08 */
[----:B------:R-:W-:Y:S01]  /*1570*/  UIADD3 UR7, UP0, UR16, UR37, URZ ;  /* 0x0000002510077290 */ /* 0x000fe2000ff1e03f */
[----:B------:R-:W-:Y:S01]  /*1580*/  @!P1 IADD3 R4, R4, 0x1, RZ ;  /* 0x0000000104049810 */ /* 0x000fe20007ffe0ff */
[----:B------:R-:W-:Y:S01]  /*1590*/  USEL UR57, UR18, UR14, !UP2 ;  /* 0x0000000e12397287 */ /* 0x000fe2000d000000 */
[----:B------:R-:W-:Y:S01]  /*15a0*/  PLOP3.LUT P1, PT, PT, PT, UP1, 0x80, 0x0 ;  /* 0x000000000000781c */ /* 0x000fe20003f2f018 */
[----:B------:R-:W-:Y:S01]  /*15b0*/  UIMAD UR14, UR11, UR5, URZ ;  /* 0x000000050b0e72a4 */ /* 0x000fe2000f8e023f */
[----:B------:R-:W-:Y:S01]  /*15c0*/  ISETP.GE.U32.AND P0, PT, R5, R8, PT ;  /* 0x000000080500720c */ /* 0x000fe20003f06070 */
[----:B------:R-:W-:Y:S01]  /*15d0*/  ULDC.U8 UR28, c[0x0][0x480] ;  /* 0x00012000001c7ab9 */ /* 0x000fe20000000000 */
[----:B------:R-:W-:Y:S01]  /*15e0*/  LOP3.LUT R5, R9, UR58, RZ, 0x3c, !PT ;  /* 0x0000003a09057c12 */ /* 0x000fe2000f8e3cff */
[----:B------:R-:W-:Y:S02]  /*15f0*/  UIADD3.X UR12, UR21, UR20, URZ, UP0, !UPT ;  /* 0x00000014150c7290 */ /* 0x000fe400087fe43f */
[----:B------:R-:W-:Y:S01]  /*1600*/  UIMAD UR11, UR11, UR7, URZ ;  /* 0x000000070b0b72a4 */ /* 0x000fe2000f8e023f */
[----:B------:R-:W-:Y:S01]  /*1610*/  ISETP.GE.AND P2, PT, R5, RZ, PT ;  /* 0x000000ff0500720c */ /* 0x000fe20003f46270 */
[----:B------:R-:W-:-:S02]  /*1620*/  @UP1 UIADD3 UR26, UR27, UR33, URZ ;  /* 0x000000211b1a1290 */ /* 0x000fc4000fffe03f */
[----:B------:R-:W-:Y:S02]  /*1630*/  @UP1 UIADD3 UR30, UR27, UR33, URZ ;  /* 0x000000211b1e1290 */ /* 0x000fe4000fffe03f */
[----:B------:R-:W-:Y:S02]  /*1640*/  UIMAD UR50, UR58, UR29, URZ ;  /* 0x0000001d3a3272a4 */ /* 0x000fe4000f8e023f */
[----:B------:R-:W-:Y:S01]  /*1650*/  UISETP.NE.AND UP4, UPT, UR28, URZ, UPT ;  /* 0x0000003f1c00728c */ /* 0x000fe2000bf85270 */
[----:B------:R-:W-:Y:S01]  /*1660*/  @P0 VIADD R4, R4, 0x1 ;  /* 0x0000000104040836 */ /* 0x000fe20000000000 */
[----:B------:R-:W-:Y:S01]  /*1670*/  @UP1 ULDC.64 UR24, c[0x0][0x250] ;  /* 0x0000940000181ab9 */ /* 0x000fe20000000a00 */
[----:B------:R-:W-:Y:S01]  /*1680*/  @UP1 ULDC.64 UR28, c[0x0][0x248] ;  /* 0x00009200001c1ab9 */ /* 0x000fe20000000a00 */
[----:B------:R-:W-:Y:S01]  /*1690*/  UIMAD.WIDE.U32 UR22, UR10, UR7, URZ ;  /* 0x000000070a1672a5 */ /* 0x000fe2000f8e003f */
[----:B------:R-:W-:Y:S01]  /*16a0*/  IMAD.MOV.U32 R18, RZ, RZ, R4 ;  /* 0x000000ffff127224 */ /* 0x000fe200078e0004 */
[----:B------:R-:W-:Y:S01]  /*16b0*/  @UP2 UIADD3 UR48, UR15, UR14, URZ ;  /* 0x0000000e0f302290 */ /* 0x000fe2000fffe03f */
[----:B------:R-:W-:Y:S01]  /*16c0*/  PLOP3.LUT P0, PT, PT, PT, UP3, 0x80, 0x0 ;  /* 0x000000000000781c */ /* 0x000fe20003f0f038 */
[----:B------:R-:W-:-:S02]  /*16d0*/  UIMAD UR7, UR10, UR12, UR11 ;  /* 0x0000000c0a0772a4 */ /* 0x000fc4000f8e020b */
[----:B------:R-:W-:Y:S01]  /*16e0*/  @UP1 UIMAD.WIDE.U32 UR14, UR26, UR28, URZ ;  /* 0x0000001c1a0e12a5 */ /* 0x000fe2000f8e003f */
[----:B------:R-:W-:Y:S01]  /*16f0*/  @!P2 IADD3 R18, -R18, RZ, RZ ;  /* 0x000000ff1212a210 */ /* 0x000fe20007ffe1ff */
[----:B------:R-:W-:Y:S01]  /*1700*/  @UP1 UIMAD.WIDE.U32 UR10, UR30, UR24, URZ ;  /* 0x000000181e0a12a5 */ /* 0x000fe2000f8e003f */
[----:B------:R-:W-:Y:S01]  /*1710*/  @!P3 LOP3.LUT R18, RZ, R9, RZ, 0x33, !PT ;  /* 0x00000009ff12b212 */ /* 0x000fe200078e33ff */
[----:B------:R-:W-:Y:S02]  /*1720*/  @UP1 UIMAD UR18, UR26, UR29, URZ ;  /* 0x0000001d1a1212a4 */ /* 0x000fe4000f8e023f */
[----:B------:R-:W-:Y:S02]  /*1730*/  @UP1 UIMAD UR12, UR30, UR25, URZ ;  /* 0x000000191e0c12a4 */ /* 0x000fe4000f8e023f */
[----:B------:R-:W-:Y:S02]  /*1740*/  @!UP3 UIMAD UR39, UR17, UR46, URZ ;  /* 0x0000002e1127b2a4 */ /* 0x000fe4000f8e023f */
[----:B------:R-:W-:-:S02]  /*1750*/  USEL UR55, UR41, URZ, UP4 ;  /* 0x0000003f29377287 */ /* 0x000fc4000a000000 */
[----:B------:R-:W-:Y:S02]  /*1760*/  USHF.R.S32.HI UR38, URZ, 0x1f, UR32 ;  /* 0x0000001f3f267899 */ /* 0x000fe40008011420 */
[----:B------:R-:W-:Y:S02]  /*1770*/  @!UP2 UIADD3 UR51, UR43, UR31, URZ ;  /* 0x0000001f2b33a290 */ /* 0x000fe4000fffe03f */
[----:B------:R-:W-:Y:S02]  /*1780*/  USHF.R.S32.HI UR54, URZ, 0x1f, UR50 ;  /* 0x0000001f3f367899 */ /* 0x000fe40008011432 */
[----:B------:R-:W-:Y:S02]  /*1790*/  USEL UR56, UR36, URZ, UP4 ;  /* 0x0000003f24387287 */ /* 0x000fe4000a000000 */
        /* <DEDUP_REMOVED lines=18> */
.L_x_968:
        /* <DEDUP_REMOVED lines=13> */
.L_x_969:
        /* <DEDUP_REMOVED lines=11> */
.L_x_970:
[----:B------:R-:W-:Y:S02]  /*1a40*/  ULDC UR5, c[0x0][0x270] ;  /* 0x00009c0000057ab9 */ /* 0x000fe40000000800 */
[----:B------:R-:W-:-:S04]  /*1a50*/  UIMAD UR5, UR47, UR5, UR58 ;  /* 0x000000052f0572a4 */ /* 0x000fc8000f8e023a */
[----:B------:R-:W-:-:S12]  /*1a60*/  UIMAD UR5, UR5, UR61, URZ ;  /* 0x0000003d050572a4 */ /* 0x000fd8000f8e023f */
.L_x_971:
[----:B------:R-:W2:Y:S01]  /*1a70*/  LDL.64 R6, [R1+0x50] ;  /* 0x0000500001067983 */ /* 0x000ea20000100a00 */
[----:B------:R-:W1:Y:S01]  /*1a80*/  LDC.64 R20, c[0x0][0x420] ;  /* 0x00010800ff147b82 */ /* 0x000e620000000a00 */
[----:B------:R-:W-:Y:S01]  /*1a90*/  ULDC UR7, c[0x0][0x2dc] ;  /* 0x0000b70000077ab9 */ /* 0x000fe20000000800 */
[----:B------:R-:W-:Y:S01]  /*1aa0*/  ULDC UR11, c[0x0][0x270] ;  /* 0x00009c00000b7ab9 */ /* 0x000fe20000000800 */
[----:B------:R3:W2:Y:S01]  /*1ab0*/  LDL.64 R32, [R1+0x50] ;  /* 0x0000500001207983 */ /* 0x0006a20000100a00 */
[----:B------:R-:W-:Y:S01]  /*1ac0*/  UIADD3 UR10, UR16, UR5, URZ ;  /* 0x00000005100a7290 */ /* 0x000fe2000fffe03f */
[----:B------:R-:W-:Y:S01]  /*1ad0*/  BSSY B1, `(.L_x_967) ;  /* 0x0000865000017945 */ /* 0x000fe20003800000 */
[----:B------:R-:W-:Y:S01]  /*1ae0*/  UIMAD UR5, UR7, UR11, URZ ;  /* 0x0000000b070572a4 */ /* 0x000fe2000f8e023f */
[----:B------:R-:W4:Y:S01]  /*1af0*/  S2R R29, SR_TID.X ;  /* 0x00000000001d7919 */ /* 0x000f220000002100 */
[----:B------:R-:W-:Y:S01]  /*1b00*/  ULDC.64 UR30, c[0x0][0x478] ;  /* 0x00011e00001e7ab9 */ /* 0x000fe20000000a00 */
[----:B------:R-:W-:-:S02]  /*1b10*/  USHF.R.S32.HI UR43, URZ, 0x1f, UR58 ;  /* 0x0000001f3f2b7899 */ /* 0x000fc4000801143a */
[----:B------:R-:W-:Y:S02]  /*1b20*/  UIMAD.WIDE UR30, UR10, 0x4, UR30 ;  /* 0x000000040a1e78a5 */ /* 0x000fe4000f8e021e */
        /* <DEDUP_REMOVED lines=32> */
[----:B------:R-:W-:Y:S01]  /*1d30*/  UIADD3 UR5, UR36, -UR42, URZ ;  /* 0x8000002a24057290 */ /* 0x000fe2000fffe03f */
[----:B------:R3:W-:Y:S01]  /*1d40*/  STL [R1+0x54], R33 ;  /* 0x0000542101007387 */ /* 0x0007e20000100800 */
[----:B------:R-:W-:Y:S01]  /*1d50*/  IMAD.WIDE.U32 R6, R20, UR16, R6 ;  /* 0x0000001014067c25 */ /* 0x000fe2000f8e0006 */
[----:B------:R-:W-:Y:S02]  /*1d60*/  UIADD3 UR16, UP2, UP0, UR56, UR17, UR57 ;  /* 0x0000001138107290 */ /* 0x000fe4000f85e039 */
[----:B------:R-:W-:Y:S01]  /*1d70*/  UIMAD UR17, UR43, UR18, URZ ;  /* 0x000000122b1172a4 */ /* 0x000fe2000f8e023f */
[----:B------:R-:W-:Y:S01]  /*1d80*/  IMAD.IADD R7, R7, 0x1, R5 ;  /* 0x0000000107077824 */ /* 0x000fe200078e0205 */
[----:B------:R-:W-:Y:S01]  /*1d90*/  IADD3.X R5, R27, UR21, RZ, P0, !PT ;  /* 0x000000151b057c10 */ /* 0x000fe200087fe4ff */
[----:B------:R-:W-:Y:S01]  /*1da0*/  UIADD3.X UR12, UR55, UR12, UR48, UP2, UP0 ;  /* 0x0000000c370c7290 */ /* 0x000fe200097e0430 */
[----:B------:R-:W-:Y:S01]  /*1db0*/  IMAD.WIDE.U32 R6, R9, UR58, R6 ;  /* 0x0000003a09067c25 */ /* 0x000fe2000f8e0006 */
[----:B------:R-:W-:Y:S01]  /*1dc0*/  USHF.R.S32.HI UR21, URZ, 0x1f, UR5 ;  /* 0x0000001f3f157899 */ /* 0x000fe20008011405 */
[----:B------:R-:W-:-:S02]  /*1dd0*/  ULDC.64 UR10, c[0x0][0x3e0] ;  /* 0x0000f800000a7ab9 */ /* 0x000fc40000000a00 */
[----:B------:R-:W-:Y:S01]  /*1de0*/  IMAD R5, R5, UR34, RZ ;  /* 0x0000002205057c24 */ /* 0x000fe2000f8e02ff */
[----:B------:R-:W-:Y:S01]  /*1df0*/  ULEA.HI UR21, UR21, UR5, URZ, 0x6 ;  /* 0x0000000515157291 */ /* 0x000fe2000f8f303f */
[----:B------:R-:W-:Y:S01]  /*1e00*/  VIADD R9, R7, UR37 ;  /* 0x0000002507097c36 */ /* 0x000fe20008000000 */
[----:B------:R-:W-:Y:S01]  /*1e10*/  UIMAD UR5, UR58, UR19, UR17 ;  /* 0x000000133a0572a4 */ /* 0x000fe2000f8e0211 */
[----:B------:R-:W-:Y:S01]  /*1e20*/  IMAD R12, R10, UR35, R5 ;  /* 0x000000230a0c7c24 */ /* 0x000fe2000f8e0205 */
[----:B------:R-:W-:Y:S01]  /*1e30*/  IADD3 R5, P0, R8, UR16, RZ ;  /* 0x0000001008057c10 */ /* 0x000fe2000ff1e0ff */
[----:B------:R-:W-:Y:S01]  /*1e40*/  IMAD.WIDE.U32 R10, R10, UR34, R32 ;  /* 0x000000220a0a7c25 */ /* 0x000fe2000f8e0020 */
[----:B------:R-:W-:Y:S02]  /*1e50*/  USHF.R.S32.HI UR21, URZ, 0x6, UR21 ;  /* 0x000000063f157899 */ /* 0x000fe40008011415 */
[----:B------:R-:W-:Y:S01]  /*1e60*/  LEA.HI.X.SX32 R8, R8, UR12, 0x1, P0 ;  /* 0x0000000c08087c11 */ /* 0x000fe200080f0eff */
[----:B------:R-:W-:Y:S01]  /*1e70*/  UMOV UR19, UR30 ;  /* 0x0000001e00137c82 */ /* 0x000fe20008000000 */
[----:B------:R-:W-:Y:S01]  /*1e80*/  LEA R14, P0, R5, UR22, 0x2 ;  /* 0x00000016050e7c11 */ /* 0x000fe2000f8010ff */
[----:B------:R-:W-:Y:S01]  /*1e90*/  UISETP.LT.AND UP0, UPT, URZ, UR21, UPT ;  /* 0x000000153f00728c */ /* 0x000fe2000bf01270 */
[----:B------:R-:W-:-:S02]  /*1ea0*/  IADD3 R10, P2, R10, UR59, RZ ;  /* 0x0000003b0a0a7c10 */ /* 0x000fc4000ff5e0ff */
        /* <DEDUP_REMOVED lines=10> */
[----:B------:R-:W-:Y:S01]  /*1f50*/  UIMAD.WIDE UR22, UR39, 0x4, UR44 ;  /* 0x00000004271678a5 */ /* 0x000fe2000f8e022c */
[----:B------:R-:W-:-:S02]  /*1f60*/  UMOV UR18, UR31 ;  /* 0x0000001f00127c82 */ /* 0x000fc40008000000 */
[----:B------:R-:W-:Y:S01]  /*1f70*/  IMAD.WIDE.U32 R10, R6, UR58, R10 ;  /* 0x0000003a060a7c25 */ /* 0x000fe2000f8e000a */
[----:B------:R-:W-:Y:S02]  /*1f80*/  LEA R36, P2, R8, UR10, 0x1 ;  /* 0x0000000a08247c11 */ /* 0x000fe4000f8408ff */
[----:B------:R-:W-:Y:S01]  /*1f90*/  PLOP3.LUT P0, PT, PT, PT, UP0, 0x80, 0x0 ;  /* 0x000000000000781c */ /* 0x000fe20003f0f008 */
[----:B------:R-:W-:Y:S01]  /*1fa0*/  IMAD.IADD R22, R9, 0x1, R5 ;  /* 0x0000000109167824 */ /* 0x000fe200078e0205 */
[----:B------:R-:W-:Y:S01]  /*1fb0*/  LEA R34, P3, R10, UR14, 0x1 ;  /* 0x0000000e0a227c11 */ /* 0x000fe2000f8608ff */
[----:B------:R-:W-:Y:S01]  /*1fc0*/  VIADD R23, R11, UR5 ;  /* 0x000000050b177c36 */ /* 0x000fe20008000000 */
[----:B------:R-:W-:Y:S01]  /*1fd0*/  UMOV UR17, UR22 ;  /* 0x0000001600117c82 */ /* 0x000fe20008000000 */
[----:B------:R-:W-:Y:S01]  /*1fe0*/  UMOV UR16, UR23 ;  /* 0x0000001700107c82 */ /* 0x000fe20008000000 */
        /* <DEDUP_REMOVED lines=24> */
.L_x_973:
        /* <DEDUP_REMOVED lines=19> */
.L_x_974:
        /* <DEDUP_REMOVED lines=38> */
.L_x_976:
[----:B------:R-:W-:Y:S05]  /*2500*/  BSYNC B0 ;  /* 0x0000000000007941 */ /* 0x000fea0003800000 */
.L_x_975:
        /* <DEDUP_REMOVED lines=19> */
.L_x_978:
[----:B------:R-:W-:Y:S05]  /*2640*/  BSYNC B0 ;  /* 0x0000000000007941 */ /* 0x000fea0003800000 */
.L_x_977:
        /* <DEDUP_REMOVED lines=32> */
.L_x_980:
[----:B------:R-:W-:Y:S05]  /*2850*/  BSYNC B0 ;  /* 0x0000000000007941 */ /* 0x000fea0003800000 */
.L_x_979:
        /* <DEDUP_REMOVED lines=21> */
.L_x_972:
        /* <DEDUP_REMOVED lines=63> */
.L_x_983:
[----:B------:R-:W-:Y:S05]  /*2da0*/  BSYNC B0 ;  /* 0x0000000000007941 */ /* 0x000fea0003800000 */
.L_x_982:
        /* <DEDUP_REMOVED lines=44> */
.L_x_985:
[----:B------:R-:W-:Y:S05]  /*3070*/  BSYNC B0 ;  /* 0x0000000000007941 */ /* 0x000fea0003800000 */
.L_x_984:
        /* <DEDUP_REMOVED lines=30> */
.L_x_987:
[----:B------:R-:W-:Y:S05]  /*3260*/  BSYNC B0 ;  /* 0x0000000000007941 */ /* 0x000fea0003800000 */
.L_x_986:
        /* <DEDUP_REMOVED lines=37> */
.L_x_989:
[----:B------:R-:W-:Y:S05]  /*34c0*/  BSYNC B0 ;  /* 0x0000000000007941 */ /* 0x000fea0003800000 */
.L_x_988:
        /* <DEDUP_REMOVED lines=27> */
.L_x_991:
[----:B------:R-:W-:Y:S05]  /*3680*/  BSYNC B0 ;  /* 0x0000000000007941 */ /* 0x000fea0003800000 */
.L_x_990:
        /* <DEDUP_REMOVED lines=40> */
.L_x_993:
[----:B------:R-:W-:Y:S05]  /*3910*/  BSYNC B0 ;  /* 0x0000000000007941 */ /* 0x000fea0003800000 */
.L_x_992:
        /* <DEDUP_REMOVED lines=57> */
.L_x_995:
[----:B------:R-:W-:Y:S05]  /*3cb0*/  BSYNC B0 ;  /* 0x0000000000007941 */ /* 0x000fea0003800000 */
.L_x_994:
        /* <DEDUP_REMOVED lines=44> */
.L_x_997:
[----:B------:R-:W-:Y:S05]  /*3f80*/  BSYNC B0 ;  /* 0x0000000000007941 */ /* 0x000fea0003800000 */
.L_x_996:
        /* <DEDUP_REMOVED lines=14> */
[----:B------:R-:W-:Y:S01]  /*4070*/  ULDC UR26, c[0x0][0x398] ;  /* 0x0000e600001a7ab9 */ /* 0x000fe20000000800 */
[----:B------:R-:W-:Y:S01]  /*4080*/  ULDC UR28, c[0x0][0x2dc] ;  /* 0x0000b700001c7ab9 */ /* 0x000fe20000000800 */
[----:B------:R-:W-:-:S05]  /*4090*/  ULDC UR20, c[0x0][0x2ec] ;  /* 0x0000bb0000147ab9 */ /* 0x000fca0000000800 */
        /* <DEDUP_REMOVED lines=9> */
[----:B---3--:R-:W-:Y:S02]  /*4130*/  IMAD.MOV.U32 R6, RZ, RZ, 0x7f800000 ;  /* 0x7f800000ff067424 */ /* 0x008fe400078e00ff */
[----:B------:R-:W3:Y:S01]  /*4140*/  @!P6 LDG.E R7, desc[UR8][R4.64] ;  /* 0x000000080407e981 */ /* 0x000ee2000c1e1900 */
[----:B------:R-:W-:Y:S02]  /*4150*/  @UP1 ULEA UR14, UP0, UR10, UR14, 0x2 ;  /* 0x0000000e0a0e1291 */ /* 0x000fe4000f80103f */
[----:B------:R-:W-:Y:S01]  /*4160*/  @UP1 UIADD3 UR5, UR11, UR5, URZ ;  /* 0x000000050b051290 */ /* 0x000fe2000fffe03f */
[----:B------:R1:W3:Y:S01]  /*4170*/  @!P5 LDG.E R6, desc[UR8][R4.64+0x20] ;  /* 0x000020080406d981 */ /* 0x0002e2000c1e1900 */
[----:B------:R-:W-:-:S02]  /*4180*/  IMAD.MOV.U32 R240, RZ, RZ, 0x20 ;  /* 0x00000020fff07424 */ /* 0x000fc400078e00ff */
[----:B------:R-:W-:Y:S01]  /*4190*/  @UP1 ULEA.HI.X UR15, UR10, UR15, UR5, 0x2, UP0 ;  /* 0x0000000f0a0f1291 */ /* 0x000fe200080f1405 */
[----:B------:R-:W-:Y:S06]  /*41a0*/  BAR.SYNC.DEFER_BLOCKING 0x0 ;  /* 0x0000000000007b1d */ /* 0x000fec0000010000 */
[----:B------:R-:W-:Y:S01]  /*41b0*/  @UP1 ULDC UR5, c[0x0][0x2e8] ;  /* 0x0000ba0000051ab9 */ /* 0x000fe20000000800 */
[----:B------:R-:W-:Y:S01]  /*41c0*/  UIADD3 UR22, UR32, UR13, URZ ;  /* 0x0000000d20167290 */ /* 0x000fe2000fffe03f */
        /* <DEDUP_REMOVED lines=13> */
[----:B-1----:R-:W-:Y:S01]  /*42a0*/  IMAD.U32 R4, RZ, RZ, UR14 ;  /* 0x0000000eff047e24 */ /* 0x002fe2000f8e00ff */
[----:B------:R-:W-:Y:S01]  /*42b0*/  CS2R R120, SRZ ;  /* 0x0000000000787805 */ /* 0x000fe2000001ff00 */
[----:B------:R-:W-:Y:S01]  /*42c0*/  IMAD.U32 R5, RZ, RZ, UR15 ;  /* 0x0000000fff057e24 */ /* 0x000fe2000f8e00ff */
[----:B------:R-:W1:Y:S01]  /*42d0*/  LDSM.16.M88.4 R164, [R252] ;  /* 0x00000000fca4783b */ /* 0x000e620000000200 */
[----:B------:R-:W-:-:S02]  /*42e0*/  CS2R R118, SRZ ;  /* 0x0000000000767805 */ /* 0x000fc4000001ff00 */
[----:B------:R-:W-:Y:S02]  /*42f0*/  CS2R R116, SRZ ;  /* 0x0000000000747805 */ /* 0x000fe4000001ff00 */
[----:B------:R-:W-:Y:S01]  /*4300*/  CS2R R110, SRZ ;  /* 0x00000000006e7805 */ /* 0x000fe2000001ff00 */
[----:B------:R2:W3:Y:S01]  /*4310*/  @P0 LDG.E R11, desc[UR8][R4.64] ;  /* 0x00000008040b0981 */ /* 0x0004e2000c1e1900 */
        /* <DEDUP_REMOVED lines=22> */
[----:B------:R-:W-:Y:S02]  /*4480*/  CS2R R50, SRZ ;  /* 0x0000000000327805 */ /* 0x000fe4000001ff00 */
[----:B------:R-:W-:Y:S02]  /*4490*/  CS2R R48, SRZ ;  /* 0x0000000000307805 */ /* 0x000fe4000001ff00 */
[----:B--2---:R-:W-:Y:S02]  /*44a0*/  LEA.HI R5, R28, R29, RZ, 0x4 ;  /* 0x0000001d1c057211 */ /* 0x004fe400078f20ff */
[----:B------:R-:W-:Y:S02]  /*44b0*/  CS2R R42, SRZ ;  /* 0x00000000002a7805 */ /* 0x000fe4000001ff00 */
[----:B------:R-:W-:-:S02]  /*44c0*/  LOP3.LUT R4, R25, 0xfffffff8, RZ, 0xc0, !PT ;  /* 0xfffffff819047812 */ /* 0x000fc400078ec0ff */
[----:B------:R-:W-:Y:S02]  /*44d0*/  CS2R R40, SRZ ;  /* 0x0000000000287805 */ /* 0x000fe4000001ff00 */
[----:B------:R-:W-:Y:S02]  /*44e0*/  CS2R R38, SRZ ;  /* 0x0000000000267805 */ /* 0x000fe4000001ff00 */
[----:B------:R-:W-:Y:S02]  /*44f0*/  CS2R R36, SRZ ;  /* 0x0000000000247805 */ /* 0x000fe4000001ff00 */
[----:B----4-:R-:W-:Y:S01]  /*4500*/  CS2R R30, SRZ ;  /* 0x00000000001e7805 */ /* 0x010fe2000001ff00 */
[----:B------:R-:W-:Y:S01]  /*4510*/  IMAD.IADD R4, R29, 0x1, -R4 ;  /* 0x000000011d047824 */ /* 0x000fe200078e0a04 */
[----:B------:R-:W-:Y:S02]  /*4520*/  CS2R R34, SRZ ;  /* 0x0000000000227805 */ /* 0x000fe4000001ff00 */
[----:B------:R-:W-:-:S02]  /*4530*/  CS2R R32, SRZ ;  /* 0x0000000000207805 */ /* 0x000fc4000001ff00 */
[----:B------:R-:W-:Y:S01]  /*4540*/  CS2R R26, SRZ ;  /* 0x00000000001a7805 */ /* 0x000fe2000001ff00 */
[C---:B------:R-:W-:Y:S01]  /*4550*/  IMAD.SHL.U32 R9, R4.reuse, 0x40, RZ ;  /* 0x0000004004097824 */ /* 0x040fe200078e00ff */
[----:B------:R-:W-:Y:S02]  /*4560*/  LOP3.LUT P1, RZ, R4, 0x2, RZ, 0xc0, !PT ;  /* 0x0000000204ff7812 */ /* 0x000fe4000782c0ff */
[----:B------:R-:W-:Y:S02]  /*4570*/  CS2R R22, SRZ ;  /* 0x0000000000167805 */ /* 0x000fe4000001ff00 */
[----:B------:R-:W-:Y:S01]  /*4580*/  CS2R R20, SRZ ;  /* 0x0000000000147805 */ /* 0x000fe2000001ff00 */
[----:B------:R-:W-:Y:S01]  /*4590*/  ULDC UR12, c[0x0][0x394] ;  /* 0x0000e500000c7ab9 */ /* 0x000fe20000000800 */
[----:B------:R-:W-:Y:S01]  /*45a0*/  SEL R240, R240, 0xffffffe0, !P1 ;  /* 0xffffffe0f0f07807 */ /* 0x000fe20004800000 */
[----:B------:R-:W-:-:S04]  /*45b0*/  ULDC UR11, c[0x0][0x39c] ;  /* 0x0000e700000b7ab9 */ /* 0x000fc80000000800 */
        /* <DEDUP_REMOVED lines=56> */
.L_x_1002:
[----:B---3--:R-:W2:Y:S01]  /*4940*/  LDL R96, [R1+0x8] ;  /* 0x0000080001607983 */ /* 0x008ea20000100800 */
[----:B------:R-:W-:Y:S01]  /*4950*/  USHF.L.U32 UR10, UR7, 0x6, URZ ;  /* 0x00000006070a7899 */ /* 0x000fe2000800063f */
[----:B------:R-:W-:Y:S02]  /*4960*/  ULDC UR12, c[0x0][0x394] ;  /* 0x0000e500000c7ab9 */ /* 0x000fe40000000800 */
        /* <DEDUP_REMOVED lines=12> */
[----:B------:R-:W-:Y:S04]  /*4a30*/  LDSM.16.M88.4 R84, [R252+-0x6000] ;  /* 0xffa00000fc54783b */ /* 0x000fe80000000200 */
[----:B--2---:R-:W-:Y:S04]  /*4a40*/  LDSM.16.M88.4 R16, [R96] ;  /* 0x000000006010783b */ /* 0x004fe80000000200 */
[----:B----4-:R-:W2:Y:S04]  /*4a50*/  LDSM.16.M88.4 R8, [R95+0xc000] ;  /* 0x00c000005f08783b */ /* 0x010ea80000000200 */
[----:B------:R-:W4:Y:S04]  /*4a60*/  LDSM.16.M88.4 R68, [R95+0xc800] ;  /* 0x00c800005f44783b */ /* 0x000f280000000200 */
[----:B---3--:R-:W-:Y:S04]  /*4a70*/  LDSM.16.M88.4 R72, [R92] ;  /* 0x000000005c48783b */ /* 0x008fe80000000200 */
[----:B------:R-:W3:Y:S04]  /*4a80*/  LDSM.16.M88.4 R76, [R91+-0x6000] ;  /* 0xffa000005b4c783b */ /* 0x000ee80000000200 */
[----:B------:R-:W1:Y:S01]  /*4a90*/  LDSM.16.M88.4 R80, [R91+-0x5800] ;  /* 0xffa800005b50783b */ /* 0x000e620000000200 */
[C---:B--2---:R-:W-:Y:S06]  /*4aa0*/  HMMA.16816.F32.BF16 R4, R16.reuse, R8, RZ ;  /* 0x000000081004723c */ /* 0x044fec00000418ff */
[C---:B------:R-:W-:Y:S06]  /*4ab0*/  HMMA.16816.F32.BF16 R8, R16.reuse, R10, RZ ;  /* 0x0000000a1008723c */ /* 0x040fec00000418ff */
[C---:B----4-:R-:W-:Y:S06]  /*4ac0*/  HMMA.16816.F32.BF16 R12, R16.reuse, R68, RZ ;  /* 0x00000044100c723c */ /* 0x050fec00000418ff */
[----:B------:R-:W-:Y:S01]  /*4ad0*/  HMMA.16816.F32.BF16 R16, R16, R70, RZ ;  /* 0x000000461010723c */ /* 0x000fe200000418ff */
[----:B------:R-:W2:Y:S05]  /*4ae0*/  LDSM.16.M88.4 R68, [R90] ;  /* 0x000000005a44783b */ /* 0x000eaa0000000200 */
[C---:B---3--:R-:W-:Y:S06]  /*4af0*/  HMMA.16816.F32.BF16 R4, R72.reuse, R76, R4 ;  /* 0x0000004c4804723c */ /* 0x048fec0000041804 */
[C---:B------:R-:W-:Y:S01]  /*4b00*/  HMMA.16816.F32.BF16 R8, R72.reuse, R78, R8 ;  /* 0x0000004e4808723c */ /* 0x040fe20000041808 */
[----:B------:R-:W3:Y:S05]  /*4b10*/  LDSM.16.M88.4 R76, [R252+-0x5800] ;  /* 0xffa80000fc4c783b */ /* 0x000eea0000000200 */
[C---:B-1----:R-:W-:Y:S06]  /*4b20*/  HMMA.16816.F32.BF16 R12, R72.reuse, R80, R12 ;  /* 0x00000050480c723c */ /* 0x042fec000004180c */
[----:B------:R-:W-:Y:S01]  /*4b30*/  HMMA.16816.F32.BF16 R16, R72, R82, R16 ;  /* 0x000000524810723c */ /* 0x000fe20000041810 */
[----:B------:R-:W-:Y:S04]  /*4b40*/  LDSM.16.M88.4 R72, [R89] ;  /* 0x000000005948783b */ /* 0x000fe80000000200 */
[----:B------:R-:W1:Y:S01]  /*4b50*/  LDSM.16.M88.4 R80, [R88] ;  /* 0x000000005850783b */ /* 0x000e620000000200 */
[C---:B--2---:R-:W-:Y:S06]  /*4b60*/  HMMA.16816.F32.BF16 R4, R68.reuse, R84, R4 ;  /* 0x000000544404723c */ /* 0x044fec0000041804 */
[C---:B------:R-:W-:Y:S01]  /*4b70*/  HMMA.16816.F32.BF16 R8, R68.reuse, R86, R8 ;  /* 0x000000564408723c */ /* 0x040fe20000041808 */
[----:B------:R-:W2:Y:S05]  /*4b80*/  LDSM.16.M88.4 R84, [R88+0x800] ;  /* 0x000800005854783b */ /* 0x000eaa0000000200 */
[C---:B---3--:R-:W-:Y:S06]  /*4b90*/  HMMA.16816.F32.BF16 R12, R68.reuse, R76, R12 ;  /* 0x0000004c440c723c */ /* 0x048fec000004180c */
[----:B------:R-:W-:Y:S01]  /*4ba0*/  HMMA.16816.F32.BF16 R16, R68, R78, R16 ;  /* 0x0000004e4410723c */ /* 0x000fe20000041810 */
[----:B------:R-:W-:Y:S04]  /*4bb0*/  LDSM.16.M88.4 R68, [R96+0x2000] ;  /* 0x002000006044783b */ /* 0x000fe80000000200 */
[----:B------:R-:W3:Y:S01]  /*4bc0*/  LDSM.16.M88.4 R76, [R95+0xe000] ;  /* 0x00e000005f4c783b */ /* 0x000ee20000000200 */
[C---:B-1----:R-:W-:Y:S06]  /*4bd0*/  HMMA.16816.F32.BF16 R4, R72.reuse, R80, R4 ;  /* 0x000000504804723c */ /* 0x042fec0000041804 */
[C---:B------:R-:W-:Y:S01]  /*4be0*/  HMMA.16816.F32.BF16 R8, R72.reuse, R82, R8 ;  /* 0x000000524808723c */ /* 0x040fe20000041808 */
[----:B------:R-:W1:Y:S05]  /*4bf0*/  LDSM.16.M88.4 R80, [R95+0xe800] ;  /* 0x00e800005f50783b */ /* 0x000e6a0000000200 */
[C---:B--2---:R-:W-:Y:S06]  /*4c00*/  HMMA.16816.F32.BF16 R12, R72.reuse, R84, R12 ;  /* 0x00000054480c723c */ /* 0x044fec000004180c */
[----:B------:R-:W-:Y:S01]  /*4c10*/  HMMA.16816.F32.BF16 R16, R72, R86, R16 ;  /* 0x000000564810723c */ /* 0x000fe20000041810 */
[----:B------:R-:W-:Y:S04]  /*4c20*/  LDSM.16.M88.4 R72, [R92+0x2000] ;  /* 0x002000005c48783b */ /* 0x000fe80000000200 */
[----:B------:R-:W-:Y:S01]  /*4c30*/  LDSM.16.M88.4 R84, [R91+-0x3800] ;  /* 0xffc800005b54783b */ /* 0x000fe20000000200 */
[C---:B---3--:R-:W-:Y:S06]  /*4c40*/  HMMA.16816.F32.BF16 R4, R68.reuse, R76, R4 ;  /* 0x0000004c4404723c */ /* 0x048fec0000041804 */
[C---:B------:R-:W-:Y:S01]  /*4c50*/  HMMA.16816.F32.BF16 R8, R68.reuse, R78, R8 ;  /* 0x0000004e4408723c */ /* 0x040fe20000041808 */
[----:B------:R-:W2:Y:S05]  /*4c60*/  LDSM.16.M88.4 R76, [R91+-0x4000] ;  /* 0xffc000005b4c783b */ /* 0x000eaa0000000200 */
[C---:B-1----:R-:W-:Y:S06]  /*4c70*/  HMMA.16816.F32.BF16 R12, R68.reuse, R80, R12 ;  /* 0x00000050440c723c */ /* 0x042fec000004180c */
[----:B------:R-:W-:Y:S01]  /*4c80*/  HMMA.16816.F32.BF16 R16, R68, R82, R16 ;  /* 0x000000524410723c */ /* 0x000fe20000041810 */
[----:B------:R-:W-:Y:S04]  /*4c90*/  LDSM.16.M88.4 R68, [R90+0x2000] ;  /* 0x002000005a44783b */ /* 0x000fe80000000200 */
[----:B------:R-:W-:Y:S01]  /*4ca0*/  LDSM.16.M88.4 R80, [R252+-0x3800] ;  /* 0xffc80000fc50783b */ /* 0x000fe20000000200 */
[C---:B--2---:R-:W-:Y:S06]  /*4cb0*/  HMMA.16816.F32.BF16 R4, R72.reuse, R76, R4 ;  /* 0x0000004c4804723c */ /* 0x044fec0000041804 */
[C---:B------:R-:W-:Y:S01]  /*4cc0*/  HMMA.16816.F32.BF16 R8, R72.reuse, R78, R8 ;  /* 0x0000004e4808723c */ /* 0x040fe20000041808 */
[----:B------:R-:W1:Y:S05]  /*4cd0*/  LDSM.16.M88.4 R76, [R252+-0x4000] ;  /* 0xffc00000fc4c783b */ /* 0x000e6a0000000200 */
[C---:B------:R-:W-:Y:S06]  /*4ce0*/  HMMA.16816.F32.BF16 R12, R72.reuse, R84, R12 ;  /* 0x00000054480c723c */ /* 0x040fec000004180c */
[----:B------:R-:W-:Y:S01]  /*4cf0*/  HMMA.16816.F32.BF16 R16, R72, R86, R16 ;  /* 0x000000564810723c */ /* 0x000fe20000041810 */
[----:B------:R-:W-:Y:S04]  /*4d00*/  LDSM.16.M88.4 R72, [R89+0x2000] ;  /* 0x002000005948783b */ /* 0x000fe80000000200 */
[----:B------:R-:W-:Y:S01]  /*4d10*/  LDSM.16.M88.4 R84, [R88+0x2800] ;  /* 0x002800005854783b */ /* 0x000fe20000000200 */
[C---:B-1----:R-:W-:Y:S06]  /*4d20*/  HMMA.16816.F32.BF16 R4, R68.reuse, R76, R4 ;  /* 0x0000004c4404723c */ /* 0x042fec0000041804 */
[C---:B------:R-:W-:Y:S01]  /*4d30*/  HMMA.16816.F32.BF16 R8, R68.reuse, R78, R8 ;  /* 0x0000004e4408723c */ /* 0x040fe20000041808 */
[----:B------:R-:W1:Y:S05]  /*4d40*/  LDSM.16.M88.4 R76, [R88+0x2000] ;  /* 0x00200000584c783b */ /* 0x000e6a0000000200 */
[C---:B------:R-:W-:Y:S06]  /*4d50*/  HMMA.16816.F32.BF16 R12, R68.reuse, R80, R12 ;  /* 0x00000050440c723c */ /* 0x040fec000004180c */
[----:B------:R-:W-:Y:S01]  /*4d60*/  HMMA.16816.F32.BF16 R16, R68, R82, R16 ;  /* 0x000000524410723c */ /* 0x000fe20000041810 */
[----:B------:R-:W-:Y:S04]  /*4d70*/  LDSM.16.M88.4 R68, [R96+0x4000] ;  /* 0x004000006044783b */ /* 0x000fe80000000200 */
[----:B------:R-:W2:Y:S01]  /*4d80*/  LDSM.16.M88.4 R80, [R95+0x10000] ;  /* 0x010000005f50783b */ /* 0x000ea20000000200 */
[C---:B-1----:R-:W-:Y:S06]  /*4d90*/  HMMA.16816.F32.BF16 R4, R72.reuse, R76, R4 ;  /* 0x0000004c4804723c */ /* 0x042fec0000041804 */
[C---:B------:R-:W-:Y:S01]  /*4da0*/  HMMA.16816.F32.BF16 R8, R72.reuse, R78, R8 ;  /* 0x0000004e4808723c */ /* 0x040fe20000041808 */
[----:B------:R-:W1:Y:S05]  /*4db0*/  LDSM.16.M88.4 R76, [R95+0x10800] ;  /* 0x010800005f4c783b */ /* 0x000e6a0000000200 */
[C---:B------:R-:W-:Y:S06]  /*4dc0*/  HMMA.16816.F32.BF16 R12, R72.reuse, R84, R12 ;  /* 0x00000054480c723c */ /* 0x040fec000004180c */
[----:B------:R-:W-:Y:S01]  /*4dd0*/  HMMA.16816.F32.BF16 R16, R72, R86, R16 ;  /* 0x000000564810723c */ /* 0x000fe20000041810 */
[----:B------:R-:W3:Y:S05]  /*4de0*/  LDL R86, [R1+0x88] ;  /* 0x0000880001567983 */ /* 0x000eea0000100800 */
[C---:B--2---:R-:W-:Y:S05]  /*4df0*/  HMMA.16816.F32.BF16 R4, R68.reuse, R80, R4 ;  /* 0x000000504404723c */ /* 0x044fea0000041804 */
[----:B------:R-:W-:Y:S01]  /*4e00*/  IADD3 R72, P0, R94, UR19, RZ ;  /* 0x000000135e487c10 */ /* 0x000fe2000ff1e0ff */
[C---:B------:R-:W-:Y:S01]  /*4e10*/  HMMA.16816.F32.BF16 R8, R68.reuse, R82, R8 ;  /* 0x000000524408723c */ /* 0x040fe20000041808 */
[----:B------:R-:W-:Y:S04]  /*4e20*/  LDSM.16.M88.4 R80, [R91+-0x2000] ;  /* 0xffe000005b50783b */ /* 0x000fe80000000200 */
[----:B------:R-:W-:Y:S05]  /*4e30*/  IADD3.X R73, R93, UR18, RZ, P0, !PT ;  /* 0x000000125d497c10 */ /* 0x000fea00087fe4ff */
[----:B-----5:R-:W5:Y:S04]  /*4e40*/  LDG.E R85, desc[UR8][R72.64] ;  /* 0x0000000848557981 */ /* 0x020f68000c1e1900 */
[----:B------:R2:W5:Y:S01]  /*4e50*/  LDG.E R84, desc[UR8][R72.64+0x20] ;  /* 0x0000200848547981 */ /* 0x000562000c1e1900 */
[C---:B-1----:R-:W-:Y:S06]  /*4e60*/  HMMA.16816.F32.BF16 R12, R68.reuse, R76, R12 ;  /* 0x0000004c440c723c */ /* 0x042fec000004180c */
[----:B------:R-:W-:Y:S01]  /*4e70*/  HMMA.16816.F32.BF16 R16, R68, R78, R16 ;  /* 0x0000004e4410723c */ /* 0x000fe20000041810 */
[----:B------:R-:W-:Y:S04]  /*4e80*/  LDSM.16.M88.4 R68, [R91+-0x1800] ;  /* 0xffe800005b44783b */ /* 0x000fe80000000200 */
[----:B------:R-:W-:Y:S04]  /*4e90*/  LDSM.16.M88.4 R76, [R90+0x4000] ;  /* 0x004000005a4c783b */ /* 0x000fe80000000200 */
[----:B--2---:R-:W1:Y:S02]  /*4ea0*/  LDSM.16.M88.4 R72, [R92+0x4000] ;  /* 0x004000005c48783b */ /* 0x004e640000000200 */
[C---:B-1----:R-:W-:Y:S06]  /*4eb0*/  HMMA.16816.F32.BF16 R4, R72.reuse, R80, R4 ;  /* 0x000000504804723c */ /* 0x042fec0000041804 */
[C---:B------:R-:W-:Y:S01]  /*4ec0*/  HMMA.16816.F32.BF16 R8, R72.reuse, R82, R8 ;  /* 0x000000524808723c */ /* 0x040fe20000041808 */
[----:B------:R-:W1:Y:S05]  /*4ed0*/  LDSM.16.M88.4 R80, [R252+-0x2000] ;  /* 0xffe00000fc50783b */ /* 0x000e6a0000000200 */
[C---:B------:R-:W-:Y:S06]  /*4ee0*/  HMMA.16816.F32.BF16 R12, R72.reuse, R68, R12 ;  /* 0x00000044480c723c */ /* 0x040fec000004180c */
[----:B------:R-:W-:Y:S01]  /*4ef0*/  HMMA.16816.F32.BF16 R16, R72, R70, R16 ;  /* 0x000000464810723c */ /* 0x000fe20000041810 */
[----:B------:R-:W2:Y:S04]  /*4f00*/  LDSM.16.M88.4 R68, [R252+-0x1800] ;  /* 0xffe80000fc44783b */ /* 0x000ea80000000200 */
[----:B------:R-:W-:Y:S01]  /*4f10*/  LDSM.16.M88.4 R72, [R89+0x4000] ;  /* 0x004000005948783b */ /* 0x000fe20000000200 */
[C---:B-1----:R-:W-:Y:S06]  /*4f20*/  HMMA.16816.F32.BF16 R4, R76.reuse, R80, R4 ;  /* 0x000000504c04723c */ /* 0x042fec0000041804 */
[C---:B------:R-:W-:Y:S01]  /*4f30*/  HMMA.16816.F32.BF16 R8, R76.reuse, R82, R8 ;  /* 0x000000524c08723c */ /* 0x040fe20000041808 */
[----:B------:R-:W1:Y:S05]  /*4f40*/  LDSM.16.M88.4 R80, [R88+0x4000] ;  /* 0x004000005850783b */ /* 0x000e6a0000000200 */
[C---:B--2---:R-:W-:Y:S06]  /*4f50*/  HMMA.16816.F32.BF16 R12, R76.reuse, R68, R12 ;  /* 0x000000444c0c723c */ /* 0x044fec000004180c */
[----:B------:R-:W-:Y:S01]  /*4f60*/  HMMA.16816.F32.BF16 R16, R76, R70, R16 ;  /* 0x000000464c10723c */ /* 0x000fe20000041810 */
[----:B------:R-:W2:Y:S05]  /*4f70*/  LDSM.16.M88.4 R68, [R88+0x4800] ;  /* 0x004800005844783b */ /* 0x000eaa0000000200 */
[C---:B-1----:R-:W-:Y:S06]  /*4f80*/  HMMA.16816.F32.BF16 R4, R72.reuse, R80, R4 ;  /* 0x000000504804723c */ /* 0x042fec0000041804 */
[C---:B------:R-:W-:Y:S06]  /*4f90*/  HMMA.16816.F32.BF16 R8, R72.reuse, R82, R8 ;  /* 0x000000524808723c */ /* 0x040fec0000041808 */
[C---:B--2---:R-:W-:Y:S06]  /*4fa0*/  HMMA.16816.F32.BF16 R12, R72.reuse, R68, R12 ;  /* 0x00000044480c723c */ /* 0x044fec000004180c */
[----:B------:R-:W-:Y:S06]  /*4fb0*/  HMMA.16816.F32.BF16 R16, R72, R70, R16 ;  /* 0x000000464810723c */ /* 0x000fec0000041810 */
[----:B------:R-:W-:Y:S01]  /*4fc0*/  FMUL.FTZ R7, R7, UR11 ;  /* 0x0000000b07077c20 */ /* 0x000fe20008410000 */
[----:B------:R-:W-:Y:S01]  /*4fd0*/  FMUL.FTZ R4, R4, UR11 ;  /* 0x0000000b04047c20 */ /* 0x000fe20008410000 */
[----:B------:R-:W-:Y:S02]  /*4fe0*/  FMUL.FTZ R6, R6, UR11 ;  /* 0x0000000b06067c20 */ /* 0x000fe40008410000 */
[----:B------:R-:W-:Y:S01]  /*4ff0*/  MUFU.TANH R79, R7 ;  /* 0x00000007004f7308 */ /* 0x000fe20000002400 */
[----:B------:R-:W-:Y:S01]  /*5000*/  FMUL.FTZ R5, R5, UR11 ;  /* 0x0000000b05057c20 */ /* 0x000fe20008410000 */
[----:B------:R-:W-:Y:S01]  /*5010*/  FMUL.FTZ R10, R10, UR11 ;  /* 0x0000000b0a0a7c20 */ /* 0x000fe20008410000 */
[----:B------:R-:W-:Y:S01]  /*5020*/  FMUL.FTZ R11, R11, UR11 ;  /* 0x0000000b0b0b7c20 */ /* 0x000fe20008410000 */
[----:B------:R-:W-:Y:S01]  /*5030*/  FMUL.FTZ R8, R8, UR11 ;  /* 0x0000000b08087c20 */ /* 0x000fe20008410000 */
[----:B------:R-:W-:Y:S05]  /*5040*/  FMUL.FTZ R76, R9, UR11 ;  /* 0x0000000b094c7c20 */ /* 0x000fea0008410000 */
[----:B------:R-:W-:Y:S01]  /*5050*/  MUFU.TANH R7, R4 ;  /* 0x0000000400077308 */ /* 0x000fe20000002400 */
[----:B------:R-:W-:Y:S01]  /*5060*/  FMUL.FTZ R14, R14, UR11 ;  /* 0x0000000b0e0e7c20 */ /* 0x000fe20008410000 */
[----:B------:R-:W-:Y:S01]  /*5070*/  FMUL.FTZ R15, R15, UR11 ;  /* 0x0000000b0f0f7c20 */ /* 0x000fe20008410000 */
[----:B------:R-:W-:Y:S01]  /*5080*/  FMUL.FTZ R12, R12, UR11 ;  /* 0x0000000b0c0c7c20 */ /* 0x000fe20008410000 */
[----:B------:R-:W-:Y:S01]  /*5090*/  FMUL.FTZ R16, R16, UR11 ;  /* 0x0000000b10107c20 */ /* 0x000fe20008410000 */
[----:B------:R-:W-:Y:S05]  /*50a0*/  FMUL.FTZ R72, R18, UR11 ;  /* 0x0000000b12487c20 */ /* 0x000fea0008410000 */
[----:B------:R-:W-:Y:S01]  /*50b0*/  MUFU.TANH R78, R6 ;  /* 0x00000006004e7308 */ /* 0x000fe20000002400 */
[----:B------:R-:W-:Y:S09]  /*50c0*/  FMUL.FTZ R87, R19, UR11 ;  /* 0x0000000b13577c20 */ /* 0x000ff20008410000 */
[----:B------:R-:W-:Y:S10]  /*50d0*/  MUFU.TANH R83, R5 ;  /* 0x0000000500537308 */ /* 0x000ff40000002400 */
[----:B------:R-:W-:Y:S10]  /*50e0*/  MUFU.TANH R77, R10 ;  /* 0x0000000a004d7308 */ /* 0x000ff40000002400 */
[----:B------:R-:W1:Y:S10]  /*50f0*/  MUFU.TANH R73, R11 ;  /* 0x0000000b00497308 */ /* 0x000e740000002400 */
[----:B------:R-:W2:Y:S10]  /*5100*/  MUFU.TANH R74, R8 ;  /* 0x00000008004a7308 */ /* 0x000eb40000002400 */
[----:B------:R-:W-:Y:S01]  /*5110*/  MUFU.TANH R75, R76 ;  /* 0x0000004c004b7308 */ /* 0x000fe20000002400 */
[----:B-1----:R-:W-:Y:S04]  /*5120*/  FFMA.FTZ R19, -R73, R73, 1 ;  /* 0x3f80000049137423 */ /* 0x002fe80000010149 */
[----:B------:R-:W-:Y:S05]  /*5130*/  FMUL.FTZ R96, R19, UR11 ;  /* 0x0000000b13607c20 */ /* 0x000fea0008410000 */
[----:B------:R-:W-:Y:S10]  /*5140*/  MUFU.TANH R76, R14 ;  /* 0x0000000e004c7308 */ /* 0x000ff40000002400 */
[----:B------:R-:W-:Y:S10]  /*5150*/  MUFU.TANH R82, R15 ;  /* 0x0000000f00527308 */ /* 0x000ff40000002400 */
[----:B------:R1:W4:Y:S01]  /*5160*/  MUFU.TANH R80, R16 ;  /* 0x0000001000507308 */ /* 0x0003220000002400 */
[----:B---3--:R-:W-:Y:S01]  /*5170*/  IADD3 R4, R86, UR10, RZ ;  /* 0x0000000a56047c10 */ /* 0x008fe2000fffe0ff */
[----:B------:R-:W-:Y:S08]  /*5180*/  FMUL.FTZ R86, R17, UR11 ;  /* 0x0000000b11567c20 */ /* 0x000ff00008410000 */
[----:B------:R3:W4:Y:S01]  /*5190*/  MUFU.TANH R81, R12 ;  /* 0x0000000c00517308 */ /* 0x0007220000002400 */
[----:B------:R-:W-:Y:S01]  /*51a0*/  FFMA.FTZ R17, -R78, R78, 1 ;  /* 0x3f8000004e117423 */ /* 0x000fe2000001014e */
[C---:B------:R-:W-:Y:S02]  /*51b0*/  IADD3 R6, R4.reuse, 0x8, RZ ;  /* 0x0000000804067810 */ /* 0x040fe40007ffe0ff */
[----:B------:R-:W-:Y:S01]  /*51c0*/  IADD3 R5, R4, 0x7, RZ ;  /* 0x0000000704057810 */ /* 0x000fe20007ffe0ff */
[----:B------:R-:W-:Y:S01]  /*51d0*/  FMUL.FTZ R94, R17, UR11 ;  /* 0x0000000b115e7c20 */ /* 0x000fe20008410000 */
[----:B------:R-:W-:Y:S01]  /*51e0*/  ISETP.GE.AND P1, PT, R6, RZ, PT ;  /* 0x000000ff0600720c */ /* 0x000fe20003f26270 */
[----:B-1----:R-:W-:Y:S01]  /*51f0*/  FFMA.FTZ R16, -R7, R7, 1 ;  /* 0x3f80000007107423 */ /* 0x002fe20000010107 */
[----:B------:R-:W-:Y:S01]  /*5200*/  ISETP.GE.AND P0, PT, R5, RZ, PT ;  /* 0x000000ff0500720c */ /* 0x000fe20003f06270 */
[----:B--2---:R-:W-:Y:S01]  /*5210*/  FFMA.FTZ R17, -R74, R74, 1 ;  /* 0x3f8000004a117423 */ /* 0x004fe2000001014a */
[C---:B------:R-:W-:Y:S02]  /*5220*/  IADD3 R70, R4.reuse, -0x1, RZ ;  /* 0xffffffff04467810 */ /* 0x040fe40007ffe0ff */
[C---:B------:R-:W-:Y:S01]  /*5230*/  IADD3 R69, R4.reuse, -0x8, RZ ;  /* 0xfffffff804457810 */ /* 0x040fe20007ffe0ff */
[----:B------:R-:W-:Y:S01]  /*5240*/  FMUL.FTZ R93, R17, UR11 ;  /* 0x0000000b115d7c20 */ /* 0x000fe20008410000 */
[C---:B------:R-:W-:Y:S02]  /*5250*/  IADD3 R68, R4.reuse, -0x9, RZ ;  /* 0xfffffff704447810 */ /* 0x040fe40007ffe0ff */
[C---:B------:R-:W-:Y:S02]  /*5260*/  IADD3 R11, R4.reuse, -0x10, RZ ;  /* 0xfffffff0040b7810 */ /* 0x040fe40007ffe0ff */
[C---:B------:R-:W-:Y:S02]  /*5270*/  IADD3 R10, R4.reuse, -0x11, RZ ;  /* 0xffffffef040a7810 */ /* 0x040fe40007ffe0ff */
[C---:B------:R-:W-:Y:S02]  /*5280*/  IADD3 R9, R4.reuse, -0x18, RZ ;  /* 0xffffffe804097810 */ /* 0x040fe40007ffe0ff */
[C---:B------:R-:W-:Y:S02]  /*5290*/  IADD3 R8, R4.reuse, -0x19, RZ ;  /* 0xffffffe704087810 */ /* 0x040fe40007ffe0ff */
[C---:B------:R-:W-:Y:S02]  /*52a0*/  @!P1 IADD3 R6, -R4.reuse, -0x8, RZ ;  /* 0xfffffff804069810 */ /* 0x040fe40007ffe1ff */
[----:B------:R-:W-:Y:S02]  /*52b0*/  @!P0 IADD3 R5, -R4, -0x7, RZ ;  /* 0xfffffff904058810 */ /* 0x000fe40007ffe1ff */
[----:B------:R-:W-:Y:S02]  /*52c0*/  ISETP.GE.AND P6, PT, R70, RZ, PT ;  /* 0x000000ff4600720c */ /* 0x000fe40003fc6270 */
[----:B------:R-:W-:Y:S02]  /*52d0*/  ISETP.GE.AND P5, PT, R69, RZ, PT ;  /* 0x000000ff4500720c */ /* 0x000fe40003fa6270 */
[----:B------:R-:W-:Y:S02]  /*52e0*/  ISETP.GE.AND P4, PT, R68, RZ, PT ;  /* 0x000000ff4400720c */ /* 0x000fe40003f86270 */
[----:B------:R-:W-:Y:S02]  /*52f0*/  ISETP.GE.AND P3, PT, R11, RZ, PT ;  /* 0x000000ff0b00720c */ /* 0x000fe40003f66270 */
[----:B------:R-:W-:Y:S02]  /*5300*/  ISETP.GE.AND P2, PT, R10, RZ, PT ;  /* 0x000000ff0a00720c */ /* 0x000fe40003f46270 */
[----:B------:R-:W-:Y:S02]  /*5310*/  ISETP.GE.AND P1, PT, R9, RZ, PT ;  /* 0x000000ff0900720c */ /* 0x000fe40003f26270 */
[----:B------:R-:W-:Y:S02]  /*5320*/  ISETP.GE.AND P0, PT, R8, RZ, PT ;  /* 0x000000ff0800720c */ /* 0x000fe40003f06270 */
[----:B------:R-:W-:Y:S02]  /*5330*/  IABS R14, R4 ;  /* 0x00000004000e7213 */ /* 0x000fe40000000000 */
[C---:B------:R-:W-:Y:S02]  /*5340*/  @!P6 IADD3 R70, -R4.reuse, 0x1, RZ ;  /* 0x000000010446e810 */ /* 0x040fe40007ffe1ff */
[C---:B------:R-:W-:Y:S02]  /*5350*/  @!P5 IADD3 R69, -R4.reuse, 0x8, RZ ;  /* 0x000000080445d810 */ /* 0x040fe40007ffe1ff */
[C---:B------:R-:W-:Y:S02]  /*5360*/  @!P4 IADD3 R68, -R4.reuse, 0x9, RZ ;  /* 0x000000090444c810 */ /* 0x040fe40007ffe1ff */
[C---:B------:R-:W-:Y:S02]  /*5370*/  @!P3 IADD3 R11, -R4.reuse, 0x10, RZ ;  /* 0x00000010040bb810 */ /* 0x040fe40007ffe1ff */
[C---:B------:R-:W-:Y:S02]  /*5380*/  @!P2 IADD3 R10, -R4.reuse, 0x11, RZ ;  /* 0x00000011040aa810 */ /* 0x040fe40007ffe1ff */
[C---:B------:R-:W-:Y:S02]  /*5390*/  @!P1 IADD3 R9, -R4.reuse, 0x18, RZ ;  /* 0x0000001804099810 */ /* 0x040fe40007ffe1ff */
[----:B------:R-:W-:Y:S01]  /*53a0*/  @!P0 IADD3 R8, -R4, 0x19, RZ ;  /* 0x0000001904088810 */ /* 0x000fe20007ffe1ff */
[----:B------:R-:W-:Y:S01]  /*53b0*/  FMUL.FTZ R4, R13, UR11 ;  /* 0x0000000b0d047c20 */ /* 0x000fe20008410000 */
[----:B------:R-:W-:Y:S02]  /*53c0*/  MOV R13, R14 ;  /* 0x0000000e000d7202 */ /* 0x000fe40000000f00 */
[----:B------:R-:W-:Y:S01]  /*53d0*/  I2FP.F32.S32 R14, R5 ;  /* 0x00000005000e7245 */ /* 0x000fe20000201400 */
[----:B------:R1:W-:Y:S01]  /*53e0*/  MUFU.TANH R18, R4 ;  /* 0x0000000400127308 */ /* 0x0003e20000002400 */
[----:B------:R-:W-:Y:S01]  /*53f0*/  I2FP.F32.S32 R71, R10 ;  /* 0x0000000a00477245 */ /* 0x000fe20000201400 */
[----:B------:R-:W-:Y:S01]  /*5400*/  FFMA.FTZ R10, -R79, R79, 1 ;  /* 0x3f8000004f0a7423 */ /* 0x000fe2000001014f */
[----:B------:R-:W-:Y:S01]  /*5410*/  I2FP.F32.S32 R15, R6 ;  /* 0x00000006000f7245 */ /* 0x000fe20000201400 */
[----:B------:R-:W-:Y:S01]  /*5420*/  FFMA.FTZ R14, R14, -UR5, R79 ;  /* 0x800000050e0e7c23 */ /* 0x000fe2000801004f */
[----:B------:R-:W-:Y:S01]  /*5430*/  I2FP.F32.S32 R13, R13 ;  /* 0x0000000d000d7245 */ /* 0x000fe20000201400 */
[----:B------:R-:W-:Y:S01]  /*5440*/  FMUL.FTZ R88, R10, UR11 ;  /* 0x0000000b0a587c20 */ /* 0x000fe20008410000 */
[----:B------:R-:W-:Y:S03]  /*5450*/  PLOP3.LUT P0, PT, PT, PT, UP0, 0x80, 0x0 ;  /* 0x000000000000781c */ /* 0x000fe60003f0f008 */
[----:B------:R2:W2:Y:S01]  /*5460*/  MUFU.TANH R79, R72 ;  /* 0x00000048004f7308 */ /* 0x0004a20000002400 */
[----:B------:R-:W-:Y:S01]  /*5470*/  FFMA.FTZ R15, R15, -UR5, R78 ;  /* 0x800000050f0f7c23 */ /* 0x000fe2000801004e */
[C---:B------:R-:W-:Y:S01]  /*5480*/  FFMA.FTZ R7, R13.reuse, -UR5, R7 ;  /* 0x800000050d077c23 */ /* 0x040fe20008010007 */
[----:B------:R-:W-:Y:S01]  /*5490*/  FFMA.FTZ R13, R13, -UR5, R77 ;  /* 0x800000050d0d7c23 */ /* 0x000fe2000801004d */
[----:B---3--:R-:W-:Y:S02]  /*54a0*/  I2FP.F32.S32 R12, R70 ;  /* 0x00000046000c7245 */ /* 0x008fe40000201400 */
[----:B------:R-:W-:Y:S01]  /*54b0*/  I2FP.F32.S32 R6, R11 ;  /* 0x0000000b00067245 */ /* 0x000fe20000201400 */
[----:B------:R-:W-:Y:S03]  /*54c0*/  FFMA.FTZ R11, -R83, R83, 1 ;  /* 0x3f800000530b7423 */ /* 0x000fe60000010153 */
[----:B------:R3:W3:Y:S01]  /*54d0*/  MUFU.TANH R78, R86 ;  /* 0x00000056004e7308 */ /* 0x0006e20000002400 */
[----:B------:R-:W-:Y:S01]  /*54e0*/  I2FP.F32.S32 R9, R9 ;  /* 0x0000000900097245 */ /* 0x000fe20000201400 */
[C---:B------:R-:W-:Y:S01]  /*54f0*/  FFMA.FTZ R70, R12.reuse, -UR5, R83 ;  /* 0x800000050c467c23 */ /* 0x040fe20008010053 */
[----:B------:R-:W-:Y:S01]  /*5500*/  I2FP.F32.S32 R5, R69 ;  /* 0x0000004500057245 */ /* 0x000fe20000201400 */
[----:B------:R-:W-:Y:S01]  /*5510*/  FMUL.FTZ R83, R11, UR11 ;  /* 0x0000000b0b537c20 */ /* 0x000fe20008410000 */
[----:B-1----:R-:W-:Y:S01]  /*5520*/  I2FP.F32.S32 R4, R68 ;  /* 0x0000004400047245 */ /* 0x002fe20000201400 */
[----:B----4-:R-:W-:Y:S01]  /*5530*/  FFMA.FTZ R17, R9, -UR5, R80 ;  /* 0x8000000509117c23 */ /* 0x010fe20008010050 */
[----:B------:R-:W-:Y:S01]  /*5540*/  I2FP.F32.S32 R8, R8 ;  /* 0x0000000800087245 */ /* 0x000fe20000201400 */
[----:B------:R-:W-:Y:S01]  /*5550*/  FFMA.FTZ R12, R12, -UR5, R73 ;  /* 0x800000050c0c7c23 */ /* 0x000fe20008010049 */
[----:B--2---:R-:W-:Y:S01]  /*5560*/  FFMA.FTZ R72, -R77, R77, 1 ;  /* 0x3f8000004d487423 */ /* 0x004fe2000001014d */
[C---:B------:R-:W-:Y:S01]  /*5570*/  FFMA.FTZ R69, R5.reuse, -UR5, R74 ;  /* 0x8000000505457c23 */ /* 0x040fe2000801004a */
[----:B------:R-:W1:Y:S01]  /*5580*/  MUFU.TANH R77, R87 ;  /* 0x00000057004d7308 */ /* 0x000e620000002400 */
[C---:B------:R-:W-:Y:S01]  /*5590*/  FFMA.FTZ R68, R4.reuse, -UR5, R75 ;  /* 0x8000000504447c23 */ /* 0x040fe2000801004b */
[----:B------:R-:W-:Y:S01]  /*55a0*/  FFMA.FTZ R11, R5, -UR5, R76 ;  /* 0x80000005050b7c23 */ /* 0x000fe2000801004c */
[----:B------:R-:W-:Y:S01]  /*55b0*/  FFMA.FTZ R10, R4, -UR5, R82 ;  /* 0x80000005040a7c23 */ /* 0x000fe20008010052 */
[----:B------:R-:W-:Y:S01]  /*55c0*/  FMUL.FTZ R97, R72, UR11 ;  /* 0x0000000b48617c20 */ /* 0x000fe20008410000 */
[----:B------:R-:W-:Y:S01]  /*55d0*/  FFMA.FTZ R19, R6, -UR5, R81 ;  /* 0x8000000506137c23 */ /* 0x000fe20008010051 */
[----:B---3--:R-:W-:Y:S01]  /*55e0*/  FMUL.FTZ R86, R16, UR11 ;  /* 0x0000000b10567c20 */ /* 0x008fe20008410000 */
[----:B------:R-:W-:Y:S01]  /*55f0*/  FFMA.FTZ R16, -R75, R75, 1 ;  /* 0x3f8000004b107423 */ /* 0x000fe2000001014b */
[----:B------:R-:W-:Y:S01]  /*5600*/  FFMA.FTZ R9, R6, -UR5, R79 ;  /* 0x8000000506097c23 */ /* 0x000fe2000801004f */
[----:B------:R-:W-:Y:S01]  /*5610*/  FFMA.FTZ R76, -R76, R76, 1 ;  /* 0x3f8000004c4c7423 */ /* 0x000fe2000001014c */
[----:B------:R-:W-:Y:S01]  /*5620*/  FFMA.FTZ R75, -R82, R82, 1 ;  /* 0x3f800000524b7423 */ /* 0x000fe20000010152 */
[----:B------:R-:W-:Y:S01]  /*5630*/  FMUL.FTZ R92, R16, UR11 ;  /* 0x0000000b105c7c20 */ /* 0x000fe20008410000 */
[----:B------:R-:W-:Y:S01]  /*5640*/  FFMA.FTZ R74, -R81, R81, 1 ;  /* 0x3f800000514a7423 */ /* 0x000fe20000010151 */
[----:B------:R-:W-:Y:S01]  /*5650*/  FFMA.FTZ R73, -R18, R18, 1 ;  /* 0x3f80000012497423 */ /* 0x000fe20000010112 */
[----:B------:R-:W-:Y:S01]  /*5660*/  FFMA.FTZ R72, -R80, R80, 1 ;  /* 0x3f80000050487423 */ /* 0x000fe20000010150 */
[----:B------:R-:W-:Y:S01]  /*5670*/  FFMA.FTZ R6, -R79, R79, 1 ;  /* 0x3f8000004f067423 */ /* 0x000fe2000001014f */
[----:B------:R-:W-:Y:S01]  /*5680*/  FFMA.FTZ R5, -R78, R78, 1 ;  /* 0x3f8000004e057423 */ /* 0x000fe2000001014e */
[----:B-1----:R-:W-:Y:S01]  /*5690*/  FFMA.FTZ R4, -R77, R77, 1 ;  /* 0x3f8000004d047423 */ /* 0x002fe2000001014d */
[----:B------:R-:W-:Y:S01]  /*56a0*/  FFMA.FTZ R16, R8, -UR5, R78 ;  /* 0x8000000508107c23 */ /* 0x000fe2000801004e */
[C---:B------:R-:W-:Y:S01]  /*56b0*/  FFMA.FTZ R18, R71.reuse, -UR5, R18 ;  /* 0x8000000547127c23 */ /* 0x040fe20008010012 */
[----:B------:R-:W-:Y:S01]  /*56c0*/  FFMA.FTZ R8, R71, -UR5, R77 ;  /* 0x8000000547087c23 */ /* 0x000fe2000801004d */
        /* <DEDUP_REMOVED lines=8> */
[----:B------:R-:W-:Y:S06]  /*5750*/  @!P0 BRA `(.L_x_998) ;  /* 0x0000000000248947 */ /* 0x000fec0003800000 */
        /* <DEDUP_REMOVED lines=9> */
.L_x_998:
[----:B------:R-:W2:Y:S01]  /*57f0*/  LDL R4, [R1+0x84] ;  /* 0x0000840001047983 */ /* 0x000ea20000100800 */
        /* <DEDUP_REMOVED lines=69> */
.L_x_999:
        /* <DEDUP_REMOVED lines=38> */
[----:B------:R-:W-:Y:S01]  /*5eb0*/  MUFU.EX2 R247, R70 ;  /* 0x0000004600f77308 */ /* 0x000fe20000000800 */
[----:B------:R-:W-:Y:S01]  /*5ec0*/  FFMA.FTZ R5, R16, UR20, -R5 ;  /* 0x0000001410057c23 */ /* 0x000fe20008010805 */
[--C-:B------:R-:W-:Y:S01]  /*5ed0*/  FFMA.FTZ R15, R15, UR20, -R4.reuse ;  /* 0x000000140f0f7c23 */ /* 0x100fe20008010804 */
[--C-:B------:R-:W-:Y:S01]  /*5ee0*/  FFMA.FTZ R14, R14, UR20, -R4.reuse ;  /* 0x000000140e0e7c23 */ /* 0x100fe20008010804 */
[--C-:B------:R-:W-:Y:S01]  /*5ef0*/  FFMA.FTZ R13, R13, UR20, -R4.reuse ;  /* 0x000000140d0d7c23 */ /* 0x100fe20008010804 */
[--C-:B------:R-:W-:Y:S01]  /*5f00*/  FFMA.FTZ R11, R11, UR20, -R4.reuse ;  /* 0x000000140b0b7c23 */ /* 0x100fe20008010804 */
[--C-:B------:R-:W-:Y:S01]  /*5f10*/  FFMA.FTZ R9, R9, UR20, -R4.reuse ;  /* 0x0000001409097c23 */ /* 0x100fe20008010804 */
[--C-:B------:R-:W-:Y:S03]  /*5f20*/  FFMA.FTZ R12, R12, UR20, -R4.reuse ;  /* 0x000000140c0c7c23 */ /* 0x100fe60008010804 */
[----:B------:R-:W1:Y:S01]  /*5f30*/  MUFU.EX2 R249, R7 ;  /* 0x0000000700f97308 */ /* 0x000e620000000800 */
[--C-:B------:R-:W-:Y:S01]  /*5f40*/  FFMA.FTZ R10, R10, UR20, -R4.reuse ;  /* 0x000000140a0a7c23 */ /* 0x100fe20008010804 */
[----:B------:R-:W-:Y:S01]  /*5f50*/  FFMA.FTZ R4, R8, UR20, -R4 ;  /* 0x0000001408047c23 */ /* 0x000fe20008010804 */
[----:B------:R-:W-:Y:S07]  /*5f60*/  PLOP3.LUT P0, PT, PT, PT, UP0, 0x80, 0x0 ;  /* 0x000000000000781c */ /* 0x000fee0003f0f008 */
[----:B------:R-:W-:Y:S10]  /*5f70*/  MUFU.EX2 R105, R5 ;  /* 0x0000000500697308 */ /* 0x000ff40000000800 */
[----:B------:R-:W-:Y:S01]  /*5f80*/  MUFU.EX2 R245, R15 ;  /* 0x0000000f00f57308 */ /* 0x000fe20000000800 */
[----:B-1----:R-:W-:Y:S09]  /*5f90*/  F2FP.BF16.F32.PACK_AB R6, R247, R249 ;  /* 0x000000f9f706723e */ /* 0x002ff200000010ff */
[----:B------:R-:W1:Y:S10]  /*5fa0*/  MUFU.EX2 R99, R14 ;  /* 0x0000000e00637308 */ /* 0x000e740000000800 */
[----:B------:R-:W-:Y:S10]  /*5fb0*/  MUFU.EX2 R248, R69 ;  /* 0x0000004500f87308 */ /* 0x000ff40000000800 */
[----:B------:R-:W2:Y:S01]  /*5fc0*/  MUFU.EX2 R246, R68 ;  /* 0x0000004400f67308 */ /* 0x000ea20000000800 */
[----:B-1----:R-:W-:Y:S09]  /*5fd0*/  F2FP.BF16.F32.PACK_AB R5, R99, R245 ;  /* 0x000000f56305723e */ /* 0x002ff200000010ff */
[----:B------:R2:W-:Y:S01]  /*5fe0*/  MUFU.EX2 R250, R4 ;  /* 0x0000000400fa7308 */ /* 0x0005e20000000800 */
[----:B----4-:R1:W-:Y:S04]  /*5ff0*/  STS [R103+0x14000], R6 ;  /* 0x0140000667007388 */ /* 0x0103e80000000800 */
[----:B------:R3:W-:Y:S05]  /*6000*/  STS [R103+0x14400], R5 ;  /* 0x0144000567007388 */ /* 0x0007ea0000000800 */
[----:B------:R-:W-:Y:S10]  /*6010*/  MUFU.EX2 R244, R13 ;  /* 0x0000000d00f47308 */ /* 0x000ff40000000800 */
[----:B------:R-:W4:Y:S01]  /*6020*/  MUFU.EX2 R98, R12 ;  /* 0x0000000c00627308 */ /* 0x000f220000000800 */
[----:B--2---:R-:W-:Y:S05]  /*6030*/  F2FP.BF16.F32.PACK_AB R4, R246, R248 ;  /* 0x000000f8f604723e */ /* 0x004fea00000010ff */
[----:B------:R2:W-:Y:S04]  /*6040*/  STS [R102+0x14000], R4 ;  /* 0x0140000466007388 */ /* 0x0005e80000000800 */
[----:B------:R-:W-:Y:S10]  /*6050*/  MUFU.EX2 R109, R19 ;  /* 0x00000013006d7308 */ /* 0x000ff40000000800 */
[----:B------:R-:W1:Y:S01]  /*6060*/  MUFU.EX2 R108, R18 ;  /* 0x00000012006c7308 */ /* 0x000e620000000800 */
[----:B----4-:R-:W-:Y:S05]  /*6070*/  F2FP.BF16.F32.PACK_AB R8, R98, R244 ;  /* 0x000000f46208723e */ /* 0x010fea00000010ff */
[----:B------:R-:W-:Y:S04]  /*6080*/  STS [R102+0x14400], R8 ;  /* 0x0144000866007388 */ /* 0x000fe80000000800 */
[----:B------:R-:W-:Y:S10]  /*6090*/  MUFU.EX2 R107, R11 ;  /* 0x0000000b006b7308 */ /* 0x000ff40000000800 */
[----:B------:R-:W4:Y:S01]  /*60a0*/  MUFU.EX2 R251, R10 ;  /* 0x0000000a00fb7308 */ /* 0x000f220000000800 */
[----:B-1----:R-:W-:Y:S05]  /*60b0*/  F2FP.BF16.F32.PACK_AB R7, R108, R109 ;  /* 0x0000006d6c07723e */ /* 0x002fea00000010ff */
[----:B------:R-:W-:Y:S04]  /*60c0*/  STS [R101+0x14000], R7 ;  /* 0x0140000765007388 */ /* 0x000fe80000000800 */
[----:B------:R-:W3:Y:S10]  /*60d0*/  MUFU.EX2 R106, R17 ;  /* 0x00000011006a7308 */ /* 0x000ef40000000800 */
[----:B------:R-:W2:Y:S01]  /*60e0*/  MUFU.EX2 R104, R9 ;  /* 0x0000000900687308 */ /* 0x000ea20000000800 */
[----:B----4-:R-:W-:Y:S05]  /*60f0*/  F2FP.BF16.F32.PACK_AB R6, R251, R107 ;  /* 0x0000006bfb06723e */ /* 0x010fea00000010ff */
[----:B------:R-:W-:Y:S01]  /*6100*/  STS [R101+0x14400], R6 ;  /* 0x0144000665007388 */ /* 0x000fe20000000800 */
[----:B---3--:R-:W-:Y:S05]  /*6110*/  F2FP.BF16.F32.PACK_AB R5, R105, R106 ;  /* 0x0000006a6905723e */ /* 0x008fea00000010ff */
[----:B------:R-:W-:Y:S01]  /*6120*/  STS [R100+0x14000], R5 ;  /* 0x0140000564007388 */ /* 0x000fe20000000800 */
[----:B--2---:R-:W-:Y:S05]  /*6130*/  F2FP.BF16.F32.PACK_AB R4, R250, R104 ;  /* 0x00000068fa04723e */ /* 0x004fea00000010ff */
        /* <DEDUP_REMOVED lines=67> */
[C---:B------:R-:W-:Y:S03]  /*6570*/  FADD.FTZ R6, -R84.reuse, R6 ;  /* 0x0000000654067221 */ /* 0x040fe60000010100 */
[C---:B------:R-:W-:Y:S01]  /*6580*/  FADD.FTZ R7, -R84.reuse, R7 ;  /* 0x0000000754077221 */ /* 0x040fe20000010100 */
[----:B------:R-:W-:Y:S01]  /*6590*/  FMUL.FTZ R4, R249, R4 ;  /* 0x00000004f9047220 */ /* 0x000fe20000410000 */
        /* <DEDUP_REMOVED lines=15> */
[----:B------:R-:W-:Y:S01]  /*6690*/  F2FP.BF16.F32.PACK_AB R5, R5, R4 ;  /* 0x000000040505723e */ /* 0x000fe200000010ff */
[C---:B------:R-:W-:Y:S01]  /*66a0*/  FADD.FTZ R12, -R85.reuse, R12 ;  /* 0x0000000c550c7221 */ /* 0x040fe20000010100 */
[----:B------:R-:W-:Y:S01]  /*66b0*/  FADD.FTZ R13, -R85, R13 ;  /* 0x0000000d550d7221 */ /* 0x000fe20000010100 */
[----:B------:R-:W-:Y:S01]  /*66c0*/  FMUL.FTZ R6, R93, R71 ;  /* 0x000000475d067220 */ /* 0x000fe20000410000 */
[----:B------:R-:W-:Y:S01]  /*66d0*/  F2FP.BF16.F32.PACK_AB R4, R10, R11 ;  /* 0x0000000b0a04723e */ /* 0x000fe200000010ff */
[----:B------:R2:W-:Y:S01]  /*66e0*/  STS [R103+0x12000], R5 ;  /* 0x0120000567007388 */ /* 0x0005e20000000800 */
[----:B------:R-:W-:Y:S01]  /*66f0*/  FMUL.FTZ R8, R92, R8 ;  /* 0x000000085c087220 */ /* 0x000fe20000410000 */
[C---:B------:R-:W-:Y:S01]  /*6700*/  FADD.FTZ R14, -R84.reuse, R14 ;  /* 0x0000000e540e7221 */ /* 0x040fe20000010100 */
[----:B------:R-:W-:Y:S01]  /*6710*/  FMUL.FTZ R69, R109, R12 ;  /* 0x0000000c6d457220 */ /* 0x000fe20000410000 */
[----:B------:R3:W-:Y:S01]  /*6720*/  STS [R103+0x12400], R4 ;  /* 0x0124000467007388 */ /* 0x0007e20000000800 */
[----:B------:R-:W-:Y:S01]  /*6730*/  FADD.FTZ R15, -R84, R15 ;  /* 0x0000000f540f7221 */ /* 0x000fe20000010100 */
[----:B------:R-:W-:Y:S01]  /*6740*/  FMUL.FTZ R12, R108, R13 ;  /* 0x0000000d6c0c7220 */ /* 0x000fe20000410000 */
[----:B------:R-:W-:Y:S01]  /*6750*/  FMUL.FTZ R7, R97, R70 ;  /* 0x0000004661077220 */ /* 0x000fe20000410000 */
[----:B------:R-:W-:Y:S01]  /*6760*/  FMUL.FTZ R9, R96, R9 ;  /* 0x0000000960097220 */ /* 0x000fe20000410000 */
[----:B------:R-:W-:Y:S01]  /*6770*/  F2FP.BF16.F32.PACK_AB R8, R8, R6 ;  /* 0x000000060808723e */ /* 0x000fe200000010ff */
[----:B------:R-:W-:Y:S01]  /*6780*/  FMUL.FTZ R68, R107, R14 ;  /* 0x0000000e6b447220 */ /* 0x000fe20000410000 */
[C---:B------:R-:W-:Y:S01]  /*6790*/  FADD.FTZ R16, -R85.reuse, R16 ;  /* 0x0000001055107221 */ /* 0x040fe20000010100 */
[----:B------:R-:W-:Y:S01]  /*67a0*/  FADD.FTZ R17, -R85, R17 ;  /* 0x0000001155117221 */ /* 0x000fe20000010100 */
[----:B------:R-:W-:Y:S01]  /*67b0*/  FMUL.FTZ R13, R81, R69 ;  /* 0x00000045510d7220 */ /* 0x000fe20000410000 */
[----:B------:R-:W-:Y:S01]  /*67c0*/  FMUL.FTZ R12, R80, R12 ;  /* 0x0000000c500c7220 */ /* 0x000fe20000410000 */
[----:B------:R-:W-:Y:S01]  /*67d0*/  FMUL.FTZ R14, R251, R15 ;  /* 0x0000000ffb0e7220 */ /* 0x000fe20000410000 */
[----:B------:R-:W-:Y:S01]  /*67e0*/  F2FP.BF16.F32.PACK_AB R9, R9, R7 ;  /* 0x000000070909723e */ /* 0x000fe200000010ff */
[----:B------:R-:W-:Y:S01]  /*67f0*/  STS [R102+0x12000], R8 ;  /* 0x0120000866007388 */ /* 0x000fe20000000800 */
[C---:B------:R-:W-:Y:S01]  /*6800*/  FADD.FTZ R18, -R84.reuse, R18 ;  /* 0x0000001254127221 */ /* 0x040fe20000010100 */
[----:B------:R-:W-:Y:S01]  /*6810*/  FADD.FTZ R19, -R84, R19 ;  /* 0x0000001354137221 */ /* 0x000fe20000010100 */
[----:B------:R-:W-:Y:S01]  /*6820*/  FMUL.FTZ R16, R106, R16 ;  /* 0x000000106a107220 */ /* 0x000fe20000410000 */
[----:B------:R-:W-:Y:S01]  /*6830*/  FMUL.FTZ R17, R105, R17 ;  /* 0x0000001169117220 */ /* 0x000fe20000410000 */
[----:B------:R-:W-:Y:S01]  /*6840*/  FMUL.FTZ R15, R91, R68 ;  /* 0x000000445b0f7220 */ /* 0x000fe20000410000 */
[----:B------:R-:W-:Y:S01]  /*6850*/  FMUL.FTZ R14, R90, R14 ;  /* 0x0000000e5a0e7220 */ /* 0x000fe20000410000 */
[----:B------:R-:W-:Y:S01]  /*6860*/  F2FP.BF16.F32.PACK_AB R7, R12, R13 ;  /* 0x0000000d0c07723e */ /* 0x000fe200000010ff */
[----:B------:R-:W-:Y:S01]  /*6870*/  STS [R102+0x12400], R9 ;  /* 0x0124000966007388 */ /* 0x000fe20000000800 */
[----:B------:R-:W-:Y:S01]  /*6880*/  FMUL.FTZ R11, R104, R18 ;  /* 0x00000012680b7220 */ /* 0x000fe20000410000 */
[----:B------:R-:W-:Y:S01]  /*6890*/  FMUL.FTZ R10, R250, R19 ;  /* 0x00000013fa0a7220 */ /* 0x000fe20000410000 */
[----:B--2---:R-:W-:Y:S01]  /*68a0*/  FMUL.FTZ R5, R82, R17 ;  /* 0x0000001152057220 */ /* 0x004fe20000410000 */
[----:B---3--:R-:W-:Y:S01]  /*68b0*/  FMUL.FTZ R4, R89, R16 ;  /* 0x0000001059047220 */ /* 0x008fe20000410000 */
        /* <DEDUP_REMOVED lines=146> */
.L_x_1000:
        /* <DEDUP_REMOVED lines=430> */
.L_x_1001:
        /* <DEDUP_REMOVED lines=176> */
.L_x_1003:
        /* <DEDUP_REMOVED lines=20> */
.L_x_1004:
        /* <DEDUP_REMOVED lines=53> */
.L_x_1006:
[----:B------:R-:W-:Y:S05]  /*9c50*/  BSYNC B0 ;  /* 0x0000000000007941 */ /* 0x000fea0003800000 */
.L_x_1005:
        /* <DEDUP_REMOVED lines=20> */
.L_x_1008:
[----:B------:R-:W-:Y:S05]  /*9da0*/  BSYNC B0 ;  /* 0x0000000000007941 */ /* 0x000fea0003800000 */
.L_x_1007:
        /* <DEDUP_REMOVED lines=35> */
.L_x_1010:
[----:B------:R-:W-:Y:S05]  /*9fe0*/  BSYNC B0 ;  /* 0x0000000000007941 */ /* 0x000fea0003800000 */
.L_x_1009:
        /* <DEDUP_REMOVED lines=19> */
.L_x_981:
[----:B------:R-:W-:Y:S05]  /*a120*/  BSYNC B1 ;  /* 0x0000000000017941 */ /* 0x000fea0003800000 */
.L_x_967:
        /* <DEDUP_REMOVED lines=8> */
.L_x_1011:
[----:B------:R-:W-:Y:S05]  /*a1b0*/  EXIT ;  /* 0x000000000000794d */ /* 0x000fea0003800000 */
.L_x_1013:
        /* <DEDUP_REMOVED lines=12> */
.L_x_1606:


//--------------------- .text._ZN5flash25flash_bwd_dot_do_o_kernelILb0E23Flash_bwd_kernel_traitsILi192ELi64ELi64ELi8ELi4ELi2ELi2ELb1ELb1EN7cutlass10bfloat16_tE19Flash_kernel_traitsILi192ELi64ELi64ELi8ES3_EEEEvNS_16Flash_bwd_paramsE --------------------------
	.section	.text._ZN5flash25flash_bwd_dot_do_o_kernelILb0E23Flash_bwd_kernel_traitsILi192ELi64ELi64ELi8ELi4ELi2ELi2ELb1ELb1EN7cutlass10bfloat16_tE19Flash_kernel_traitsILi192ELi64ELi64ELi8ES3_EEEEvNS_16Flash_bwd_paramsE,"ax",@progbits
	.align	128
        .global         _ZN5flash25flash_bwd_dot_do_o_kernelILb0E23Flash_bwd_kernel_traitsILi192ELi64ELi64ELi8ELi4ELi2ELi2ELb1ELb1EN7cutlass10bfloat16_tE19Flash_kernel_traitsILi192ELi64ELi64ELi8ES3_EEEEvNS_16Flash_bwd_paramsE
        .type           _ZN5flash25flash_bwd_dot_do_o_kernelILb0E23Flash_bwd_kernel_traitsILi192ELi64ELi64ELi8ELi4ELi2ELi2ELb1ELb1EN7cutlass10bfloat16_tE19Flash_kernel_traitsILi192ELi64ELi64ELi8ES3_EEEEvNS_16Flash_bwd_paramsE,@function
        .size           _ZN5flash25flash_bwd_dot_do_o_kernelILb0E23Flash_bwd_kernel_traitsILi192ELi64ELi64ELi8ELi4ELi2ELi2ELb1ELb1EN7cutlass10bfloat16_tE19Flash_kernel_traitsILi192ELi64ELi64ELi8ES3_EEEEvNS_16Flash_bwd_paramsE,(.L_x_1607 - _ZN5flash25flash_bwd_dot_do_o_kernelILb0E23Flash_bwd_kernel_traitsILi192ELi64ELi64ELi8ELi4ELi2ELi2ELb1ELb1EN7cutlass10bfloat16_tE19Flash_kernel_traitsILi192ELi64ELi64ELi8ES3_EEEEvNS_16Flash_bwd_paramsE)
        .other          _ZN5flash25flash_bwd_dot_do_o_kernelILb0E23Flash_bwd_kernel_traitsILi192ELi64ELi64ELi8ELi4ELi2ELi2ELb1ELb1EN7cutlass10bfloat16_tE19Flash_kernel_traitsILi192ELi64ELi64ELi8ES3_EEEEvNS_16Flash_bwd_paramsE,@"STO_CUDA_ENTRY STV_DEFAULT"
_ZN5flash25flash_bwd_dot_do_o_kernelILb0E23Flash_bwd_kernel_traitsILi192ELi64ELi64ELi8ELi4ELi2ELi2ELb1ELb1EN7cutlass10bfloat16_tE19Flash_kernel_traitsILi192ELi64ELi64ELi8ES3_EEEEvNS_16Flash_bwd_paramsE:
.text._ZN5flash25flash_bwd_dot_do_o_kernelILb0E23Flash_bwd_kernel_traitsILi192ELi64ELi64ELi8ELi4ELi2ELi2ELb1ELb1EN7cutlass10bfloat16_tE19Flash_kernel_traitsILi192ELi64ELi64ELi8ES3_EEEEvNS_16Flash_bwd_paramsE:
[----:B------:R-:W-:Y:S08]  /*0000*/  LDC R1, c[0x0][0x28] ;  /* 0x00000a00ff017b82 */ /* 0x000ff00000000800 */
[----:B------:R-:W0:Y:S01]  /*0010*/  LDC.64 R2, c[0x0][0x2f0] ;  /* 0x0000bc00ff027b82 */ /* 0x000e220000000a00 */
[----:B------:R-:W1:Y:S01]  /*0020*/  S2R R9, SR_CTAID.Y ;  /* 0x0000000000097919 */ /* 0x000e620000002600 */
[----:B------:R-:W-:Y:S01]  /*0030*/  IMAD.MOV.U32 R11, RZ, RZ, -0x1 ;  /* 0xffffffffff0b7424 */ /* 0x000fe200078e00ff */
[----:B------:R-:W-:Y:S01]  /*0040*/  ULDC.64 UR6, c[0x0][0x208] ;  /* 0x0000820000067ab9 */ /* 0x000fe20000000a00 */
[----:B0-----:R-:W-:-:S04]  /*0050*/  ISETP.NE.U32.AND P0, PT, R2, RZ, PT ;  /* 0x000000ff0200720c */ /* 0x001fc80003f05070 */
[----:B------:R-:W-:-:S13]  /*0060*/  ISETP.NE.AND.EX P0, PT, R3, RZ, PT, P0 ;  /* 0x000000ff0300720c */ /* 0x000fda0003f05300 */
[----:B------:R-:W0:Y:S01]  /*0070*/  @P0 LDC.64 R4, c[0x0][0x2f0] ;  /* 0x0000bc00ff040b82 */ /* 0x000e220000000a00 */
[----:B-1----:R-:W-:-:S07]  /*0080*/  @P0 VIADD R7, R9, 0x1 ;  /* 0x0000000109070836 */ /* 0x002fce0000000000 */
[----:B------:R-:W1:Y:S01]  /*0090*/  @P0 LDC.64 R2, c[0x0][0x2f0] ;  /* 0x0000bc00ff020b82 */ /* 0x000e620000000a00 */
[----:B0-----:R-:W-:-:S06]  /*00a0*/  @P0 IMAD.WIDE R4, R7, 0x4, R4 ;  /* 0x0000000407040825 */ /* 0x001fcc00078e0204 */
[----:B------:R-:W2:Y:S01]  /*00b0*/  @P0 LDG.E R4, desc[UR6][R4.64] ;  /* 0x0000000604040981 */ /* 0x000ea2000c1e1900 */
[----:B-1----:R-:W-:-:S05]  /*00c0*/  @P0 IMAD.WIDE R2, R9, 0x4, R2 ;  /* 0x0000000409020825 */ /* 0x002fca00078e0202 */
[----:B------:R-:W2:Y:S01]  /*00d0*/  @P0 LDG.E R11, desc[UR6][R2.64] ;  /* 0x00000006020b0981 */ /* 0x000ea2000c1e1900 */
[----:B------:R-:W0:Y:S02]  /*00e0*/  S2UR UR4, SR_CTAID.X ;  /* 0x00000000000479c3 */ /* 0x000e240000002500 */
[----:B0-----:R-:W-:Y:S01]  /*00f0*/  USHF.L.U32 UR4, UR4, 0x6, URZ ;  /* 0x0000000604047899 */ /* 0x001fe2000800063f */
[----:B--2---:R-:W-:-:S06]  /*0100*/  @P0 IADD3 R0, R4, -R11, RZ ;  /* 0x8000000b04000210 */ /* 0x004fcc0007ffe0ff */
[----:B------:R-:W0:Y:S02]  /*0110*/  @!P0 LDC R0, c[0x0][0x2c4] ;  /* 0x0000b100ff008b82 */ /* 0x000e240000000800 */
[----:B0-----:R-:W-:-:S13]  /*0120*/  ISETP.GT.AND P0, PT, R0, UR4, PT ;  /* 0x0000000400007c0c */ /* 0x001fda000bf04270 */
[----:B------:R-:W-:Y:S05]  /*0130*/  @!P0 EXIT ;  /* 0x000000000000894d */ /* 0x000fea0003800000 */
[----:B------:R-:W-:Y:S01]  /*0140*/  ISETP.NE.AND P1, PT, R11, -0x1, PT ;  /* 0xffffffff0b00780c */ /* 0x000fe20003f25270 */
[----:B------:R-:W0:Y:S01]  /*0150*/  S2R R13, SR_TID.X ;  /* 0x00000000000d7919 */ /* 0x000e220000002100 */
[----:B------:R-:W-:Y:S01]  /*0160*/  ULDC.U8 UR8, c[0x0][0x3d8] ;  /* 0x0000f60000087ab9 */ /* 0x000fe20000000000 */
[----:B------:R-:W1:Y:S01]  /*0170*/  S2UR UR5, SR_CTAID.Z ;  /* 0x00000000000579c3 */ /* 0x000e620000002700 */
[----:B------:R-:W-:-:S09]  /*0180*/  ISETP.NE.AND P0, PT, RZ, UR8, PT ;  /* 0x00000008ff007c0c */ /* 0x000fd2000bf05270 */
[----:B------:R-:W2:Y:S01]  /*0190*/  @!P1 LDC.64 R18, c[0x0][0x418] ;  /* 0x00010600ff129b82 */ /* 0x000ea20000000a00 */
[--C-:B------:R-:W-:Y:S02]  /*01a0*/  @!P1 SHF.R.S32.HI R3, RZ, 0x1f, R9.reuse ;  /* 0x0000001fff039819 */ /* 0x100fe40000011409 */
[----:B------:R-:W-:-:S05]  /*01b0*/  @!P1 SHF.R.S32.HI R5, RZ, 0x1f, R9 ;  /* 0x0000001fff059819 */ /* 0x000fca0000011409 */
[----:B------:R-:W3:Y:S08]  /*01c0*/  @P1 LDC.64 R16, c[0x0][0x420] ;  /* 0x00010800ff101b82 */ /* 0x000ef00000000a00 */
[----:B------:R-:W4:Y:S08]  /*01d0*/  @!P1 LDC.64 R20, c[0x0][0x290] ;  /* 0x0000a400ff149b82 */ /* 0x000f300000000a00 */
[----:B------:R-:W5:Y:S01]  /*01e0*/  @P1 LDC.64 R14, c[0x0][0x298] ;  /* 0x0000a600ff0e1b82 */ /* 0x000f620000000a00 */
[----:B--2---:R-:W-:-:S04]  /*01f0*/  @!P1 IMAD R4, R3, R18, RZ ;  /* 0x0000001203049224 */ /* 0x004fc800078e02ff */
[----:B------:R-:W-:Y:S02]  /*0200*/  @!P1 IMAD R19, R9, R19, R4 ;  /* 0x0000001309139224 */ /* 0x000fe400078e0204 */
[----:B---3--:R-:W-:-:S04]  /*0210*/  @P1 IMAD.WIDE.U32 R2, R11, R16, RZ ;  /* 0x000000100b021225 */ /* 0x008fc800078e00ff */
[----:B------:R-:W-:Y:S02]  /*0220*/  @P1 IMAD R17, R11, R17, R3 ;  /* 0x000000110b111224 */ /* 0x000fe400078e0203 */
[----:B------:R-:W-:Y:S02]  /*0230*/  @P1 IMAD.MOV.U32 R31, RZ, RZ, R2 ;  /* 0x000000ffff1f1224 */ /* 0x000fe400078e0002 */
[----:B----4-:R-:W-:Y:S02]  /*0240*/  @!P1 IMAD R6, R5, R20, RZ ;  /* 0x0000001405069224 */ /* 0x010fe400078e02ff */
[----:B------:R-:W-:-:S04]  /*0250*/  @!P1 IMAD.WIDE.U32 R2, R9, R18, RZ ;  /* 0x0000001209029225 */ /* 0x000fc800078e00ff */
[----:B------:R-:W-:Y:S01]  /*0260*/  @!P1 IMAD R21, R9, R21, R6 ;  /* 0x0000001509159224 */ /* 0x000fe200078e0206 */
[----:B------:R-:W-:Y:S01]  /*0270*/  @!P1 IADD3 R17, R3, R19, RZ ;  /* 0x0000001303119210 */ /* 0x000fe20007ffe0ff */
[----:B-----5:R-:W-:-:S04]  /*0280*/  @P1 IMAD.WIDE.U32 R4, R11, R14, RZ ;  /* 0x0000000e0b041225 */ /* 0x020fc800078e00ff */
[----:B------:R-:W-:-:S04]  /*0290*/  @!P1 IMAD.WIDE.U32 R6, R9, R20, RZ ;  /* 0x0000001409069225 */ /* 0x000fc800078e00ff */
[----:B------:R-:W-:Y:S02]  /*02a0*/  @P1 IMAD R15, R11, R15, R5 ;  /* 0x0000000f0b0f1224 */ /* 0x000fe400078e0205 */
[----:B------:R-:W-:Y:S01]  /*02b0*/  @P1 IMAD.MOV.U32 R57, RZ, RZ, R4 ;  /* 0x000000ffff391224 */ /* 0x000fe200078e0004 */
[----:B------:R-:W-:Y:S01]  /*02c0*/  @!P1 MOV R57, R6 ;  /* 0x0000000600399202 */ /* 0x000fe20000000f00 */
[----:B------:R-:W-:Y:S02]  /*02d0*/  @!P1 IMAD.MOV.U32 R31, RZ, RZ, R2 ;  /* 0x000000ffff1f9224 */ /* 0x000fe400078e0002 */
[----:B------:R-:W-:Y:S01]  /*02e0*/  @!P1 IMAD.IADD R15, R7, 0x1, R21 ;  /* 0x00000001070f9824 */ /* 0x000fe200078e0215 */
[----:B01----:R-:W-:Y:S06]  /*02f0*/  @!P0 BRA `(.L_x_1014) ;  /* 0x0000000000208947 */ /* 0x003fec0003800000 */
[----:B------:R-:W0:Y:S08]  /*0300*/  LDC R4, c[0x0][0x2d4] ;  /* 0x0000b500ff047b82 */ /* 0x000e300000000800 */
[----:B------:R-:W1:Y:S08]  /*0310*/  LDC R2, c[0x0][0x2c0] ;  /* 0x0000b000ff027b82 */ /* 0x000e700000000800 */
[----:B------:R-:W1:Y:S01]  /*0320*/  LDC R3, c[0x0][0x2e4] ;  /* 0x0000b900ff037b82 */ /* 0x000e620000000800 */
[----:B0-----:R-:W-:-:S02]  /*0330*/  @!P1 IMAD R11, R9, R4, RZ ;  /* 0x00000004090b9224 */ /* 0x001fc400078e02ff */
[----:B-1----:R-:W-:Y:S02]  /*0340*/  IMAD R2, R2, 0x80, R3 ;  /* 0x0000008002027824 */ /* 0x002fe400078e0203 */
[----:B------:R-:W-:-:S04]  /*0350*/  IMAD R3, R9, 0x80, R11 ;  /* 0x0000008009037824 */ /* 0x000fc800078e020b */
[----:B------:R-:W-:Y:S01]  /*0360*/  IMAD R6, R2, UR5, R3 ;  /* 0x0000000502067c24 */ /* 0x000fe2000f8e0203 */
[----:B------:R-:W-:Y:S06]  /*0370*/  BRA `(.L_x_1015) ;  /* 0x0000000000107947 */ /* 0x000fec0003800000 */
.L_x_1014:
[----:B------:R-:W0:Y:S08]  /*0380*/  LDC R6, c[0x0][0x270] ;  /* 0x00009c00ff067b82 */ /* 0x000e300000000800 */
[----:B------:R-:W1:Y:S01]  /*0390*/  LDC R3, c[0x0][0x2d4] ;  /* 0x0000b500ff037b82 */ /* 0x000e620000000800 */
[----:B0-----:R-:W-:-:S04]  /*03a0*/  IMAD R6, R9, R6, UR5 ;  /* 0x0000000509067e24 */ /* 0x001fc8000f8e0206 */
[----:B-1----:R-:W-:-:S07]  /*03b0*/  IMAD R6, R6, R3, RZ ;  /* 0x0000000306067224 */ /* 0x002fce00078e02ff */
.L_x_1015:
[----:B------:R-:W-:Y:S01]  /*03c0*/  SHF.R.S32.HI R2, RZ, 0x1f, R13 ;  /* 0x0000001fff027819 */ /* 0x000fe2000001140d */
[----:B------:R-:W0:Y:S01]  /*03d0*/  LDC.64 R28, c[0x0][0x420] ;  /* 0x00010800ff1c7b82 */ /* 0x000e220000000a00 */
[----:B------:R-:W-:Y:S01]  /*03e0*/  USHF.R.S32.HI UR8, URZ, 0x1f, UR4 ;  /* 0x0000001f3f087899 */ /* 0x000fe20008011404 */
[----:B------:R-:W-:Y:S01]  /*03f0*/  BSSY B0, `(.L_x_1016) ;  /* 0x0000040000007945 */ /* 0x000fe20003800000 */
[----:B------:R-:W-:Y:S01]  /*0400*/  LEA.HI R61, R2, R13, RZ, 0x3 ;  /* 0x0000000d023d7211 */ /* 0x000fe200078f18ff */
[----:B------:R-:W-:Y:S01]  /*0410*/  USHF.R.S32.HI UR9, URZ, 0x1f, UR5 ;  /* 0x0000001f3f097899 */ /* 0x000fe20008011405 */
[----:B------:R-:W-:Y:S02]  /*0420*/  CS2R R10, SRZ ;  /* 0x00000000000a7805 */ /* 0x000fe4000001ff00 */
[----:B------:R-:W-:Y:S02]  /*0430*/  CS2R R18, SRZ ;  /* 0x0000000000127805 */ /* 0x000fe4000001ff00 */
[----:B------:R-:W-:Y:S01]  /*0440*/  LOP3.LUT R2, R61, 0x1ffffff8, RZ, 0xc0, !PT ;  /* 0x1ffffff83d027812 */ /* 0x000fe200078ec0ff */
[----:B------:R-:W1:Y:S01]  /*0450*/  LDC.64 R54, c[0x0][0x298] ;  /* 0x0000a600ff367b82 */ /* 0x000e620000000a00 */
[----:B------:R-:W-:-:S02]  /*0460*/  SHF.R.S32.HI R61, RZ, 0x3, R61 ;  /* 0x00000003ff3d7819 */ /* 0x000fc4000001143d */
[----:B------:R-:W-:Y:S02]  /*0470*/  CS2R R26, SRZ ;  /* 0x00000000001a7805 */ /* 0x000fe4000001ff00 */
[----:B------:R-:W-:Y:S02]  /*0480*/  IADD3 R2, -R2, R13, RZ ;  /* 0x0000000d02027210 */ /* 0x000fe40007ffe1ff */
[----:B------:R-:W-:Y:S02]  /*0490*/  CS2R R12, SRZ ;  /* 0x00000000000c7805 */ /* 0x000fe4000001ff00 */
[----:B------:R-:W-:Y:S02]  /*04a0*/  CS2R R22, SRZ ;  /* 0x0000000000167805 */ /* 0x000fe4000001ff00 */
[----:B------:R-:W-:Y:S02]  /*04b0*/  CS2R R20, SRZ ;  /* 0x0000000000147805 */ /* 0x000fe4000001ff00 */
[----:B------:R-:W-:Y:S01]  /*04c0*/  CS2R R24, SRZ ;  /* 0x0000000000187805 */ /* 0x000fe2000001ff00 */
[----:B------:R-:W-:Y:S01]  /*04d0*/  IMAD.SHL.U32 R52, R2, 0x8, RZ ;  /* 0x0000000802347824 */ /* 0x000fe200078e00ff */
[----:B------:R-:W2:Y:S01]  /*04e0*/  LDC.64 R32, c[0x0][0x428] ;  /* 0x00010a00ff207b82 */ /* 0x000ea20000000a00 */
[----:B------:R-:W-:-:S02]  /*04f0*/  SHF.R.S32.HI R59, RZ, 0x1f, R61 ;  /* 0x0000001fff3b7819 */ /* 0x000fc4000001143d */
[----:B------:R-:W-:Y:S01]  /*0500*/  VIADD R58, R52, 0x40 ;  /* 0x00000040343a7836 */ /* 0x000fe20000000000 */
[----:B------:R-:W-:Y:S01]  /*0510*/  SHF.R.S32.HI R53, RZ, 0x1f, R52 ;  /* 0x0000001fff357819 */ /* 0x000fe20000011434 */
[----:B0-----:R-:W-:-:S03]  /*0520*/  IMAD R4, R28, UR8, RZ ;  /* 0x000000081c047c24 */ /* 0x001fc6000f8e02ff */
[----:B------:R-:W0:Y:S01]  /*0530*/  LDC.64 R8, c[0x0][0x2a0] ;  /* 0x0000a800ff087b82 */ /* 0x000e220000000a00 */
[----:B------:R-:W-:-:S04]  /*0540*/  IMAD.WIDE.U32 R2, R28, UR4, R52 ;  /* 0x000000041c027c25 */ /* 0x000fc8000f8e0034 */
[----:B------:R-:W-:Y:S01]  /*0550*/  IMAD R7, R29, UR4, R4 ;  /* 0x000000041d077c24 */ /* 0x000fe2000f8e0204 */
[----:B------:R-:W-:Y:S01]  /*0560*/  IADD3 R30, P0, R31, R2, RZ ;  /* 0x000000021f1e7210 */ /* 0x000fe20007f1e0ff */
[C---:B-1----:R-:W-:Y:S02]  /*0570*/  IMAD R2, R54.reuse, UR8, RZ ;  /* 0x0000000836027c24 */ /* 0x042fe4000f8e02ff */
[----:B------:R-:W-:Y:S01]  /*0580*/  IMAD.WIDE.U32 R4, R54, UR4, R52 ;  /* 0x0000000436047c25 */ /* 0x000fe2000f8e0034 */
[----:B------:R-:W-:Y:S02]  /*0590*/  IADD3.X R31, R17, R3, R7, P0, !PT ;  /* 0x00000003111f7210 */ /* 0x000fe400007fe407 */
[----:B------:R-:W-:Y:S01]  /*05a0*/  CS2R R16, SRZ ;  /* 0x0000000000107805 */ /* 0x000fe2000001ff00 */
[----:B------:R-:W-:Y:S01]  /*05b0*/  VIADD R7, R0, -UR4 ;  /* 0x8000000400077c36 */ /* 0x000fe20008000000 */
[----:B------:R-:W-:Y:S01]  /*05c0*/  IADD3 R0, R61, 0x20, RZ ;  /* 0x000000203d007810 */ /* 0x000fe20007ffe0ff */
[----:B------:R-:W-:Y:S01]  /*05d0*/  IMAD R3, R55, UR4, R2 ;  /* 0x0000000437037c24 */ /* 0x000fe2000f8e0202 */
[----:B------:R-:W-:Y:S01]  /*05e0*/  IADD3 R56, P2, R57, R4, RZ ;  /* 0x0000000439387210 */ /* 0x000fe20007f5e0ff */
[C---:B--2---:R-:W-:Y:S01]  /*05f0*/  IMAD R2, R32.reuse, UR9, RZ ;  /* 0x0000000920027c24 */ /* 0x044fe2000f8e02ff */
[-C--:B------:R-:W-:Y:S01]  /*0600*/  ISETP.GE.AND P0, PT, R61, R7.reuse, PT ;  /* 0x000000073d00720c */ /* 0x080fe20003f06270 */
[----:B------:R-:W-:Y:S01]  /*0610*/  IMAD.WIDE.U32 R30, R32, UR5, R30 ;  /* 0x00000005201e7c25 */ /* 0x000fe2000f8e001e */
[----:B------:R-:W-:-:S02]  /*0620*/  ISETP.GE.AND P1, PT, R0, R7, PT ;  /* 0x000000070000720c */ /* 0x000fc40003f26270 */
[----:B------:R-:W-:Y:S01]  /*0630*/  IADD3.X R57, R15, R5, R3, P2, !PT ;  /* 0x000000050f397210 */ /* 0x000fe200017fe403 */
[----:B------:R-:W-:Y:S01]  /*0640*/  IMAD R33, R33, UR5, R2 ;  /* 0x0000000521217c24 */ /* 0x000fe2000f8e0202 */
[----:B------:R-:W-:Y:S01]  /*0650*/  CS2R R14, SRZ ;  /* 0x00000000000e7805 */ /* 0x000fe2000001ff00 */
[C---:B0-----:R-:W-:Y:S01]  /*0660*/  IMAD R0, R8.reuse, UR9, RZ ;  /* 0x0000000908007c24 */ /* 0x041fe2000f8e02ff */
[----:B------:R-:W-:Y:S01]  /*0670*/  CS2R R4, SRZ ;  /* 0x0000000000047805 */ /* 0x000fe2000001ff00 */
[----:B------:R-:W-:Y:S01]  /*0680*/  IMAD.WIDE.U32 R56, R8, UR5, R56 ;  /* 0x0000000508387c25 */ /* 0x000fe2000f8e0038 */
[----:B------:R-:W-:-:S03]  /*0690*/  IADD3 R33, R31, R33, RZ ;  /* 0x000000211f217210 */ /* 0x000fc60007ffe0ff */
[----:B------:R-:W-:Y:S01]  /*06a0*/  IMAD R3, R9, UR5, R0 ;  /* 0x0000000509037c24 */ /* 0x000fe2000f8e0200 */
[----:B------:R-:W-:Y:S01]  /*06b0*/  CS2R R8, SRZ ;  /* 0x0000000000087805 */ /* 0x000fe2000001ff00 */
[----:B------:R-:W-:Y:S01]  /*06c0*/  VIADD R0, R6, UR4 ;  /* 0x0000000406007c36 */ /* 0x000fe20008000000 */
[----:B------:R-:W-:Y:S01]  /*06d0*/  CS2R R6, SRZ ;  /* 0x0000000000067805 */ /* 0x000fe2000001ff00 */
[----:B------:R-:W-:Y:S06]  /*06e0*/  @P0 BRA `(.L_x_1017) ;  /* 0x0000000000400947 */ /* 0x000fec0003800000 */
[-C--:B------:R-:W-:Y:S01]  /*06f0*/  IMAD R2, R59, R28.reuse, RZ ;  /* 0x0000001c3b027224 */ /* 0x080fe200078e02ff */
[----:B------:R-:W-:Y:S01]  /*0700*/  ULDC UR10, c[0x0][0x2d0] ;  /* 0x0000b400000a7ab9 */ /* 0x000fe20000000800 */
[C---:B------:R-:W-:Y:S01]  /*0710*/  VIADD R36, R52.reuse, 0x80 ;  /* 0x0000008034247836 */ /* 0x040fe20000000000 */
[----:B------:R-:W-:Y:S01]  /*0720*/  ISETP.GE.AND P2, PT, R52, UR10, PT ;  /* 0x0000000a34007c0c */ /* 0x000fe2000bf46270 */
[----:B------:R-:W-:Y:S01]  /*0730*/  IMAD.MOV.U32 R32, RZ, RZ, R30 ;  /* 0x000000ffff207224 */ /* 0x000fe200078e001e */
[----:B------:R-:W-:Y:S01]  /*0740*/  ISETP.GE.AND P3, PT, R58, UR10, PT ;  /* 0x0000000a3a007c0c */ /* 0x000fe2000bf66270 */
[C---:B------:R-:W-:Y:S01]  /*0750*/  IMAD R37, R61.reuse, R29, R2 ;  /* 0x0000001d3d257224 */ /* 0x040fe200078e0202 */
[----:B------:R-:W-:Y:S01]  /*0760*/  ISETP.GE.AND P4, PT, R36, UR10, PT ;  /* 0x0000000a24007c0c */ /* 0x000fe2000bf86270 */
[----:B------:R-:W-:Y:S01]  /*0770*/  IMAD.WIDE.U32 R34, R61, R28, R32 ;  /* 0x0000001c3d227225 */ /* 0x000fe200078e0020 */
[----:B------:R-:W-:-:S04]  /*0780*/  ULDC.64 UR12, c[0x0][0x3e0] ;  /* 0x0000f800000c7ab9 */ /* 0x000fc80000000a00 */
[----:B------:R-:W-:Y:S02]  /*0790*/  IADD3 R35, R35, R37, RZ ;  /* 0x0000002523237210 */ /* 0x000fe40007ffe0ff */
[----:B------:R-:W-:-:S04]  /*07a0*/  LEA R36, P5, R34, UR12, 0x1 ;  /* 0x0000000c22247c11 */ /* 0x000fc8000f8a08ff */
[----:B------:R-:W-:-:S05]  /*07b0*/  LEA.HI.X R37, R34, UR13, R35, 0x1, P5 ;  /* 0x0000000d22257c11 */ /* 0x000fca000a8f0c23 */
[----:B------:R0:W5:Y:S04]  /*07c0*/  @!P2 LDG.E.128 R8, desc[UR6][R36.64] ;  /* 0x000000062408a981 */ /* 0x000168000c1e1d00 */
[----:B------:R0:W5:Y:S04]  /*07d0*/  @!P3 LDG.E.128 R4, desc[UR6][R36.64+0x80] ;  /* 0x000080062404b981 */ /* 0x000168000c1e1d00 */
[----:B------:R0:W5:Y:S02]  /*07e0*/  @!P4 LDG.E.128 R20, desc[UR6][R36.64+0x100] ;  /* 0x000100062414c981 */ /* 0x000164000c1e1d00 */
.L_x_1017:
[----:B------:R-:W-:Y:S05]  /*07f0*/  BSYNC B0 ;  /* 0x0000000000007941 */ /* 0x000fea0003800000 */
.L_x_1016:
[----:B------:R-:W-:Y:S04]  /*0800*/  BSSY B0, `(.L_x_1018) ;  /* 0x0000014000007945 */ /* 0x000fe80003800000 */
[----:B------:R-:W-:Y:S05]  /*0810*/  @P1 BRA `(.L_x_1019) ;  /* 0x0000000000481947 */ /* 0x000fea0003800000 */
[----:B------:R-:W-:Y:S01]  /*0820*/  IADD3 R35, P2, R61, 0x20, RZ ;  /* 0x000000203d237810 */ /* 0x000fe20007f5e0ff */
[----:B------:R-:W-:Y:S01]  /*0830*/  IMAD.MOV.U32 R31, RZ, RZ, R33 ;  /* 0x000000ffff1f7224 */ /* 0x000fe200078e0021 */
[----:B------:R-:W-:Y:S01]  /*0840*/  IADD3 R32, R52, 0x80, RZ ;  /* 0x0000008034207810 */ /* 0x000fe20007ffe0ff */
[----:B------:R-:W-:Y:S01]  /*0850*/  ULDC UR10, c[0x0][0x2d0] ;  /* 0x0000b400000a7ab9 */ /* 0x000fe20000000800 */
[----:B------:R-:W-:Y:S01]  /*0860*/  ULDC.64 UR12, c[0x0][0x3e0] ;  /* 0x0000f800000c7ab9 */ /* 0x000fe20000000a00 */
[----:B0-----:R-:W-:Y:S01]  /*0870*/  IMAD.X R37, RZ, RZ, R59, P2 ;  /* 0x000000ffff257224 */ /* 0x001fe200010e063b */
        /* <DEDUP_REMOVED lines=9> */
[----:B------:R1:W5:Y:S04]  /*0910*/  @!P3 LDG.E.128 R16, desc[UR6][R28.64] ;  /* 0x000000061c10b981 */ /* 0x000368000c1e1d00 */
[----:B------:R1:W5:Y:S04]  /*0920*/  @!P4 LDG.E.128 R12, desc[UR6][R28.64+0x80] ;  /* 0x000080061c0cc981 */ /* 0x000368000c1e1d00 */
[----:B------:R1:W5:Y:S02]  /*0930*/  @!P5 LDG.E.128 R24, desc[UR6][R28.64+0x100] ;  /* 0x000100061c18d981 */ /* 0x000364000c1e1d00 */
.L_x_1019:
[----:B------:R-:W-:Y:S05]  /*0940*/  BSYNC B0 ;  /* 0x0000000000007941 */ /* 0x000fea0003800000 */
.L_x_1018:
[----:B------:R-:W-:Y:S01]  /*0950*/  BSSY B0, `(.L_x_1020) ;  /* 0x000001b000007945 */ /* 0x000fe20003800000 */
[----:B------:R-:W-:Y:S02]  /*0960*/  CS2R R42, SRZ ;  /* 0x00000000002a7805 */ /* 0x000fe4000001ff00 */
[----:B------:R-:W-:Y:S02]  /*0970*/  CS2R R30, SRZ ;  /* 0x00000000001e7805 */ /* 0x000fe4000001ff00 */
[----:B-1----:R-:W-:Y:S02]  /*0980*/  CS2R R28, SRZ ;  /* 0x00000000001c7805 */ /* 0x002fe4000001ff00 */
[----:B------:R-:W-:Y:S02]  /*0990*/  CS2R R34, SRZ ;  /* 0x0000000000227805 */ /* 0x000fe4000001ff00 */
[----:B------:R-:W-:Y:S01]  /*09a0*/  CS2R R32, SRZ ;  /* 0x0000000000207805 */ /* 0x000fe2000001ff00 */
[----:B------:R-:W-:Y:S01]  /*09b0*/  IMAD.MOV.U32 R46, RZ, RZ, RZ ;  /* 0x000000ffff2e7224 */ /* 0x000fe200078e00ff */
[----:B------:R-:W-:-:S02]  /*09c0*/  CS2R R38, SRZ ;  /* 0x0000000000267805 */ /* 0x000fc4000001ff00 */
[----:B0-----:R-:W-:Y:S02]  /*09d0*/  CS2R R36, SRZ ;  /* 0x0000000000247805 */ /* 0x001fe4000001ff00 */
[----:B------:R-:W-:Y:S01]  /*09e0*/  IADD3 R3, R57, R3, RZ ;  /* 0x0000000339037210 */ /* 0x000fe20007ffe0ff */
[----:B------:R-:W-:Y:S06]  /*09f0*/  @P0 BRA `(.L_x_1021) ;  /* 0x0000000000400947 */ /* 0x000fec0003800000 */
[-C--:B------:R-:W-:Y:S01]  /*0a00*/  IMAD R44, R59, R54.reuse, RZ ;  /* 0x000000363b2c7224 */ /* 0x080fe200078e02ff */
[----:B------:R-:W-:Y:S01]  /*0a10*/  ULDC UR8, c[0x0][0x2d0] ;  /* 0x0000b40000087ab9 */ /* 0x000fe20000000800 */
[C---:B------:R-:W-:Y:S01]  /*0a20*/  VIADD R47, R52.reuse, 0x80 ;  /* 0x00000080342f7836 */ /* 0x040fe20000000000 */
[----:B------:R-:W-:Y:S01]  /*0a30*/  ISETP.GE.AND P2, PT, R52, UR8, PT ;  /* 0x0000000834007c0c */ /* 0x000fe2000bf46270 */
[----:B------:R-:W-:Y:S01]  /*0a40*/  IMAD.MOV.U32 R2, RZ, RZ, R56 ;  /* 0x000000ffff027224 */ /* 0x000fe200078e0038 */
[----:B------:R-:W-:Y:S01]  /*0a50*/  ISETP.GE.AND P3, PT, R58, UR8, PT ;  /* 0x000000083a007c0c */ /* 0x000fe2000bf66270 */
[----:B------:R-:W-:Y:S01]  /*0a60*/  IMAD R45, R61, R55, R44 ;  /* 0x000000373d2d7224 */ /* 0x000fe200078e022c */
        /* <DEDUP_REMOVED lines=9> */
.L_x_1021:
[----:B------:R-:W-:Y:S05]  /*0b00*/  BSYNC B0 ;  /* 0x0000000000007941 */ /* 0x000fea0003800000 */
.L_x_1020:
[----:B------:R-:W-:Y:S01]  /*0b10*/  BSSY B0, `(.L_x_1022) ;  /* 0x0000019000007945 */ /* 0x000fe20003800000 */
[----:B------:R-:W-:Y:S01]  /*0b20*/  CS2R R40, SRZ ;  /* 0x0000000000287805 */ /* 0x000fe2000001ff00 */
[----:B------:R-:W-:Y:S01]  /*0b30*/  IMAD.MOV.U32 R47, RZ, RZ, RZ ;  /* 0x000000ffff2f7224 */ /* 0x000fe200078e00ff */
[----:B0-----:R-:W-:Y:S02]  /*0b40*/  CS2R R44, SRZ ;  /* 0x00000000002c7805 */ /* 0x001fe4000001ff00 */
[----:B------:R-:W-:Y:S02]  /*0b50*/  CS2R R50, SRZ ;  /* 0x0000000000327805 */ /* 0x000fe4000001ff00 */
[----:B------:R-:W-:Y:S01]  /*0b60*/  CS2R R48, SRZ ;  /* 0x0000000000307805 */ /* 0x000fe2000001ff00 */
[----:B------:R-:W-:Y:S06]  /*0b70*/  @P1 BRA `(.L_x_1023) ;  /* 0x0000000000481947 */ /* 0x000fec0003800000 */
[----:B------:R-:W-:Y:S01]  /*0b80*/  IADD3 R2, P0, R61, 0x20, RZ ;  /* 0x000000203d027810 */ /* 0x000fe20007f1e0ff */
[----:B------:R-:W-:Y:S01]  /*0b90*/  ULDC UR4, c[0x0][0x2d0] ;  /* 0x0000b40000047ab9 */ /* 0x000fe20000000800 */
[----:B------:R-:W-:Y:S01]  /*0ba0*/  MOV R57, R3 ;  /* 0x0000000300397202 */ /* 0x000fe20000000f00 */
[----:B------:R-:W-:Y:S01]  /*0bb0*/  ULDC.64 UR8, c[0x0][0x280] ;  /* 0x0000a00000087ab9 */ /* 0x000fe20000000a00 */
[----:B------:R-:W-:Y:S01]  /*0bc0*/  ISETP.GE.AND P1, PT, R52, UR4, PT ;  /* 0x0000000434007c0c */ /* 0x000fe2000bf26270 */
[----:B------:R-:W-:Y:S01]  /*0bd0*/  IMAD.X R53, RZ, RZ, R59, P0 ;  /* 0x000000ffff357224 */ /* 0x000fe200000e063b */
[----:B------:R-:W-:Y:S01]  /*0be0*/  ISETP.GE.AND P2, PT, R58, UR4, PT ;  /* 0x000000043a007c0c */ /* 0x000fe2000bf46270 */
[----:B------:R-:W-:-:S04]  /*0bf0*/  IMAD.WIDE.U32 R56, R2, R54, R56 ;  /* 0x0000003602387225 */ /* 0x000fc800078e0038 */
[----:B------:R-:W-:-:S04]  /*0c00*/  IMAD R53, R53, R54, RZ ;  /* 0x0000003635357224 */ /* 0x000fc800078e02ff */
[----:B------:R-:W-:Y:S02]  /*0c10*/  IMAD R3, R2, R55, R53 ;  /* 0x0000003702037224 */ /* 0x000fe400078e0235 */
[----:B------:R-:W-:Y:S02]  /*0c20*/  VIADD R2, R52, 0x80 ;  /* 0x0000008034027836 */ /* 0x000fe40000000000 */
[----:B------:R-:W-:-:S03]  /*0c30*/  IMAD.IADD R3, R57, 0x1, R3 ;  /* 0x0000000139037824 */ /* 0x000fc600078e0203 */
[----:B------:R-:W-:Y:S02]  /*0c40*/  ISETP.GE.AND P3, PT, R2, UR4, PT ;  /* 0x0000000402007c0c */ /* 0x000fe4000bf66270 */
[----:B------:R-:W-:-:S04]  /*0c50*/  LEA R2, P0, R56, UR8, 0x1 ;  /* 0x0000000838027c11 */ /* 0x000fc8000f8008ff */
[----:B------:R-:W-:-:S05]  /*0c60*/  LEA.HI.X R3, R56, UR9, R3, 0x1, P0 ;  /* 0x0000000938037c11 */ /* 0x000fca00080f0c03 */
[----:B------:R0:W5:Y:S04]  /*0c70*/  @!P1 LDG.E.128 R48, desc[UR6][R2.64] ;  /* 0x0000000602309981 */ /* 0x000168000c1e1d00 */
[----:B------:R0:W5:Y:S04]  /*0c80*/  @!P2 LDG.E.128 R40, desc[UR6][R2.64+0x80] ;  /* 0x000080060228a981 */ /* 0x000168000c1e1d00 */
[----:B------:R0:W5:Y:S02]  /*0c90*/  @!P3 LDG.E.128 R44, desc[UR6][R2.64+0x100] ;  /* 0x00010006022cb981 */ /* 0x000164000c1e1d00 */
.L_x_1023:
[----:B------:R-:W-:Y:S05]  /*0ca0*/  BSYNC B0 ;  /* 0x0000000000007941 */ /* 0x000fea0003800000 */
.L_x_1022:
[----:B0----5:R-:W-:Y:S01]  /*0cb0*/  LOP3.LUT R2, R8, 0xffff0000, RZ, 0xc0, !PT ;  /* 0xffff000008027812 */ /* 0x021fe200078ec0ff */
[C---:B------:R-:W-:Y:S01]  /*0cc0*/  IMAD.U32 R3, R32.reuse, 0x10000, RZ ;  /* 0x0001000020037824 */ /* 0x040fe200078e00ff */
[----:B------:R-:W-:Y:S01]  /*0cd0*/  LOP3.LUT R53, R32, 0xffff0000, RZ, 0xc0, !PT ;  /* 0xffff000020357812 */ /* 0x000fe200078ec0ff */
[----:B------:R-:W-:Y:S01]  /*0ce0*/  IMAD.U32 R54, R18, 0x10000, RZ ;  /* 0x0001000012367824 */ /* 0x000fe200078e00ff */
[----:B------:R-:W-:Y:S01]  /*0cf0*/  LOP3.LUT R52, R48, 0xffff0000, RZ, 0xc0, !PT ;  /* 0xffff000030347812 */ /* 0x000fe200078ec0ff */
[----:B------:R-:W-:Y:S01]  /*0d00*/  ULDC.64 UR4, c[0x0][0x478] ;  /* 0x00011e0000047ab9 */ /* 0x000fe20000000a00 */
[----:B------:R-:W-:Y:S01]  /*0d10*/  LOP3.LUT R55, R16, 0xffff0000, RZ, 0xc0, !PT ;  /* 0xffff000010377812 */ /* 0x000fe200078ec0ff */
[----:B------:R-:W-:Y:S01]  /*0d20*/  FMUL.FTZ R53, R2, R53 ;  /* 0x0000003502357220 */ /* 0x000fe20000410000 */
[----:B------:R-:W-:Y:S01]  /*0d30*/  SHF.L.U32 R8, R8, 0x10, RZ ;  /* 0x0000001008087819 */ /* 0x000fe200000006ff */
[----:B------:R-:W-:Y:S01]  /*0d40*/  IMAD.U32 R2, R11, 0x10000, RZ ;  /* 0x000100000b027824 */ /* 0x000fe200078e00ff */
[----:B------:R-:W-:Y:S01]  /*0d50*/  LOP3.LUT R32, R9, 0xffff0000, RZ, 0xc0, !PT ;  /* 0xffff000009207812 */ /* 0x000fe200078ec0ff */
[----:B------:R-:W-:Y:S01]  /*0d60*/  FMUL.FTZ R52, R52, R55 ;  /* 0x0000003734347220 */ /* 0x000fe20000410000 */
[----:B------:R-:W-:-:S02]  /*0d70*/  IMAD.U32 R55, R48, 0x10000, RZ ;  /* 0x0001000030377824 */ /* 0x000fc400078e00ff */
[----:B------:R-:W-:Y:S01]  /*0d80*/  FFMA.FTZ R8, R8, R3, R53 ;  /* 0x0000000308087223 */ /* 0x000fe20000010035 */
[----:B------:R-:W-:Y:S01]  /*0d90*/  IMAD.U32 R53, R9, 0x10000, RZ ;  /* 0x0001000009357824 */ /* 0x000fe200078e00ff */
[----:B------:R-:W-:Y:S01]  /*0da0*/  SHF.L.U32 R48, R16, 0x10, RZ ;  /* 0x0000001010307819 */ /* 0x000fe200000006ff */
[----:B------:R-:W-:Y:S01]  /*0db0*/  IMAD.U32 R9, R33, 0x10000, RZ ;  /* 0x0001000021097824 */ /* 0x000fe200078e00ff */
[C---:B------:R-:W-:Y:S02]  /*0dc0*/  SHF.L.U32 R16, R10.reuse, 0x10, RZ ;  /* 0x000000100a107819 */ /* 0x040fe400000006ff */
[----:B------:R-:W-:Y:S01]  /*0dd0*/  LOP3.LUT R3, R10, 0xffff0000, RZ, 0xc0, !PT ;  /* 0xffff00000a037812 */ /* 0x000fe200078ec0ff */
[----:B------:R-:W-:Y:S01]  /*0de0*/  FFMA.FTZ R53, R53, R9, R8 ;  /* 0x0000000935357223 */ /* 0x000fe20000010008 */
[----:B------:R-:W-:Y:S01]  /*0df0*/  LOP3.LUT R10, R11, 0xffff0000, RZ, 0xc0, !PT ;  /* 0xffff00000b0a7812 */ /* 0x000fe200078ec0ff */
[----:B------:R-:W-:Y:S01]  /*0e00*/  FFMA.FTZ R48, R55, R48, R52 ;  /* 0x0000003037307223 */ /* 0x000fe20000010034 */
[C---:B------:R-:W-:Y:S01]  /*0e10*/  IMAD.U32 R11, R34.reuse, 0x10000, RZ ;  /* 0x00010000220b7824 */ /* 0x040fe200078e00ff */
[----:B------:R-:W-:Y:S01]  /*0e20*/  LOP3.LUT R8, R34, 0xffff0000, RZ, 0xc0, !PT ;  /* 0xffff000022087812 */ /* 0x000fe200078ec0ff */
[----:B------:R-:W-:Y:S01]  /*0e30*/  IMAD.U32 R55, R49, 0x10000, RZ ;  /* 0x0001000031377824 */ /* 0x000fe200078e00ff */
[----:B------:R-:W-:Y:S01]  /*0e40*/  LOP3.LUT R33, R33, 0xffff0000, RZ, 0xc0, !PT ;  /* 0xffff000021217812 */ /* 0x000fe200078ec0ff */
[----:B------:R-:W-:Y:S01]  /*0e50*/  IMAD.U32 R34, R17, 0x10000, RZ ;  /* 0x0001000011227824 */ /* 0x000fe200078e00ff */
[----:B------:R-:W-:-:S02]  /*0e60*/  LOP3.LUT R49, R49, 0xffff0000, RZ, 0xc0, !PT ;  /* 0xffff000031317812 */ /* 0x000fc400078ec0ff */
[----:B------:R-:W-:Y:S01]  /*0e70*/  LOP3.LUT R52, R17, 0xffff0000, RZ, 0xc0, !PT ;  /* 0xffff000011347812 */ /* 0x000fe200078ec0ff */
[----:B------:R-:W-:Y:S01]  /*0e80*/  FFMA.FTZ R48, R55, R34, R48 ;  /* 0x0000002237307223 */ /* 0x000fe20000010030 */
[----:B------:R-:W-:Y:S01]  /*0e90*/  FFMA.FTZ R53, R32, R33, R53 ;  /* 0x0000002120357223 */ /* 0x000fe20000010035 */
[----:B------:R-:W-:Y:S01]  /*0ea0*/  SHF.L.U32 R55, R50, 0x10, RZ ;  /* 0x0000001032377819 */ /* 0x000fe200000006ff */
[----:B------:R-:W-:Y:S02]  /*0eb0*/  IMAD.U32 R32, R28, 0x10000, RZ ;  /* 0x000100001c207824 */ /* 0x000fe400078e00ff */
[----:B------:R-:W-:Y:S01]  /*0ec0*/  FFMA.FTZ R52, R49, R52, R48 ;  /* 0x0000003431347223 */ /* 0x000fe20000010030 */
[----:B------:R-:W-:Y:S01]  /*0ed0*/  FFMA.FTZ R48, R16, R11, R53 ;  /* 0x0000000b10307223 */ /* 0x000fe20000010035 */
[----:B------:R-:W-:Y:S01]  /*0ee0*/  LOP3.LUT R49, R28, 0xffff0000, RZ, 0xc0, !PT ;  /* 0xffff00001c317812 */ /* 0x000fe200078ec0ff */
[C---:B------:R-:W-:Y:S01]  /*0ef0*/  IMAD.U32 R33, R29.reuse, 0x10000, RZ ;  /* 0x000100001d217824 */ /* 0x040fe200078e00ff */
[----:B------:R-:W-:Y:S01]  /*0f00*/  LOP3.LUT R28, R29, 0xffff0000, RZ, 0xc0, !PT ;  /* 0xffff00001d1c7812 */ /* 0x000fe200078ec0ff */
[----:B------:R-:W-:Y:S01]  /*0f10*/  FFMA.FTZ R52, R55, R54, R52 ;  /* 0x0000003637347223 */ /* 0x000fe20000010034 */
[----:B------:R-:W-:Y:S01]  /*0f20*/  SHF.L.U32 R9, R35, 0x10, RZ ;  /* 0x0000001023097819 */ /* 0x000fe200000006ff */
[----:B------:R-:W-:Y:S01]  /*0f30*/  FFMA.FTZ R53, R3, R8, R48 ;  /* 0x0000000803357223 */ /* 0x000fe20000010030 */
[----:B------:R-:W-:Y:S01]  /*0f40*/  LOP3.LUT R29, R50, 0xffff0000, RZ, 0xc0, !PT ;  /* 0xffff0000321d7812 */ /* 0x000fe200078ec0ff */
[----:B------:R-:W-:Y:S01]  /*0f50*/  IMAD.U32 R48, R19, 0x10000, RZ ;  /* 0x0001000013307824 */ /* 0x000fe200078e00ff */
[----:B------:R-:W-:Y:S01]  /*0f60*/  LOP3.LUT R18, R18, 0xffff0000, RZ, 0xc0, !PT ;  /* 0xffff000012127812 */ /* 0x000fe200078ec0ff */
[----:B------:R-:W-:Y:S01]  /*0f70*/  FFMA.FTZ R9, R2, R9, R53 ;  /* 0x0000000902097223 */ /* 0x000fe20000010035 */
[----:B------:R-:W-:Y:S01]  /*0f80*/  LOP3.LUT R35, R35, 0xffff0000, RZ, 0xc0, !PT ;  /* 0xffff000023237812 */ /* 0x000fe200078ec0ff */
[----:B------:R-:W-:Y:S01]  /*0f90*/  IMAD.U32 R2, R12, 0x10000, RZ ;  /* 0x000100000c027824 */ /* 0x000fe200078e00ff */
[----:B------:R-:W-:Y:S01]  /*0fa0*/  SHF.L.U32 R55, R51, 0x10, RZ ;  /* 0x0000001033377819 */ /* 0x000fe200000006ff */
[----:B------:R-:W-:Y:S01]  /*0fb0*/  FFMA.FTZ R18, R29, R18, R52 ;  /* 0x000000121d127223 */ /* 0x000fe20000010034 */
[----:B------:R-:W-:Y:S01]  /*0fc0*/  SHF.L.U32 R17, R4, 0x10, RZ ;  /* 0x0000001004117819 */ /* 0x000fe200000006ff */
[----:B------:R-:W-:Y:S01]  /*0fd0*/  FFMA.FTZ R10, R10, R35, R9 ;  /* 0x000000230a0a7223 */ /* 0x000fe20000010009 */
[----:B------:R-:W-:Y:S01]  /*0fe0*/  LOP3.LUT R51, R51, 0xffff0000, RZ, 0xc0, !PT ;  /* 0xffff000033337812 */ /* 0x000fe200078ec0ff */
[----:B------:R-:W-:Y:S01]  /*0ff0*/  FFMA.FTZ R18, R55, R48, R18 ;  /* 0x0000003037127223 */ /* 0x000fe20000010012 */
[----:B------:R-:W-:Y:S01]  /*1000*/  LOP3.LUT R19, R19, 0xffff0000, RZ, 0xc0, !PT ;  /* 0xffff000013137812 */ /* 0x000fe200078ec0ff */
[----:B------:R-:W-:Y:S01]  /*1010*/  FFMA.FTZ R17, R17, R32, R10 ;  /* 0x0000002011117223 */ /* 0x000fe2000001000a */
[----:B------:R-:W-:Y:S01]  /*1020*/  LOP3.LUT R4, R4, 0xffff0000, RZ, 0xc0, !PT ;  /* 0xffff000004047812 */ /* 0x000fe200078ec0ff */
[----:B------:R-:W-:Y:S01]  /*1030*/  IMAD.U32 R34, R5, 0x10000, RZ ;  /* 0x0001000005227824 */ /* 0x000fe200078e00ff */
[C---:B------:R-:W-:Y:S01]  /*1040*/  SHF.L.U32 R9, R40.reuse, 0x10, RZ ;  /* 0x0000001028097819 */ /* 0x040fe200000006ff */
[----:B------:R-:W-:Y:S01]  /*1050*/  FFMA.FTZ R18, R51, R19, R18 ;  /* 0x0000001333127223 */ /* 0x000fe20000010012 */
[----:B------:R-:W-:Y:S01]  /*1060*/  LOP3.LUT R19, R40, 0xffff0000, RZ, 0xc0, !PT ;  /* 0xffff000028137812 */ /* 0x000fe200078ec0ff */
[----:B------:R-:W-:Y:S01]  /*1070*/  FFMA.FTZ R17, R4, R49, R17 ;  /* 0x0000003104117223 */ /* 0x000fe20000010011 */
[----:B------:R-:W-:Y:S01]  /*1080*/  LOP3.LUT R10, R12, 0xffff0000, RZ, 0xc0, !PT ;  /* 0xffff00000c0a7812 */ /* 0x000fe200078ec0ff */
[----:B------:R-:W-:Y:S01]  /*1090*/  FFMA.FTZ R2, R9, R2, R18 ;  /* 0x0000000209027223 */ /* 0x000fe20000010012 */
[----:B------:R-:W-:Y:S01]  /*10a0*/  LOP3.LUT R5, R5, 0xffff0000, RZ, 0xc0, !PT ;  /* 0xffff000005057812 */ /* 0x000fe200078ec0ff */
[----:B------:R-:W-:Y:S01]  /*10b0*/  IMAD.U32 R4, R13, 0x10000, RZ ;  /* 0x000100000d047824 */ /* 0x000fe200078e00ff */
[----:B------:R-:W-:Y:S01]  /*10c0*/  SHF.L.U32 R9, R41, 0x10, RZ ;  /* 0x0000001029097819 */ /* 0x000fe200000006ff */
[----:B------:R-:W-:Y:S01]  /*10d0*/  FFMA.FTZ R2, R19, R10, R2 ;  /* 0x0000000a13027223 */ /* 0x000fe20000010002 */
[----:B------:R-:W-:Y:S01]  /*10e0*/  FFMA.FTZ R34, R34, R33, R17 ;  /* 0x0000002122227223 */ /* 0x000fe20000010011 */
[----:B------:R-:W-:Y:S01]  /*10f0*/  SHF.L.U32 R11, R6, 0x10, RZ ;  /* 0x00000010060b7819 */ /* 0x000fe200000006ff */
[----:B------:R-:W-:Y:S01]  /*1100*/  IMAD.U32 R3, R31, 0x10000, RZ ;  /* 0x000100001f037824 */ /* 0x000fe200078e00ff */
[----:B------:R-:W-:Y:S01]  /*1110*/  SHF.L.U32 R8, R30, 0x10, RZ ;  /* 0x000000101e087819 */ /* 0x000fe200000006ff */
[----:B------:R-:W-:Y:S01]  /*1120*/  FFMA.FTZ R4, R9, R4, R2 ;  /* 0x0000000409047223 */ /* 0x000fe20000010002 */
[----:B------:R-:W-:Y:S01]  /*1130*/  LOP3.LUT R41, R41, 0xffff0000, RZ, 0xc0, !PT ;  /* 0xffff000029297812 */ /* 0x000fe200078ec0ff */
[----:B------:R-:W-:Y:S01]  /*1140*/  FFMA.FTZ R28, R5, R28, R34 ;  /* 0x0000001c051c7223 */ /* 0x000fe20000010022 */
[----:B------:R-:W-:Y:S01]  /*1150*/  LOP3.LUT R12, R13, 0xffff0000, RZ, 0xc0, !PT ;  /* 0xffff00000d0c7812 */ /* 0x000fe200078ec0ff */
[----:B------:R-:W-:Y:S01]  /*1160*/  IMAD.U32 R2, R43, 0x10000, RZ ;  /* 0x000100002b027824 */ /* 0x000fe200078e00ff */
[----:B------:R-:W-:Y:S01]  /*1170*/  LOP3.LUT R16, R6, 0xffff0000, RZ, 0xc0, !PT ;  /* 0xffff000006107812 */ /* 0x000fe200078ec0ff */
[----:B------:R-:W-:Y:S01]  /*1180*/  FFMA.FTZ R11, R11, R8, R28 ;  /* 0x000000080b0b7223 */ /* 0x000fe2000001001c */
[----:B------:R-:W-:Y:S01]  /*1190*/  LOP3.LUT R29, R30, 0xffff0000, RZ, 0xc0, !PT ;  /* 0xffff00001e1d7812 */ /* 0x000fe200078ec0ff */
[----:B------:R-:W-:Y:S01]  /*11a0*/  FFMA.FTZ R4, R41, R12, R4 ;  /* 0x0000000c29047223 */ /* 0x000fe20000010004 */
[----:B------:R-:W-:Y:S01]  /*11b0*/  SHF.L.U32 R5, R42, 0x10, RZ ;  /* 0x000000102a057819 */ /* 0x000fe200000006ff */
[----:B------:R-:W-:Y:S01]  /*11c0*/  IMAD.U32 R6, R7, 0x10000, RZ ;  /* 0x0001000007067824 */ /* 0x000fe200078e00ff */
[----:B------:R-:W-:Y:S01]  /*11d0*/  SHF.L.U32 R9, R14, 0x10, RZ ;  /* 0x000000100e097819 */ /* 0x000fe200000006ff */
[----:B------:R-:W-:Y:S01]  /*11e0*/  FFMA.FTZ R11, R16, R29, R11 ;  /* 0x0000001d100b7223 */ /* 0x000fe2000001000b */
[----:B------:R-:W-:Y:S01]  /*11f0*/  LOP3.LUT R13, R42, 0xffff0000, RZ, 0xc0, !PT ;  /* 0xffff00002a0d7812 */ /* 0x000fe200078ec0ff */
[----:B------:R-:W-:Y:S01]  /*1200*/  IMAD.U32 R18, R15, 0x10000, RZ ;  /* 0x000100000f127824 */ /* 0x000fe200078e00ff */
[----:B------:R-:W-:Y:S01]  /*1210*/  LOP3.LUT R12, R14, 0xffff0000, RZ, 0xc0, !PT ;  /* 0xffff00000e0c7812 */ /* 0x000fe200078ec0ff */
[----:B------:R-:W-:Y:S01]  /*1220*/  FFMA.FTZ R10, R5, R9, R4 ;  /* 0x00000009050a7223 */ /* 0x000fe20000010004 */
[----:B------:R-:W-:Y:S01]  /*1230*/  LOP3.LUT R7, R7, 0xffff0000, RZ, 0xc0, !PT ;  /* 0xffff000007077812 */ /* 0x000fe200078ec0ff */
[----:B------:R-:W-:Y:S01]  /*1240*/  FFMA.FTZ R16, R6, R3, R11 ;  /* 0x0000000306107223 */ /* 0x000fe2000001000b */
[----:B------:R-:W-:Y:S01]  /*1250*/  LOP3.LUT R30, R31, 0xffff0000, RZ, 0xc0, !PT ;  /* 0xffff00001f1e7812 */ /* 0x000fe200078ec0ff */
[----:B------:R-:W-:Y:S01]  /*1260*/  FFMA.FTZ R17, R13, R12, R10 ;  /* 0x0000000c0d117223 */ /* 0x000fe2000001000a */
[----:B------:R-:W-:Y:S01]  /*1270*/  LOP3.LUT R42, R43, 0xffff0000, RZ, 0xc0, !PT ;  /* 0xffff00002b2a7812 */ /* 0x000fe200078ec0ff */
[----:B------:R-:W-:Y:S01]  /*1280*/  IMAD.U32 R9, R21, 0x10000, RZ ;  /* 0x0001000015097824 */ /* 0x000fe200078e00ff */
[----:B------:R-:W-:Y:S01]  /*1290*/  LOP3.LUT R19, R15, 0xffff0000, RZ, 0xc0, !PT ;  /* 0xffff00000f137812 */ /* 0x000fe200078ec0ff */
[----:B------:R-:W-:Y:S01]  /*12a0*/  FFMA.FTZ R17, R2, R18, R17 ;  /* 0x0000001202117223 */ /* 0x000fe20000010011 */
[----:B------:R-:W-:Y:S01]  /*12b0*/  SHF.L.U32 R8, R20, 0x10, RZ ;  /* 0x0000001014087819 */ /* 0x000fe200000006ff */
[----:B------:R-:W-:Y:S01]  /*12c0*/  FFMA.FTZ R7, R7, R30, R16 ;  /* 0x0000001e07077223 */ /* 0x000fe20000010010 */
[----:B------:R-:W-:Y:S01]  /*12d0*/  SHF.L.U32 R11, R36, 0x10, RZ ;  /* 0x00000010240b7819 */ /* 0x000fe200000006ff */
[----:B------:R-:W-:Y:S01]  /*12e0*/  IMAD.U32 R16, R24, 0x10000, RZ ;  /* 0x0001000018107824 */ /* 0x000fe200078e00ff */
[----:B------:R-:W-:Y:S01]  /*12f0*/  LOP3.LUT R20, R20, 0xffff0000, RZ, 0xc0, !PT ;  /* 0xffff000014147812 */ /* 0x000fe200078ec0ff */
[----:B------:R-:W-:Y:S01]  /*1300*/  FFMA.FTZ R17, R42, R19, R17 ;  /* 0x000000132a117223 */ /* 0x000fe20000010011 */
[----:B------:R-:W-:Y:S01]  /*1310*/  LOP3.LUT R13, R36, 0xffff0000, RZ, 0xc0, !PT ;  /* 0xffff0000240d7812 */ /* 0x000fe200078ec0ff */
[----:B------:R-:W-:Y:S01]  /*1320*/  FFMA.FTZ R7, R8, R11, R7 ;  /* 0x0000000b08077223 */ /* 0x000fe20000010007 */
[C---:B------:R-:W-:Y:S01]  /*1330*/  SHF.L.U32 R2, R44.reuse, 0x10, RZ ;  /* 0x000000102c027819 */ /* 0x040fe200000006ff */
[----:B------:R-:W-:Y:S01]  /*1340*/  IMAD.U32 R10, R37, 0x10000, RZ ;  /* 0x00010000250a7824 */ /* 0x000fe200078e00ff */
        /* <DEDUP_REMOVED lines=32> */
[C---:B------:R-:W-:Y:S01]  /*1550*/  SHF.L.U32 R7, R47.reuse, 0x10, RZ ;  /* 0x000000102f077819 */ /* 0x040fe200000006ff */
[----:B------:R-:W-:Y:S01]  /*1560*/  FFMA.FTZ R4, R4, R3, R5 ;  /* 0x0000000304047223 */ /* 0x000fe20000010005 */
[----:B------:R-:W-:Y:S01]  /*1570*/  LOP3.LUT R47, R47, 0xffff0000, RZ, 0xc0, !PT ;  /* 0xffff00002f2f7812 */ /* 0x000fe200078ec0ff */
[----:B------:R-:W0:Y:S01]  /*1580*/  S2R R11, SR_TID.X ;  /* 0x00000000000b7919 */ /* 0x000e220000002100 */
[----:B------:R-:W-:Y:S01]  /*1590*/  LOP3.LUT R27, R27, 0xffff0000, RZ, 0xc0, !PT ;  /* 0xffff00001b1b7812 */ /* 0x000fe200078ec0ff */
[----:B------:R-:W-:Y:S01]  /*15a0*/  FFMA.FTZ R2, R7, R8, R2 ;  /* 0x0000000807027223 */ /* 0x000fe20000010002 */
[----:B------:R-:W-:-:S03]  /*15b0*/  FFMA.FTZ R4, R23, R6, R4 ;  /* 0x0000000617047223 */ /* 0x000fc60000010004 */
[----:B------:R-:W-:Y:S02]  /*15c0*/  FFMA.FTZ R27, R47, R27, R2 ;  /* 0x0000001b2f1b7223 */ /* 0x000fe40000010002 */
[----:B------:R-:W1:Y:S04]  /*15d0*/  SHFL.BFLY PT, R3, R4, 0x4, 0x1f ;  /* 0x0c801f0004037f89 */ /* 0x000e6800000e0000 */
[----:B------:R-:W2:Y:S01]  /*15e0*/  SHFL.BFLY PT, R2, R27, 0x4, 0x1f ;  /* 0x0c801f001b027f89 */ /* 0x000ea200000e0000 */
[----:B-1----:R-:W-:Y:S01]  /*15f0*/  FADD.FTZ R3, R4, R3 ;  /* 0x0000000304037221 */ /* 0x002fe20000010000 */
[C---:B0-----:R-:W-:Y:S02]  /*1600*/  LOP3.LUT P0, RZ, R11.reuse, 0x7, RZ, 0xc0, !PT ;  /* 0x000000070bff7812 */ /* 0x041fe4000780c0ff */
[----:B------:R-:W-:Y:S01]  /*1610*/  LEA.HI R4, P1, R11, R0, RZ, 0x1d ;  /* 0x000000000b047211 */ /* 0x000fe2000783e8ff */
[----:B--2---:R-:W-:Y:S01]  /*1620*/  FADD.FTZ R5, R27, R2 ;  /* 0x000000021b057221 */ /* 0x004fe20000010000 */
[----:B------:R-:W-:Y:S01]  /*1630*/  SHF.R.S32.HI R0, RZ, 0x1f, R0 ;  /* 0x0000001fff007819 */ /* 0x000fe20000011400 */
[----:B------:R-:W0:Y:S04]  /*1640*/  SHFL.BFLY PT, R2, R3, 0x2, 0x1f ;  /* 0x0c401f0003027f89 */ /* 0x000e2800000e0000 */
[----:B------:R-:W1:Y:S01]  /*1650*/  SHFL.BFLY PT, R6, R5, 0x2, 0x1f ;  /* 0x0c401f0005067f89 */ /* 0x000e6200000e0000 */
[----:B0-----:R-:W-:Y:S01]  /*1660*/  FADD.FTZ R8, R3, R2 ;  /* 0x0000000203087221 */ /* 0x001fe20000010000 */
[----:B------:R-:W-:-:S02]  /*1670*/  IADD3.X R3, RZ, R0, RZ, P1, !PT ;  /* 0x00000000ff037210 */ /* 0x000fc40000ffe4ff */
[C---:B------:R-:W-:Y:S01]  /*1680*/  LEA R2, P1, R4.reuse, UR4, 0x2 ;  /* 0x0000000404027c11 */ /* 0x040fe2000f8210ff */
[----:B-1----:R-:W-:Y:S01]  /*1690*/  FADD.FTZ R6, R5, R6 ;  /* 0x0000000605067221 */ /* 0x002fe20000010000 */
[----:B------:R-:W0:Y:S01]  /*16a0*/  SHFL.BFLY PT, R9, R8, 0x1, 0x1f ;  /* 0x0c201f0008097f89 */ /* 0x000e2200000e0000 */
[----:B------:R-:W-:Y:S01]  /*16b0*/  ULDC UR4, c[0x0][0x384] ;  /* 0x0000e10000047ab9 */ /* 0x000fe20000000800 */
[----:B------:R-:W-:Y:S02]  /*16c0*/  LEA.HI.X R3, R4, UR5, R3, 0x2, P1 ;  /* 0x0000000504037c11 */ /* 0x000fe400088f1403 */
[----:B------:R-:W1:Y:S01]  /*16d0*/  SHFL.BFLY PT, R7, R6, 0x1, 0x1f ;  /* 0x0c201f0006077f89 */ /* 0x000e6200000e0000 */
[----:B0-----:R-:W-:-:S04]  /*16e0*/  @!P0 FADD.FTZ R0, R8, R9 ;  /* 0x0000000908008221 */ /* 0x001fc80000010000 */
[----:B------:R-:W-:Y:S01]  /*16f0*/  @!P0 FMUL.FTZ R5, R0, UR4 ;  /* 0x0000000400058c20 */ /* 0x000fe20008410000 */
[----:B-1----:R-:W-:-:S04]  /*1700*/  FADD.FTZ R7, R6, R7 ;  /* 0x0000000706077221 */ /* 0x002fc80000010000 */
[----:B------:R-:W-:Y:S01]  /*1710*/  FMUL.FTZ R7, R7, UR4 ;  /* 0x0000000407077c20 */ /* 0x000fe20008410000 */
[----:B------:R0:W-:Y:S01]  /*1720*/  @!P0 STG.E desc[UR6][R2.64], R5 ;  /* 0x0000000502008986 */ /* 0x0001e2000c101906 */
[----:B------:R-:W-:Y:S05]  /*1730*/  @P0 EXIT ;  /* 0x000000000000094d */ /* 0x000fea0003800000 */
[----:B------:R-:W-:Y:S01]  /*1740*/  STG.E desc[UR6][R2.64+0x80], R7 ;  /* 0x0000800702007986 */ /* 0x000fe2000c101906 */
[----:B------:R-:W-:Y:S05]  /*1750*/  EXIT ;  /* 0x000000000000794d */ /* 0x000fea0003800000 */
.L_x_1024:
        /* <DEDUP_REMOVED lines=10> */
.L_x_1607:


//--------------------- .text._ZN5flash25flash_bwd_dot_do_o_kernelILb1E23Flash_bwd_kernel_traitsILi192ELi64ELi64ELi8ELi4ELi2ELi2ELb1ELb1EN7cutlass10bfloat16_tE19Flash_kernel_traitsILi192ELi64ELi64ELi8ES3_EEEEvNS_16Flash_bwd_paramsE --------------------------
	.section	.text._ZN5flash25flash_bwd_dot_do_o_kernelILb1E23Flash_bwd_kernel_traitsILi192ELi64ELi64ELi8ELi4ELi2ELi2ELb1ELb1EN7cutlass10bfloat16_tE19Flash_kernel_traitsILi192ELi64ELi64ELi8ES3_EEEEvNS_16Flash_bwd_paramsE,"ax",@progbits
	.align	128
        .global         _ZN5flash25flash_bwd_dot_do_o_kernelILb1E23Flash_bwd_kernel_traitsILi192ELi64ELi64ELi8ELi4ELi2ELi2ELb1ELb1EN7cutlass10bfloat16_tE19Flash_kernel_traitsILi192ELi64ELi64ELi8ES3_EEEEvNS_16Flash_bwd_paramsE
        .type           _ZN5flash25flash_bwd_dot_do_o_kernelILb1E23Flash_bwd_kernel_traitsILi192ELi64ELi64ELi8ELi4ELi2ELi2ELb1ELb1EN7cutlass10bfloat16_tE19Flash_kernel_traitsILi192ELi64ELi64ELi8ES3_EEEEvNS_16Flash_bwd_paramsE,@function
        .size           _ZN5flash25flash_bwd_dot_do_o_kernelILb1E23Flash_bwd_kernel_traitsILi192ELi64ELi64ELi8ELi4ELi2ELi2ELb1ELb1EN7cutlass10bfloat16_tE19Flash_kernel_traitsILi192ELi64ELi64ELi8ES3_EEEEvNS_16Flash_bwd_paramsE,(.L_x_1608 - _ZN5flash25flash_bwd_dot_do_o_kernelILb1E23Flash_bwd_kernel_traitsILi192ELi64ELi64ELi8ELi4ELi2ELi2ELb1ELb1EN7cutlass10bfloat16_tE19Flash_kernel_traitsILi192ELi64ELi64ELi8ES3_EEEEvNS_16Flash_bwd_paramsE)
        .other          _ZN5flash25flash_bwd_dot_do_o_kernelILb1E23Flash_bwd_kernel_traitsILi192ELi64ELi64ELi8ELi4ELi2ELi2ELb1ELb1EN7cutlass10bfloat16_tE19Flash_kernel_traitsILi192ELi64ELi64ELi8ES3_EEEEvNS_16Flash_bwd_paramsE,@"STO_CUDA_ENTRY STV_DEFAULT"
_ZN5flash25flash_bwd_dot_do_o_kernelILb1E23Flash_bwd_kernel_traitsILi192ELi64ELi64ELi8ELi4ELi2ELi2ELb1ELb1EN7cutlass10bfloat16_tE19Flash_kernel_traitsILi192ELi64ELi64ELi8ES3_EEEEvNS_16Flash_bwd_paramsE:
.text._ZN5flash25flash_bwd_dot_do_o_kernelILb1E23Flash_bwd_kernel_traitsILi192ELi64ELi64ELi8ELi4ELi2ELi2ELb1ELb1EN7cutlass10bfloat16_tE19Flash_kernel_traitsILi192ELi64ELi64ELi8ES3_EEEEvNS_16Flash_bwd_paramsE:
        /* <DEDUP_REMOVED lines=14> */
[----:B------:R-:W0:Y:S02]  /*00e0*/  S2R R29, SR_CTAID.X ;  /* 0x00000000001d7919 */ /* 0x000e240000002500 */
[----:B0-----:R-:W-:Y:S01]  /*00f0*/  IMAD.SHL.U32 R29, R29, 0x40, RZ ;  /* 0x000000401d1d7824 */ /* 0x001fe200078e00ff */
[----:B--2---:R-:W-:-:S06]  /*0100*/  @P0 IADD3 R6, R5, -R12, RZ ;  /* 0x8000000c05060210 */ /* 0x004fcc0007ffe0ff */
[----:B------:R-:W0:Y:S02]  /*0110*/  @!P0 LDC R6, c[0x0][0x2c4] ;  /* 0x0000b100ff068b82 */ /* 0x000e240000000800 */
[----:B0-----:R-:W-:-:S13]  /*0120*/  ISETP.GT.AND P1, PT, R6, R29, PT ;  /* 0x0000001d0600720c */ /* 0x001fda0003f24270 */
[----:B------:R-:W-:Y:S05]  /*0130*/  @!P1 EXIT ;  /* 0x000000000000994d */ /* 0x000fea0003800000 */
[----:B------:R-:W-:Y:S01]  /*0140*/  ISETP.NE.AND P1, PT, R12, -0x1, PT ;  /* 0xffffffff0c00780c */ /* 0x000fe20003f25270 */
[----:B------:R-:W0:Y:S01]  /*0150*/  LDC R30, c[0x0][0x2d4] ;  /* 0x0000b500ff1e7b82 */ /* 0x000e220000000800 */
[----:B------:R-:W-:Y:S01]  /*0160*/  IMAD.WIDE R2, R11, 0x80, RZ ;  /* 0x000000800b027825 */ /* 0x000fe200078e02ff */
[----:B------:R-:W1:Y:S03]  /*0170*/  S2R R13, SR_TID.X ;  /* 0x00000000000d7919 */ /* 0x000e660000002100 */
[----:B------:R-:W-:Y:S01]  /*0180*/  IMAD.MOV.U32 R27, RZ, RZ, RZ ;  /* 0x000000ffff1b7224 */ /* 0x000fe200078e00ff */
[----:B------:R-:W-:Y:S01]  /*0190*/  SEL R10, R2, RZ, P0 ;  /* 0x000000ff020a7207 */ /* 0x000fe20000000000 */
[----:B------:R-:W2:Y:S01]  /*01a0*/  S2R R28, SR_CTAID.Z ;  /* 0x00000000001c7919 */ /* 0x000ea20000002700 */
[----:B------:R-:W3:Y:S01]  /*01b0*/  LDC R0, c[0x0][0x270] ;  /* 0x00009c00ff007b82 */ /* 0x000ee20000000800 */
[----:B------:R-:W-:-:S03]  /*01c0*/  SEL R21, R3, RZ, P0 ;  /* 0x000000ff03157207 */ /* 0x000fc60000000000 */
[----:B------:R-:W-:Y:S02]  /*01d0*/  @!P1 SHF.R.S32.HI R5, RZ, 0x1f, R11 ;  /* 0x0000001fff059819 */ /* 0x000fe4000001140b */
[----:B------:R-:W-:Y:S02]  /*01e0*/  @P1 MOV R25, R12 ;  /* 0x0000000c00191202 */ /* 0x000fe40000000f00 */
[----:B------:R-:W4:Y:S08]  /*01f0*/  @!P1 LDC.64 R14, c[0x0][0x418] ;  /* 0x00010600ff0e9b82 */ /* 0x000f300000000a00 */
[----:B------:R-:W5:Y:S01]  /*0200*/  @P1 LDC.64 R18, c[0x0][0x420] ;  /* 0x00010800ff121b82 */ /* 0x000f620000000a00 */
[----:B0-----:R-:W-:-:S07]  /*0210*/  IMAD.WIDE R16, R11, R30, RZ ;  /* 0x0000001e0b107225 */ /* 0x001fce00078e02ff */
[----:B------:R-:W0:Y:S08]  /*0220*/  @P1 LDC.64 R22, c[0x0][0x298] ;  /* 0x0000a600ff161b82 */ /* 0x000e300000000a00 */
[----:B------:R-:W1:Y:S01]  /*0230*/  LDC R9, c[0x0][0x2dc] ;  /* 0x0000b700ff097b82 */ /* 0x000e620000000800 */
[----:B----4-:R-:W-:-:S04]  /*0240*/  @!P1 IMAD R4, R5, R14, RZ ;  /* 0x0000000e05049224 */ /* 0x010fc800078e02ff */
[C---:B------:R-:W-:Y:S02]  /*0250*/  @!P1 IMAD R15, R11.reuse, R15, R4 ;  /* 0x0000000f0b0f9224 */ /* 0x040fe400078e0204 */
[----:B------:R-:W-:-:S04]  /*0260*/  @!P1 IMAD.WIDE.U32 R4, R11, R14, RZ ;  /* 0x0000000e0b049225 */ /* 0x000fc800078e00ff */
[----:B-----5:R-:W-:-:S04]  /*0270*/  @P1 IMAD.WIDE.U32 R2, R12, R18, RZ ;  /* 0x000000120c021225 */ /* 0x020fc800078e00ff */
[C---:B------:R-:W-:Y:S01]  /*0280*/  @P1 IMAD R7, R12.reuse, R19, R3 ;  /* 0x000000130c071224 */ /* 0x040fe200078e0203 */
[----:B---3--:R-:W-:Y:S01]  /*0290*/  SHF.R.S32.HI R3, RZ, 0x1f, R0 ;  /* 0x0000001fff037819 */ /* 0x008fe20000011400 */
[----:B------:R-:W-:Y:S01]  /*02a0*/  IMAD R14, R17, R0, RZ ;  /* 0x00000000110e7224 */ /* 0x000fe200078e02ff */
[----:B------:R-:W-:Y:S01]  /*02b0*/  @!P1 IADD3 R7, R5, R15, RZ ;  /* 0x0000000f05079210 */ /* 0x000fe20007ffe0ff */
[----:B0-----:R-:W-:-:S04]  /*02c0*/  @P1 IMAD.WIDE.U32 R56, R12, R22, RZ ;  /* 0x000000160c381225 */ /* 0x001fc800078e00ff */
[C---:B------:R-:W-:Y:S02]  /*02d0*/  IMAD R19, R16.reuse, R3, R14 ;  /* 0x0000000310137224 */ /* 0x040fe400078e020e */
[----:B------:R-:W-:-:S04]  /*02e0*/  IMAD.WIDE.U32 R16, R16, R0, RZ ;  /* 0x0000000010107225 */ /* 0x000fc800078e00ff */
[----:B------:R-:W-:Y:S02]  /*02f0*/  @P1 IMAD.MOV.U32 R8, RZ, RZ, R2 ;  /* 0x000000ffff081224 */ /* 0x000fe400078e0002 */
[----:B------:R-:W-:Y:S01]  /*0300*/  IMAD.IADD R2, R17, 0x1, R19 ;  /* 0x0000000111027824 */ /* 0x000fe200078e0213 */
[----:B-1----:R-:W-:Y:S01]  /*0310*/  SHF.R.S32.HI R19, RZ, 0x1f, R9 ;  /* 0x0000001fff137819 */ /* 0x002fe20000011409 */
[----:B------:R-:W-:Y:S01]  /*0320*/  @P1 IMAD R3, R12, R23, R57 ;  /* 0x000000170c031224 */ /* 0x000fe200078e0239 */
[----:B------:R-:W-:Y:S01]  /*0330*/  IADD3 R23, P0, R29, R10, RZ ;  /* 0x0000000a1d177210 */ /* 0x000fe20007f1e0ff */
[----:B------:R-:W-:Y:S01]  /*0340*/  IMAD.WIDE R14, R0, R9, RZ ;  /* 0x00000009000e7225 */ /* 0x000fe200078e02ff */
[----:B------:R-:W-:-:S03]  /*0350*/  SHF.R.S32.HI R10, RZ, 0x1f, R29 ;  /* 0x0000001fff0a7819 */ /* 0x000fc6000001141d */
[----:B------:R-:W-:Y:S01]  /*0360*/  IMAD R18, R2, R9, RZ ;  /* 0x0000000902127224 */ /* 0x000fe200078e02ff */
[----:B--2---:R-:W-:Y:S07]  /*0370*/  @P1 BRA `(.L_x_1025) ;  /* 0x00000000001c1947 */ /* 0x004fee0003800000 */
[----:B------:R-:W0:Y:S01]  /*0380*/  LDC.64 R24, c[0x0][0x290] ;  /* 0x0000a400ff187b82 */ /* 0x000e220000000a00 */
[----:B------:R-:W-:-:S05]  /*0390*/  SHF.R.S32.HI R3, RZ, 0x1f, R11 ;  /* 0x0000001fff037819 */ /* 0x000fca000001140b */
[-C--:B0-----:R-:W-:Y:S02]  /*03a0*/  IMAD R2, R3, R24.reuse, RZ ;  /* 0x0000001803027224 */ /* 0x081fe400078e02ff */
[----:B------:R-:W-:-:S04]  /*03b0*/  IMAD.WIDE.U32 R56, R11, R24, RZ ;  /* 0x000000180b387225 */ /* 0x000fc800078e00ff */
[----:B------:R-:W-:Y:S02]  /*03c0*/  IMAD R3, R11, R25, R2 ;  /* 0x000000190b037224 */ /* 0x000fe400078e0202 */
[----:B------:R-:W-:Y:S02]  /*03d0*/  IMAD.MOV.U32 R25, RZ, RZ, -0x1 ;  /* 0xffffffffff197424 */ /* 0x000fe400078e00ff */
[----:B------:R-:W-:-:S07]  /*03e0*/  IMAD.IADD R3, R57, 0x1, R3 ;  /* 0x0000000139037824 */ /* 0x000fce00078e0203 */
.L_x_1025:
[----:B------:R-:W-:Y:S01]  /*03f0*/  ULDC.U8 UR6, c[0x0][0x3d8] ;  /* 0x0000f60000067ab9 */ /* 0x000fe20000000000 */
[----:B------:R-:W-:Y:S01]  /*0400*/  IMAD.X R5, R10, 0x1, R21, P0 ;  /* 0x000000010a057824 */ /* 0x000fe200000e0615 */
[----:B------:R-:W-:Y:S01]  /*0410*/  ISETP.NE.AND P0, PT, RZ, UR6, PT ;  /* 0x00000006ff007c0c */ /* 0x000fe2000bf05270 */
[----:B------:R-:W-:Y:S01]  /*0420*/  IMAD R2, R15, R25, RZ ;  /* 0x000000190f027224 */ /* 0x000fe200078e02ff */
[----:B------:R-:W-:Y:S01]  /*0430*/  @!P1 MOV R8, R4 ;  /* 0x0000000400089202 */ /* 0x000fe20000000f00 */
[----:B------:R-:W-:Y:S02]  /*0440*/  IMAD R31, R19, R16, R18 ;  /* 0x00000010131f7224 */ /* 0x000fe400078e0212 */
[----:B------:R-:W-:Y:S02]  /*0450*/  IMAD R27, R14, R27, R2 ;  /* 0x0000001b0e1b7224 */ /* 0x000fe400078e0202 */
[----:B------:R-:W-:Y:S02]  /*0460*/  IMAD R2, R5, R14, RZ ;  /* 0x0000000e05027224 */ /* 0x000fe400078e02ff */
[----:B------:R-:W-:-:S04]  /*0470*/  IMAD.WIDE.U32 R16, R16, R9, RZ ;  /* 0x0000000910107225 */ /* 0x000fc800078e00ff */
[----:B------:R-:W-:-:S04]  /*0480*/  IMAD.WIDE.U32 R18, R14, R25, RZ ;  /* 0x000000190e127225 */ /* 0x000fc800078e00ff */
[----:B------:R-:W-:Y:S01]  /*0490*/  IMAD R21, R28, R9, RZ ;  /* 0x000000091c157224 */ /* 0x000fe200078e02ff */
[----:B------:R-:W-:Y:S01]  /*04a0*/  SEL R18, R16, R18, !P1 ;  /* 0x0000001210127207 */ /* 0x000fe20004800000 */
[----:B------:R-:W-:-:S04]  /*04b0*/  IMAD.WIDE.U32 R4, R23, R14, RZ ;  /* 0x0000000e17047225 */ /* 0x000fc800078e00ff */
[----:B------:R-:W-:Y:S01]  /*04c0*/  IMAD R23, R15, R23, R2 ;  /* 0x000000170f177224 */ /* 0x000fe200078e0202 */
[----:B------:R-:W-:Y:S01]  /*04d0*/  SHF.R.S32.HI R2, RZ, 0x1f, R28 ;  /* 0x0000001fff027819 */ /* 0x000fe2000001141c */
[----:B------:R-:W-:Y:S01]  /*04e0*/  IMAD.IADD R31, R17, 0x1, R31 ;  /* 0x00000001111f7824 */ /* 0x000fe200078e021f */
[----:B------:R-:W-:Y:S01]  /*04f0*/  @P1 IADD3 R31, R19, R27, RZ ;  /* 0x0000001b131f1210 */ /* 0x000fe20007ffe0ff */
[----:B------:R-:W-:Y:S01]  /*0500*/  IMAD.IADD R16, R5, 0x1, R23 ;  /* 0x0000000105107824 */ /* 0x000fe200078e0217 */
[----:B------:R-:W-:Y:S01]  /*0510*/  SHF.R.S32.HI R15, RZ, 0x1f, R21 ;  /* 0x0000001fff0f7819 */ /* 0x000fe20000011415 */
[----:B------:R-:W-:Y:S06]  /*0520*/  @!P0 BRA `(.L_x_1026) ;  /* 0x00000000001c8947 */ /* 0x000fec0003800000 */
[----:B------:R-:W0:Y:S01]  /*0530*/  LDC R14, c[0x0][0x2c0] ;  /* 0x0000b000ff0e7b82 */ /* 0x000e220000000800 */
[----:B------:R-:W-:-:S04]  /*0540*/  @!P1 IMAD R12, R11, R30, RZ ;  /* 0x0000001e0b0c9224 */ /* 0x000fc800078e02ff */
[----:B------:R-:W-:-:S03]  /*0550*/  IMAD R12, R11, 0x80, R12 ;  /* 0x000000800b0c7824 */ /* 0x000fc600078e020c */
[----:B------:R-:W0:Y:S02]  /*0560*/  LDC R17, c[0x0][0x2e4] ;  /* 0x0000b900ff117b82 */ /* 0x000e240000000800 */
[----:B0-----:R-:W-:-:S05]  /*0570*/  LEA R11, R14, R17, 0x7 ;  /* 0x000000110e0b7211 */ /* 0x001fca00078e38ff */
[----:B------:R-:W-:Y:S01]  /*0580*/  IMAD R30, R11, R28, R12 ;  /* 0x0000001c0b1e7224 */ /* 0x000fe200078e020c */
[----:B------:R-:W-:Y:S06]  /*0590*/  BRA `(.L_x_1027) ;  /* 0x0000000000087947 */ /* 0x000fec0003800000 */
.L_x_1026:
[----:B------:R-:W-:-:S04]  /*05a0*/  IMAD R11, R11, R0, R28 ;  /* 0x000000000b0b7224 */ /* 0x000fc800078e021c */
[----:B------:R-:W-:-:S07]  /*05b0*/  IMAD R30, R11, R30, RZ ;  /* 0x0000001e0b1e7224 */ /* 0x000fce00078e02ff */
.L_x_1027:
[----:B------:R-:W-:Y:S01]  /*05c0*/  SHF.R.S32.HI R12, RZ, 0x1f, R13 ;  /* 0x0000001fff0c7819 */ /* 0x000fe2000001140d */
[----:B------:R-:W-:Y:S01]  /*05d0*/  IMAD R0, R0, R9, RZ ;  /* 0x0000000900007224 */ /* 0x000fe200078e02ff */
[----:B------:R-:W-:Y:S01]  /*05e0*/  ULDC.64 UR10, c[0x0][0x420] ;  /* 0x00010800000a7ab9 */ /* 0x000fe20000000a00 */
[----:B------:R-:W-:Y:S01]  /*05f0*/  ULDC.64 UR12, c[0x0][0x298] ;  /* 0x0000a600000c7ab9 */ /* 0x000fe20000000a00 */
[CC--:B------:R-:W-:Y:S01]  /*0600*/  LEA.HI R61, R12.reuse, R13.reuse, RZ, 0x3 ;  /* 0x0000000d0c3d7211 */ /* 0x0c0fe200078f18ff */
[----:B------:R-:W-:Y:S01]  /*0610*/  ULDC.64 UR8, c[0x0][0x428] ;  /* 0x00010a0000087ab9 */ /* 0x000fe20000000a00 */
[----:B------:R-:W-:Y:S01]  /*0620*/  LEA.HI R5, R12, R13, RZ, 0x4 ;  /* 0x0000000d0c057211 */ /* 0x000fe200078f20ff */
[----:B------:R-:W-:Y:S01]  /*0630*/  ULDC.64 UR6, c[0x0][0x400] ;  /* 0x0001000000067ab9 */ /* 0x000fe20000000a00 */
[----:B------:R-:W-:Y:S01]  /*0640*/  LOP3.LUT R12, R61, 0x1ffffff8, RZ, 0xc0, !PT ;  /* 0x1ffffff83d0c7812 */ /* 0x000fe200078ec0ff */
[----:B------:R-:W-:Y:S01]  /*0650*/  BSSY B0, `(.L_x_1028) ;  /* 0x0000041000007945 */ /* 0x000fe20003800000 */
[----:B------:R-:W-:-:S02]  /*0660*/  LOP3.LUT R14, R5, 0x3ffffff0, RZ, 0xc0, !PT ;  /* 0x3ffffff0050e7812 */ /* 0x000fc400078ec0ff */
[----:B------:R-:W-:Y:S02]  /*0670*/  CS2R R24, SRZ ;  /* 0x0000000000187805 */ /* 0x000fe4000001ff00 */
[----:B------:R-:W-:Y:S01]  /*0680*/  SHF.R.S32.HI R11, RZ, 0x4, R5 ;  /* 0x00000004ff0b7819 */ /* 0x000fe20000011405 */
[C---:B------:R-:W-:Y:S01]  /*0690*/  IMAD.IADD R12, R13.reuse, 0x1, -R12 ;  /* 0x000000010d0c7824 */ /* 0x040fe200078e0a0c */
[----:B------:R-:W-:Y:S01]  /*06a0*/  SHF.R.S32.HI R61, RZ, 0x3, R61 ;  /* 0x00000003ff3d7819 */ /* 0x000fe2000001143d */
[----:B------:R-:W-:Y:S01]  /*06b0*/  IMAD.IADD R14, R13, 0x1, -R14 ;  /* 0x000000010d0e7824 */ /* 0x000fe200078e0a0e */
[----:B------:R-:W-:Y:S02]  /*06c0*/  CS2R R22, SRZ ;  /* 0x0000000000167805 */ /* 0x000fe4000001ff00 */
[----:B------:R-:W-:Y:S02]  /*06d0*/  CS2R R26, SRZ ;  /* 0x00000000001a7805 */ /* 0x000fe4000001ff00 */
[----:B------:R-:W-:Y:S01]  /*06e0*/  SHF.L.U32 R54, R12, 0x3, RZ ;  /* 0x000000030c367819 */ /* 0x000fe200000006ff */
[----:B------:R-:W-:Y:S01]  /*06f0*/  IMAD.SHL.U32 R5, R14, 0x4, RZ ;  /* 0x000000040e057824 */ /* 0x000fe200078e00ff */
[----:B------:R-:W-:Y:S01]  /*0700*/  IADD3 R12, P0, P1, R4, R18, R21 ;  /* 0x00000012040c7210 */ /* 0x000fe2000791e015 */
[----:B------:R-:W-:Y:S01]  /*0710*/  IMAD R18, R10, UR10, RZ ;  /* 0x0000000a0a127c24 */ /* 0x000fe2000f8e02ff */
[----:B------:R-:W-:Y:S01]  /*0720*/  SHF.R.S32.HI R55, RZ, 0x1f, R54 ;  /* 0x0000001fff377819 */ /* 0x000fe20000011436 */
[----:B------:R-:W-:Y:S01]  /*0730*/  IMAD R11, R11, R0, R5 ;  /* 0x000000000b0b7224 */ /* 0x000fe200078e0205 */
[----:B------:R-:W-:Y:S01]  /*0740*/  IADD3.X R14, R16, R31, R15, P0, P1 ;  /* 0x0000001f100e7210 */ /* 0x000fe200007e240f */
[C---:B------:R-:W-:Y:S01]  /*0750*/  IMAD R18, R29.reuse, UR11, R18 ;  /* 0x0000000b1d127c24 */ /* 0x040fe2000f8e0212 */
[----:B------:R-:W-:Y:S01]  /*0760*/  CS2R R16, SRZ ;  /* 0x0000000000107805 */ /* 0x000fe2000001ff00 */
[----:B------:R-:W-:Y:S01]  /*0770*/  IMAD.WIDE.U32 R4, R29, UR10, R54 ;  /* 0x0000000a1d047c25 */ /* 0x000fe2000f8e0036 */
[----:B------:R-:W-:-:S02]  /*0780*/  IADD3 R9, P0, R11, R12, RZ ;  /* 0x0000000c0b097210 */ /* 0x000fc40007f1e0ff */
[----:B------:R-:W-:Y:S02]  /*0790*/  CS2R R12, SRZ ;  /* 0x00000000000c7805 */ /* 0x000fe4000001ff00 */
[----:B------:R-:W-:Y:S01]  /*07a0*/  CS2R R20, SRZ ;  /* 0x0000000000147805 */ /* 0x000fe2000001ff00 */
[----:B------:R-:W-:Y:S01]  /*07b0*/  IMAD R10, R10, UR12, RZ ;  /* 0x0000000c0a0a7c24 */ /* 0x000fe2000f8e02ff */
[----:B------:R-:W-:Y:S02]  /*07c0*/  IADD3 R32, P1, R8, R4, RZ ;  /* 0x0000000408207210 */ /* 0x000fe40007f3e0ff */
[----:B------:R-:W-:Y:S01]  /*07d0*/  LEA.HI.X.SX32 R8, R11, R14, 0x1, P0 ;  /* 0x0000000e0b087211 */ /* 0x000fe200000f0eff */
[----:B------:R-:W-:Y:S01]  /*07e0*/  IMAD.IADD R11, R6, 0x1, -R29 ;  /* 0x00000001060b7824 */ /* 0x000fe200078e0a1d */
[----:B------:R-:W-:Y:S01]  /*07f0*/  IADD3.X R33, R7, R5, R18, P1, !PT ;  /* 0x0000000507217210 */ /* 0x000fe20000ffe412 */
[----:B------:R-:W-:Y:S01]  /*0800*/  IMAD.WIDE.U32 R4, R29, UR12, R54 ;  /* 0x0000000c1d047c25 */ /* 0x000fe2000f8e0036 */
[----:B------:R-:W-:-:S02]  /*0810*/  LEA R52, P2, R9, UR6, 0x2 ;  /* 0x0000000609347c11 */ /* 0x000fc4000f8410ff */
[----:B------:R-:W-:Y:S02]  /*0820*/  CS2R R14, SRZ ;  /* 0x00000000000e7805 */ /* 0x000fe4000001ff00 */
[CC--:B------:R-:W-:Y:S01]  /*0830*/  ISETP.GE.AND P0, PT, R61.reuse, R11.reuse, PT ;  /* 0x0000000b3d00720c */ /* 0x0c0fe20003f06270 */
[----:B------:R-:W-:Y:S01]  /*0840*/  IMAD R7, R2, UR8, RZ ;  /* 0x0000000802077c24 */ /* 0x000fe2000f8e02ff */
[----:B------:R-:W-:Y:S01]  /*0850*/  IADD3 R6, R61, 0x20, RZ ;  /* 0x000000203d067810 */ /* 0x000fe20007ffe0ff */
[----:B------:R-:W-:Y:S01]  /*0860*/  IMAD R10, R29, UR13, R10 ;  /* 0x0000000d1d0a7c24 */ /* 0x000fe2000f8e020a */
[----:B------:R-:W-:Y:S01]  /*0870*/  IADD3 R56, P3, R56, R4, RZ ;  /* 0x0000000438387210 */ /* 0x000fe20007f7e0ff */
[C---:B------:R-:W-:Y:S01]  /*0880*/  IMAD R35, R28.reuse, UR9, R7 ;  /* 0x000000091c237c24 */ /* 0x040fe2000f8e0207 */
[----:B------:R-:W-:Y:S01]  /*0890*/  LEA.HI.X R53, R9, UR7, R8, 0x2, P2 ;  /* 0x0000000709357c11 */ /* 0x000fe200090f1408 */
[----:B------:R-:W-:Y:S01]  /*08a0*/  IMAD.WIDE.U32 R32, R28, UR8, R32 ;  /* 0x000000081c207c25 */ /* 0x000fe2000f8e0020 */
[----:B------:R-:W-:-:S02]  /*08b0*/  ISETP.GE.AND P1, PT, R6, R11, PT ;  /* 0x0000000b0600720c */ /* 0x000fc40003f26270 */
[----:B------:R-:W-:Y:S02]  /*08c0*/  CS2R R6, SRZ ;  /* 0x0000000000067805 */ /* 0x000fe4000001ff00 */
[----:B------:R-:W-:Y:S02]  /*08d0*/  IADD3.X R57, R3, R5, R10, P3, !PT ;  /* 0x0000000503397210 */ /* 0x000fe40001ffe40a */
[----:B------:R-:W-:Y:S02]  /*08e0*/  CS2R R4, SRZ ;  /* 0x0000000000047805 */ /* 0x000fe4000001ff00 */
[----:B------:R-:W-:Y:S02]  /*08f0*/  CS2R R8, SRZ ;  /* 0x0000000000087805 */ /* 0x000fe4000001ff00 */
[----:B------:R-:W-:Y:S02]  /*0900*/  CS2R R10, SRZ ;  /* 0x00000000000a7805 */ /* 0x000fe4000001ff00 */
[----:B------:R-:W-:-:S02]  /*0910*/  CS2R R18, SRZ ;  /* 0x0000000000127805 */ /* 0x000fc4000001ff00 */
[----:B------:R-:W-:Y:S01]  /*0920*/  SHF.R.S32.HI R60, RZ, 0x1f, R61 ;  /* 0x0000001fff3c7819 */ /* 0x000fe2000001143d */
[----:B------:R-:W-:Y:S02]  /*0930*/  VIADD R3, R54, 0x40 ;  /* 0x0000004036037836 */ /* 0x000fe40000000000 */
[----:B------:R-:W-:Y:S01]  /*0940*/  IMAD.IADD R35, R33, 0x1, R35 ;  /* 0x0000000121237824 */ /* 0x000fe200078e0223 */
[----:B------:R-:W-:Y:S06]  /*0950*/  @P0 BRA `(.L_x_1029) ;  /* 0x0000000000400947 */ /* 0x000fec0003800000 */
[----:B------:R-:W-:Y:S01]  /*0960*/  IMAD R38, R60, UR10, RZ ;  /* 0x0000000a3c267c24 */ /* 0x000fe2000f8e02ff */
[C---:B------:R-:W-:Y:S01]  /*0970*/  IADD3 R39, R54.reuse, 0x80, RZ ;  /* 0x0000008036277810 */ /* 0x040fe20007ffe0ff */
[----:B------:R-:W-:Y:S01]  /*0980*/  IMAD.MOV.U32 R34, RZ, RZ, R32 ;  /* 0x000000ffff227224 */ /* 0x000fe200078e0020 */
[----:B------:R-:W-:Y:S01]  /*0990*/  ULDC UR6, c[0x0][0x2d0] ;  /* 0x0000b40000067ab9 */ /* 0x000fe20000000800 */
[----:B------:R-:W-:Y:S01]  /*09a0*/  IMAD R31, R61, UR11, R38 ;  /* 0x0000000b3d1f7c24 */ /* 0x000fe2000f8e0226 */
[----:B------:R-:W-:Y:S01]  /*09b0*/  ISETP.GE.AND P4, PT, R39, UR6, PT ;  /* 0x0000000627007c0c */ /* 0x000fe2000bf86270 */
[----:B------:R-:W-:Y:S01]  /*09c0*/  IMAD.WIDE.U32 R36, R61, UR10, R34 ;  /* 0x0000000a3d247c25 */ /* 0x000fe2000f8e0022 */
[----:B------:R-:W-:Y:S01]  /*09d0*/  ISETP.GE.AND P2, PT, R54, UR6, PT ;  /* 0x0000000636007c0c */ /* 0x000fe2000bf46270 */
[----:B------:R-:W-:Y:S01]  /*09e0*/  ULDC.64 UR8, c[0x0][0x3e0] ;  /* 0x0000f80000087ab9 */ /* 0x000fe20000000a00 */
[----:B------:R-:W-:Y:S01]  /*09f0*/  ISETP.GE.AND P3, PT, R3, UR6, PT ;  /* 0x0000000603007c0c */ /* 0x000fe2000bf66270 */
[----:B------:R-:W-:Y:S01]  /*0a00*/  IMAD.IADD R31, R37, 0x1, R31 ;  /* 0x00000001251f7824 */ /* 0x000fe200078e021f */
[----:B------:R-:W-:-:S04]  /*0a10*/  LEA R38, P5, R36, UR8, 0x1 ;  /* 0x0000000824267c11 */ /* 0x000fc8000f8a08ff */
[----:B------:R-:W-:-:S05]  /*0a20*/  LEA.HI.X R39, R36, UR9, R31, 0x1, P5 ;  /* 0x0000000924277c11 */ /* 0x000fca000a8f0c1f */
[----:B------:R0:W5:Y:S04]  /*0a30*/  @!P2 LDG.E.128 R4, desc[UR4][R38.64] ;  /* 0x000000042604a981 */ /* 0x000168000c1e1d00 */
[----:B------:R0:W5:Y:S04]  /*0a40*/  @!P3 LDG.E.128 R8, desc[UR4][R38.64+0x80] ;  /* 0x000080042608b981 */ /* 0x000168000c1e1d00 */
[----:B------:R0:W5:Y:S02]  /*0a50*/  @!P4 LDG.E.128 R20, desc[UR4][R38.64+0x100] ;  /* 0x000100042614c981 */ /* 0x000164000c1e1d00 */
.L_x_1029:
[----:B------:R-:W-:Y:S05]  /*0a60*/  BSYNC B0 ;  /* 0x0000000000007941 */ /* 0x000fea0003800000 */
.L_x_1028:
[----:B------:R-:W-:Y:S04]  /*0a70*/  BSSY B0, `(.L_x_1030) ;  /* 0x0000014000007945 */ /* 0x000fe80003800000 */
[----:B------:R-:W-:Y:S05]  /*0a80*/  @P1 BRA `(.L_x_1031) ;  /* 0x0000000000481947 */ /* 0x000fea0003800000 */
[----:B------:R-:W-:Y:S01]  /*0a90*/  IADD3 R31, P2, R61, 0x20, RZ ;  /* 0x000000203d1f7810 */ /* 0x000fe20007f5e0ff */
[----:B------:R-:W-:Y:S01]  /*0aa0*/  VIADD R36, R54, 0x80 ;  /* 0x0000008036247836 */ /* 0x000fe20000000000 */
[----:B------:R-:W-:Y:S01]  /*0ab0*/  ULDC UR6, c[0x0][0x2d0] ;  /* 0x0000b40000067ab9 */ /* 0x000fe20000000800 */
[----:B------:R-:W-:Y:S01]  /*0ac0*/  ULDC.64 UR8, c[0x0][0x3e0] ;  /* 0x0000f80000087ab9 */ /* 0x000fe20000000a00 */
[----:B------:R-:W-:Y:S02]  /*0ad0*/  IADD3.X R33, RZ, R60, RZ, P2, !PT ;  /* 0x0000003cff217210 */ /* 0x000fe400017fe4ff */
[----:B------:R-:W-:Y:S02]  /*0ae0*/  ISETP.GE.AND P5, PT, R36, UR6, PT ;  /* 0x0000000624007c0c */ /* 0x000fe4000bfa6270 */
[----:B------:R-:W-:Y:S01]  /*0af0*/  ISETP.GE.AND P3, PT, R54, UR6, PT ;  /* 0x0000000636007c0c */ /* 0x000fe2000bf66270 */
[----:B------:R-:W-:Y:S01]  /*0b00*/  IMAD R34, R33, UR10, RZ ;  /* 0x0000000a21227c24 */ /* 0x000fe2000f8e02ff */
[----:B------:R-:W-:Y:S01]  /*0b10*/  ISETP.GE.AND P4, PT, R3, UR6, PT ;  /* 0x0000000603007c0c */ /* 0x000fe2000bf86270 */
[----:B------:R-:W-:-:S02]  /*0b20*/  IMAD.MOV.U32 R33, RZ, RZ, R35 ;  /* 0x000000ffff217224 */ /* 0x000fc400078e0023 */
[----:B------:R-:W-:-:S04]  /*0b30*/  IMAD.WIDE.U32 R32, R31, UR10, R32 ;  /* 0x0000000a1f207c25 */ /* 0x000fc8000f8e0020 */
[----:B------:R-:W-:Y:S01]  /*0b40*/  IMAD R31, R31, UR11, R34 ;  /* 0x0000000b1f1f7c24 */ /* 0x000fe2000f8e0222 */
[----:B------:R-:W-:-:S04]  /*0b50*/  LEA R34, P2, R32, UR8, 0x1 ;  /* 0x0000000820227c11 */ /* 0x000fc8000f8408ff */
[----:B------:R-:W-:-:S04]  /*0b60*/  IADD3 R31, R33, R31, RZ ;  /* 0x0000001f211f7210 */ /* 0x000fc80007ffe0ff */
[----:B------:R-:W-:-:S05]  /*0b70*/  LEA.HI.X R35, R32, UR9, R31, 0x1, P2 ;  /* 0x0000000920237c11 */ /* 0x000fca00090f0c1f */
[----:B------:R1:W5:Y:S04]  /*0b80*/  @!P3 LDG.E.128 R12, desc[UR4][R34.64] ;  /* 0x00000004220cb981 */ /* 0x000368000c1e1d00 */
[----:B------:R1:W5:Y:S04]  /*0b90*/  @!P4 LDG.E.128 R16, desc[UR4][R34.64+0x80] ;  /* 0x000080042210c981 */ /* 0x000368000c1e1d00 */
[----:B------:R1:W5:Y:S02]  /*0ba0*/  @!P5 LDG.E.128 R24, desc[UR4][R34.64+0x100] ;  /* 0x000100042218d981 */ /* 0x000364000c1e1d00 */
.L_x_1031:
[----:B------:R-:W-:Y:S05]  /*0bb0*/  BSYNC B0 ;  /* 0x0000000000007941 */ /* 0x000fea0003800000 */
.L_x_1030:
[----:B------:R-:W-:Y:S01]  /*0bc0*/  ULDC.64 UR6, c[0x0][0x2a0] ;  /* 0x0000a80000067ab9 */ /* 0x000fe20000000a00 */
[----:B------:R-:W-:Y:S01]  /*0bd0*/  BSSY B0, `(.L_x_1032) ;  /* 0x000001e000007945 */ /* 0x000fe20003800000 */
[----:B------:R-:W-:Y:S01]  /*0be0*/  IMAD R31, R2, UR6, RZ ;  /* 0x00000006021f7c24 */ /* 0x000fe2000f8e02ff */
[----:B------:R-:W-:Y:S01]  /*0bf0*/  CS2R R32, SRZ ;  /* 0x0000000000207805 */ /* 0x000fe2000001ff00 */
[C---:B------:R-:W-:Y:S01]  /*0c00*/  IMAD.WIDE.U32 R56, R28.reuse, UR6, R56 ;  /* 0x000000061c387c25 */ /* 0x040fe2000f8e0038 */
[----:B-1----:R-:W-:Y:S02]  /*0c10*/  CS2R R34, SRZ ;  /* 0x0000000000227805 */ /* 0x002fe4000001ff00 */
[----:B------:R-:W-:Y:S02]  /*0c20*/  CS2R R36, SRZ ;  /* 0x0000000000247805 */ /* 0x000fe4000001ff00 */
[----:B0-----:R-:W-:Y:S01]  /*0c30*/  CS2R R38, SRZ ;  /* 0x0000000000267805 */ /* 0x001fe2000001ff00 */
[----:B------:R-:W-:-:S02]  /*0c40*/  IMAD R59, R28, UR7, R31 ;  /* 0x000000071c3b7c24 */ /* 0x000fc4000f8e021f */
[----:B------:R-:W-:Y:S01]  /*0c50*/  IMAD.IADD R2, R29, 0x1, R30 ;  /* 0x000000011d027824 */ /* 0x000fe200078e021e */
[----:B------:R-:W-:Y:S02]  /*0c60*/  CS2R R28, SRZ ;  /* 0x00000000001c7805 */ /* 0x000fe4000001ff00 */
[----:B------:R-:W-:Y:S01]  /*0c70*/  CS2R R30, SRZ ;  /* 0x00000000001e7805 */ /* 0x000fe2000001ff00 */
[----:B------:R-:W-:Y:S01]  /*0c80*/  IMAD.MOV.U32 R44, RZ, RZ, RZ ;  /* 0x000000ffff2c7224 */ /* 0x000fe200078e00ff */
[----:B------:R-:W-:Y:S01]  /*0c90*/  IADD3 R59, R57, R59, RZ ;  /* 0x0000003b393b7210 */ /* 0x000fe20007ffe0ff */
[----:B------:R-:W-:Y:S06]  /*0ca0*/  @P0 BRA `(.L_x_1033) ;  /* 0x0000000000400947 */ /* 0x000fec0003800000 */
[----:B------:R-:W-:Y:S01]  /*0cb0*/  IMAD R42, R60, UR12, RZ ;  /* 0x0000000c3c2a7c24 */ /* 0x000fe2000f8e02ff */
[----:B------:R-:W-:Y:S01]  /*0cc0*/  ULDC UR8, c[0x0][0x2d0] ;  /* 0x0000b40000087ab9 */ /* 0x000fe20000000800 */
[C---:B------:R-:W-:Y:S01]  /*0cd0*/  VIADD R45, R54.reuse, 0x80 ;  /* 0x00000080362d7836 */ /* 0x040fe20000000000 */
[----:B------:R-:W-:Y:S01]  /*0ce0*/  ISETP.GE.AND P2, PT, R54, UR8, PT ;  /* 0x0000000836007c0c */ /* 0x000fe2000bf46270 */
[----:B------:R-:W-:Y:S01]  /*0cf0*/  IMAD.MOV.U32 R58, RZ, RZ, R56 ;  /* 0x000000ffff3a7224 */ /* 0x000fe200078e0038 */
[----:B------:R-:W-:Y:S01]  /*0d00*/  ISETP.GE.AND P3, PT, R3, UR8, PT ;  /* 0x0000000803007c0c */ /* 0x000fe2000bf66270 */
[----:B------:R-:W-:Y:S01]  /*0d10*/  IMAD R43, R61, UR13, R42 ;  /* 0x0000000d3d2b7c24 */ /* 0x000fe2000f8e022a */
[----:B------:R-:W-:Y:S01]  /*0d20*/  ISETP.GE.AND P4, PT, R45, UR8, PT ;  /* 0x000000082d007c0c */ /* 0x000fe2000bf86270 */
[----:B------:R-:W-:Y:S01]  /*0d30*/  IMAD.WIDE.U32 R40, R61, UR12, R58 ;  /* 0x0000000c3d287c25 */ /* 0x000fe2000f8e003a */
[----:B------:R-:W-:-:S04]  /*0d40*/  ULDC.64 UR6, c[0x0][0x280] ;  /* 0x0000a00000067ab9 */ /* 0x000fc80000000a00 */
[----:B------:R-:W-:Y:S02]  /*0d50*/  IADD3 R41, R41, R43, RZ ;  /* 0x0000002b29297210 */ /* 0x000fe40007ffe0ff */
[----:B------:R-:W-:-:S04]  /*0d60*/  LEA R42, P0, R40, UR6, 0x1 ;  /* 0x00000006282a7c11 */ /* 0x000fc8000f8008ff */
[----:B------:R-:W-:-:S05]  /*0d70*/  LEA.HI.X R43, R40, UR7, R41, 0x1, P0 ;  /* 0x00000007282b7c11 */ /* 0x000fca00080f0c29 */
[----:B------:R0:W5:Y:S04]  /*0d80*/  @!P2 LDG.E.128 R28, desc[UR4][R42.64] ;  /* 0x000000042a1ca981 */ /* 0x000168000c1e1d00 */
[----:B------:R0:W5:Y:S04]  /*0d90*/  @!P3 LDG.E.128 R32, desc[UR4][R42.64+0x80] ;  /* 0x000080042a20b981 */ /* 0x000168000c1e1d00 */
[----:B------:R0:W5:Y:S02]  /*0da0*/  @!P4 LDG.E.128 R36, desc[UR4][R42.64+0x100] ;  /* 0x000100042a24c981 */ /* 0x000164000c1e1d00 */
.L_x_1033:
[----:B------:R-:W-:Y:S05]  /*0db0*/  BSYNC B0 ;  /* 0x0000000000007941 */ /* 0x000fea0003800000 */
.L_x_1032:
[----:B------:R-:W-:Y:S01]  /*0dc0*/  BSSY B0, `(.L_x_1034) ;  /* 0x000001a000007945 */ /* 0x000fe20003800000 */
[----:B------:R-:W-:Y:S02]  /*0dd0*/  CS2R R40, SRZ ;  /* 0x0000000000287805 */ /* 0x000fe4000001ff00 */
[----:B0-----:R-:W-:Y:S01]  /*0de0*/  CS2R R42, SRZ ;  /* 0x00000000002a7805 */ /* 0x001fe2000001ff00 */
[----:B------:R-:W-:Y:S01]  /*0df0*/  IMAD.MOV.U32 R45, RZ, RZ, RZ ;  /* 0x000000ffff2d7224 */ /* 0x000fe200078e00ff */
[----:B------:R-:W-:Y:S02]  /*0e00*/  CS2R R46, SRZ ;  /* 0x00000000002e7805 */ /* 0x000fe4000001ff00 */
[----:B------:R-:W-:Y:S02]  /*0e10*/  CS2R R48, SRZ ;  /* 0x0000000000307805 */ /* 0x000fe4000001ff00 */
[----:B------:R-:W-:Y:S01]  /*0e20*/  CS2R R50, SRZ ;  /* 0x0000000000327805 */ /* 0x000fe2000001ff00 */
[----:B------:R-:W-:Y:S06]  /*0e30*/  @P1 BRA `(.L_x_1035) ;  /* 0x0000000000481947 */ /* 0x000fec0003800000 */
[----:B------:R-:W-:Y:S01]  /*0e40*/  IADD3 R55, P0, R61, 0x20, RZ ;  /* 0x000000203d377810 */ /* 0x000fe20007f1e0ff */
[----:B------:R-:W-:Y:S01]  /*0e50*/  ULDC UR6, c[0x0][0x2d0] ;  /* 0x0000b40000067ab9 */ /* 0x000fe20000000800 */
[----:B------:R-:W-:Y:S02]  /*0e60*/  MOV R58, R56 ;  /* 0x00000038003a7202 */ /* 0x000fe40000000f00 */
[C---:B------:R-:W-:Y:S01]  /*0e70*/  ISETP.GE.AND P1, PT, R54.reuse, UR6, PT ;  /* 0x0000000636007c0c */ /* 0x040fe2000bf26270 */
[----:B------:R-:W-:Y:S01]  /*0e80*/  IMAD.X R57, RZ, RZ, R60, P0 ;  /* 0x000000ffff397224 */ /* 0x000fe200000e063c */
[----:B------:R-:W-:Y:S01]  /*0e90*/  ISETP.GE.AND P2, PT, R3, UR6, PT ;  /* 0x0000000603007c0c */ /* 0x000fe2000bf46270 */
[----:B------:R-:W-:Y:S02]  /*0ea0*/  VIADD R54, R54, 0x80 ;  /* 0x0000008036367836 */ /* 0x000fe40000000000 */
[----:B------:R-:W-:Y:S02]  /*0eb0*/  IMAD R56, R57, UR12, RZ ;  /* 0x0000000c39387c24 */ /* 0x000fe4000f8e02ff */
[----:B------:R-:W-:Y:S01]  /*0ec0*/  IMAD.WIDE.U32 R58, R55, UR12, R58 ;  /* 0x0000000c373a7c25 */ /* 0x000fe2000f8e003a */
[----:B------:R-:W-:Y:S01]  /*0ed0*/  ISETP.GE.AND P3, PT, R54, UR6, PT ;  /* 0x0000000636007c0c */ /* 0x000fe2000bf66270 */
[----:B------:R-:W-:-:S02]  /*0ee0*/  ULDC.64 UR6, c[0x0][0x280] ;  /* 0x0000a00000067ab9 */ /* 0x000fc40000000a00 */
[----:B------:R-:W-:Y:S01]  /*0ef0*/  IMAD R55, R55, UR13, R56 ;  /* 0x0000000d37377c24 */ /* 0x000fe2000f8e0238 */
[----:B------:R-:W-:-:S04]  /*0f00*/  LEA R54, P0, R58, UR6, 0x1 ;  /* 0x000000063a367c11 */ /* 0x000fc8000f8008ff */
[----:B------:R-:W-:-:S04]  /*0f10*/  IADD3 R3, R59, R55, RZ ;  /* 0x000000373b037210 */ /* 0x000fc80007ffe0ff */
[----:B------:R-:W-:-:S05]  /*0f20*/  LEA.HI.X R55, R58, UR7, R3, 0x1, P0 ;  /* 0x000000073a377c11 */ /* 0x000fca00080f0c03 */
[----:B------:R0:W5:Y:S04]  /*0f30*/  @!P1 LDG.E.128 R40, desc[UR4][R54.64] ;  /* 0x0000000436289981 */ /* 0x000168000c1e1d00 */
[----:B------:R0:W5:Y:S04]  /*0f40*/  @!P2 LDG.E.128 R48, desc[UR4][R54.64+0x80] ;  /* 0x000080043630a981 */ /* 0x000168000c1e1d00 */
[----:B------:R0:W5:Y:S02]  /*0f50*/  @!P3 LDG.E.128 R44, desc[UR4][R54.64+0x100] ;  /* 0x00010004362cb981 */ /* 0x000164000c1e1d00 */
.L_x_1035:
[----:B------:R-:W-:Y:S05]  /*0f60*/  BSYNC B0 ;  /* 0x0000000000007941 */ /* 0x000fea0003800000 */
.L_x_1034:
[----:B-----5:R-:W-:Y:S01]  /*0f70*/  LOP3.LUT R3, R4, 0xffff0000, RZ, 0xc0, !PT ;  /* 0xffff000004037812 */ /* 0x020fe200078ec0ff */
[----:B------:R-:W-:Y:S01]  /*0f80*/  IMAD.U32 R56, R30, 0x10000, RZ ;  /* 0x000100001e387824 */ /* 0x000fe200078e00ff */
[----:B0-----:R-:W-:Y:S01]  /*0f90*/  LOP3.LUT R54, R28, 0xffff0000, RZ, 0xc0, !PT ;  /* 0xffff00001c367812 */ /* 0x001fe200078ec0ff */
[----:B------:R-:W-:Y:S01]  /*0fa0*/  ULDC.64 UR6, c[0x0][0x478] ;  /* 0x00011e0000067ab9 */ /* 0x000fe20000000a00 */
[C---:B------:R-:W-:Y:S02]  /*0fb0*/  LOP3.LUT R57, R12.reuse, 0xffff0000, RZ, 0xc0, !PT ;  /* 0xffff00000c397812 */ /* 0x040fe400078ec0ff */
[----:B------:R-:W-:Y:S01]  /*0fc0*/  SHF.L.U32 R12, R12, 0x10, RZ ;  /* 0x000000100c0c7819 */ /* 0x000fe200000006ff */
[----:B------:R-:W-:Y:S01]  /*0fd0*/  FMUL.FTZ R54, R3, R54 ;  /* 0x0000003603367220 */ /* 0x000fe20000410000 */
[----:B------:R-:W-:Y:S01]  /*0fe0*/  IMAD.U32 R3, R4, 0x10000, RZ ;  /* 0x0001000004037824 */ /* 0x000fe200078e00ff */
[----:B------:R-:W-:Y:S02]  /*0ff0*/  SHF.L.U32 R4, R28, 0x10, RZ ;  /* 0x000000101c047819 */ /* 0x000fe400000006ff */
[----:B------:R-:W-:-:S03]  /*1000*/  SHF.L.U32 R28, R29, 0x10, RZ ;  /* 0x000000101d1c7819 */ /* 0x000fc600000006ff */
[----:B------:R-:W-:Y:S01]  /*1010*/  FFMA.FTZ R54, R3, R4, R54 ;  /* 0x0000000403367223 */ /* 0x000fe20000010036 */
[C---:B------:R-:W-:Y:S01]  /*1020*/  IMAD.U32 R3, R5.reuse, 0x10000, RZ ;  /* 0x0001000005037824 */ /* 0x040fe200078e00ff */
[----:B------:R-:W-:Y:S02]  /*1030*/  LOP3.LUT R4, R5, 0xffff0000, RZ, 0xc0, !PT ;  /* 0xffff000005047812 */ /* 0x000fe400078ec0ff */
[----:B------:R-:W-:Y:S01]  /*1040*/  LOP3.LUT R5, R29, 0xffff0000, RZ, 0xc0, !PT ;  /* 0xffff00001d057812 */ /* 0x000fe200078ec0ff */
[----:B------:R-:W-:Y:S01]  /*1050*/  FFMA.FTZ R55, R3, R28, R54 ;  /* 0x0000001c03377223 */ /* 0x000fe20000010036 */
[C---:B------:R-:W-:Y:S01]  /*1060*/  IMAD.U32 R3, R6.reuse, 0x10000, RZ ;  /* 0x0001000006037824 */ /* 0x040fe200078e00ff */
[----:B------:R-:W-:Y:S02]  /*1070*/  LOP3.LUT R28, R6, 0xffff0000, RZ, 0xc0, !PT ;  /* 0xffff0000061c7812 */ /* 0x000fe400078ec0ff */
[----:B------:R-:W-:Y:S01]  /*1080*/  FFMA.FTZ R4, R4, R5, R55 ;  /* 0x0000000504047223 */ /* 0x000fe20000010037 */
[C---:B------:R-:W-:Y:S01]  /*1090*/  SHF.L.U32 R29, R7.reuse, 0x10, RZ ;  /* 0x00000010071d7819 */ /* 0x040fe200000006ff */
[----:B------:R-:W-:Y:S01]  /*10a0*/  IMAD.U32 R5, R8, 0x10000, RZ ;  /* 0x0001000008057824 */ /* 0x000fe200078e00ff */
[----:B------:R-:W-:Y:S01]  /*10b0*/  LOP3.LUT R6, R7, 0xffff0000, RZ, 0xc0, !PT ;  /* 0xffff000007067812 */ /* 0x000fe200078ec0ff */
[----:B------:R-:W-:Y:S01]  /*10c0*/  FFMA.FTZ R55, R3, R56, R4 ;  /* 0x0000003803377223 */ /* 0x000fe20000010004 */
[----:B------:R-:W-:Y:S01]  /*10d0*/  LOP3.LUT R7, R30, 0xffff0000, RZ, 0xc0, !PT ;  /* 0xffff00001e077812 */ /* 0x000fe200078ec0ff */
[----:B------:R-:W-:Y:S01]  /*10e0*/  IMAD.U32 R30, R32, 0x10000, RZ ;  /* 0x00010000201e7824 */ /* 0x000fe200078e00ff */
[----:B------:R-:W-:-:S02]  /*10f0*/  SHF.L.U32 R54, R31, 0x10, RZ ;  /* 0x000000101f367819 */ /* 0x000fc400000006ff */
[----:B------:R-:W-:Y:S01]  /*1100*/  LOP3.LUT R31, R31, 0xffff0000, RZ, 0xc0, !PT ;  /* 0xffff00001f1f7812 */ /* 0x000fe200078ec0ff */
[----:B------:R-:W-:Y:S01]  /*1110*/  FFMA.FTZ R56, R28, R7, R55 ;  /* 0x000000071c387223 */ /* 0x000fe20000010037 */
[----:B------:R-:W-:Y:S02]  /*1120*/  LOP3.LUT R4, R8, 0xffff0000, RZ, 0xc0, !PT ;  /* 0xffff000008047812 */ /* 0x000fe400078ec0ff */
[----:B------:R-:W-:Y:S01]  /*1130*/  LOP3.LUT R7, R32, 0xffff0000, RZ, 0xc0, !PT ;  /* 0xffff000020077812 */ /* 0x000fe200078ec0ff */
[----:B------:R-:W-:Y:S01]  /*1140*/  FFMA.FTZ R55, R29, R54, R56 ;  /* 0x000000361d377223 */ /* 0x000fe20000010038 */
[----:B------:R-:W-:Y:S01]  /*1150*/  LOP3.LUT R56, R40, 0xffff0000, RZ, 0xc0, !PT ;  /* 0xffff000028387812 */ /* 0x000fe200078ec0ff */
[----:B------:R-:W-:Y:S01]  /*1160*/  IMAD.U32 R54, R10, 0x10000, RZ ;  /* 0x000100000a367824 */ /* 0x000fe200078e00ff */
[----:B------:R-:W-:Y:S01]  /*1170*/  SHF.L.U32 R3, R9, 0x10, RZ ;  /* 0x0000001009037819 */ /* 0x000fe200000006ff */
[----:B------:R-:W-:Y:S01]  /*1180*/  FFMA.FTZ R6, R6, R31, R55 ;  /* 0x0000001f06067223 */ /* 0x000fe20000010037 */
[----:B------:R-:W-:Y:S01]  /*1190*/  SHF.L.U32 R28, R33, 0x10, RZ ;  /* 0x00000010211c7819 */ /* 0x000fe200000006ff */
[----:B------:R-:W-:Y:S01]  /*11a0*/  FMUL.FTZ R56, R56, R57 ;  /* 0x0000003938387220 */ /* 0x000fe20000410000 */
[----:B------:R-:W-:Y:S01]  /*11b0*/  IMAD.U32 R57, R40, 0x10000, RZ ;  /* 0x0001000028397824 */ /* 0x000fe200078e00ff */
[----:B------:R-:W-:Y:S01]  /*11c0*/  SHF.L.U32 R40, R13, 0x10, RZ ;  /* 0x000000100d287819 */ /* 0x000fe200000006ff */
[----:B------:R-:W-:Y:S01]  /*11d0*/  FFMA.FTZ R5, R5, R30, R6 ;  /* 0x0000001e05057223 */ /* 0x000fe20000010006 */
[----:B------:R-:W-:Y:S01]  /*11e0*/  LOP3.LUT R13, R13, 0xffff0000, RZ, 0xc0, !PT ;  /* 0xffff00000d0d7812 */ /* 0x000fe200078ec0ff */
[----:B------:R-:W-:Y:S01]  /*11f0*/  FFMA.FTZ R12, R57, R12, R56 ;  /* 0x0000000c390c7223 */ /* 0x000fe20000010038 */
[C---:B------:R-:W-:Y:S01]  /*1200*/  IMAD.U32 R57, R41.reuse, 0x10000, RZ ;  /* 0x0001000029397824 */ /* 0x040fe200078e00ff */
[----:B------:R-:W-:Y:S01]  /*1210*/  LOP3.LUT R41, R41, 0xffff0000, RZ, 0xc0, !PT ;  /* 0xffff000029297812 */ /* 0x000fe200078ec0ff */
[----:B------:R-:W-:Y:S01]  /*1220*/  FFMA.FTZ R4, R4, R7, R5 ;  /* 0x0000000704047223 */ /* 0x000fe20000010005 */
[----:B------:R-:W-:Y:S01]  /*1230*/  SHF.L.U32 R6, R16, 0x10, RZ ;  /* 0x0000001010067819 */ /* 0x000fe200000006ff */
[----:B------:R-:W-:Y:S01]  /*1240*/  FFMA.FTZ R12, R57, R40, R12 ;  /* 0x00000028390c7223 */ /* 0x000fe2000001000c */
[C---:B------:R-:W-:Y:S01]  /*1250*/  SHF.L.U32 R40, R14.reuse, 0x10, RZ ;  /* 0x000000100e287819 */ /* 0x040fe200000006ff */
[----:B------:R-:W-:Y:S01]  /*1260*/  FFMA.FTZ R3, R3, R28, R4 ;  /* 0x0000001c03037223 */ /* 0x000fe20000010004 */
[----:B------:R-:W-:Y:S01]  /*1270*/  LOP3.LUT R14, R14, 0xffff0000, RZ, 0xc0, !PT ;  /* 0xffff00000e0e7812 */ /* 0x000fe200078ec0ff */
[----:B------:R-:W-:Y:S01]  /*1280*/  FFMA.FTZ R12, R41, R13, R12 ;  /* 0x0000000d290c7223 */ /* 0x000fe2000001000c */
[----:B------:R-:W-:Y:S01]  /*1290*/  IMAD.U32 R13, R42, 0x10000, RZ ;  /* 0x000100002a0d7824 */ /* 0x000fe200078e00ff */
[----:B------:R-:W-:Y:S01]  /*12a0*/  LOP3.LUT R5, R48, 0xffff0000, RZ, 0xc0, !PT ;  /* 0xffff000030057812 */ /* 0x000fe200078ec0ff */
[----:B------:R-:W-:Y:S01]  /*12b0*/  IMAD.U32 R4, R49, 0x10000, RZ ;  /* 0x0001000031047824 */ /* 0x000fe200078e00ff */
[----:B------:R-:W-:Y:S01]  /*12c0*/  LOP3.LUT R7, R16, 0xffff0000, RZ, 0xc0, !PT ;  /* 0xffff000010077812 */ /* 0x000fe200078ec0ff */
[----:B------:R-:W-:Y:S01]  /*12d0*/  FFMA.FTZ R12, R13, R40, R12 ;  /* 0x000000280d0c7223 */ /* 0x000fe2000001000c */
[----:B------:R-:W-:-:S02]  /*12e0*/  LOP3.LUT R13, R42, 0xffff0000, RZ, 0xc0, !PT ;  /* 0xffff00002a0d7812 */ /* 0x000fc400078ec0ff */
[----:B------:R-:W-:Y:S02]  /*12f0*/  LOP3.LUT R8, R9, 0xffff0000, RZ, 0xc0, !PT ;  /* 0xffff000009087812 */ /* 0x000fe400078ec0ff */
[----:B------:R-:W-:Y:S01]  /*1300*/  LOP3.LUT R33, R33, 0xffff0000, RZ, 0xc0, !PT ;  /* 0xffff000021217812 */ /* 0x000fe200078ec0ff */
[----:B------:R-:W-:Y:S01]  /*1310*/  FFMA.FTZ R12, R13, R14, R12 ;  /* 0x0000000e0d0c7223 */ /* 0x000fe2000001000c */
[----:B------:R-:W-:Y:S01]  /*1320*/  SHF.L.U32 R14, R15, 0x10, RZ ;  /* 0x000000100f0e7819 */ /* 0x000fe200000006ff */
[C---:B------:R-:W-:Y:S01]  /*1330*/  IMAD.U32 R13, R43.reuse, 0x10000, RZ ;  /* 0x000100002b0d7824 */ /* 0x040fe200078e00ff */
[----:B------:R-:W-:Y:S01]  /*1340*/  LOP3.LUT R43, R43, 0xffff0000, RZ, 0xc0, !PT ;  /* 0xffff00002b2b7812 */ /* 0x000fe200078ec0ff */
[----:B------:R-:W-:Y:S01]  /*1350*/  FFMA.FTZ R3, R8, R33, R3 ;  /* 0x0000002108037223 */ /* 0x000fe20000010003 */
[----:B------:R-:W-:Y:S01]  /*1360*/  LOP3.LUT R15, R15, 0xffff0000, RZ, 0xc0, !PT ;  /* 0xffff00000f0f7812 */ /* 0x000fe200078ec0ff */
[----:B------:R-:W-:Y:S01]  /*1370*/  FFMA.FTZ R12, R13, R14, R12 ;  /* 0x0000000e0d0c7223 */ /* 0x000fe2000001000c */
[----:B------:R-:W-:Y:S01]  /*1380*/  IMAD.U32 R13, R48, 0x10000, RZ ;  /* 0x00010000300d7824 */ /* 0x000fe200078e00ff */
[----:B------:R-:W-:Y:S01]  /*1390*/  LOP3.LUT R9, R10, 0xffff0000, RZ, 0xc0, !PT ;  /* 0xffff00000a097812 */ /* 0x000fe200078ec0ff */
[----:B------:R-:W-:-:S02]  /*13a0*/  IMAD.U32 R14, R38, 0x10000, RZ ;  /* 0x00010000260e7824 */ /* 0x000fc400078e00ff */
[----:B------:R-:W-:Y:S01]  /*13b0*/  FFMA.FTZ R12, R43, R15, R12 ;  /* 0x0000000f2b0c7223 */ /* 0x000fe2000001000c */
[C---:B------:R-:W-:Y:S02]  /*13c0*/  SHF.L.U32 R29, R11.reuse, 0x10, RZ ;  /* 0x000000100b1d7819 */ /* 0x040fe400000006ff */
[----:B------:R-:W-:Y:S01]  /*13d0*/  LOP3.LUT R10, R11, 0xffff0000, RZ, 0xc0, !PT ;  /* 0xffff00000b0a7812 */ /* 0x000fe200078ec0ff */
[----:B------:R-:W-:Y:S01]  /*13e0*/  FFMA.FTZ R6, R13, R6, R12 ;  /* 0x000000060d067223 */ /* 0x000fe2000001000c */
[----:B------:R-:W-:Y:S01]  /*13f0*/  SHF.L.U32 R12, R17, 0x10, RZ ;  /* 0x00000010110c7819 */ /* 0x000fe200000006ff */
[----:B------:R-:W-:Y:S01]  /*1400*/  IMAD.U32 R11, R34, 0x10000, RZ ;  /* 0x00010000220b7824 */ /* 0x000fe200078e00ff */
[----:B------:R-:W-:Y:S01]  /*1410*/  LOP3.LUT R49, R49, 0xffff0000, RZ, 0xc0, !PT ;  /* 0xffff000031317812 */ /* 0x000fe200078ec0ff */
[----:B------:R-:W-:Y:S01]  /*1420*/  FFMA.FTZ R5, R5, R7, R6 ;  /* 0x0000000705057223 */ /* 0x000fe20000010006 */
[----:B------:R-:W-:Y:S01]  /*1430*/  LOP3.LUT R16, R17, 0xffff0000, RZ, 0xc0, !PT ;  /* 0xffff000011107812 */ /* 0x000fe200078ec0ff */
[----:B------:R-:W-:Y:S01]  /*1440*/  FFMA.FTZ R54, R54, R11, R3 ;  /* 0x0000000b36367223 */ /* 0x000fe20000010003 */
[----:B------:R-:W-:Y:S01]  /*1450*/  LOP3.LUT R32, R34, 0xffff0000, RZ, 0xc0, !PT ;  /* 0xffff000022207812 */ /* 0x000fe200078ec0ff */
[----:B------:R-:W-:Y:S01]  /*1460*/  FFMA.FTZ R4, R4, R12, R5 ;  /* 0x0000000c04047223 */ /* 0x000fe20000010005 */
[----:B------:R-:W-:Y:S01]  /*1470*/  SHF.L.U32 R34, R35, 0x10, RZ ;  /* 0x0000001023227819 */ /* 0x000fe200000006ff */
[C---:B------:R-:W-:Y:S01]  /*1480*/  IMAD.U32 R5, R50.reuse, 0x10000, RZ ;  /* 0x0001000032057824 */ /* 0x040fe200078e00ff */
[----:B------:R-:W-:Y:S01]  /*1490*/  LOP3.LUT R11, R50, 0xffff0000, RZ, 0xc0, !PT ;  /* 0xffff0000320b7812 */ /* 0x000fe200078ec0ff */
[----:B------:R-:W-:Y:S01]  /*14a0*/  FFMA.FTZ R4, R49, R16, R4 ;  /* 0x0000001031047223 */ /* 0x000fe20000010004 */
[----:B------:R-:W-:-:S02]  /*14b0*/  IMAD.U32 R6, R18, 0x10000, RZ ;  /* 0x0001000012067824 */ /* 0x000fc400078e00ff */
[----:B------:R-:W-:Y:S01]  /*14c0*/  FFMA.FTZ R32, R9, R32, R54 ;  /* 0x0000002009207223 */ /* 0x000fe20000010036 */
[----:B------:R-:W-:Y:S01]  /*14d0*/  LOP3.LUT R9, R18, 0xffff0000, RZ, 0xc0, !PT ;  /* 0xffff000012097812 */ /* 0x000fe200078ec0ff */
[----:B------:R-:W-:Y:S01]  /*14e0*/  IMAD.U32 R7, R20, 0x10000, RZ ;  /* 0x0001000014077824 */ /* 0x000fe200078e00ff */
[----:B------:R-:W-:Y:S01]  /*14f0*/  LOP3.LUT R35, R35, 0xffff0000, RZ, 0xc0, !PT ;  /* 0xffff000023237812 */ /* 0x000fe200078ec0ff */
[----:B------:R-:W-:Y:S01]  /*1500*/  FFMA.FTZ R6, R5, R6, R4 ;  /* 0x0000000605067223 */ /* 0x000fe20000010004 */
[----:B------:R-:W-:Y:S01]  /*1510*/  FFMA.FTZ R29, R29, R34, R32 ;  /* 0x000000221d1d7223 */ /* 0x000fe20000010020 */
[----:B------:R-:W-:Y:S01]  /*1520*/  SHF.L.U32 R3, R51, 0x10, RZ ;  /* 0x0000001033037819 */ /* 0x000fe200000006ff */
[----:B------:R-:W-:Y:S01]  /*1530*/  IMAD.U32 R5, R22, 0x10000, RZ ;  /* 0x0001000016057824 */ /* 0x000fe200078e00ff */
[----:B------:R-:W-:Y:S01]  /*1540*/  SHF.L.U32 R17, R19, 0x10, RZ ;  /* 0x0000001013117819 */ /* 0x000fe200000006ff */
[----:B------:R-:W-:Y:S01]  /*1550*/  FFMA.FTZ R18, R11, R9, R6 ;  /* 0x000000090b127223 */ /* 0x000fe20000010006 */
[----:B------:R-:W-:Y:S01]  /*1560*/  FFMA.FTZ R16, R10, R35, R29 ;  /* 0x000000230a107223 */ /* 0x000fe2000001001d */
        /* <DEDUP_REMOVED lines=9> */
[----:B------:R-:W-:-:S02]  /*1600*/  SHF.L.U32 R16, R24, 0x10, RZ ;  /* 0x0000001018107819 */ /* 0x000fc400000006ff */
[----:B------:R-:W-:Y:S01]  /*1610*/  SHF.L.U32 R8, R21, 0x10, RZ ;  /* 0x0000001015087819 */ /* 0x000fe200000006ff */
        /* <DEDUP_REMOVED lines=8> */
[----:B------:R-:W0:Y:S01]  /*16a0*/  S2R R9, SR_TID.X ;  /* 0x0000000000097919 */ /* 0x000e220000002100 */
[----:B------:R-:W-:Y:S01]  /*16b0*/  LOP3.LUT R12, R37, 0xffff0000, RZ, 0xc0, !PT ;  /* 0xffff0000250c7812 */ /* 0x000fe200078ec0ff */
[----:B------:R-:W-:Y:S01]  /*16c0*/  FFMA.FTZ R3, R44, R24, R3 ;  /* 0x000000182c037223 */ /* 0x000fe20000010003 */
[----:B------:R-:W-:-:S02]  /*16d0*/  SHF.L.U32 R7, R25, 0x10, RZ ;  /* 0x0000001019077819 */ /* 0x000fc400000006ff */
        /* <DEDUP_REMOVED lines=18> */
[----:B------:R-:W-:-:S02]  /*1800*/  LOP3.LUT R23, R23, 0xffff0000, RZ, 0xc0, !PT ;  /* 0xffff000017177812 */ /* 0x000fc400078ec0ff */
[----:B------:R-:W-:Y:S01]  /*1810*/  LOP3.LUT R6, R39, 0xffff0000, RZ, 0xc0, !PT ;  /* 0xffff000027067812 */ /* 0x000fe200078ec0ff */
[----:B------:R-:W-:Y:S01]  /*1820*/  FFMA.FTZ R3, R46, R26, R3 ;  /* 0x0000001a2e037223 */ /* 0x000fe20000010003 */
[C---:B------:R-:W-:Y:S02]  /*1830*/  SHF.L.U32 R5, R27.reuse, 0x10, RZ ;  /* 0x000000101b057819 */ /* 0x040fe400000006ff */
[----:B------:R-:W-:Y:S01]  /*1840*/  LOP3.LUT R27, R27, 0xffff0000, RZ, 0xc0, !PT ;  /* 0xffff00001b1b7812 */ /* 0x000fe200078ec0ff */
[----:B------:R-:W-:Y:S01]  /*1850*/  FFMA.FTZ R4, R23, R6, R4 ;  /* 0x0000000617047223 */ /* 0x000fe20000010004 */
[----:B------:R-:W-:Y:S01]  /*1860*/  LOP3.LUT R6, R47, 0xffff0000, RZ, 0xc0, !PT ;  /* 0xffff00002f067812 */ /* 0x000fe200078ec0ff */
[----:B------:R-:W-:Y:S01]  /*1870*/  FFMA.FTZ R5, R8, R5, R3 ;  /* 0x0000000508057223 */ /* 0x000fe20000010003 */
[----:B0-----:R-:W-:Y:S02]  /*1880*/  LOP3.LUT P0, RZ, R9, 0x7, RZ, 0xc0, !PT ;  /* 0x0000000709ff7812 */ /* 0x001fe4000780c0ff */
[----:B------:R-:W0:Y:S01]  /*1890*/  SHFL.BFLY PT, R3, R4, 0x4, 0x1f ;  /* 0x0c801f0004037f89 */ /* 0x000e2200000e0000 */
[----:B------:R-:W-:-:S05]  /*18a0*/  FFMA.FTZ R5, R6, R27, R5 ;  /* 0x0000001b06057223 */ /* 0x000fca0000010005 */
[----:B------:R-:W1:Y:S01]  /*18b0*/  SHFL.BFLY PT, R8, R5, 0x4, 0x1f ;  /* 0x0c801f0005087f89 */ /* 0x000e6200000e0000 */
[----:B0-----:R-:W-:-:S05]  /*18c0*/  FADD.FTZ R3, R4, R3 ;  /* 0x0000000304037221 */ /* 0x001fca0000010000 */
[----:B------:R-:W0:Y:S01]  /*18d0*/  SHFL.BFLY PT, R6, R3, 0x2, 0x1f ;  /* 0x0c401f0003067f89 */ /* 0x000e2200000e0000 */
[----:B-1----:R-:W-:Y:S01]  /*18e0*/  FADD.FTZ R8, R5, R8 ;  /* 0x0000000805087221 */ /* 0x002fe20000010000 */
[----:B------:R-:W-:Y:S01]  /*18f0*/  LEA.HI R5, P1, R9, R2, RZ, 0x1d ;  /* 0x0000000209057211 */ /* 0x000fe2000783e8ff */
[----:B------:R-:W-:-:S03]  /*1900*/  IMAD.SHL.U32 R9, R0, 0x4, RZ ;  /* 0x0000000400097824 */ /* 0x000fc600078e00ff */
[----:B------:R-:W1:Y:S01]  /*1910*/  SHFL.BFLY PT, R7, R8, 0x2, 0x1f ;  /* 0x0c401f0008077f89 */ /* 0x000e6200000e0000 */
[----:B0-----:R-:W-:-:S05]  /*1920*/  FADD.FTZ R11, R3, R6 ;  /* 0x00000006030b7221 */ /* 0x001fca0000010000 */
[----:B------:R-:W0:Y:S01]  /*1930*/  SHFL.BFLY PT, R10, R11, 0x1, 0x1f ;  /* 0x0c201f000b0a7f89 */ /* 0x000e2200000e0000 */
[----:B-1----:R-:W-:Y:S01]  /*1940*/  FADD.FTZ R7, R8, R7 ;  /* 0x0000000708077221 */ /* 0x002fe20000010000 */
[----:B------:R-:W-:-:S04]  /*1950*/  IADD3 R8, R9, 0x10, R9 ;  /* 0x0000001009087810 */ /* 0x000fc80007ffe009 */
[----:B------:R-:W1:Y:S01]  /*1960*/  SHFL.BFLY PT, R6, R7, 0x1, 0x1f ;  /* 0x0c201f0007067f89 */ /* 0x000e6200000e0000 */
[----:B0-----:R-:W-:Y:S01]  /*1970*/  @!P0 FADD.FTZ R4, R11, R10 ;  /* 0x0000000a0b048221 */ /* 0x001fe20000010000 */
[----:B------:R-:W-:Y:S01]  /*1980*/  LEA.HI.X.SX32 R10, R2, RZ, 0x1, P1 ;  /* 0x000000ff020a7211 */ /* 0x000fe200008f0eff */
[----:B------:R-:W-:Y:S01]  /*1990*/  IMAD.WIDE R2, R9, 0x10, R52 ;  /* 0x0000001009027825 */ /* 0x000fe200078e0234 */
[----:B------:R-:W-:Y:S01]  /*19a0*/  LEA R12, P1, R5, UR6, 0x2 ;  /* 0x00000006050c7c11 */ /* 0x000fe2000f8210ff */
[----:B------:R-:W-:Y:S01]  /*19b0*/  ULDC UR6, c[0x0][0x384] ;  /* 0x0000e10000067ab9 */ /* 0x000fe20000000800 */
[----:B------:R-:W-:Y:S01]  /*19c0*/  IADD3 R11, R9, R8, RZ ;  /* 0x00000008090b7210 */ /* 0x000fe20007ffe0ff */
[----:B-1----:R-:W-:Y:S01]  /*19d0*/  FADD.FTZ R6, R7, R6 ;  /* 0x0000000607067221 */ /* 0x002fe20000010000 */
[----:B------:R-:W-:Y:S01]  /*19e0*/  LEA.HI.X R13, R5, UR7, R10, 0x2, P1 ;  /* 0x00000007050d7c11 */ /* 0x000fe200088f140a */
[----:B------:R-:W-:Y:S01]  /*19f0*/  @!P0 FMUL.FTZ R15, R4, UR6 ;  /* 0x00000006040f8c20 */ /* 0x000fe20008410000 */
[----:B------:R-:W-:-:S04]  /*1a00*/  IMAD.WIDE R4, R0, 0x40, R2 ;  /* 0x0000004000047825 */ /* 0x000fc800078e0202 */
[----:B------:R-:W-:Y:S01]  /*1a10*/  FMUL.FTZ R17, R6, UR6 ;  /* 0x0000000606117c20 */ /* 0x000fe20008410000 */
[----:B------:R-:W-:Y:S01]  /*1a20*/  @!P0 STG.E desc[UR4][R12.64], R15 ;  /* 0x0000000f0c008986 */ /* 0x000fe2000c101904 */
[----:B------:R-:W-:-:S03]  /*1a30*/  IMAD.WIDE R8, R8, 0x10, R52 ;  /* 0x0000001008087825 */ /* 0x000fc600078e0234 */
[----:B------:R-:W-:Y:S01]  /*1a40*/  @!P0 STG.E desc[UR4][R12.64+0x80], R17 ;  /* 0x000080110c008986 */ /* 0x000fe2000c101904 */
[----:B------:R-:W-:-:S03]  /*1a50*/  IMAD.WIDE R6, R0, 0x40, R4 ;  /* 0x0000004000067825 */ /* 0x000fc600078e0204 */
[----:B------:R-:W-:Y:S01]  /*1a60*/  STG.E.128 desc[UR4][R52.64], RZ ;  /* 0x000000ff34007986 */ /* 0x000fe2000c101d04 */
[----:B------:R-:W-:-:S03]  /*1a70*/  IMAD.WIDE R10, R11, 0x10, R52 ;  /* 0x000000100b0a7825 */ /* 0x000fc600078e0234 */
[----:B------:R-:W-:Y:S04]  /*1a80*/  STG.E.128 desc[UR4][R2.64], RZ ;  /* 0x000000ff02007986 */ /* 0x000fe8000c101d04 */
        /* <DEDUP_REMOVED lines=9> */
[----:B------:R-:W-:Y:S01]  /*1b20*/  STG.E.128 desc[UR4][R10.64+0x100], RZ ;  /* 0x000100ff0a007986 */ /* 0x000fe2000c101d04 */
[----:B------:R-:W-:Y:S05]  /*1b30*/  EXIT ;  /* 0x000000000000794d */ /* 0x000fea0003800000 */
.L_x_1036:
        /* <DEDUP_REMOVED lines=12> */
.L_x_1608:


//--------------------- .text._ZN5flash27flash_bwd_convert_dq_kernelI23Flash_bwd_kernel_traitsILi192ELi64ELi64ELi8ELi4ELi2ELi2ELb0ELb0EN7cutlass10bfloat16_tE19Flash_kernel_traitsILi192ELi64ELi64ELi8ES3_EEEEvNS_16Flash_bwd_paramsEi --------------------------
	.section	.text._ZN5flash27flash_bwd_convert_dq_kernelI23Flash_bwd_kernel_traitsILi192ELi64ELi64ELi8ELi4ELi2ELi2ELb0ELb0EN7cutlass10bfloat16_tE19Flash_kernel_traitsILi192ELi64ELi64ELi8ES3_EEEEvNS_16Flash_bwd_paramsEi,"ax",@progbits
	.align	128
        .global         _ZN5flash27flash_bwd_convert_dq_kernelI23Flash_bwd_kernel_traitsILi192ELi64ELi64ELi8ELi4ELi2ELi2ELb0ELb0EN7cutlass10bfloat16_tE19Flash_kernel_traitsILi192ELi64ELi64ELi8ES3_EEEEvNS_16Flash_bwd_paramsEi
        .type           _ZN5flash27flash_bwd_convert_dq_kernelI23Flash_bwd_kernel_traitsILi192ELi64ELi64ELi8ELi4ELi2ELi2ELb0ELb0EN7cutlass10bfloat16_tE19Flash_kernel_traitsILi192ELi64ELi64ELi8ES3_EEEEvNS_16Flash_bwd_paramsEi,@function
        .size           _ZN5flash27flash_bwd_convert_dq_kernelI23Flash_bwd_kernel_traitsILi192ELi64ELi64ELi8ELi4ELi2ELi2ELb0ELb0EN7cutlass10bfloat16_tE19Flash_kernel_traitsILi192ELi64ELi64ELi8ES3_EEEEvNS_16Flash_bwd_paramsEi,(.L_x_1609 - _ZN5flash27flash_bwd_convert_dq_kernelI23Flash_bwd_kernel_traitsILi192ELi64ELi64ELi8ELi4ELi2ELi2ELb0ELb0EN7cutlass10bfloat16_tE19Flash_kernel_traitsILi192ELi64ELi64ELi8ES3_EEEEvNS_16Flash_bwd_paramsEi)
        .other          _ZN5flash27flash_bwd_convert_dq_kernelI23Flash_bwd_kernel_traitsILi192ELi64ELi64ELi8ELi4ELi2ELi2ELb0ELb0EN7cutlass10bfloat16_tE19Flash_kernel_traitsILi192ELi64ELi64ELi8ES3_EEEEvNS_16Flash_bwd_paramsEi,@"STO_CUDA_ENTRY STV_DEFAULT"
_ZN5flash27flash_bwd_convert_dq_kernelI23Flash_bwd_kernel_traitsILi192ELi64ELi64ELi8ELi4ELi2ELi2ELb0ELb0EN7cutlass10bfloat16_tE19Flash_kernel_traitsILi192ELi64ELi64ELi8ES3_EEEEvNS_16Flash_bwd_paramsEi:
.text._ZN5flash27flash_bwd_convert_dq_kernelI23Flash_bwd_kernel_traitsILi192ELi64ELi64ELi8ELi4ELi2ELi2ELb0ELb0EN7cutlass10bfloat16_tE19Flash_kernel_traitsILi192ELi64ELi64ELi8ES3_EEEEvNS_16Flash_bwd_paramsEi:
        /* <DEDUP_REMOVED lines=80> */
.L_x_1037:
        /* <DEDUP_REMOVED lines=82> */
.L_x_1039:
        /* <DEDUP_REMOVED lines=124> */
.L_x_1038:
        /* <DEDUP_REMOVED lines=167> */
.L_x_1041:
[----:B------:R-:W-:Y:S05]  /*1c50*/  BSYNC B0 ;  /* 0x0000000000007941 */ /* 0x000fea0003800000 */
.L_x_1040:
        /* <DEDUP_REMOVED lines=22> */
.L_x_1042:
        /* <DEDUP_REMOVED lines=12> */
.L_x_1609:


//--------------------- .text._ZN5flash44flash_bwd_dq_dk_dv_loop_seqk_parallel_kernelI23Flash_bwd_kernel_traitsILi192ELi64ELi64ELi8ELi4ELi2ELi2ELb0ELb0EN7cutlass10bfloat16_tE19Flash_kernel_traitsILi192ELi64ELi64ELi8ES3_EELb1ELb0ELb0ELb0ELb0ELb0ELb0EEEvNS_16Flash_bwd_paramsE --------------------------
	.section	.text._ZN5flash44flash_bwd_dq_dk_dv_loop_seqk_parallel_kernelI23Flash_bwd_kernel_traitsILi192ELi64ELi64ELi8ELi4ELi2ELi2ELb0ELb0EN7cutlass10bfloat16_tE19Flash_kernel_traitsILi192ELi64ELi64ELi8ES3_EELb1ELb0ELb0ELb0ELb0ELb0ELb0EEEvNS_16Flash_bwd_paramsE,"ax",@progbits
	.align	128
        .global         _ZN5flash44flash_bwd_dq_dk_dv_loop_seqk_parallel_kernelI23Flash_bwd_kernel_traitsILi192ELi64ELi64ELi8ELi4ELi2ELi2ELb0ELb0EN7cutlass10bfloat16_tE19Flash_kernel_traitsILi192ELi64ELi64ELi8ES3_EELb1ELb0ELb0ELb0ELb0ELb0ELb0EEEvNS_16Flash_bwd_paramsE
        .type           _ZN5flash44flash_bwd_dq_dk_dv_loop_seqk_parallel_kernelI23Flash_bwd_kernel_traitsILi192ELi64ELi64ELi8ELi4ELi2ELi2ELb0ELb0EN7cutlass10bfloat16_tE19Flash_kernel_traitsILi192ELi64ELi64ELi8ES3_EELb1ELb0ELb0ELb0ELb0ELb0ELb0EEEvNS_16Flash_bwd_paramsE,@function
        .size           _ZN5flash44flash_bwd_dq_dk_dv_loop_seqk_parallel_kernelI23Flash_bwd_kernel_traitsILi192ELi64ELi64ELi8ELi4ELi2ELi2ELb0ELb0EN7cutlass10bfloat16_tE19Flash_kernel_traitsILi192ELi64ELi64ELi8ES3_EELb1ELb0ELb0ELb0ELb0ELb0ELb0EEEvNS_16Flash_bwd_paramsE,(.L_x_1610 - _ZN5flash44flash_bwd_dq_dk_dv_loop_seqk_parallel_kernelI23Flash_bwd_kernel_traitsILi192ELi64ELi64ELi8ELi4ELi2ELi2ELb0ELb0EN7cutlass10bfloat16_tE19Flash_kernel_traitsILi192ELi64ELi64ELi8ES3_EELb1ELb0ELb0ELb0ELb0ELb0ELb0EEEvNS_16Flash_bwd_paramsE)
        .other          _ZN5flash44flash_bwd_dq_dk_dv_loop_seqk_parallel_kernelI23Flash_bwd_kernel_traitsILi192ELi64ELi64ELi8ELi4ELi2ELi2ELb0ELb0EN7cutlass10bfloat16_tE19Flash_kernel_traitsILi192ELi64ELi64ELi8ES3_EELb1ELb0ELb0ELb0ELb0ELb0ELb0EEEvNS_16Flash_bwd_paramsE,@"STO_CUDA_ENTRY STV_DEFAULT"
_ZN5flash44flash_bwd_dq_dk_dv_loop_seqk_parallel_kernelI23Flash_bwd_kernel_traitsILi192ELi64ELi64ELi8ELi4ELi2ELi2ELb0ELb0EN7cutlass10bfloat16_tE19Flash_kernel_traitsILi192ELi64ELi64ELi8ES3_EELb1ELb0ELb0ELb0ELb0ELb0ELb0EEEvNS_16Flash_bwd_paramsE:
.text._ZN5flash44flash_bwd_dq_dk_dv_loop_seqk_parallel_kernelI23Flash_bwd_kernel_traitsILi192ELi64ELi64ELi8ELi4ELi2ELi2ELb0ELb0EN7cutlass10bfloat16_tE19Flash_kernel_traitsILi192ELi64ELi64ELi8ES3_EELb1ELb0ELb0ELb0ELb0ELb0ELb0EEEvNS_16Flash_bwd_paramsE:
        /* <DEDUP_REMOVED lines=14> */
[----:B------:R-:W-:Y:S01]  /*00e0*/  IMAD.MOV.U32 R217, RZ, RZ, -0x10 ;  /* 0xfffffff0ffd97424 */ /* 0x000fe200078e00ff */
[----:B------:R-:W-:Y:S01]  /*00f0*/  ULDC.64 UR14, c[0x0][0x208] ;  /* 0x00008200000e7ab9 */ /* 0x000fe20000000a00 */
[----:B------:R-:W-:Y:S01]  /*0100*/  ULDC.64 UR10, c[0x0][0x300] ;  /* 0x0000c000000a7ab9 */ /* 0x000fe20000000a00 */
[----:B------:R-:W4:Y:S01]  /*0110*/  S2R R205, SR_CTAID.Z ;  /* 0x0000000000cd7919 */ /* 0x000f220000002700 */
[----:B--2---:R-:W-:-:S04]  /*0120*/  ULEA UR5, UR5, UR4, 0x18 ;  /* 0x0000000405057291 */ /* 0x004fc8000f8ec03f */
[----:B------:R-:W-:Y:S02]  /*0130*/  UIADD3 UR6, UR5, 0x12000, URZ ;  /* 0x0001200005067890 */ /* 0x000fe4000fffe03f */
[----:B------:R-:W-:Y:S01]  /*0140*/  UIADD3 UR4, UR5, 0x1e000, URZ ;  /* 0x0001e00005047890 */ /* 0x000fe2000fffe03f */
[----:B-1----:R-:W-:-:S04]  /*0150*/  SHF.R.S32.HI R7, RZ, 0x1f, R3 ;  /* 0x0000001fff077819 */ /* 0x002fc80000011403 */
[CC--:B------:R-:W-:Y:S02]  /*0160*/  LEA.HI R13, R7.reuse, R3.reuse, RZ, 0x3 ;  /* 0x00000003070d7211 */ /* 0x0c0fe400078f18ff */
[----:B------:R-:W-:Y:S02]  /*0170*/  LEA.HI R9, R7, R3, RZ, 0x2 ;  /* 0x0000000307097211 */ /* 0x000fe400078f10ff */
[----:B------:R-:W-:Y:S02]  /*0180*/  LOP3.LUT R8, R13, 0xfffffff8, RZ, 0xc0, !PT ;  /* 0xfffffff80d087812 */ /* 0x000fe400078ec0ff */
[--C-:B------:R-:W-:Y:S02]  /*0190*/  SHF.R.S32.HI R0, RZ, 0x2, R9.reuse ;  /* 0x00000002ff007819 */ /* 0x100fe40000011409 */
[----:B------:R-:W-:Y:S01]  /*01a0*/  SHF.R.S32.HI R5, RZ, 0x1f, R9 ;  /* 0x0000001fff057819 */ /* 0x000fe20000011409 */
[----:B------:R-:W-:Y:S01]  /*01b0*/  IMAD.IADD R8, R3, 0x1, -R8 ;  /* 0x0000000103087824 */ /* 0x000fe200078e0a08 */
[----:B------:R-:W-:-:S02]  /*01c0*/  SHF.R.S32.HI R200, RZ, 0x3, R13 ;  /* 0x00000003ffc87819 */ /* 0x000fc4000001140d */
[----:B------:R-:W-:Y:S01]  /*01d0*/  LEA.HI R5, R5, R0, RZ, 0x3 ;  /* 0x0000000005057211 */ /* 0x000fe200078f18ff */
[----:B------:R-:W-:Y:S01]  /*01e0*/  IMAD.SHL.U32 R202, R8, 0x8, RZ ;  /* 0x0000000808ca7824 */ /* 0x000fe200078e00ff */
[----:B------:R-:W-:Y:S01]  /*01f0*/  LEA.HI R4, R7, R3, RZ, 0x4 ;  /* 0x0000000307047211 */ /* 0x000fe200078f20ff */
[----:B------:R-:W-:Y:S01]  /*0200*/  IMAD.SHL.U32 R199, R200, 0x40, RZ ;  /* 0x00000040c8c77824 */ /* 0x000fe200078e00ff */
[----:B------:R-:W-:Y:S01]  /*0210*/  LOP3.LUT R5, R5, 0xfffffff8, RZ, 0xc0, !PT ;  /* 0xfffffff805057812 */ /* 0x000fe200078ec0ff */
[C---:B------:R-:W-:Y:S01]  /*0220*/  VIADD R208, R202.reuse, 0x40 ;  /* 0x00000040cad07836 */ /* 0x040fe20000000000 */
[----:B------:R-:W-:Y:S01]  /*0230*/  SHF.R.S32.HI R2, RZ, 0x4, R4 ;  /* 0x00000004ff027819 */ /* 0x000fe20000011404 */
[----:B------:R-:W-:Y:S01]  /*0240*/  VIADD R207, R202, 0x80 ;  /* 0x00000080cacf7836 */ /* 0x000fe20000000000 */
[----:B------:R-:W-:Y:S01]  /*0250*/  LOP3.LUT R12, R4, 0xfffffff0, RZ, 0xc0, !PT ;  /* 0xfffffff0040c7812 */ /* 0x000fe200078ec0ff */
[----:B------:R-:W-:Y:S01]  /*0260*/  IMAD.IADD R5, R0, 0x1, -R5 ;  /* 0x0000000100057824 */ /* 0x000fe200078e0a05 */
[----:B------:R-:W-:-:S02]  /*0270*/  LOP3.LUT R199, R199, 0x1c0, RZ, 0xc0, !PT ;  /* 0x000001c0c7c77812 */ /* 0x000fc400078ec0ff */
[----:B------:R-:W-:Y:S01]  /*0280*/  LEA.HI R4, R4, R2, RZ, 0x1 ;  /* 0x0000000204047211 */ /* 0x000fe200078f08ff */
[----:B------:R-:W-:Y:S01]  /*0290*/  IMAD.IADD R12, R3, 0x1, -R12 ;  /* 0x00000001030c7824 */ /* 0x000fe200078e0a0c */
[----:B------:R-:W-:Y:S02]  /*02a0*/  LOP3.LUT R0, R199, 0x38, R202, 0xf8, !PT ;  /* 0x00000038c7007812 */ /* 0x000fe400078ef8ca */
[----:B------:R-:W-:Y:S02]  /*02b0*/  LEA.HI R6, R7, R3, RZ, 0x5 ;  /* 0x0000000307067211 */ /* 0x000fe400078f28ff */
[----:B------:R-:W-:Y:S02]  /*02c0*/  SHF.R.U32.HI R199, RZ, 0x3, R199 ;  /* 0x00000003ffc77819 */ /* 0x000fe400000116c7 */
[----:B------:R-:W-:Y:S02]  /*02d0*/  LOP3.LUT R4, R4, 0xfffffffe, RZ, 0xc0, !PT ;  /* 0xfffffffe04047812 */ /* 0x000fe400078ec0ff */
[----:B------:R-:W-:-:S02]  /*02e0*/  SHF.R.S32.HI R198, RZ, 0x5, R6 ;  /* 0x00000005ffc67819 */ /* 0x000fc40000011406 */
[----:B------:R-:W-:Y:S01]  /*02f0*/  LOP3.LUT R199, R0, R199, RZ, 0x3c, !PT ;  /* 0x000000c700c77212 */ /* 0x000fe200078e3cff */
[----:B------:R-:W-:Y:S01]  /*0300*/  IMAD.IADD R4, R2, 0x1, -R4 ;  /* 0x0000000102047824 */ /* 0x000fe200078e0a04 */
[----:B------:R-:W-:Y:S02]  /*0310*/  SHF.R.S32.HI R0, RZ, 0x1f, R12 ;  /* 0x0000001fff007819 */ /* 0x000fe4000001140c */
[CC--:B------:R-:W-:Y:S01]  /*0320*/  LEA.HI R194, R7.reuse, R3.reuse, RZ, 0x7 ;  /* 0x0000000307c27211 */ /* 0x0c0fe200078f38ff */
[----:B------:R-:W-:Y:S01]  /*0330*/  IMAD.SHL.U32 R187, R4, 0x20, RZ ;  /* 0x0000002004bb7824 */ /* 0x000fe200078e00ff */
[----:B------:R-:W-:Y:S02]  /*0340*/  LEA.HI R7, R7, R3, RZ, 0x6 ;  /* 0x0000000307077211 */ /* 0x000fe400078f30ff */
[----:B------:R-:W-:Y:S02]  /*0350*/  LEA.HI R2, R6, R198, RZ, 0x1 ;  /* 0x000000c606027211 */ /* 0x000fe400078f08ff */
[----:B------:R-:W-:-:S02]  /*0360*/  LEA.HI R0, R0, R12, RZ, 0x3 ;  /* 0x0000000c00007211 */ /* 0x000fc400078f18ff */
[----:B------:R-:W-:Y:S02]  /*0370*/  SHF.R.S32.HI R7, RZ, 0x6, R7 ;  /* 0x00000006ff077819 */ /* 0x000fe40000011407 */
[----:B------:R-:W-:Y:S02]  /*0380*/  LOP3.LUT R197, R6, 0xffffffe0, RZ, 0xc0, !PT ;  /* 0xffffffe006c57812 */ /* 0x000fe400078ec0ff */
[----:B------:R-:W-:Y:S01]  /*0390*/  LOP3.LUT R2, R2, 0xfffffffe, RZ, 0xc0, !PT ;  /* 0xfffffffe02027812 */ /* 0x000fe200078ec0ff */
[----:B------:R-:W-:Y:S01]  /*03a0*/  IMAD.SHL.U32 R212, R7, 0x8, RZ ;  /* 0x0000000807d47824 */ /* 0x000fe200078e00ff */
[----:B------:R-:W-:Y:S01]  /*03b0*/  SHF.R.S32.HI R196, RZ, 0x1f, R6 ;  /* 0x0000001fffc47819 */ /* 0x000fe20000011406 */
[C---:B------:R-:W-:Y:S01]  /*03c0*/  IMAD.SHL.U32 R6, R5.reuse, 0x40, RZ ;  /* 0x0000004005067824 */ /* 0x040fe200078e00ff */
[----:B------:R-:W-:Y:S01]  /*03d0*/  LOP3.LUT R195, R0, 0xfffffff8, RZ, 0xc0, !PT ;  /* 0xfffffff800c37812 */ /* 0x000fe200078ec0ff */
[----:B------:R-:W-:Y:S01]  /*03e0*/  IMAD.IADD R2, R198, 0x1, -R2 ;  /* 0x00000001c6027824 */ /* 0x000fe200078e0a02 */
[----:B------:R-:W-:Y:S01]  /*03f0*/  LOP3.LUT R10, R5, 0x1, RZ, 0xc0, !PT ;  /* 0x00000001050a7812 */ /* 0x000fe200078ec0ff */
[----:B------:R-:W-:Y:S01]  /*0400*/  IMAD.IADD R197, R3, 0x1, -R197 ;  /* 0x0000000103c57824 */ /* 0x000fe200078e0ac5 */
[----:B------:R-:W-:Y:S01]  /*0410*/  LOP3.LUT P4, RZ, R8, 0x4, RZ, 0xc0, !PT ;  /* 0x0000000408ff7812 */ /* 0x000fe2000788c0ff */
[----:B------:R-:W-:Y:S01]  /*0420*/  IMAD.IADD R195, R12, 0x1, -R195 ;  /* 0x000000010cc37824 */ /* 0x000fe200078e0ac3 */
[C---:B------:R-:W-:Y:S01]  /*0430*/  LOP3.LUT P3, RZ, R8.reuse, 0x2, RZ, 0xc0, !PT ;  /* 0x0000000208ff7812 */ /* 0x040fe2000786c0ff */
[----:B------:R-:W-:Y:S01]  /*0440*/  IMAD.SHL.U32 R8, R8, 0x40, RZ ;  /* 0x0000004008087824 */ /* 0x000fe200078e00ff */
[----:B------:R-:W-:Y:S01]  /*0450*/  SHF.R.S32.HI R194, RZ, 0x7, R194 ;  /* 0x00000007ffc27819 */ /* 0x000fe200000114c2 */
[----:B------:R-:W-:Y:S01]  /*0460*/  IMAD.SHL.U32 R186, R2, 0x10, RZ ;  /* 0x0000001002ba7824 */ /* 0x000fe200078e00ff */
[----:B------:R-:W-:Y:S01]  /*0470*/  ISETP.NE.U32.AND P0, PT, R10, 0x1, PT ;  /* 0x000000010a00780c */ /* 0x000fe20003f05070 */
[----:B------:R-:W-:Y:S01]  /*0480*/  IMAD.SHL.U32 R0, R0, 0x40, RZ ;  /* 0x0000004000007824 */ /* 0x000fe200078e00ff */
[----:B------:R-:W-:Y:S01]  /*0490*/  LOP3.LUT R6, R6, 0x1c0, RZ, 0xc0, !PT ;  /* 0x000001c006067812 */ /* 0x000fe200078ec0ff */
[----:B------:R-:W-:Y:S01]  /*04a0*/  IMAD.SHL.U32 R193, R194, 0x20, RZ ;  /* 0x00000020c2c17824 */ /* 0x000fe200078e00ff */
[----:B------:R-:W-:Y:S01]  /*04b0*/  LOP3.LUT R9, R9, 0x7ffffffc, RZ, 0xc0, !PT ;  /* 0x7ffffffc09097812 */ /* 0x000fe200078ec0ff */
[----:B------:R-:W-:Y:S01]  /*04c0*/  IMAD R199, R7, 0x200, R199 ;  /* 0x0000020007c77824 */ /* 0x000fe200078e02c7 */
[----:B------:R-:W-:-:S02]  /*04d0*/  LEA.HI R196, R196, R198, RZ, 0x2 ;  /* 0x000000c6c4c47211 */ /* 0x000fc400078f10ff */
[----:B------:R-:W-:Y:S01]  /*04e0*/  R2P PR, R5, 0x6 ;  /* 0x0000000605007804 */ /* 0x000fe20000000000 */
[----:B------:R-:W-:Y:S01]  /*04f0*/  IMAD.SHL.U32 R5, R195, 0x40, RZ ;  /* 0x00000040c3057824 */ /* 0x000fe200078e00ff */
[----:B------:R-:W-:Y:S01]  /*0500*/  LOP3.LUT R212, R212, 0x18, RZ, 0xc0, !PT ;  /* 0x00000018d4d47812 */ /* 0x000fe200078ec0ff */
[----:B------:R-:W-:Y:S01]  /*0510*/  IMAD.IADD R3, R3, 0x1, -R9 ;  /* 0x0000000103037824 */ /* 0x000fe200078e0a09 */
[----:B------:R-:W-:Y:S01]  /*0520*/  LOP3.LUT R8, R8, 0x1c0, RZ, 0xc0, !PT ;  /* 0x000001c008087812 */ /* 0x000fe200078ec0ff */
[----:B------:R-:W-:Y:S01]  /*0530*/  IMAD.SHL.U32 R9, R4, 0x200, RZ ;  /* 0x0000020004097824 */ /* 0x000fe200078e00ff */
[----:B------:R-:W-:Y:S01]  /*0540*/  SHF.R.U32.HI R214, RZ, 0x3, R6 ;  /* 0x00000003ffd67819 */ /* 0x000fe20000011606 */
[----:B------:R-:W-:Y:S01]  /*0550*/  IMAD.SHL.U32 R3, R3, 0x2, RZ ;  /* 0x0000000203037824 */ /* 0x000fe200078e00ff */
[----:B------:R-:W-:Y:S01]  /*0560*/  LOP3.LUT R196, R196, 0xfffffffc, RZ, 0xc0, !PT ;  /* 0xfffffffcc4c47812 */ /* 0x000fe200078ec0ff */
[----:B------:R-:W-:Y:S01]  /*0570*/  IMAD.SHL.U32 R4, R4, 0x8, RZ ;  /* 0x0000000804047824 */ /* 0x000fe200078e00ff */
[----:B------:R-:W-:Y:S01]  /*0580*/  LOP3.LUT R187, R212, 0x20, R187, 0xf8, !PT ;  /* 0x00000020d4bb7812 */ /* 0x000fe200078ef8bb */
[----:B------:R-:W-:Y:S01]  /*0590*/  IMAD R11, R194, 0x800, R9 ;  /* 0x00000800c20b7824 */ /* 0x000fe200078e0209 */
[----:B------:R-:W-:Y:S01]  /*05a0*/  LOP3.LUT R177, R8, 0x8, R13, 0xf8, !PT ;  /* 0x0000000808b17812 */ /* 0x000fe200078ef80d */
[----:B------:R-:W-:Y:S01]  /*05b0*/  IMAD.IADD R196, R198, 0x1, -R196 ;  /* 0x00000001c6c47824 */ /* 0x000fe200078e0ac4 */
[----:B------:R-:W-:-:S02]  /*05c0*/  LOP3.LUT R186, R8, 0x10, R186, 0xf8, !PT ;  /* 0x0000001008ba7812 */ /* 0x000fc400078ef8ba */
[----:B------:R-:W-:Y:S02]  /*05d0*/  LOP3.LUT R212, R214, R6, R212, 0x1e, !PT ;  /* 0x00000006d6d47212 */ /* 0x000fe400078e1ed4 */
[----:B------:R-:W-:Y:S02]  /*05e0*/  SHF.R.U32.HI R8, RZ, 0x3, R8 ;  /* 0x00000003ff087819 */ /* 0x000fe40000011608 */
[----:B------:R-:W-:Y:S02]  /*05f0*/  LOP3.LUT R6, R6, 0x20, R193, 0xf8, !PT ;  /* 0x0000002006067812 */ /* 0x000fe400078ef8c1 */
[----:B------:R-:W-:Y:S02]  /*0600*/  LOP3.LUT R5, R5, 0x1c0, RZ, 0xc0, !PT ;  /* 0x000001c005057812 */ /* 0x000fe400078ec0ff */
[----:B------:R-:W-:Y:S02]  /*0610*/  LOP3.LUT R177, R177, R8, RZ, 0x3c, !PT ;  /* 0x00000008b1b17212 */ /* 0x000fe400078e3cff */
[----:B------:R-:W-:Y:S01]  /*0620*/  LOP3.LUT R214, R6, R214, RZ, 0x3c, !PT ;  /* 0x000000d606d67212 */ /* 0x000fe200078e3cff */
[----:B------:R-:W-:Y:S01]  /*0630*/  IMAD R6, R196, 0x400, R3 ;  /* 0x00000400c4067824 */ /* 0x000fe200078e0203 */
[----:B------:R-:W-:Y:S01]  /*0640*/  SHF.R.U32.HI R185, RZ, 0x3, R5 ;  /* 0x00000003ffb97819 */ /* 0x000fe20000011605 */
[----:B------:R-:W-:Y:S01]  /*0650*/  IMAD.IADD R177, R11, 0x1, R177 ;  /* 0x000000010bb17824 */ /* 0x000fe200078e02b1 */
[----:B------:R-:W-:Y:S01]  /*0660*/  LOP3.LUT R0, R0, 0xfffffe00, RZ, 0xc0, !PT ;  /* 0xfffffe0000007812 */ /* 0x000fe200078ec0ff */
[----:B------:R-:W-:Y:S01]  /*0670*/  IMAD.IADD R214, R6, 0x1, R214 ;  /* 0x0000000106d67824 */ /* 0x000fe200078e02d6 */
[----:B------:R-:W-:Y:S01]  /*0680*/  LOP3.LUT R187, R185, R187, R5, 0x1e, !PT ;  /* 0x000000bbb9bb7212 */ /* 0x000fe200078e1e05 */
[----:B------:R-:W-:Y:S01]  /*0690*/  IMAD R3, R2, 0x400, R3 ;  /* 0x0000040002037824 */ /* 0x000fe200078e0203 */
[----:B------:R-:W-:Y:S01]  /*06a0*/  LOP3.LUT R4, R5, 0x8, R4, 0xf8, !PT ;  /* 0x0000000805047812 */ /* 0x000fe200078ef804 */
[--C-:B------:R-:W-:Y:S01]  /*06b0*/  IMAD R188, R196, 0x400, R0.reuse ;  /* 0x00000400c4bc7824 */ /* 0x100fe200078e0200 */
[----:B------:R-:W-:Y:S01]  /*06c0*/  LOP3.LUT R186, R186, 0x8, R13, 0xf8, !PT ;  /* 0x00000008baba7812 */ /* 0x000fe200078ef80d */
[----:B------:R-:W-:Y:S01]  /*06d0*/  IMAD R2, R2, 0x400, R0 ;  /* 0x0000040002027824 */ /* 0x000fe200078e0200 */
[----:B------:R-:W-:Y:S01]  /*06e0*/  SHF.R.S32.HI R206, RZ, 0x1f, R197 ;  /* 0x0000001fffce7819 */ /* 0x000fe200000114c5 */
[----:B------:R-:W-:Y:S01]  /*06f0*/  IMAD.IADD R212, R3, 0x1, R212 ;  /* 0x0000000103d47824 */ /* 0x000fe200078e02d4 */
[----:B------:R-:W-:Y:S01]  /*0700*/  LOP3.LUT R187, R187, R0, RZ, 0xfc, !PT ;  /* 0x00000000bbbb7212 */ /* 0x000fe200078efcff */
[----:B------:R-:W-:Y:S01]  /*0710*/  IMAD.MOV.U32 R0, RZ, RZ, 0x40 ;  /* 0x00000040ff007424 */ /* 0x000fe200078e00ff */
[----:B------:R-:W-:-:S02]  /*0720*/  LOP3.LUT R185, R4, R185, RZ, 0x3c, !PT ;  /* 0x000000b904b97212 */ /* 0x000fc400078e3cff */
[----:B------:R-:W-:Y:S02]  /*0730*/  SEL R176, R176, 0xffffffe0, !P3 ;  /* 0xffffffe0b0b07807 */ /* 0x000fe40005800000 */
[----:B------:R-:W-:Y:S01]  /*0740*/  LEA R177, R177, UR5, 0x1 ;  /* 0x00000005b1b17c11 */ /* 0x000fe2000f8e08ff */
[----:B------:R-:W-:Y:S01]  /*0750*/  IMAD.IADD R188, R188, 0x1, R185 ;  /* 0x00000001bcbc7824 */ /* 0x000fe200078e02b9 */
[----:B------:R-:W-:Y:S01]  /*0760*/  LEA R214, R214, UR5, 0x1 ;  /* 0x00000005d6d67c11 */ /* 0x000fe2000f8e08ff */
[----:B------:R-:W-:Y:S01]  /*0770*/  IMAD.IADD R185, R185, 0x1, R2 ;  /* 0x00000001b9b97824 */ /* 0x000fe200078e0202 */
[----:B------:R-:W-:Y:S01]  /*0780*/  LOP3.LUT R186, R9, R186, R8, 0xf6, !PT ;  /* 0x000000ba09ba7212 */ /* 0x000fe200078ef608 */
[----:B------:R-:W-:Y:S01]  /*0790*/  IMAD.IADD R176, R176, 0x1, R177 ;  /* 0x00000001b0b07824 */ /* 0x000fe200078e02b1 */
[----:B------:R-:W-:Y:S01]  /*07a0*/  LEA.HI R206, R206, R197, RZ, 0x2 ;  /* 0x000000c5cece7211 */ /* 0x000fe200078f10ff */
[----:B------:R-:W-:Y:S01]  /*07b0*/  VIADD R213, R214, 0x20 ;  /* 0x00000020d6d57836 */ /* 0x000fe20000000000 */
[----:B------:R-:W-:Y:S01]  /*07c0*/  SEL R0, R0, 0xffffffc0, !P4 ;  /* 0xffffffc000007807 */ /* 0x000fe20006000000 */
[----:B------:R-:W-:Y:S01]  /*07d0*/  @P1 VIADD R213, R214, 0xffffffe0 ;  /* 0xffffffe0d6d51836 */ /* 0x000fe20000000000 */
[----:B------:R-:W-:-:S02]  /*07e0*/  SEL R217, R217, 0x10, !P0 ;  /* 0x00000010d9d97807 */ /* 0x000fc40004000000 */
[----:B------:R-:W-:Y:S01]  /*07f0*/  LEA R212, R212, UR6, 0x1 ;  /* 0x00000006d4d47c11 */ /* 0x000fe2000f8e08ff */
[C---:B------:R-:W-:Y:S01]  /*0800*/  IMAD.IADD R3, R0.reuse, 0x1, R177 ;  /* 0x0000000100037824 */ /* 0x040fe200078e02b1 */
[----:B------:R-:W-:Y:S01]  /*0810*/  SHF.R.S32.HI R206, RZ, 0x2, R206 ;  /* 0x00000002ffce7819 */ /* 0x000fe200000114ce */
[----:B------:R-:W-:Y:S01]  /*0820*/  IMAD.IADD R2, R0, 0x1, R176 ;  /* 0x0000000100027824 */ /* 0x000fe200078e02b0 */
[----:B------:R-:W-:Y:S01]  /*0830*/  LEA R186, R186, UR5, 0x1 ;  /* 0x00000005baba7c11 */ /* 0x000fe2000f8e08ff */
[----:B------:R-:W-:Y:S01]  /*0840*/  VIADD R211, R212, 0x40 ;  /* 0x00000040d4d37836 */ /* 0x000fe20000000000 */
[----:B---3--:R-:W-:Y:S01]  /*0850*/  SHF.R.S32.HI R204, RZ, 0x1f, R192 ;  /* 0x0000001fffcc7819 */ /* 0x008fe200000114c0 */
[----:B------:R-:W-:Y:S01]  /*0860*/  IMAD.IADD R215, R214, 0x1, R217 ;  /* 0x00000001d6d77824 */ /* 0x000fe200078e02d9 */
[----:B------:R-:W-:Y:S01]  /*0870*/  SHF.R.S32.HI R201, RZ, 0x1f, R200 ;  /* 0x0000001fffc97819 */ /* 0x000fe200000114c8 */
[----:B------:R-:W-:Y:S01]  /*0880*/  IMAD R206, R196, 0x10, R206 ;  /* 0x00000010c4ce7824 */ /* 0x000fe200078e02ce */
[----:B------:R-:W-:Y:S01]  /*0890*/  LEA R210, R199, UR5, 0x1 ;  /* 0x00000005c7d27c11 */ /* 0x000fe2000f8e08ff */
[----:B------:R-:W-:Y:S01]  /*08a0*/  IMAD.IADD R0, R0, 0x1, R186 ;  /* 0x0000000100007824 */ /* 0x000fe200078e02ba */
[----:B------:R-:W-:Y:S01]  /*08b0*/  LEA R185, R185, UR4, 0x1 ;  /* 0x00000004b9b97c11 */ /* 0x000fe2000f8e08ff */
[----:B------:R-:W-:-:S02]  /*08c0*/  @P2 VIADD R211, R212, 0xffffffc0 ;  /* 0xffffffc0d4d32836 */ /* 0x000fc40000000000 */
[----:B----4-:R-:W-:-:S07]  /*08d0*/  IMAD.IADD R217, R217, 0x1, R213 ;  /* 0x00000001d9d97824 */ /* 0x010fce00078e02d5 */
.L_x_1089:
        /* <DEDUP_REMOVED lines=46> */
.L_x_1043:
[----:B------:R-:W-:Y:S01]  /*0bc0*/  IMAD.SHL.U32 R17, R209, 0x40, RZ ;  /* 0x00000040d1117824 */ /* 0x000fe200078e00ff */
[----:B-----5:R-:W-:-:S04]  /*0bd0*/  @!P2 IADD3 R238, R8, R4, -R239 ;  /* 0x0000000408eea210 */ /* 0x020fc80007ffe8ef */
[----:B------:R-:W-:-:S13]  /*0be0*/  ISETP.GT.AND P0, PT, R238, R17, PT ;  /* 0x00000011ee00720c */ /* 0x000fda0003f04270 */
[----:B------:R-:W-:Y:S05]  /*0bf0*/  @!P0 BRA `(.L_x_1044) ;  /* 0x00000084005c8947 */ /* 0x000fea0003800000 */
[----:B------:R-:W3:Y:S01]  /*0c00*/  LDC R8, c[0x0][0x278] ;  /* 0x00009e00ff087b82 */ /* 0x000ee20000000800 */
[----:B--2---:R-:W-:Y:S01]  /*0c10*/  IABS R10, R205 ;  /* 0x000000cd000a7213 */ /* 0x004fe20000000000 */
[----:B------:R-:W2:Y:S01]  /*0c20*/  S2R R23, SR_CTAID.X ;  /* 0x0000000000177919 */ /* 0x000ea20000002500 */
[----:B------:R-:W-:Y:S02]  /*0c30*/  ISETP.NE.AND P1, PT, R240, -0x1, PT ;  /* 0xfffffffff000780c */ /* 0x000fe40003f25270 */
[----:B-1----:R-:W-:Y:S02]  /*0c40*/  IADD3 R14, R21, 0x3f, RZ ;  /* 0x0000003f150e7810 */ /* 0x002fe40007ffe0ff */
[----:B------:R-:W-:Y:S01]  /*0c50*/  ISETP.NE.AND P2, PT, R22, -0x1, PT ;  /* 0xffffffff1600780c */ /* 0x000fe20003f45270 */
[----:B------:R-:W1:Y:S01]  /*0c60*/  LDC.64 R6, c[0x0][0x228] ;  /* 0x00008a00ff067b82 */ /* 0x000e620000000a00 */
[----:B------:R-:W-:Y:S02]  /*0c70*/  SHF.R.S32.HI R24, RZ, 0x1f, R14 ;  /* 0x0000001fff187819 */ /* 0x000fe4000001140e */
[----:B------:R-:W-:-:S02]  /*0c80*/  SHF.L.U64.HI R39, R192, 0x7, R204 ;  /* 0x00000007c0277819 */ /* 0x000fc400000102cc */
[----:B------:R-:W-:Y:S02]  /*0c90*/  LEA.HI R24, R24, R14, RZ, 0x6 ;  /* 0x0000000e18187211 */ /* 0x000fe400078f30ff */
[----:B------:R-:W-:Y:S01]  /*0ca0*/  SEL R39, R39, RZ, P4 ;  /* 0x000000ff27277207 */ /* 0x000fe20002000000 */
[----:B------:R-:W4:Y:S01]  /*0cb0*/  LDC R31, c[0x0][0x2d4] ;  /* 0x0000b500ff1f7b82 */ /* 0x000f220000000800 */
[----:B------:R-:W-:-:S04]  /*0cc0*/  LOP3.LUT R28, R24, 0xffffffc0, RZ, 0xc0, !PT ;  /* 0xffffffc0181c7812 */ /* 0x000fc800078ec0ff */
[----:B------:R-:W-:Y:S02]  /*0cd0*/  IADD3 R28, R28, -0x40, RZ ;  /* 0xffffffc01c1c7810 */ /* 0x000fe40007ffe0ff */
[----:B---3--:R-:W-:Y:S01]  /*0ce0*/  IABS R9, R8 ;  /* 0x0000000800097213 */ /* 0x008fe20000000000 */
[----:B------:R-:W3:Y:S03]  /*0cf0*/  LDC R25, c[0x0][0x2dc] ;  /* 0x0000b700ff197b82 */ /* 0x000ee60000000800 */
[----:B------:R-:W5:Y:S01]  /*0d00*/  I2F.RP R4, R9 ;  /* 0x0000000900047306 */ /* 0x000f620000209400 */
[----:B-1----:R-:W-:-:S04]  /*0d10*/  IMAD R13, R204, R6, RZ ;  /* 0x00000006cc0d7224 */ /* 0x002fc800078e02ff */
[----:B------:R-:W3:Y:S01]  /*0d20*/  LDC R16, c[0x0][0x270] ;  /* 0x00009c00ff107b82 */ /* 0x000ee20000000800 */
        /* <DEDUP_REMOVED lines=9> */
[----:B---3--:R-:W-:-:S07]  /*0dc0*/  IMAD.WIDE R42, R25, R16, RZ ;  /* 0x00000010192a7225 */ /* 0x008fce00078e02ff */
[----:B------:R-:W3:Y:S01]  /*0dd0*/  LDC.U8 R38, c[0x0][0x480] ;  /* 0x00012000ff267b82 */ /* 0x000ee20000000000 */
[----:B----4-:R-:W-:Y:S01]  /*0de0*/  IADD3 R4, R4, 0xffffffe, RZ ;  /* 0x0ffffffe04047810 */ /* 0x010fe20007ffe0ff */
[----:B------:R-:W-:-:S03]  /*0df0*/  IMAD.WIDE.U32 R32, R42, R22, RZ ;  /* 0x000000162a207225 */ /* 0x000fc600078e00ff */
[----:B------:R-:W4:Y:S02]  /*0e00*/  F2I.FTZ.U32.TRUNC.NTZ R5, R4 ;  /* 0x0000000400057305 */ /* 0x000f24000021f000 */
[----:B----4-:R-:W-:-:S04]  /*0e10*/  IMAD.MOV R4, RZ, RZ, -R5 ;  /* 0x000000ffff047224 */ /* 0x010fc800078e0a05 */
[----:B------:R-:W-:Y:S01]  /*0e20*/  IMAD R18, R4, R9, RZ ;  /* 0x0000000904127224 */ /* 0x000fe200078e02ff */
[----:B------:R-:W-:-:S05]  /*0e30*/  MOV R4, RZ ;  /* 0x000000ff00047202 */ /* 0x000fca0000000f00 */
[----:B------:R-:W-:Y:S02]  /*0e40*/  IMAD.HI.U32 R18, R5, R18, R4 ;  /* 0x0000001205127227 */ /* 0x000fe400078e0004 */
[----:B------:R-:W4:Y:S04]  /*0e50*/  LDC.64 R4, c[0x0][0x240] ;  /* 0x00009000ff047b82 */ /* 0x000f280000000a00 */
[----:B------:R-:W-:-:S04]  /*0e60*/  IMAD.HI.U32 R18, R18, R10, RZ ;  /* 0x0000000a12127227 */ /* 0x000fc800078e00ff */
[----:B------:R-:W-:-:S04]  /*0e70*/  IMAD.MOV R12, RZ, RZ, -R18 ;  /* 0x000000ffff0c7224 */ /* 0x000fc800078e0a12 */
[C---:B------:R-:W-:Y:S02]  /*0e80*/  IMAD R12, R9.reuse, R12, R10 ;  /* 0x0000000c090c7224 */ /* 0x040fe400078e020a */
[----:B------:R-:W2:Y:S03]  /*0e90*/  @P1 LDC.64 R10, c[0x0][0x250] ;  /* 0x00009400ff0a1b82 */ /* 0x000ea60000000a00 */
[----:B------:R-:W-:Y:S01]  /*0ea0*/  ISETP.GT.U32.AND P5, PT, R9, R12, PT ;  /* 0x0000000c0900720c */ /* 0x000fe20003fa4070 */
[----:B----4-:R-:W-:-:S03]  /*0eb0*/  IMAD.WIDE.U32 R26, R22, R4, RZ ;  /* 0x00000004161a7225 */ /* 0x010fc600078e00ff */
        /* <DEDUP_REMOVED lines=11> */
[----:B--2---:R-:W-:-:S02]  /*0f70*/  @P1 IMAD R19, R7, R11, RZ ;  /* 0x0000000b07131224 */ /* 0x004fc400078e02ff */
[----:B------:R-:W-:Y:S01]  /*0f80*/  @P1 IMAD.WIDE.U32 R14, R7, R10, RZ ;  /* 0x0000000a070e1225 */ /* 0x000fe200078e00ff */
[----:B------:R-:W-:-:S03]  /*0f90*/  IADD3 R7, R37, R9, RZ ;  /* 0x0000000925077210 */ /* 0x000fc60007ffe0ff */
[----:B------:R-:W-:Y:S01]  /*0fa0*/  @P3 IADD3 R18, R18, 0x1, RZ ;  /* 0x0000000112123810 */ /* 0x000fe20007ffe0ff */
[----:B------:R-:W-:Y:S01]  /*0fb0*/  @P2 IMAD.IADD R29, R27, 0x1, R12 ;  /* 0x000000011b1d2824 */ /* 0x000fe200078e020c */
[----:B-1----:R-:W-:Y:S01]  /*0fc0*/  ISETP.NE.AND P3, PT, R6, RZ, PT ;  /* 0x000000ff0600720c */ /* 0x002fe20003f65270 */
[C---:B------:R-:W-:Y:S01]  /*0fd0*/  IMAD R26, R42.reuse, R7, R26 ;  /* 0x000000072a1a7224 */ /* 0x040fe200078e021a */
[----:B------:R-:W-:Y:S01]  /*0fe0*/  @P1 IADD3 R19, R15, R19, RZ ;  /* 0x000000130f131210 */ /* 0x000fe20007ffe0ff */
[----:B------:R-:W1:Y:S01]  /*0ff0*/  @!P2 LDC.64 R12, c[0x0][0x418] ;  /* 0x00010600ff0cab82 */ /* 0x000e620000000a00 */
[----:B------:R-:W-:Y:S01]  /*1000*/  @P1 MOV R20, R14 ;  /* 0x0000000e00141202 */ /* 0x000fe20000000f00 */
[----:B------:R-:W-:-:S04]  /*1010*/  IMAD.WIDE.U32 R36, R42, R36, RZ ;  /* 0x000000242a247225 */ /* 0x000fc800078e00ff */
[----:B------:R-:W-:Y:S01]  /*1020*/  IMAD R6, R43, R22, RZ ;  /* 0x000000162b067224 */ /* 0x000fe200078e02ff */
[----:B------:R-:W-:Y:S01]  /*1030*/  IADD3 R26, R37, R26, RZ ;  /* 0x0000001a251a7210 */ /* 0x000fe20007ffe0ff */
[----:B------:R-:W2:Y:S01]  /*1040*/  @P2 LDC.64 R14, c[0x0][0x420] ;  /* 0x00010800ff0e2b82 */ /* 0x000ea20000000a00 */
[----:B------:R-:W-:Y:S01]  /*1050*/  @!P0 IMAD.MOV R18, RZ, RZ, -R18 ;  /* 0x000000ffff128224 */ /* 0x000fe200078e0a12 */
[----:B------:R-:W-:Y:S01]  /*1060*/  @!P5 LOP3.LUT R18, RZ, R8, RZ, 0x33, !PT ;  /* 0x00000008ff12d212 */ /* 0x000fe200078e33ff */
[----:B-----5:R-:W-:Y:S01]  /*1070*/  @P3 IMAD R37, R192, R35, RZ ;  /* 0x00000023c0253224 */ /* 0x020fe200078e02ff */
[----:B------:R-:W-:Y:S02]  /*1080*/  @P2 IADD3 R26, R33, R6, RZ ;  /* 0x00000006211a2210 */ /* 0x000fe40007ffe0ff */
[----:B------:R-:W-:Y:S01]  /*1090*/  SEL R27, R36, R32, !P2 ;  /* 0x00000020241b7207 */ /* 0x000fe20005000000 */
[----:B------:R-:W-:Y:S01]  /*10a0*/  IMAD.SHL.U32 R36, R192, 0x80, RZ ;  /* 0x00000080c0247824 */ /* 0x000fe200078e00ff */
[----:B------:R-:W4:Y:S01]  /*10b0*/  LDC.64 R6, c[0x0][0x488] ;  /* 0x00012200ff067b82 */ /* 0x000f220000000a00 */
[----:B------:R-:W-:-:S03]  /*10c0*/  SHF.R.S32.HI R32, RZ, 0x1f, R28 ;  /* 0x0000001fff207819 */ /* 0x000fc6000001141c */
[----:B------:R-:W-:-:S04]  /*10d0*/  SEL R36, R36, RZ, P4 ;  /* 0x000000ff24247207 */ /* 0x000fc80002000000 */
[----:B------:R-:W5:Y:S01]  /*10e0*/  @P3 LDC R34, c[0x0][0x2e4] ;  /* 0x0000b900ff223b82 */ /* 0x000f620000000800 */
[----:B-1----:R-:W-:Y:S01]  /*10f0*/  @!P2 IMAD R33, R204, R12, RZ ;  /* 0x0000000ccc21a224 */ /* 0x002fe200078e02ff */
[----:B------:R-:W-:Y:S01]  /*1100*/  IADD3 R36, P0, R28, R36, RZ ;  /* 0x000000241c247210 */ /* 0x000fe20007f1e0ff */
[----:B------:R-:W-:-:S03]  /*1110*/  @!P2 IMAD.WIDE.U32 R44, R192, R12, RZ ;  /* 0x0000000cc02ca225 */ /* 0x000fc600078e00ff */
[----:B------:R-:W-:Y:S02]  /*1120*/  IADD3.X R39, R32, R39, RZ, P0, !PT ;  /* 0x0000002720277210 */ /* 0x000fe400007fe4ff */
[----:B------:R-:W1:Y:S01]  /*1130*/  @P1 LDC.64 R8, c[0x0][0x248] ;  /* 0x00009200ff081b82 */ /* 0x000e620000000a00 */
[----:B--2---:R-:W-:Y:S01]  /*1140*/  @P2 IMAD.WIDE.U32 R40, R22, R14, RZ ;  /* 0x0000000e16282225 */ /* 0x004fe200078e00ff */
[----:B---3--:R-:W-:-:S03]  /*1150*/  ISETP.NE.AND P0, PT, R38, RZ, PT ;  /* 0x000000ff2600720c */ /* 0x008fc60003f05270 */
[----:B------:R-:W-:Y:S02]  /*1160*/  @!P2 IMAD R14, R192, R13, R33 ;  /* 0x0000000dc00ea224 */ /* 0x000fe400078e0221 */
[----:B------:R-:W-:Y:S01]  /*1170*/  @P2 IMAD R33, R22, R15, R41 ;  /* 0x0000000f16212224 */ /* 0x000fe200078e0229 */
[----:B------:R-:W-:Y:S01]  /*1180*/  @P3 SEL R15, R37, R22, !P2 ;  /* 0x00000016250f3207 */ /* 0x000fe20005000000 */
[----:B------:R-:W-:Y:S01]  /*1190*/  @P2 IMAD.MOV.U32 R12, RZ, RZ, R40 ;  /* 0x000000ffff0c2224 */ /* 0x000fe200078e0028 */
[----:B------:R-:W-:Y:S01]  /*11a0*/  @!P2 IADD3 R33, R45, R14, RZ ;  /* 0x0000000e2d21a210 */ /* 0x000fe20007ffe0ff */
[----:B------:R-:W-:Y:S01]  /*11b0*/  IMAD R13, R43, R36, RZ ;  /* 0x000000242b0d7224 */ /* 0x000fe200078e02ff */
[----:B------:R-:W-:Y:S01]  /*11c0*/  @!P2 MOV R12, R44 ;  /* 0x0000002c000ca202 */ /* 0x000fe20000000f00 */
[----:B----4-:R-:W-:-:S04]  /*11d0*/  IMAD.WIDE.U32 R40, R23, R6, RZ ;  /* 0x0000000617287225 */ /* 0x010fc800078e00ff */
[----:B------:R-:W-:Y:S01]  /*11e0*/  @P1 IMAD.IADD R6, R239, 0x1, R240 ;  /* 0x00000001ef061824 */ /* 0x000fe200078e02f0 */
[----:B------:R-:W-:Y:S01]  /*11f0*/  SEL R38, R40, RZ, P0 ;  /* 0x000000ff28267207 */ /* 0x000fe20000000000 */
[----:B------:R-:W-:Y:S01]  /*1200*/  IMAD.WIDE.U32 R36, R42, R36, RZ ;  /* 0x000000242a247225 */ /* 0x000fe200078e00ff */
[----:B------:R-:W-:-:S03]  /*1210*/  SHF.R.S32.HI R40, RZ, 0x1f, R205 ;  /* 0x0000001fff287819 */ /* 0x000fc600000114cd */
[----:B------:R-:W-:Y:S02]  /*1220*/  IMAD R13, R42, R39, R13 ;  /* 0x000000272a0d7224 */ /* 0x000fe400078e020d */
[----:B-----5:R-:W-:Y:S02]  /*1230*/  @P3 IMAD R34, R205, R34, R15 ;  /* 0x00000022cd223224 */ /* 0x020fe400078e020f */
[----:B------:R-:W-:Y:S02]  /*1240*/  IMAD R7, R23, R7, R41 ;  /* 0x0000000717077224 */ /* 0x000fe400078e0229 */
[----:B------:R-:W-:Y:S02]  /*1250*/  @!P3 IMAD R14, R192, R16, R205 ;  /* 0x00000010c00eb224 */ /* 0x000fe400078e02cd */
[----:B------:R-:W-:Y:S02]  /*1260*/  IMAD R41, R205, R25, RZ ;  /* 0x00000019cd297224 */ /* 0x000fe400078e02ff */
[----:B-1----:R-:W-:-:S02]  /*1270*/  @P1 IMAD R15, R6, R9, RZ ;  /* 0x00000009060f1224 */ /* 0x002fc400078e02ff */
        /* <DEDUP_REMOVED lines=20> */
.L_x_1045:
        /* <DEDUP_REMOVED lines=13> */
.L_x_1046:
        /* <DEDUP_REMOVED lines=10> */
.L_x_1047:
[----:B------:R-:W-:-:S04]  /*1530*/  IMAD R6, R192, R16, R205 ;  /* 0x00000010c0067224 */ /* 0x000fc800078e02cd */
[----:B------:R-:W-:-:S07]  /*1540*/  IMAD R31, R6, R31, RZ ;  /* 0x0000001f061f7224 */ /* 0x000fce00078e02ff */
.L_x_1048:
[----:B------:R-:W1:Y:S01]  /*1550*/  LDC.64 R6, c[0x0][0x420] ;  /* 0x00010800ff067b82 */ /* 0x000e620000000a00 */
[----:B------:R-:W-:Y:S01]  /*1560*/  IMAD R25, R25, R16, RZ ;  /* 0x0000001019197224 */ /* 0x000fe200078e02ff */
[----:B------:R-:W-:Y:S01]  /*1570*/  IADD3 R44, P3, R202, R12, RZ ;  /* 0x0000000cca2c7210 */ /* 0x000fe20007f7e0ff */
[----:B------:R-:W-:Y:S01]  /*1580*/  ULDC.64 UR6, c[0x0][0x428] ;  /* 0x00010a0000067ab9 */ /* 0x000fe20000000a00 */
[----:B------:R-:W-:Y:S01]  /*1590*/  SHF.R.S32.HI R203, RZ, 0x1f, R202 ;  /* 0x0000001fffcb7819 */ /* 0x000fe200000114ca */
[----:B------:R-:W-:Y:S01]  /*15a0*/  IMAD.SHL.U32 R22, R25, 0x40, RZ ;  /* 0x0000004019167824 */ /* 0x000fe200078e00ff */
[----:B------:R-:W-:Y:S01]  /*15b0*/  ULDC.64 UR8, c[0x0][0x258] ;  /* 0x0000960000087ab9 */ /* 0x000fe20000000a00 */
[----:B------:R-:W-:Y:S01]  /*15c0*/  IMAD R25, R198, R25, R197 ;  /* 0x00000019c6197224 */ /* 0x000fe200078e02c5 */
[----:B------:R-:W-:Y:S01]  /*15d0*/  BSSY B1, `(.L_x_1044) ;  /* 0x00007b9000017945 */ /* 0x000fe20003800000 */
[----:B------:R-:W-:Y:S01]  /*15e0*/  IMAD.X R45, R203, 0x1, R33, P3 ;  /* 0x00000001cb2d7824 */ /* 0x000fe200018e0621 */
[----:B------:R-:W-:Y:S01]  /*15f0*/  IADD3 R36, P2, P1, R36, R22, R41 ;  /* 0x0000001624247210 */ /* 0x000fe2000795e029 */
[----:B------:R-:W-:Y:S01]  /*1600*/  IMAD.IADD R34, R28, 0x1, R34 ;  /* 0x000000011c227824 */ /* 0x000fe200078e0222 */
[----:B------:R-:W-:-:S02]  /*1610*/  SHF.R.S32.HI R22, RZ, 0x1f, R22 ;  /* 0x0000001fff167819 */ /* 0x000fc40000011416 */
[----:B------:R-:W-:Y:S02]  /*1620*/  IADD3 R33, R28, R31, RZ ;  /* 0x0000001f1c217210 */ /* 0x000fe40007ffe0ff */
[----:B------:R-:W-:Y:S02]  /*1630*/  IADD3.X R22, R42, R22, R39, P2, P1 ;  /* 0x000000162a167210 */ /* 0x000fe400017e2427 */
[----:B------:R-:W-:Y:S02]  /*1640*/  IADD3 R27, P2, P1, R38, R36, R27 ;  /* 0x00000024261b7210 */ /* 0x000fe4000795e01b */
[----:B------:R-:W-:Y:S01]  /*1650*/  IADD3 R31, P3, R200, R28, RZ ;  /* 0x0000001cc81f7210 */ /* 0x000fe20007f7e0ff */
[----:B------:R-:W2:Y:S01]  /*1660*/  LDC.64 R38, c[0x0][0x478] ;  /* 0x00011e00ff267b82 */ /* 0x000ea20000000a00 */
[----:B------:R-:W-:Y:S01]  /*1670*/  IADD3.X R22, R35, R22, R26, P2, P1 ;  /* 0x0000001623167210 */ /* 0x000fe200017e241a */
[-C--:B-1----:R-:W-:Y:S01]  /*1680*/  IMAD R12, R32, R6.reuse, RZ ;  /* 0x00000006200c7224 */ /* 0x082fe200078e02ff */
[----:B------:R-:W-:Y:S01]  /*1690*/  IADD3 R27, P1, R25, R27, RZ ;  /* 0x0000001b191b7210 */ /* 0x000fe20007f3e0ff */
[----:B------:R-:W-:Y:S01]  /*16a0*/  IMAD.WIDE.U32 R44, R28, R6, R44 ;  /* 0x000000061c2c7225 */ /* 0x000fe200078e002c */
[----:B------:R-:W-:-:S02]  /*16b0*/  IADD3.X R32, R201, R32, RZ, P3, !PT ;  /* 0x00000020c9207210 */ /* 0x000fc40001ffe4ff */
[----:B------:R-:W-:Y:S01]  /*16c0*/  LEA.HI.X.SX32 R25, R25, R22, 0x1, P1 ;  /* 0x0000001619197211 */ /* 0x000fe200008f0eff */
[----:B------:R-:W-:Y:S01]  /*16d0*/  IMAD R12, R28, R7, R12 ;  /* 0x000000071c0c7224 */ /* 0x000fe200078e020c */
[----:B------:R-:W1:Y:S01]  /*16e0*/  LDC.64 R36, c[0x0][0x2b0] ;  /* 0x0000ac00ff247b82 */ /* 0x000e620000000a00 */
[-C--:B------:R-:W-:Y:S01]  /*16f0*/  IMAD R22, R32, R4.reuse, RZ ;  /* 0x0000000420167224 */ /* 0x080fe200078e02ff */
[----:B------:R-:W-:Y:S01]  /*1700*/  ISETP.GE.AND P3, PT, R21, 0x1, PT ;  /* 0x000000011500780c */ /* 0x000fe20003f66270 */
[----:B------:R-:W-:Y:S01]  /*1710*/  IMAD.IADD R45, R45, 0x1, R12 ;  /* 0x000000012d2d7824 */ /* 0x000fe200078e020c */
[----:B------:R-:W-:Y:S01]  /*1720*/  LEA.HI.SX32 R24, R24, 0xffffffff, 0x1a ;  /* 0xffffffff18187811 */ /* 0x000fe200078fd2ff */
[----:B------:R-:W-:Y:S02]  /*1730*/  IMAD R12, R40, UR6, RZ ;  /* 0x00000006280c7c24 */ /* 0x000fe4000f8e02ff */
[----:B------:R-:W-:-:S04]  /*1740*/  IMAD.WIDE.U32 R42, R31, R4, R202 ;  /* 0x000000041f2a7225 */ /* 0x000fc800078e00ca */
[C---:B------:R-:W-:Y:S01]  /*1750*/  IMAD R12, R205.reuse, UR7, R12 ;  /* 0x00000007cd0c7c24 */ /* 0x040fe2000f8e020c */
[----:B------:R-:W-:Y:S01]  /*1760*/  IADD3 R28, P2, R30, R42, RZ ;  /* 0x0000002a1e1c7210 */ /* 0x000fe20007f5e0ff */
[----:B------:R-:W-:Y:S01]  /*1770*/  IMAD.WIDE.U32 R44, R205, UR6, R44 ;  /* 0x00000006cd2c7c25 */ /* 0x000fe2000f8e002c */
[----:B------:R-:W-:Y:S02]  /*1780*/  ULDC.64 UR6, c[0x0][0x400] ;  /* 0x0001000000067ab9 */ /* 0x000fe40000000a00 */
[----:B------:R-:W-:Y:S01]  /*1790*/  LEA R242, P1, R27, UR6, 0x2 ;  /* 0x000000061bf27c11 */ /* 0x000fe2000f8210ff */
[----:B------:R-:W-:Y:S01]  /*17a0*/  IMAD R22, R31, R5, R22 ;  /* 0x000000051f167224 */ /* 0x000fe200078e0216 */
[----:B------:R-:W-:Y:S01]  /*17b0*/  IADD3 R31, R45, R12, RZ ;  /* 0x0000000c2d1f7210 */ /* 0x000fe20007ffe0ff */
[----:B------:R-:W-:Y:S01]  /*17c0*/  IMAD.MOV.U32 R30, RZ, RZ, R44 ;  /* 0x000000ffff1e7224 */ /* 0x000fe200078e002c */
[----:B------:R-:W-:Y:S01]  /*17d0*/  LEA.HI.X R243, R27, UR7, R25, 0x2, P1 ;  /* 0x000000071bf37c11 */ /* 0x000fe200088f1419 */
[----:B------:R-:W-:Y:S01]  /*17e0*/  IMAD R25, R201, R6, RZ ;  /* 0x00000006c9197224 */ /* 0x000fe200078e02ff */
[----:B------:R-:W-:Y:S01]  /*17f0*/  IADD3.X R29, R29, R43, R22, P2, !PT ;  /* 0x0000002b1d1d7210 */ /* 0x000fe200017fe416 */
[----:B------:R-:W-:Y:S01]  /*1800*/  IMAD R22, R40, UR8, RZ ;  /* 0x0000000828167c24 */ /* 0x000fe2000f8e02ff */
[----:B------:R-:W-:Y:S01]  /*1810*/  ULDC.64 UR6, c[0x0][0x3e0] ;  /* 0x0000f80000067ab9 */ /* 0x000fe20000000a00 */
[----:B------:R-:W-:-:S02]  /*1820*/  IMAD R25, R200, R7, R25 ;  /* 0x00000007c8197224 */ /* 0x000fc400078e0219 */
[----:B------:R-:W-:-:S04]  /*1830*/  IMAD.WIDE.U32 R26, R205, UR8, R28 ;  /* 0x00000008cd1a7c25 */ /* 0x000fc8000f8e001c */
[----:B------:R-:W-:Y:S01]  /*1840*/  IMAD R22, R205, UR9, R22 ;  /* 0x00000009cd167c24 */ /* 0x000fe2000f8e0216 */
[----:B------:R-:W-:Y:S01]  /*1850*/  ULDC.64 UR8, c[0x0][0x210] ;  /* 0x0000840000087ab9 */ /* 0x000fe20000000a00 */
[----:B------:R-:W-:Y:S01]  /*1860*/  IMAD.WIDE.U32 R28, R200, R6, R30 ;  /* 0x00000006c81c7225 */ /* 0x000fe200078e001e */
[----:B------:R-:W-:Y:S02]  /*1870*/  LEA R246, P2, R26, UR8, 0x1 ;  /* 0x000000081af67c11 */ /* 0x000fe4000f8408ff */
[----:B------:R-:W-:Y:S01]  /*1880*/  IADD3 R22, R27, R22, RZ ;  /* 0x000000161b167210 */ /* 0x000fe20007ffe0ff */
[----:B--2---:R-:W-:Y:S01]  /*1890*/  IMAD.WIDE R30, R33, 0x4, R38 ;  /* 0x00000004211e7825 */ /* 0x004fe200078e0226 */
[----:B------:R-:W-:Y:S02]  /*18a0*/  IADD3 R25, R29, R25, RZ ;  /* 0x000000191d197210 */ /* 0x000fe40007ffe0ff */
[----:B------:R-:W-:Y:S01]  /*18b0*/  LEA R244, P1, R28, UR6, 0x1 ;  /* 0x000000061cf47c11 */ /* 0x000fe2000f8208ff */
[----:B-1----:R-:W-:Y:S01]  /*18c0*/  IMAD.WIDE R34, R34, 0x4, R36 ;  /* 0x0000000422227825 */ /* 0x002fe200078e0224 */
[----:B------:R-:W-:-:S02]  /*18d0*/  LEA.HI.X R247, R26, UR9, R22, 0x1, P2 ;  /* 0x000000091af77c11 */ /* 0x000fc400090f0c16 */
[----:B------:R-:W-:Y:S01]  /*18e0*/  LEA.HI.X R245, R28, UR7, R25, 0x1, P1 ;  /* 0x000000071cf57c11 */ /* 0x000fe200088f0c19 */
[----:B------:R-:W-:Y:S08]  /*18f0*/  @!P3 BRA `(.L_x_1049) ;  /* 0x0000006c00e0b947 */ /* 0x000ff00003800000 */
[----:B------:R-:W-:Y:S01]  /*1900*/  @P0 BAR.SYNC.DEFER_BLOCKING 0x0 ;  /* 0x0000000000000b1d */ /* 0x000fe20000010000 */
[----:B------:R-:W-:-:S04]  /*1910*/  IMAD.MOV.U32 R237, RZ, RZ, R24 ;  /* 0x000000ffffed7224 */ /* 0x000fc800078e0018 */
[C---:B------:R-:W-:Y:S01]  /*1920*/  IMAD R12, R237.reuse, -0x40, R21 ;  /* 0xffffffc0ed0c7824 */ /* 0x040fe200078e0215 */
[----:B------:R-:W-:Y:S01]  /*1930*/  LEA.HI R24, R237, R237, RZ, 0x1 ;  /* 0x000000eded187211 */ /* 0x000fe200078f08ff */
[C---:B------:R-:W-:Y:S01]  /*1940*/  VIADD R21, R200.reuse, 0x20 ;  /* 0x00000020c8157836 */ /* 0x040fe20000000000 */
[----:B------:R-:W-:Y:S02]  /*1950*/  BSSY B0, `(.L_x_1050) ;  /* 0x000001e000007945 */ /* 0x000fe40003800000 */
[-C--:B------:R-:W-:Y:S02]  /*1960*/  ISETP.GE.AND P5, PT, R200, R12.reuse, PT ;  /* 0x0000000cc800720c */ /* 0x080fe40003fa6270 */
[----:B------:R-:W-:Y:S02]  /*1970*/  LOP3.LUT R24, R24, 0xfffffffe, RZ, 0xc0, !PT ;  /* 0xfffffffe18187812 */ /* 0x000fe400078ec0ff */
[----:B------:R-:W-:-:S03]  /*1980*/  ISETP.GE.AND P4, PT, R21, R12, PT ;  /* 0x0000000c1500720c */ /* 0x000fc60003f86270 */
[----:B------:R-:W-:-:S05]  /*1990*/  IMAD.IADD R24, R237, 0x1, -R24 ;  /* 0x00000001ed187824 */ /* 0x000fca00078e0a18 */
[----:B------:R-:W-:Y:S01]  /*19a0*/  ISETP.NE.AND P1, PT, R24, 0x1, PT ;  /* 0x000000011800780c */ /* 0x000fe20003f25270 */
        /* <DEDUP_REMOVED lines=24> */
.L_x_1051:
[----:B------:R-:W-:Y:S05]  /*1b30*/  BSYNC B0 ;  /* 0x0000000000007941 */ /* 0x000fea0003800000 */
.L_x_1050:
[----:B------:R4:W-:Y:S01]  /*1b40*/  @P4 STS.128 [R210+0xd000], RZ ;  /* 0x00d000ffd2004388 */ /* 0x0009e20000000c00 */
[----:B------:R-:W-:Y:S01]  /*1b50*/  BSSY B0, `(.L_x_1052) ;  /* 0x0000025000007945 */ /* 0x000fe20003800000 */
[----:B------:R-:W-:Y:S02]  /*1b60*/  MOV R219, R30 ;  /* 0x0000001e00db7202 */ /* 0x000fe40000000f00 */
[----:B------:R4:W-:Y:S01]  /*1b70*/  @P4 STS.128 [R210+0xf000], RZ ;  /* 0x00f000ffd2004388 */ /* 0x0009e20000000c00 */
[----:B------:R-:W-:Y:S02]  /*1b80*/  MOV R218, R31 ;  /* 0x0000001f00da7202 */ /* 0x000fe40000000f00 */
[----:B------:R-:W-:Y:S01]  /*1b90*/  IADD3 R236, R199, 0x3000, RZ ;  /* 0x00003000c7ec7810 */ /* 0x000fe20007ffe0ff */
        /* <DEDUP_REMOVED lines=32> */
.L_x_1053:
[----:B------:R-:W-:Y:S05]  /*1da0*/  BSYNC B0 ;  /* 0x0000000000007941 */ /* 0x000fea0003800000 */
.L_x_1052:
[----:B------:R-:W-:Y:S01]  /*1db0*/  SEL R236, R236, R199, !P1 ;  /* 0x000000c7ecec7207 */ /* 0x000fe20004800000 */
[----:B------:R-:W-:Y:S01]  /*1dc0*/  BSSY B0, `(.L_x_1054) ;  /* 0x000002f000007945 */ /* 0x000fe20003800000 */
[----:B------:R-:W-:Y:S02]  /*1dd0*/  IMAD.MOV.U32 R248, RZ, RZ, R34 ;  /* 0x000000fffff87224 */ /* 0x000fe400078e0022 */
[----:B------:R-:W-:Y:S01]  /*1de0*/  IMAD.MOV.U32 R249, RZ, RZ, R35 ;  /* 0x000000fffff97224 */ /* 0x000fe200078e0023 */
[----:B------:R-:W-:Y:S01]  /*1df0*/  LEA R236, R236, UR5, 0x1 ;  /* 0x00000005ecec7c11 */ /* 0x000fe2000f8e08ff */
[----:B------:R-:W-:Y:S06]  /*1e00*/  @!P5 BRA `(.L_x_1055) ;  /* 0x000000000034d947 */ /* 0x000fec0003800000 */
        /* <DEDUP_REMOVED lines=13> */
.L_x_1055:
        /* <DEDUP_REMOVED lines=29> */
.L_x_1056:
[----:B------:R-:W-:Y:S05]  /*20b0*/  BSYNC B0 ;  /* 0x0000000000007941 */ /* 0x000fea0003800000 */
.L_x_1054:
        /* <DEDUP_REMOVED lines=17> */
.L_x_1058:
        /* <DEDUP_REMOVED lines=37> */
.L_x_1059:
[----:B------:R-:W-:Y:S05]  /*2420*/  BSYNC B0 ;  /* 0x0000000000007941 */ /* 0x000fea0003800000 */
.L_x_1057:
[----:B-1----:R-:W-:Y:S01]  /*2430*/  IMAD R4, R209, -0x40, R238 ;  /* 0xffffffc0d1047824 */ /* 0x002fe200078e02ee */
[----:B------:R-:W1:Y:S01]  /*2440*/  LDC.64 R190, c[0x0][0x3b8] ;  /* 0x0000ee00ffbe7b82 */ /* 0x000e620000000a00 */
[--C-:B------:R-:W-:Y:S01]  /*2450*/  IMAD.WIDE.U32 R6, R17, R8, R202.reuse ;  /* 0x0000000811067225 */ /* 0x100fe200078e00ca */
[----:B------:R-:W-:Y:S01]  /*2460*/  ULDC.64 UR6, c[0x0][0x260] ;  /* 0x0000980000067ab9 */ /* 0x000fe20000000a00 */
[----:B------:R-:W-:Y:S01]  /*2470*/  BSSY B0, `(.L_x_1060) ;  /* 0x0000037000007945 */ /* 0x000fe20003800000 */
        /* <DEDUP_REMOVED lines=46> */
[----:B-1----:R-:W-:Y:S05]  /*2760*/  @P0 BRA `(.L_x_1061) ;  /* 0x00000000001c0947 */ /* 0x002fea0003800000 */
[----:B------:R-:W-:Y:S02]  /*2770*/  ULDC.64 UR6, c[0x0][0x218] ;  /* 0x0000860000067ab9 */ /* 0x000fe40000000a00 */
[----:B--2---:R-:W-:-:S04]  /*2780*/  LEA R4, P0, R24, UR6, 0x1 ;  /* 0x0000000618047c11 */ /* 0x004fc8000f8008ff */
[----:B------:R-:W-:-:S05]  /*2790*/  LEA.HI.X R5, R24, UR7, R15, 0x1, P0 ;  /* 0x0000000718057c11 */ /* 0x000fca00080f0c0f */
[----:B------:R-:W-:Y:S01]  /*27a0*/  @!PT LDS RZ, [RZ] ;  /* 0x00000000fffff984 */ /* 0x000fe20000000800 */
[----:B------:R-:W-:Y:S01]  /*27b0*/  @!PT LDS RZ, [RZ] ;  /* 0x00000000fffff984 */ /* 0x000fe20000000800 */
[----:B------:R-:W-:Y:S01]  /*27c0*/  @!PT LDS RZ, [RZ] ;  /* 0x00000000fffff984 */ /* 0x000fe20000000800 */
[----:B------:R1:W-:Y:S04]  /*27d0*/  LDGSTS.E.BYPASS.LTC128B.128 [R210+0x16000], desc[UR14][R4.64+0x100] ;  /* 0x1600010004d27fae */ /* 0x0003e8000b901d4e */
.L_x_1061:
[----:B------:R-:W-:Y:S05]  /*27e0*/  BSYNC B0 ;  /* 0x0000000000007941 */ /* 0x000fea0003800000 */
.L_x_1060:
        /* <DEDUP_REMOVED lines=14> */
[----:B--2---:R-:W2:Y:S01]  /*28d0*/  @!P4 LDC.64 R6, c[0x0][0x218] ;  /* 0x00008600ff06cb82 */ /* 0x004ea20000000a00 */
[----:B------:R-:W-:Y:S01]  /*28e0*/  IMAD R15, R19, R9, R15 ;  /* 0x00000009130f7224 */ /* 0x000fe200078e020f */
[----:B------:R2:W-:Y:S03]  /*28f0*/  @P4 STS.128 [R210+0x13000], RZ ;  /* 0x013000ffd2004388 */ /* 0x0005e60000000c00 */
[----:B------:R-:W-:-:S03]  /*2900*/  IMAD.IADD R15, R21, 0x1, R15 ;  /* 0x00000001150f7824 */ /* 0x000fc600078e020f */
[----:B-1----:R-:W1:Y:S01]  /*2910*/  @!P3 LDC.64 R4, c[0x0][0x218] ;  /* 0x00008600ff04bb82 */ /* 0x002e620000000a00 */
[----:B--2---:R-:W-:-:S04]  /*2920*/  @!P4 LEA R6, P2, R20, R6, 0x1 ;  /* 0x000000061406c211 */ /* 0x004fc800078408ff */
[C---:B------:R-:W-:Y:S02]  /*2930*/  @!P4 LEA.HI.X R7, R20.reuse, R7, R15, 0x1, P2 ;  /* 0x000000071407c211 */ /* 0x040fe400010f0c0f */
[----:B-1----:R-:W-:-:S03]  /*2940*/  @!P3 LEA R4, P2, R20, R4, 0x1 ;  /* 0x000000041404b211 */ /* 0x002fc600078408ff */
        /* <DEDUP_REMOVED lines=19> */
.L_x_1063:
[----:B------:R-:W-:Y:S05]  /*2a80*/  BSYNC B0 ;  /* 0x0000000000007941 */ /* 0x000fea0003800000 */
.L_x_1062:
        /* <DEDUP_REMOVED lines=20> */
[----:B-12---:R-:W1:Y:S01]  /*2bd0*/  @!P4 LDC.64 R6, c[0x0][0x220] ;  /* 0x00008800ff06cb82 */ /* 0x006e620000000a00 */
        /* <DEDUP_REMOVED lines=24> */
.L_x_1065:
[----:B------:R-:W-:Y:S05]  /*2d60*/  BSYNC B0 ;  /* 0x0000000000007941 */ /* 0x000fea0003800000 */
.L_x_1064:
        /* <DEDUP_REMOVED lines=15> */
[----:B------:R-:W5:Y:S01]  /*2e60*/  @!P5 LDC.64 R8, c[0x0][0x220] ;  /* 0x00008800ff08db82 */ /* 0x000f620000000a00 */
[----:B------:R-:W-:Y:S01]  /*2e70*/  IMAD R14, R15, R11, R14 ;  /* 0x0000000b0f0e7224 */ /* 0x000fe200078e020e */
[----:B------:R3:W-:Y:S03]  /*2e80*/  @P5 STS.128 [R210+0x19000], RZ ;  /* 0x019000ffd2005388 */ /* 0x0007e60000000c00 */
[----:B------:R-:W-:-:S03]  /*2e90*/  IMAD.IADD R14, R19, 0x1, R14 ;  /* 0x00000001130e7824 */ /* 0x000fc600078e020e */
[----:B-12---:R-:W1:Y:S08]  /*2ea0*/  @!P4 LDC.64 R6, c[0x0][0x220] ;  /* 0x00008800ff06cb82 */ /* 0x006e700000000a00 */
[----:B------:R-:W2:Y:S01]  /*2eb0*/  @!P2 LDC.64 R4, c[0x0][0x220] ;  /* 0x00008800ff04ab82 */ /* 0x000ea20000000a00 */
[----:B-----5:R-:W-:-:S04]  /*2ec0*/  @!P5 LEA R8, P6, R18, R8, 0x1 ;  /* 0x000000081208d211 */ /* 0x020fc800078c08ff */
[C---:B------:R-:W-:Y:S02]  /*2ed0*/  @!P5 LEA.HI.X R9, R18.reuse, R9, R14, 0x1, P6 ;  /* 0x000000091209d211 */ /* 0x040fe400030f0c0e */
[----:B-1----:R-:W-:-:S03]  /*2ee0*/  @!P4 LEA R6, P3, R18, R6, 0x1 ;  /* 0x000000061206c211 */ /* 0x002fc600078608ff */
[----:B------:R-:W-:Y:S01]  /*2ef0*/  @!PT LDS RZ, [RZ] ;  /* 0x00000000fffff984 */ /* 0x000fe20000000800 */
[----:B------:R-:W-:Y:S01]  /*2f00*/  @!PT LDS RZ, [RZ] ;  /* 0x00000000fffff984 */ /* 0x000fe20000000800 */
[----:B------:R-:W-:Y:S01]  /*2f10*/  @!PT LDS RZ, [RZ] ;  /* 0x00000000fffff984 */ /* 0x000fe20000000800 */
[----:B------:R3:W-:Y:S01]  /*2f20*/  @!P5 LDGSTS.E.BYPASS.LTC128B.128 [R210+0x19000], desc[UR14][R8.64] ;  /* 0x1900000008d2dfae */ /* 0x0007e2000b901d4e */
[----:B------:R-:W-:-:S03]  /*2f30*/  @!P4 LEA.HI.X R7, R18, R7, R14, 0x1, P3 ;  /* 0x000000071207c211 */ /* 0x000fc600018f0c0e */
[----:B------:R3:W-:Y:S01]  /*2f40*/  @P4 STS.128 [R210+0x1b000], RZ ;  /* 0x01b000ffd2004388 */ /* 0x0007e20000000c00 */
        /* <DEDUP_REMOVED lines=10> */
[----:B------:R3:W-:Y:S02]  /*2ff0*/  @!P2 LDGSTS.E.BYPASS.LTC128B.128 [R210+0x1d000], desc[UR14][R4.64+0x100] ;  /* 0x1d00010004d2afae */ /* 0x0007e4000b901d4e */
.L_x_1067:
[----:B------:R-:W-:Y:S05]  /*3000*/  BSYNC B0 ;  /* 0x0000000000007941 */ /* 0x000fea0003800000 */
.L_x_1066:
[C---:B-123--:R-:W-:Y:S01]  /*3010*/  VIADD R4, R206.reuse, 0x8 ;  /* 0x00000008ce047836 */ /* 0x04efe20000000000 */
[-C--:B------:R-:W-:Y:S01]  /*3020*/  ISETP.GE.AND P2, PT, R206, R12.reuse, PT ;  /* 0x0000000cce00720c */ /* 0x080fe20003f46270 */
[----:B------:R-:W-:Y:S01]  /*3030*/  IMAD.MOV.U32 R235, RZ, RZ, 0x7f800000 ;  /* 0x7f800000ffeb7424 */ /* 0x000fe200078e00ff */
[----:B------:R-:W1:Y:S01]  /*3040*/  LDC R216, c[0x0][0x270] ;  /* 0x00009c00ffd87b82 */ /* 0x000e620000000800 */
[----:B------:R-:W-:Y:S01]  /*3050*/  VIADD R17, R17, 0x40 ;  /* 0x0000004011117836 */ /* 0x000fe20000000000 */
[----:B------:R-:W-:Y:S01]  /*3060*/  ISETP.GE.AND P0, PT, R4, R12, PT ;  /* 0x0000000c0400720c */ /* 0x000fe20003f06270 */
[----:B------:R-:W-:Y:S01]  /*3070*/  IMAD.WIDE R4, R206, 0x4, R248 ;  /* 0x00000004ce047825 */ /* 0x000fe200078e02f8 */
[----:B------:R-:W2:Y:S03]  /*3080*/  LDG.E.64 R6, desc[UR14][R190.64+0x8] ;  /* 0x0000080ebe067981 */ /* 0x000ea6000c1e1b00 */
[----:B------:R-:W-:Y:S01]  /*3090*/  IMAD R250, R192, R16, R205 ;  /* 0x00000010c0fa7224 */ /* 0x000fe200078e02cd */
[----:B------:R-:W0:Y:S01]  /*30a0*/  LDGDEPBAR ;  /* 0x00000000000079af */ /* 0x000e220000000000 */
[----:B------:R-:W-:Y:S01]  /*30b0*/  IMAD.MOV.U32 R234, RZ, RZ, 0x7f800000 ;  /* 0x7f800000ffea7424 */ /* 0x000fe200078e00ff */
[----:B------:R-:W-:Y:S01]  /*30c0*/  SHF.R.S32.HI R220, RZ, 0x1f, R197 ;  /* 0x0000001fffdc7819 */ /* 0x000fe200000114c5 */
[----:B------:R-:W-:Y:S01]  /*30d0*/  VIADD R184, R188, 0x3000 ;  /* 0x00003000bcb87836 */ /* 0x000fe20000000000 */
[----:B------:R-:W-:Y:S01]  /*30e0*/  ULDC UR4, c[0x0][0x2d0] ;  /* 0x0000b40000047ab9 */ /* 0x000fe20000000800 */
[----:B------:R-:W-:Y:S01]  /*30f0*/  VIADD R183, R187, 0x3000 ;  /* 0x00003000bbb77836 */ /* 0x000fe20000000000 */
[----:B------:R-:W-:Y:S01]  /*3100*/  ULDC UR6, c[0x0][0x2dc] ;  /* 0x0000b70000067ab9 */ /* 0x000fe20000000800 */
[----:B------:R-:W5:Y:S01]  /*3110*/  @!P0 LDG.E R235, desc[UR14][R4.64+0x20] ;  /* 0x0000200e04eb8981 */ /* 0x000f62000c1e1900 */
[----:B------:R-:W-:-:S02]  /*3120*/  IMAD.MOV.U32 R182, RZ, RZ, 0x20 ;  /* 0x00000020ffb67424 */ /* 0x000fc400078e00ff */
[----:B------:R-:W-:Y:S01]  /*3130*/  IMAD.MOV.U32 R181, RZ, RZ, 0x40 ;  /* 0x00000040ffb57424 */ /* 0x000fe200078e00ff */
[----:B------:R-:W-:Y:S01]  /*3140*/  CS2R R142, SRZ ;  /* 0x00000000008e7805 */ /* 0x000fe2000001ff00 */
[----:B------:R-:W-:Y:S01]  /*3150*/  IMAD.MOV.U32 R233, RZ, RZ, R236 ;  /* 0x000000ffffe97224 */ /* 0x000fe200078e00ec */
        /* <DEDUP_REMOVED lines=8> */
[----:B------:R-:W3:Y:S01]  /*31e0*/  LDG.E.64 R190, desc[UR14][R190.64] ;  /* 0x0000000ebebe7981 */ /* 0x000ee2000c1e1b00 */
[----:B------:R-:W-:Y:S01]  /*31f0*/  ISETP.GE.AND P0, PT, R17, R238, PT ;  /* 0x000000ee1100720c */ /* 0x000fe20003f06270 */
[----:B------:R-:W-:Y:S01]  /*3200*/  IMAD.SHL.U32 R250, R250, 0x20, RZ ;  /* 0x00000020fafa7824 */ /* 0x000fe200078e00ff */
        /* <DEDUP_REMOVED lines=11> */
[----:B------:R-:W1:Y:S01]  /*32c0*/  @P0 S2R R241, SR_TID.X ;  /* 0x0000000000f10919 */ /* 0x000e620000002100 */
[----:B------:R-:W-:Y:S02]  /*32d0*/  SEL R184, R184, R188, !P1 ;  /* 0x000000bcb8b87207 */ /* 0x000fe40004800000 */
[----:B------:R-:W-:Y:S02]  /*32e0*/  CS2R R112, SRZ ;  /* 0x0000000000707805 */ /* 0x000fe4000001ff00 */
[----:B------:R-:W-:Y:S02]  /*32f0*/  SEL R183, R183, R187, !P1 ;  /* 0x000000bbb7b77207 */ /* 0x000fe40004800000 */
        /* <DEDUP_REMOVED lines=11> */
[----:B----4-:R-:W-:Y:S02]  /*33b0*/  SHF.R.S32.HI R4, RZ, 0x1f, R250 ;  /* 0x0000001fff047819 */ /* 0x010fe400000114fa */
        /* <DEDUP_REMOVED lines=16> */
[----:B-1----:R-:W-:Y:S01]  /*34c0*/  @P0 IMAD.SHL.U32 R241, R241, 0x2, RZ ;  /* 0x00000002f1f10824 */ /* 0x002fe200078e00ff */
[----:B------:R-:W-:Y:S02]  /*34d0*/  CS2R R20, SRZ ;  /* 0x0000000000147805 */ /* 0x000fe4000001ff00 */
[----:B------:R-:W-:Y:S01]  /*34e0*/  LEA R184, R184, UR5, 0x1 ;  /* 0x00000005b8b87c11 */ /* 0x000fe2000f8e08ff */
[----:B------:R-:W-:Y:S01]  /*34f0*/  ULDC.U8 UR8, c[0x0][0x388] ;  /* 0x0000e20000087ab9 */ /* 0x000fe20000000000 */
[----:B------:R-:W-:Y:S01]  /*3500*/  LEA R183, R183, UR5, 0x1 ;  /* 0x00000005b7b77c11 */ /* 0x000fe2000f8e08ff */
[----:B------:R-:W-:Y:S01]  /*3510*/  ULDC UR7, c[0x0][0x2ec] ;  /* 0x0000bb0000077ab9 */ /* 0x000fe20000000800 */
[----:B------:R-:W-:-:S02]  /*3520*/  @P0 LOP3.LUT R241, R193, 0x6, R241, 0xf8, !PT ;  /* 0x00000006c1f10812 */ /* 0x000fc400078ef8f1 */
[----:B--2---:R-:W-:-:S04]  /*3530*/  IADD3 R250, P3, P2, R250, R6, R197 ;  /* 0x00000006fafa7210 */ /* 0x004fc80007a7e0c5 */
[----:B------:R-:W-:Y:S02]  /*3540*/  IADD3.X R220, R4, R7, R220, P3, P2 ;  /* 0x0000000704dc7210 */ /* 0x000fe40001fe44dc */
[----:B------:R-:W-:-:S05]  /*3550*/  R2P PR, R195, 0x6 ;  /* 0x00000006c3007804 */ /* 0x000fca0000000000 */
[----:B------:R-:W-:Y:S02]  /*3560*/  SEL R182, R182, 0xffffffe0, !P1 ;  /* 0xffffffe0b6b67807 */ /* 0x000fe40004800000 */
[----:B------:R-:W-:-:S03]  /*3570*/  SEL R181, R181, 0xffffffc0, !P2 ;  /* 0xffffffc0b5b57807 */ /* 0x000fc60005000000 */
[----:B------:R-:W-:Y:S02]  /*3580*/  IMAD.IADD R180, R185, 0x1, R182 ;  /* 0x00000001b9b47824 */ /* 0x000fe400078e02b6 */
[----:B------:R-:W-:-:S04]  /*3590*/  IMAD.WIDE.U32 R250, R250, -0x2daee0ad, RZ ;  /* 0xd2511f53fafa7825 */ /* 0x000fc800078e00ff */
[----:B------:R-:W-:Y:S02]  /*35a0*/  IMAD.IADD R178, R185, 0x1, R181 ;  /* 0x00000001b9b27824 */ /* 0x000fe400078e02b5 */
[----:B------:R-:W-:Y:S02]  /*35b0*/  IMAD.IADD R179, R181, 0x1, R180 ;  /* 0x00000001b5b37824 */ /* 0x000fe400078e02b4 */
[C---:B---3--:R-:W-:Y:S02]  /*35c0*/  VIADD R232, R190.reuse, 0x9e3779b9 ;  /* 0x9e3779b9bee87836 */ /* 0x048fe40000000000 */
[C---:B------:R-:W-:Y:S02]  /*35d0*/  VIADD R231, R191.reuse, 0xbb67ae85 ;  /* 0xbb67ae85bfe77836 */ /* 0x040fe40000000000 */
[----:B------:R-:W-:Y:S02]  /*35e0*/  VIADD R230, R190, 0x3c6ef372 ;  /* 0x3c6ef372bee67836 */ /* 0x000fe40000000000 */
[----:B------:R-:W-:-:S02]  /*35f0*/  VIADD R229, R191, 0x76cf5d0a ;  /* 0x76cf5d0abfe57836 */ /* 0x000fc40000000000 */
[C---:B------:R-:W-:Y:S02]  /*3600*/  VIADD R228, R190.reuse, 0xdaa66d2b ;  /* 0xdaa66d2bbee47836 */ /* 0x040fe40000000000 */
[C---:B------:R-:W-:Y:S02]  /*3610*/  VIADD R227, R191.reuse, 0x32370b8f ;  /* 0x32370b8fbfe37836 */ /* 0x040fe40000000000 */
[C---:B------:R-:W-:Y:S02]  /*3620*/  VIADD R226, R190.reuse, 0x78dde6e4 ;  /* 0x78dde6e4bee27836 */ /* 0x040fe40000000000 */
[C---:B------:R-:W-:Y:S02]  /*3630*/  VIADD R225, R191.reuse, 0xed9eba14 ;  /* 0xed9eba14bfe17836 */ /* 0x040fe40000000000 */
[----:B------:R-:W-:Y:S02]  /*3640*/  VIADD R224, R190, 0x1715609d ;  /* 0x1715609dbee07836 */ /* 0x000fe40000000000 */
[----:B------:R-:W-:-:S02]  /*3650*/  VIADD R223, R191, 0xa9066899 ;  /* 0xa9066899bfdf7836 */ /* 0x000fc40000000000 */
[----:B------:R-:W-:Y:S02]  /*3660*/  VIADD R222, R190, 0xb54cda56 ;  /* 0xb54cda56bede7836 */ /* 0x000fe40000000000 */
[----:B------:R-:W-:-:S07]  /*3670*/  VIADD R221, R191, 0x646e171e ;  /* 0x646e171ebfdd7836 */ /* 0x000fce0000000000 */
.L_x_1070:
[----:B------:R-:W0:Y:S01]  /*3680*/  LDGDEPBAR ;  /* 0x00000000000079af */ /* 0x000e220000000000 */
[----:B------:R-:W-:Y:S01]  /*3690*/  IMAD.IADD R98, R184, 0x1, R182 ;  /* 0x00000001b8627824 */ /* 0x000fe200078e02b6 */
[----:B------:R-:W-:Y:S01]  /*36a0*/  LEA R99, R188, UR5, 0x1 ;  /* 0x00000005bc637c11 */ /* 0x000fe2000f8e08ff */
[--C-:B------:R-:W-:Y:S01]  /*36b0*/  IMAD.IADD R97, R184, 0x1, R181.reuse ;  /* 0x00000001b8617824 */ /* 0x100fe200078e02b5 */
[----:B-----5:R-:W-:Y:S01]  /*36c0*/  FSETP.NEU.FTZ.AND P1, PT, R234, -INF , PT ;  /* 0xff800000ea00780b */ /* 0x020fe20003f3d000 */
[----:B------:R-:W-:Y:S01]  /*36d0*/  IMAD.IADD R96, R98, 0x1, R181 ;  /* 0x0000000162607824 */ /* 0x000fe200078e02b5 */
[----:B------:R-:W-:Y:S01]  /*36e0*/  FSETP.NEU.FTZ.AND P2, PT, R235, -INF , PT ;  /* 0xff800000eb00780b */ /* 0x000fe20003f5d000 */
[----:B------:R-:W-:Y:S04]  /*36f0*/  DEPBAR.LE SB0, 0x0 ;  /* 0x000080000000791a */ /* 0x000fe80000000000 */
[----:B------:R-:W-:Y:S06]  /*3700*/  BAR.SYNC.DEFER_BLOCKING 0x0 ;  /* 0x0000000000007b1d */ /* 0x000fec0000010000 */
[----:B------:R-:W-:Y:S05]  /*3710*/  LDSM.16.M88.4 R16, [R184] ;  /* 0x00000000b810783b */ /* 0x000fea0000000200 */
[----:B------:R-:W1:Y:S05]  /*3720*/  LDSM.16.M88.4 R8, [R177+0x12000] ;  /* 0x01200000b108783b */ /* 0x000e6a0000000200 */
[----:B------:R-:W2:Y:S05]  /*3730*/  LDSM.16.M88.4 R68, [R177+0x12800] ;  /* 0x01280000b144783b */ /* 0x000eaa0000000200 */
[----:B------:R-:W-:Y:S05]  /*3740*/  LDSM.16.M88.4 R72, [R98] ;  /* 0x000000006248783b */ /* 0x000fea0000000200 */
[----:B------:R-:W3:Y:S05]  /*3750*/  LDSM.16.M88.4 R76, [R176+0x12000] ;  /* 0x01200000b04c783b */ /* 0x000eea0000000200 */
[----:B------:R-:W4:Y:S05]  /*3760*/  LDSM.16.M88.4 R80, [R176+0x12800] ;  /* 0x01280000b050783b */ /* 0x000f2a0000000200 */
[----:B------:R-:W-:Y:S05]  /*3770*/  LDSM.16.M88.4 R84, [R97] ;  /* 0x000000006154783b */ /* 0x000fea0000000200 */
        /* <DEDUP_REMOVED lines=49> */
[----:B------:R2:W-:Y:S05]  /*3a90*/  LDSM.16.M88.4 R76, [R98+0x4000] ;  /* 0x00400000624c783b */ /* 0x0005ea0000000200 */
[C---:B------:R-:W-:Y:S01]  /*3aa0*/  HMMA.16816.F32.BF16 R8, R80.reuse, R94, R8 ;  /* 0x0000005e5008723c */ /* 0x040fe20000041808 */
[----:B------:R-:W1:Y:S05]  /*3ab0*/  LDSM.16.M88.4 R92, [R176+0x16000] ;  /* 0x01600000b05c783b */ /* 0x000e6a0000000200 */
[C---:B---3--:R-:W-:Y:S06]  /*3ac0*/  HMMA.16816.F32.BF16 R12, R80.reuse, R72, R12 ;  /* 0x00000048500c723c */ /* 0x048fec000004180c */
[----:B------:R-:W-:Y:S01]  /*3ad0*/  HMMA.16816.F32.BF16 R16, R80, R74, R16 ;  /* 0x0000004a5010723c */ /* 0x000fe20000041810 */
[----:B------:R-:W3:Y:S05]  /*3ae0*/  LDSM.16.M88.4 R72, [R176+0x16800] ;  /* 0x01680000b048783b */ /* 0x000eea0000000200 */
[C---:B----4-:R-:W-:Y:S01]  /*3af0*/  HMMA.16816.F32.BF16 R4, R84.reuse, R88, R4 ;  /* 0x000000585404723c */ /* 0x050fe20000041804 */
[----:B------:R4:W-:Y:S04]  /*3b00*/  LDSM.16.M88.4 R80, [R97+0x4000] ;  /* 0x004000006150783b */ /* 0x0009e80000000200 */
[--C-:B--2---:R-:W-:Y:S01]  /*3b10*/  IMAD.IADD R98, R182, 0x1, R99.reuse ;  /* 0x00000001b6627824 */ /* 0x104fe200078e0263 */
[C---:B------:R-:W-:Y:S01]  /*3b20*/  HMMA.16816.F32.BF16 R8, R84.reuse, R90, R8 ;  /* 0x0000005a5408723c */ /* 0x040fe20000041808 */
[----:B------:R-:W2:Y:S05]  /*3b30*/  LDSM.16.M88.4 R88, [R3+0x16000] ;  /* 0x016000000358783b */ /* 0x000eaa0000000200 */
[C---:B-1----:R-:W-:Y:S06]  /*3b40*/  HMMA.16816.F32.BF16 R12, R84.reuse, R68, R12 ;  /* 0x00000044540c723c */ /* 0x042fec000004180c */
[----:B------:R-:W-:Y:S01]  /*3b50*/  HMMA.16816.F32.BF16 R16, R84, R70, R16 ;  /* 0x000000465410723c */ /* 0x000fe20000041810 */
[----:B------:R-:W1:Y:S05]  /*3b60*/  LDSM.16.M88.4 R68, [R3+0x16800] ;  /* 0x016800000344783b */ /* 0x000e6a0000000200 */
[C---:B------:R-:W-:Y:S01]  /*3b70*/  HMMA.16816.F32.BF16 R4, R76.reuse, R92, R4 ;  /* 0x0000005c4c04723c */ /* 0x040fe20000041804 */
[----:B------:R2:W-:Y:S04]  /*3b80*/  LDSM.16.M88.4 R84, [R96+0x4000] ;  /* 0x004000006054783b */ /* 0x0005e80000000200 */
[----:B----4-:R-:W-:Y:S01]  /*3b90*/  IMAD.IADD R97, R181, 0x1, R99 ;  /* 0x00000001b5617824 */ /* 0x010fe200078e0263 */
[C---:B------:R-:W-:Y:S01]  /*3ba0*/  HMMA.16816.F32.BF16 R8, R76.reuse, R94, R8 ;  /* 0x0000005e4c08723c */ /* 0x040fe20000041808 */
[----:B------:R-:W4:Y:S05]  /*3bb0*/  LDSM.16.M88.4 R92, [R2+0x16000] ;  /* 0x01600000025c783b */ /* 0x000f2a0000000200 */
[C---:B---3--:R-:W-:Y:S06]  /*3bc0*/  HMMA.16816.F32.BF16 R12, R76.reuse, R72, R12 ;  /* 0x000000484c0c723c */ /* 0x048fec000004180c */
[----:B------:R-:W-:Y:S05]  /*3bd0*/  HMMA.16816.F32.BF16 R16, R76, R74, R16 ;  /* 0x0000004a4c10723c */ /* 0x000fea0000041810 */
[----:B------:R-:W-:Y:S01]  /*3be0*/  IMAD R72, R237, 0x4, R196 ;  /* 0x00000004ed487824 */ /* 0x000fe200078e02c4 */
[C---:B--2---:R-:W-:Y:S05]  /*3bf0*/  HMMA.16816.F32.BF16 R4, R80.reuse, R88, R4 ;  /* 0x000000585004723c */ /* 0x044fea0000041804 */
[----:B------:R-:W-:Y:S01]  /*3c00*/  IMAD.IADD R96, R181, 0x1, R98 ;  /* 0x00000001b5607824 */ /* 0x000fe200078e0262 */
[C---:B------:R-:W-:Y:S05]  /*3c10*/  HMMA.16816.F32.BF16 R8, R80.reuse, R90, R8 ;  /* 0x0000005a5008723c */ /* 0x040fea0000041808 */
[----:B------:R-:W-:Y:S01]  /*3c20*/  IMAD.WIDE.U32 R72, R72, -0x326172a9, RZ ;  /* 0xcd9e8d5748487825 */ /* 0x000fe200078e00ff */
[C---:B-1----:R-:W-:Y:S06]  /*3c30*/  HMMA.16816.F32.BF16 R12, R80.reuse, R68, R12 ;  /* 0x00000044500c723c */ /* 0x042fec000004180c */
[----:B------:R-:W-:Y:S05]  /*3c40*/  HMMA.16816.F32.BF16 R16, R80, R70, R16 ;  /* 0x000000465010723c */ /* 0x000fea0000041810 */
[----:B------:R-:W-:Y:S01]  /*3c50*/  IMAD R68, R209, 0x2, R194 ;  /* 0x00000002d1447824 */ /* 0x000fe200078e02c2 */
[C---:B----4-:R-:W-:Y:S05]  /*3c60*/  HMMA.16816.F32.BF16 R4, R84.reuse, R92, R4 ;  /* 0x0000005c5404723c */ /* 0x050fea0000041804 */
[----:B------:R-:W-:Y:S01]  /*3c70*/  LOP3.LUT R80, R251, R191, R68, 0x96, !PT ;  /* 0x000000bffb507212 */ /* 0x000fe200078e9644 */
[C---:B------:R-:W-:Y:S05]  /*3c80*/  HMMA.16816.F32.BF16 R8, R84.reuse, R94, R8 ;  /* 0x0000005e5408723c */ /* 0x040fea0000041808 */
[----:B------:R-:W-:Y:S01]  /*3c90*/  LOP3.LUT R68, R73, R220, R190, 0x96, !PT ;  /* 0x000000dc49447212 */ /* 0x000fe200078e96be */
[----:B------:R-:W-:Y:S05]  /*3ca0*/  @P0 IMAD R73, R209, 0x40, R241 ;  /* 0x00000040d1490824 */ /* 0x000fea00078e02f1 */
[----:B------:R-:W-:Y:S01]  /*3cb0*/  IMAD.WIDE.U32 R80, R80, -0x326172a9, RZ ;  /* 0xcd9e8d5750507825 */ /* 0x000fe200078e00ff */
[----:B------:R-:W-:Y:S03]  /*3cc0*/  @P0 ISETP.GE.AND P5, PT, R73, R238, PT ;  /* 0x000000ee4900020c */ /* 0x000fe60003fa6270 */
[----:B------:R-:W-:Y:S01]  /*3cd0*/  IMAD.WIDE.U32 R76, R68, -0x2daee0ad, RZ ;  /* 0xd2511f53444c7825 */ /* 0x000fe200078e00ff */
[----:B------:R-:W-:Y:S03]  /*3ce0*/  LOP3.LUT R78, R81, R72, R232, 0x96, !PT ;  /* 0x00000048514e7212 */ /* 0x000fe600078e96e8 */
[----:B------:R-:W-:Y:S01]  /*3cf0*/  FMUL.FTZ R72, R234, 1.4426950216293334961 ;  /* 0x3fb8aa3bea487820 */ /* 0x000fe20000410000 */
[----:B------:R-:W-:Y:S01]  /*3d00*/  @P0 VIADD R68, R73, 0x1 ;  /* 0x0000000149440836 */ /* 0x000fe20000000000 */
[----:B------:R-:W-:Y:S01]  /*3d10*/  @P0 FSEL R4, R4, -INF , !P5 ;  /* 0xff80000004040808 */ /* 0x000fe20006800000 */
[----:B------:R-:W-:Y:S01]  /*3d20*/  IMAD.WIDE.U32 R78, R78, -0x2daee0ad, RZ ;  /* 0xd2511f534e4e7825 */ /* 0x000fe200078e00ff */
[----:B------:R-:W-:Y:S02]  /*3d30*/  LOP3.LUT R82, R77, R250, R231, 0x96, !PT ;  /* 0x000000fa4d527212 */ /* 0x000fe400078e96e7 */
[----:B------:R-:W-:Y:S01]  /*3d40*/  @P0 ISETP.GE.AND P3, PT, R68, R238, PT ;  /* 0x000000ee4400020c */ /* 0x000fe20003f66270 */
[----:B------:R-:W-:Y:S01]  /*3d50*/  @P0 VIADD R75, R73, 0x8 ;  /* 0x00000008494b0836 */ /* 0x000fe20000000000 */
[----:B------:R-:W1:Y:S01]  /*3d60*/  LDSM.16.M88.4 R68, [R2+0x16800] ;  /* 0x016800000244783b */ /* 0x000e620000000200 */
[----:B------:R-:W-:Y:S01]  /*3d70*/  FSEL R72, R72, RZ, P1 ;  /* 0x000000ff48487208 */ /* 0x000fe20000800000 */
[----:B------:R-:W-:Y:S01]  /*3d80*/  IMAD.WIDE.U32 R82, R82, -0x326172a9, RZ ;  /* 0xcd9e8d5752527825 */ /* 0x000fe200078e00ff */
[----:B------:R-:W-:Y:S02]  /*3d90*/  LOP3.LUT R76, R79, R76, R229, 0x96, !PT ;  /* 0x0000004c4f4c7212 */ /* 0x000fe400078e96e5 */
[----:B------:R-:W-:Y:S01]  /*3da0*/  @P0 ISETP.GE.AND P1, PT, R75, R238, PT ;  /* 0x000000ee4b00020c */ /* 0x000fe20003f26270 */
[----:B------:R-:W-:Y:S01]  /*3db0*/  FFMA.FTZ R4, R4, UR7, -R72 ;  /* 0x0000000704047c23 */ /* 0x000fe20008010848 */
[----:B------:R-:W-:Y:S01]  /*3dc0*/  LOP3.LUT R80, R83, R80, R230, 0x96, !PT ;  /* 0x0000005053507212 */ /* 0x000fe200078e96e6 */
[----:B------:R-:W-:Y:S01]  /*3dd0*/  IMAD.WIDE.U32 R76, R76, -0x326172a9, RZ ;  /* 0xcd9e8d574c4c7825 */ /* 0x000fe200078e00ff */
[----:B------:R-:W-:Y:S01]  /*3de0*/  @P0 FSEL R5, R5, -INF , !P3 ;  /* 0xff80000005050808 */ /* 0x000fe20005800000 */
[----:B------:R2:W3:Y:S01]  /*3df0*/  MUFU.EX2 R148, R4 ;  /* 0x0000000400947308 */ /* 0x0004e20000000800 */
[----:B------:R-:W-:Y:S01]  /*3e00*/  @P0 FSEL R8, R8, -INF , !P1 ;  /* 0xff80000008080808 */ /* 0x000fe20004800000 */
[----:B------:R-:W-:Y:S01]  /*3e10*/  @P0 VIADD R74, R73, 0x9 ;  /* 0x00000009494a0836 */ /* 0x000fe20000000000 */
[----:B------:R-:W-:Y:S01]  /*3e20*/  LOP3.LUT R75, R77, R82, R228, 0x96, !PT ;  /* 0x000000524d4b7212 */ /* 0x000fe200078e96e4 */
[----:B------:R-:W-:Y:S04]  /*3e30*/  IMAD.WIDE.U32 R80, R80, -0x2daee0ad, RZ ;  /* 0xd2511f5350507825 */ /* 0x000fe800078e00ff */
[--C-:B------:R-:W-:Y:S01]  /*3e40*/  FFMA.FTZ R149, R5, UR7, -R72.reuse ;  /* 0x0000000705957c23 */ /* 0x100fe20008010848 */
[----:B------:R-:W-:Y:S01]  /*3e50*/  @P0 ISETP.GE.AND P4, PT, R74, R238, PT ;  /* 0x000000ee4a00020c */ /* 0x000fe20003f86270 */
[----:B------:R-:W-:Y:S01]  /*3e60*/  @P0 VIADD R5, R73, 0x10 ;  /* 0x0000001049050836 */ /* 0x000fe20000000000 */
[----:B------:R-:W-:Y:S01]  /*3e70*/  LOP3.LUT R74, R81, R78, R227, 0x96, !PT ;  /* 0x0000004e514a7212 */ /* 0x000fe200078e96e3 */
[----:B------:R-:W-:Y:S01]  /*3e80*/  IMAD.WIDE.U32 R78, R75, -0x2daee0ad, RZ ;  /* 0xd2511f534b4e7825 */ /* 0x000fe200078e00ff */
[----:B------:R-:W-:Y:S01]  /*3e90*/  @P0 FSEL R11, R11, -INF , !P4 ;  /* 0xff8000000b0b0808 */ /* 0x000fe20006000000 */
[----:B------:R-:W-:Y:S02]  /*3ea0*/  MUFU.EX2 R149, R149 ;  /* 0x0000009500957308 */ /* 0x000fe40000000800 */
[----:B------:R-:W-:Y:S01]  /*3eb0*/  FFMA.FTZ R8, R8, UR7, -R72 ;  /* 0x0000000708087c23 */ /* 0x000fe20008010848 */
[----:B------:R-:W-:Y:S02]  /*3ec0*/  @P0 FSEL R6, R6, -INF , !P5 ;  /* 0xff80000006060808 */ /* 0x000fe40006800000 */
[----:B------:R-:W-:Y:S01]  /*3ed0*/  LOP3.LUT R75, R79, R80, R225, 0x96, !PT ;  /* 0x000000504f4b7212 */ /* 0x000fe200078e96e1 */
[----:B--2---:R-:W-:Y:S01]  /*3ee0*/  FMUL.FTZ R4, R235, 1.4426950216293334961 ;  /* 0x3fb8aa3beb047820 */ /* 0x004fe20000410000 */
[----:B------:R-:W-:Y:S01]  /*3ef0*/  IMAD.WIDE.U32 R80, R74, -0x326172a9, RZ ;  /* 0xcd9e8d574a507825 */ /* 0x000fe200078e00ff */
[----:B------:R-:W-:Y:S02]  /*3f00*/  @P0 FSEL R9, R9, -INF , !P4 ;  /* 0xff80000009090808 */ /* 0x000fe40006000000 */
[----:B------:R2:W-:Y:S01]  /*3f10*/  MUFU.EX2 R152, R8 ;  /* 0x0000000800987308 */ /* 0x0005e20000000800 */
[----:B------:R-:W-:Y:S01]  /*3f20*/  @P0 FSEL R10, R10, -INF , !P1 ;  /* 0xff8000000a0a0808 */ /* 0x000fe20004800000 */
[----:B------:R-:W-:Y:S01]  /*3f30*/  IMAD.WIDE.U32 R74, R75, -0x326172a9, RZ ;  /* 0xcd9e8d574b4a7825 */ /* 0x000fe200078e00ff */
[----:B------:R-:W-:Y:S02]  /*3f40*/  FSEL R4, R4, RZ, P2 ;  /* 0x000000ff04047208 */ /* 0x000fe40001000000 */
[----:B------:R-:W-:Y:S01]  /*3f50*/  @P0 ISETP.GE.AND P2, PT, R5, R238, PT ;  /* 0x000000ee0500020c */ /* 0x000fe20003f46270 */
[----:B------:R-:W-:Y:S01]  /*3f60*/  @P0 VIADD R5, R73, 0x11 ;  /* 0x0000001149050836 */ /* 0x000fe20000000000 */
[----:B------:R-:W-:Y:S01]  /*3f70*/  LOP3.LUT R77, R81, R76, R226, 0x96, !PT ;  /* 0x0000004c514d7212 */ /* 0x000fe200078e96e2 */
[----:B------:R-:W-:Y:S01]  /*3f80*/  FFMA.FTZ R11, R11, UR7, -R4 ;  /* 0x000000070b0b7c23 */ /* 0x000fe20008010804 */
[----:B------:R-:W-:Y:S01]  /*3f90*/  LOP3.LUT R76, R75, R80, R224, 0x96, !PT ;  /* 0x000000504b4c7212 */ /* 0x000fe200078e96e0 */
[C---:B-1----:R-:W-:Y:S02]  /*3fa0*/  HMMA.16816.F32.BF16 R12, R84.reuse, R68, R12 ;  /* 0x00000044540c723c */ /* 0x042fe4000004180c */
[----:B------:R1:W-:Y:S01]  /*3fb0*/  MUFU.EX2 R155, R11 ;  /* 0x0000000b009b7308 */ /* 0x0003e20000000800 */
[-C--:B------:R-:W-:Y:S01]  /*3fc0*/  @P0 ISETP.GE.AND P6, PT, R5, R238.reuse, PT ;  /* 0x000000ee0500020c */ /* 0x080fe20003fc6270 */
[----:B------:R-:W-:Y:S01]  /*3fd0*/  @P0 VIADD R5, R73, 0x18 ;  /* 0x0000001849050836 */ /* 0x000fe20000000000 */
[----:B------:R-:W-:Y:S01]  /*3fe0*/  @P0 FSEL R7, R7, -INF , !P3 ;  /* 0xff80000007070808 */ /* 0x000fe20005800000 */
[----:B------:R-:W-:Y:S03]  /*3ff0*/  HMMA.16816.F32.BF16 R16, R84, R70, R16 ;  /* 0x000000465410723c */ /* 0x000fe60000041810 */
[----:B------:R-:W-:Y:S02]  /*4000*/  @P0 ISETP.GE.AND P3, PT, R5, R238, PT ;  /* 0x000000ee0500020c */ /* 0x000fe40003f66270 */
[----:B------:R-:W-:Y:S06]  /*4010*/  IMAD.WIDE.U32 R80, R77, -0x2daee0ad, RZ ;  /* 0xd2511f534d507825 */ /* 0x000fec00078e00ff */
[----:B------:R-:W-:Y:S01]  /*4020*/  FFMA.FTZ R6, R6, UR7, -R4 ;  /* 0x0000000706067c23 */ /* 0x000fe20008010804 */
[----:B------:R-:W-:Y:S03]  /*4030*/  FFMA.FTZ R153, R9, UR7, -R72 ;  /* 0x0000000709997c23 */ /* 0x000fe60008010848 */
[----:B------:R-:W4:Y:S01]  /*4040*/  MUFU.EX2 R150, R6 ;  /* 0x0000000600967308 */ /* 0x000f220000000800 */
[----:B------:R-:W-:Y:S01]  /*4050*/  LOP3.LUT R5, R81, R78, R223, 0x96, !PT ;  /* 0x0000004e51057212 */ /* 0x000fe200078e96df */
[----:B------:R-:W-:Y:S04]  /*4060*/  IMAD.WIDE.U32 R76, R76, -0x2daee0ad, RZ ;  /* 0xd2511f534c4c7825 */ /* 0x000fe800078e00ff */
[--C-:B------:R-:W-:Y:S01]  /*4070*/  FFMA.FTZ R10, R10, UR7, -R4.reuse ;  /* 0x000000070a0a7c23 */ /* 0x100fe20008010804 */
[----:B------:R-:W-:Y:S01]  /*4080*/  FFMA.FTZ R7, R7, UR7, -R4 ;  /* 0x0000000707077c23 */ /* 0x000fe20008010804 */
[----:B------:R-:W-:Y:S01]  /*4090*/  IMAD.WIDE.U32 R78, R5, -0x326172a9, RZ ;  /* 0xcd9e8d57054e7825 */ /* 0x000fe200078e00ff */
[----:B------:R-:W-:Y:S01]  /*40a0*/  SHF.R.U32.HI R9, RZ, 0x18, R76 ;  /* 0x00000018ff097819 */ /* 0x000fe2000001164c */
[----:B------:R4:W-:Y:S01]  /*40b0*/  MUFU.EX2 R154, R10 ;  /* 0x0000000a009a7308 */ /* 0x0009e20000000800 */
[----:B------:R-:W-:Y:S01]  /*40c0*/  @P0 FSEL R12, R12, -INF , !P2 ;  /* 0xff8000000c0c0808 */ /* 0x000fe20005000000 */
[----:B------:R-:W-:Y:S01]  /*40d0*/  @P0 VIADD R73, R73, 0x19 ;  /* 0x0000001949490836 */ /* 0x000fe20000000000 */
[----:B--2---:R-:W-:Y:S02]  /*40e0*/  LOP3.LUT R8, R79, R74, R222, 0x96, !PT ;  /* 0x0000004a4f087212 */ /* 0x004fe400078e96de */
[----:B------:R-:W-:Y:S01]  /*40f0*/  @P0 FSEL R14, R14, -INF , !P2 ;  /* 0xff8000000e0e0808 */ /* 0x000fe20005000000 */
[----:B------:R-:W-:Y:S01]  /*4100*/  FFMA.FTZ R12, R12, UR7, -R72 ;  /* 0x000000070c0c7c23 */ /* 0x000fe20008010848 */
[----:B-1----:R-:W-:Y:S03]  /*4110*/  LOP3.LUT R11, R8, 0xff, RZ, 0xc0, !PT ;  /* 0x000000ff080b7812 */ /* 0x002fe600078ec0ff */
[----:B------:R-:W1:Y:S01]  /*4120*/  MUFU.EX2 R153, R153 ;  /* 0x0000009900997308 */ /* 0x000e620000000800 */
[----:B------:R-:W-:Y:S01]  /*4130*/  ISETP.LE.U32.AND P1, PT, R9, UR8, PT ;  /* 0x0000000809007c0c */ /* 0x000fe2000bf23070 */
[----:B------:R-:W-:Y:S01]  /*4140*/  FFMA.FTZ R14, R14, UR7, -R4 ;  /* 0x000000070e0e7c23 */ /* 0x000fe20008010804 */
[----:B------:R-:W-:Y:S02]  /*4150*/  ISETP.LE.U32.AND P2, PT, R11, UR8, PT ;  /* 0x000000080b007c0c */ /* 0x000fe4000bf43070 */
[----:B------:R-:W-:Y:S02]  /*4160*/  SHF.R.U32.HI R11, RZ, 0x10, R8 ;  /* 0x00000010ff0b7819 */ /* 0x000fe40000011608 */
[----:B------:R-:W-:Y:S03]  /*4170*/  LOP3.LUT R9, R8, 0xffff, RZ, 0xc0, !PT ;  /* 0x0000ffff08097812 */ /* 0x000fe600078ec0ff */
[----:B------:R-:W2:Y:S01]  /*4180*/  MUFU.EX2 R151, R7 ;  /* 0x0000000700977308 */ /* 0x000ea20000000800 */
[----:B------:R-:W-:Y:S02]  /*4190*/  LOP3.LUT R11, R11, 0xff, RZ, 0xc0, !PT ;  /* 0x000000ff0b0b7812 */ /* 0x000fe400078ec0ff */
[----:B------:R-:W-:Y:S02]  /*41a0*/  @P0 FSEL R16, R16, -INF , !P3 ;  /* 0xff80000010100808 */ /* 0x000fe40005800000 */
[----:B------:R-:W-:Y:S02]  /*41b0*/  @P0 FSEL R18, R18, -INF , !P3 ;  /* 0xff80000012120808 */ /* 0x000fe40005800000 */
[----:B------:R-:W-:Y:S01]  /*41c0*/  ISETP.LE.U32.AND P3, PT, R11, UR8, PT ;  /* 0x000000080b007c0c */ /* 0x000fe2000bf63070 */
[----:B---3--:R-:W-:Y:S01]  /*41d0*/  @!P2 FADD.FTZ R148, -R148, -RZ ;  /* 0x800000ff9494a221 */ /* 0x008fe20000010100 */
[----:B------:R-:W-:Y:S01]  /*41e0*/  LOP3.LUT R70, R78, 0xffff, RZ, 0xc0, !PT ;  /* 0x0000ffff4e467812 */ /* 0x000fe200078ec0ff */
[----:B------:R-:W3:Y:S01]  /*41f0*/  MUFU.EX2 R156, R12 ;  /* 0x0000000c009c7308 */ /* 0x000ee20000000800 */
[----:B------:R-:W-:Y:S01]  /*4200*/  SHF.R.U32.HI R9, RZ, 0x8, R9 ;  /* 0x00000008ff097819 */ /* 0x000fe20000011609 */
[----:B------:R-:W-:Y:S01]  /*4210*/  FFMA.FTZ R18, R18, UR7, -R4 ;  /* 0x0000000712127c23 */ /* 0x000fe20008010804 */
[----:B------:R-:W-:Y:S01]  /*4220*/  LOP3.LUT R69, R78, 0xff, RZ, 0xc0, !PT ;  /* 0x000000ff4e457812 */ /* 0x000fe200078ec0ff */
[----:B------:R-:W-:Y:S01]  /*4230*/  FFMA.FTZ R16, R16, UR7, -R72 ;  /* 0x0000000710107c23 */ /* 0x000fe20008010848 */
[----:B------:R-:W-:Y:S02]  /*4240*/  LOP3.LUT R9, R9, 0xffff, RZ, 0xc0, !PT ;  /* 0x0000ffff09097812 */ /* 0x000fe400078ec0ff */
[----:B------:R-:W-:Y:S03]  /*4250*/  SHF.R.U32.HI R70, RZ, 0x8, R70 ;  /* 0x00000008ff467819 */ /* 0x000fe60000011646 */
[----:B------:R-:W-:Y:S01]  /*4260*/  MUFU.EX2 R158, R14 ;  /* 0x0000000e009e7308 */ /* 0x000fe20000000800 */
[----:B------:R-:W-:Y:S01]  /*4270*/  @P0 FSEL R13, R13, -INF , !P6 ;  /* 0xff8000000d0d0808 */ /* 0x000fe20007000000 */
[----:B----4-:R-:W-:Y:S01]  /*4280*/  @!P3 FADD.FTZ R150, -R150, -RZ ;  /* 0x800000ff9696b221 */ /* 0x010fe20000010100 */
[----:B------:R-:W-:Y:S02]  /*4290*/  @P0 FSEL R15, R15, -INF , !P6 ;  /* 0xff8000000f0f0808 */ /* 0x000fe40007000000 */
[----:B------:R-:W-:Y:S01]  /*42a0*/  @P0 ISETP.GE.AND P5, PT, R73, R238, PT ;  /* 0x000000ee4900020c */ /* 0x000fe20003fa6270 */
[----:B------:R-:W-:Y:S01]  /*42b0*/  FFMA.FTZ R13, R13, UR7, -R72 ;  /* 0x000000070d0d7c23 */ /* 0x000fe20008010848 */
[----:B------:R-:W-:Y:S01]  /*42c0*/  ISETP.LE.U32.AND P2, PT, R69, UR8, PT ;  /* 0x0000000845007c0c */ /* 0x000fe2000bf43070 */
[----:B------:R-:W-:Y:S01]  /*42d0*/  FFMA.FTZ R15, R15, UR7, -R4 ;  /* 0x000000070f0f7c23 */ /* 0x000fe20008010804 */
[----:B------:R-:W-:Y:S01]  /*42e0*/  LOP3.LUT R70, R70, 0xffff, RZ, 0xc0, !PT ;  /* 0x0000ffff46467812 */ /* 0x000fe200078ec0ff */
[----:B------:R-:W-:Y:S01]  /*42f0*/  MUFU.EX2 R157, R13 ;  /* 0x0000000d009d7308 */ /* 0x000fe20000000800 */
[----:B------:R-:W-:Y:S02]  /*4300*/  ISETP.LE.U32.AND P6, PT, R9, UR8, PT ;  /* 0x0000000809007c0c */ /* 0x000fe4000bfc3070 */
[----:B------:R-:W-:Y:S02]  /*4310*/  SHF.R.U32.HI R8, RZ, 0x18, R8 ;  /* 0x00000018ff087819 */ /* 0x000fe40000011608 */
[----:B------:R-:W-:Y:S02]  /*4320*/  LOP3.LUT R6, R77, R80, R221, 0x96, !PT ;  /* 0x000000504d067212 */ /* 0x000fe400078e96dd */
[----:B------:R-:W-:Y:S03]  /*4330*/  @P0 FSEL R17, R17, -INF , !P5 ;  /* 0xff80000011110808 */ /* 0x000fe60006800000 */
[----:B------:R-:W-:Y:S01]  /*4340*/  MUFU.EX2 R159, R15 ;  /* 0x0000000f009f7308 */ /* 0x000fe20000000800 */
[----:B------:R-:W-:Y:S01]  /*4350*/  @P0 FSEL R19, R19, -INF , !P5 ;  /* 0xff80000013130808 */ /* 0x000fe20006800000 */
[----:B------:R-:W-:Y:S01]  /*4360*/  @!P2 FADD.FTZ R152, -R152, -RZ ;  /* 0x800000ff9898a221 */ /* 0x000fe20000010100 */
[----:B------:R-:W-:Y:S01]  /*4370*/  ISETP.LE.U32.AND P3, PT, R70, UR8, PT ;  /* 0x0000000846007c0c */ /* 0x000fe2000bf63070 */
[----:B------:R-:W-:Y:S01]  /*4380*/  FFMA.FTZ R72, R17, UR7, -R72 ;  /* 0x0000000711487c23 */ /* 0x000fe20008010848 */
[----:B------:R-:W-:Y:S01]  /*4390*/  ISETP.LE.U32.AND P5, PT, R8, UR8, PT ;  /* 0x0000000808007c0c */ /* 0x000fe2000bfa3070 */
[----:B------:R-:W-:Y:S01]  /*43a0*/  FFMA.FTZ R4, R19, UR7, -R4 ;  /* 0x0000000713047c23 */ /* 0x000fe20008010804 */
[C---:B------:R-:W-:Y:S01]  /*43b0*/  LOP3.LUT R8, R6.reuse, 0xffff, RZ, 0xc0, !PT ;  /* 0x0000ffff06087812 */ /* 0x040fe200078ec0ff */
[----:B------:R-:W-:Y:S01]  /*43c0*/  @!P6 FADD.FTZ R149, -R149, -RZ ;  /* 0x800000ff9595e221 */ /* 0x000fe20000010100 */
[----:B------:R-:W-:Y:S01]  /*43d0*/  SHF.R.U32.HI R10, RZ, 0x18, R78 ;  /* 0x00000018ff0a7819 */ /* 0x000fe2000001164e */
[----:B------:R-:W4:Y:S01]  /*43e0*/  MUFU.EX2 R163, R4 ;  /* 0x0000000400a37308 */ /* 0x000f220000000800 */
[----:B------:R-:W-:Y:S02]  /*43f0*/  LOP3.LUT R9, R6, 0xff, RZ, 0xc0, !PT ;  /* 0x000000ff06097812 */ /* 0x000fe400078ec0ff */
[----:B------:R-:W-:Y:S02]  /*4400*/  SHF.R.U32.HI R8, RZ, 0x8, R8 ;  /* 0x00000008ff087819 */ /* 0x000fe40000011608 */
[----:B------:R-:W-:Y:S01]  /*4410*/  ISETP.LE.U32.AND P6, PT, R10, UR8, PT ;  /* 0x000000080a007c0c */ /* 0x000fe2000bfc3070 */
[----:B-1----:R-:W-:Y:S01]  /*4420*/  @!P3 FADD.FTZ R153, -R153, -RZ ;  /* 0x800000ff9999b221 */ /* 0x002fe20000010100 */
[----:B------:R-:W-:Y:S01]  /*4430*/  ISETP.LE.U32.AND P2, PT, R9, UR8, PT ;  /* 0x0000000809007c0c */ /* 0x000fe2000bf43070 */
[----:B--2---:R-:W-:Y:S01]  /*4440*/  @!P5 FADD.FTZ R151, -R151, -RZ ;  /* 0x800000ff9797d221 */ /* 0x004fe20000010100 */
[----:B------:R-:W-:Y:S01]  /*4450*/  LOP3.LUT R8, R8, 0xffff, RZ, 0xc0, !PT ;  /* 0x0000ffff08087812 */ /* 0x000fe200078ec0ff */
[----:B------:R-:W1:Y:S01]  /*4460*/  MUFU.EX2 R162, R18 ;  /* 0x0000001200a27308 */ /* 0x000e620000000800 */
[----:B------:R-:W-:Y:S02]  /*4470*/  SHF.R.U32.HI R5, RZ, 0x10, R76 ;  /* 0x00000010ff057819 */ /* 0x000fe4000001164c */
[----:B------:R-:W-:Y:S02]  /*4480*/  ISETP.LE.U32.AND P3, PT, R8, UR8, PT ;  /* 0x0000000808007c0c */ /* 0x000fe4000bf63070 */
[--C-:B------:R-:W-:Y:S02]  /*4490*/  SHF.R.U32.HI R8, RZ, 0x18, R6.reuse ;  /* 0x00000018ff087819 */ /* 0x100fe40000011606 */
[----:B------:R-:W-:Y:S01]  /*44a0*/  SHF.R.U32.HI R6, RZ, 0x10, R6 ;  /* 0x00000010ff067819 */ /* 0x000fe20000011606 */
[----:B------:R-:W-:Y:S01]  /*44b0*/  @!P6 FADD.FTZ R155, -R155, -RZ ;  /* 0x800000ff9b9be221 */ /* 0x000fe20000010100 */
[----:B------:R-:W-:Y:S01]  /*44c0*/  LOP3.LUT R5, R5, 0xff, RZ, 0xc0, !PT ;  /* 0x000000ff05057812 */ /* 0x000fe200078ec0ff */
[----:B---3--:R-:W-:Y:S01]  /*44d0*/  @!P2 FADD.FTZ R156, -R156, -RZ ;  /* 0x800000ff9c9ca221 */ /* 0x008fe20000010100 */
[----:B------:R-:W-:Y:S01]  /*44e0*/  LOP3.LUT R6, R6, 0xff, RZ, 0xc0, !PT ;  /* 0x000000ff06067812 */ /* 0x000fe200078ec0ff */
[----:B------:R-:W2:Y:S01]  /*44f0*/  MUFU.EX2 R160, R16 ;  /* 0x0000001000a07308 */ /* 0x000ea20000000800 */
[----:B------:R-:W-:Y:S01]  /*4500*/  ISETP.LE.U32.AND P2, PT, R5, UR8, PT ;  /* 0x0000000805007c0c */ /* 0x000fe2000bf43070 */
[----:B----4-:R-:W-:Y:S01]  /*4510*/  @!P1 FADD.FTZ R163, -R163, -RZ ;  /* 0x800000ffa3a39221 */ /* 0x010fe20000010100 */
[----:B------:R-:W-:Y:S01]  /*4520*/  ISETP.LE.U32.AND P6, PT, R6, UR8, PT ;  /* 0x0000000806007c0c */ /* 0x000fe2000bfc3070 */
[----:B------:R-:W-:Y:S01]  /*4530*/  @!P3 FADD.FTZ R157, -R157, -RZ ;  /* 0x800000ff9d9db221 */ /* 0x000fe20000010100 */
[----:B------:R-:W-:Y:S02]  /*4540*/  F2FP.RELU.BF16.F32.PACK_AB R6, R149, R148 ;  /* 0x000000949506723e */ /* 0x000fe400000018ff */
[----:B------:R-:W-:Y:S03]  /*4550*/  F2FP.RELU.BF16.F32.PACK_AB R5, R151, R150 ;  /* 0x000000969705723e */ /* 0x000fe600000018ff */
[----:B------:R-:W3:Y:S01]  /*4560*/  MUFU.EX2 R161, R72 ;  /* 0x0000004800a17308 */ /* 0x000ee20000000800 */
[----:B------:R-:W-:Y:S01]  /*4570*/  F2FP.RELU.BF16.F32.PACK_AB R4, R153, R152 ;  /* 0x000000989904723e */ /* 0x000fe200000018ff */
[----:B------:R-:W-:Y:S01]  /*4580*/  STS [R214+0x20000], R6 ;  /* 0x02000006d6007388 */ /* 0x000fe20000000800 */
[----:B------:R-:W-:Y:S02]  /*4590*/  SHF.R.U32.HI R78, RZ, 0x10, R78 ;  /* 0x00000010ff4e7819 */ /* 0x000fe4000001164e */
[----:B------:R-:W-:Y:S02]  /*45a0*/  LOP3.LUT R7, R76, 0xffff, RZ, 0xc0, !PT ;  /* 0x0000ffff4c077812 */ /* 0x000fe400078ec0ff */
[----:B------:R-:W-:Y:S01]  /*45b0*/  STS [R214+0x20400], R5 ;  /* 0x02040005d6007388 */ /* 0x000fe20000000800 */
[----:B------:R-:W-:Y:S01]  /*45c0*/  LOP3.LUT R78, R78, 0xff, RZ, 0xc0, !PT ;  /* 0x000000ff4e4e7812 */ /* 0x000fe200078ec0ff */
[----:B------:R-:W-:Y:S01]  /*45d0*/  @!P6 FADD.FTZ R158, -R158, -RZ ;  /* 0x800000ff9e9ee221 */ /* 0x000fe20000010100 */
[----:B------:R-:W-:Y:S02]  /*45e0*/  SHF.R.U32.HI R7, RZ, 0x8, R7 ;  /* 0x00000008ff077819 */ /* 0x000fe40000011607 */
[----:B------:R4:W-:Y:S01]  /*45f0*/  STS [R215+0x20000], R4 ;  /* 0x02000004d7007388 */ /* 0x0009e20000000800 */
[----:B------:R-:W-:Y:S01]  /*4600*/  ISETP.LE.U32.AND P5, PT, R78, UR8, PT ;  /* 0x000000084e007c0c */ /* 0x000fe2000bfa3070 */
[----:B-1----:R-:W-:Y:S01]  /*4610*/  @!P2 FADD.FTZ R162, -R162, -RZ ;  /* 0x800000ffa2a2a221 */ /* 0x002fe20000010100 */
[----:B------:R-:W-:Y:S02]  /*4620*/  LOP3.LUT R68, R76, 0xff, RZ, 0xc0, !PT ;  /* 0x000000ff4c447812 */ /* 0x000fe400078ec0ff */
[----:B------:R-:W-:Y:S02]  /*4630*/  LOP3.LUT R7, R7, 0xffff, RZ, 0xc0, !PT ;  /* 0x0000ffff07077812 */ /* 0x000fe400078ec0ff */
[----:B------:R-:W-:Y:S02]  /*4640*/  ISETP.LE.U32.AND P4, PT, R68, UR8, PT ;  /* 0x0000000844007c0c */ /* 0x000fe4000bf83070 */
[----:B------:R-:W-:Y:S02]  /*4650*/  ISETP.LE.U32.AND P3, PT, R7, UR8, PT ;  /* 0x0000000807007c0c */ /* 0x000fe4000bf63070 */
[----:B------:R-:W-:Y:S02]  /*4660*/  F2FP.RELU.BF16.F32.PACK_AB R7, R157, R156 ;  /* 0x0000009c9d07723e */ /* 0x000fe400000018ff */
[----:B------:R-:W-:Y:S01]  /*4670*/  FSETP.GE.FTZ.AND P2, PT, R149, RZ, PT ;  /* 0x000000ff9500720b */ /* 0x000fe20003f56000 */
[----:B------:R-:W-:Y:S01]  /*4680*/  @!P5 FADD.FTZ R154, -R154, -RZ ;  /* 0x800000ff9a9ad221 */ /* 0x000fe20000010100 */
[----:B------:R-:W-:Y:S02]  /*4690*/  ISETP.LE.U32.AND P5, PT, R8, UR8, PT ;  /* 0x0000000808007c0c */ /* 0x000fe4000bfa3070 */
[----:B------:R-:W-:Y:S03]  /*46a0*/  ISETP.GE.AND P6, PT, R237, 0x1, PT ;  /* 0x00000001ed00780c */ /* 0x000fe60003fc6270 */
[----:B--2---:R-:W-:Y:S02]  /*46b0*/  @!P4 FADD.FTZ R160, -R160, -RZ ;  /* 0x800000ffa0a0c221 */ /* 0x004fe40000010100 */
[----:B---3--:R-:W-:Y:S01]  /*46c0*/  @!P3 FADD.FTZ R161, -R161, -RZ ;  /* 0x800000ffa1a1b221 */ /* 0x008fe20000010100 */
[----:B------:R-:W-:Y:S02]  /*46d0*/  FSETP.GE.FTZ.AND P3, PT, R148, RZ, PT ;  /* 0x000000ff9400720b */ /* 0x000fe40003f76000 */
[----:B----4-:R-:W-:Y:S02]  /*46e0*/  F2FP.RELU.BF16.F32.PACK_AB R4, R155, R154 ;  /* 0x0000009a9b04723e */ /* 0x010fe400000018ff */
[----:B------:R-:W-:Y:S01]  /*46f0*/  F2FP.RELU.BF16.F32.PACK_AB R5, R161, R160 ;  /* 0x000000a0a105723e */ /* 0x000fe200000018ff */
[----:B------:R-:W-:Y:S01]  /*4700*/  @!P5 FADD.FTZ R159, -R159, -RZ ;  /* 0x800000ff9f9fd221 */ /* 0x000fe20000010100 */
[----:B------:R-:W-:Y:S01]  /*4710*/  FSETP.GE.FTZ.AND P5, PT, R150, RZ, PT ;  /* 0x000000ff9600720b */ /* 0x000fe20003fb6000 */
[----:B------:R1:W-:Y:S03]  /*4720*/  STS [R215+0x20400], R4 ;  /* 0x02040004d7007388 */ /* 0x0003e60000000800 */
[----:B------:R-:W-:Y:S02]  /*4730*/  F2FP.RELU.BF16.F32.PACK_AB R6, R159, R158 ;  /* 0x0000009e9f06723e */ /* 0x000fe400000018ff */
[----:B------:R-:W-:Y:S05]  /*4740*/  STS [R213+0x20000], R7 ;  /* 0x02000007d5007388 */ /* 0x000fea0000000800 */
[----:B------:R-:W-:Y:S05]  /*4750*/  STS [R213+0x20400], R6 ;  /* 0x02040006d5007388 */ /* 0x000fea0000000800 */
[----:B------:R2:W-:Y:S01]  /*4760*/  STS [R217+0x20000], R5 ;  /* 0x02000005d9007388 */ /* 0x0005e20000000800 */
[----:B-1----:R-:W-:Y:S05]  /*4770*/  F2FP.RELU.BF16.F32.PACK_AB R4, R163, R162 ;  /* 0x000000a2a304723e */ /* 0x002fea00000018ff */
[----:B------:R1:W-:Y:S05]  /*4780*/  STS [R217+0x20400], R4 ;  /* 0x02040004d9007388 */ /* 0x0003ea0000000800 */
[----:B------:R-:W-:Y:S01]  /*4790*/  LDSM.16.M88.4 R16, [R99+0xc000] ;  /* 0x00c000006310783b */ /* 0x000fe20000000200 */
[----:B--2---:R-:W-:Y:S04]  /*47a0*/  IMAD.MOV.U32 R5, RZ, RZ, R218 ;  /* 0x000000ffff057224 */ /* 0x004fe800078e00da */
[----:B------:R-:W2:Y:S05]  /*47b0*/  LDSM.16.M88.4 R8, [R177+0x18000] ;  /* 0x01800000b108783b */ /* 0x000eaa0000000200 */
[----:B------:R-:W3:Y:S05]  /*47c0*/  LDSM.16.M88.4 R68, [R177+0x18800] ;  /* 0x01880000b144783b */ /* 0x000eea0000000200 */
[----:B------:R-:W-:Y:S05]  /*47d0*/  LDSM.16.M88.4 R72, [R98+0xc000] ;  /* 0x00c000006248783b */ /* 0x000fea0000000200 */
[----:B------:R-:W4:Y:S01]  /*47e0*/  LDSM.16.M88.4 R76, [R176+0x18000] ;  /* 0x01800000b04c783b */ /* 0x000f220000000200 */
[----:B-1----:R-:W-:Y:S04]  /*47f0*/  IMAD.MOV.U32 R4, RZ, RZ, R219 ;  /* 0x000000ffff047224 */ /* 0x002fe800078e00db */
[----:B------:R-:W1:Y:S01]  /*4800*/  LDSM.16.M88.4 R80, [R176+0x18800] ;  /* 0x01880000b050783b */ /* 0x000e620000000200 */
[C---:B------:R-:W-:Y:S04]  /*4810*/  LEA R92, P1, R206.reuse, R4, 0x2 ;  /* 0x00000004ce5c7211 */ /* 0x040fe800078210ff */
[----:B------:R-:W-:Y:S01]  /*4820*/  LEA.HI.X.SX32 R93, R206, R5, 0x2, P1 ;  /* 0x00000005ce5d7211 */ /* 0x000fe200008f16ff */
[----:B------:R-:W-:Y:S01]  /*4830*/  LDSM.16.M88.4 R84, [R97+0xc000] ;  /* 0x00c000006154783b */ /* 0x000fe20000000200 */
[----:B------:R-:W-:Y:S04]  /*4840*/  FSETP.GE.FTZ.AND P1, PT, R152, RZ, PT ;  /* 0x000000ff9800720b */ /* 0x000fe80003f36000 */
[----:B------:R-:W4:Y:S05]  /*4850*/  LDG.E R164, desc[UR14][R92.64] ;  /* 0x0000000e5ca47981 */ /* 0x000f2a000c1e1900 */
[----:B------:R-:W1:Y:S01]  /*4860*/  LDSM.16.M88.4 R88, [R3+0x18000] ;  /* 0x018000000358783b */ /* 0x000e620000000200 */
[C---:B--2---:R-:W-:Y:S04]  /*4870*/  HMMA.16816.F32.BF16 R4, R16.reuse, R8, RZ ;  /* 0x000000081004723c */ /* 0x044fe800000418ff */
[----:B------:R2:W2:Y:S02]  /*4880*/  LDG.E R165, desc[UR14][R92.64+0x20] ;  /* 0x0000200e5ca57981 */ /* 0x0004a4000c1e1900 */
[C---:B------:R-:W-:Y:S06]  /*4890*/  HMMA.16816.F32.BF16 R8, R16.reuse, R10, RZ ;  /* 0x0000000a1008723c */ /* 0x040fec00000418ff */
[C---:B---3--:R-:W-:Y:S06]  /*48a0*/  HMMA.16816.F32.BF16 R12, R16.reuse, R68, RZ ;  /* 0x00000044100c723c */ /* 0x048fec00000418ff */
[----:B------:R-:W-:Y:S01]  /*48b0*/  HMMA.16816.F32.BF16 R16, R16, R70, RZ ;  /* 0x000000461010723c */ /* 0x000fe200000418ff */
[----:B------:R-:W3:Y:S05]  /*48c0*/  LDSM.16.M88.4 R68, [R3+0x18800] ;  /* 0x018800000344783b */ /* 0x000eea0000000200 */
[C---:B----4-:R-:W-:Y:S01]  /*48d0*/  HMMA.16816.F32.BF16 R4, R72.reuse, R76, R4 ;  /* 0x0000004c4804723c */ /* 0x050fe20000041804 */
[----:B--2---:R-:W-:Y:S05]  /*48e0*/  LDSM.16.M88.4 R92, [R2+0x18000] ;  /* 0x01800000025c783b */ /* 0x004fea0000000200 */
[C---:B------:R-:W-:Y:S01]  /*48f0*/  HMMA.16816.F32.BF16 R8, R72.reuse, R78, R8 ;  /* 0x0000004e4808723c */ /* 0x040fe20000041808 */
[----:B------:R-:W2:Y:S05]  /*4900*/  LDSM.16.M88.4 R76, [R96+0xc000] ;  /* 0x00c00000604c783b */ /* 0x000eaa0000000200 */
[C---:B-1----:R-:W-:Y:S06]  /*4910*/  HMMA.16816.F32.BF16 R12, R72.reuse, R80, R12 ;  /* 0x00000050480c723c */ /* 0x042fec000004180c */
[----:B------:R-:W-:Y:S01]  /*4920*/  HMMA.16816.F32.BF16 R16, R72, R82, R16 ;  /* 0x000000524810723c */ /* 0x000fe20000041810 */
[----:B------:R-:W1:Y:S05]  /*4930*/  LDSM.16.M88.4 R72, [R2+0x18800] ;  /* 0x018800000248783b */ /* 0x000e6a0000000200 */
[C---:B------:R-:W-:Y:S01]  /*4940*/  HMMA.16816.F32.BF16 R4, R84.reuse, R88, R4 ;  /* 0x000000585404723c */ /* 0x040fe20000041804 */
[----:B------:R-:W-:Y:S05]  /*4950*/  LDSM.16.M88.4 R80, [R99+0xe000] ;  /* 0x00e000006350783b */ /* 0x000fea0000000200 */
[C---:B------:R-:W-:Y:S01]  /*4960*/  HMMA.16816.F32.BF16 R8, R84.reuse, R90, R8 ;  /* 0x0000005a5408723c */ /* 0x040fe20000041808 */
[----:B------:R-:W4:Y:S05]  /*4970*/  LDSM.16.M88.4 R88, [R177+0x1a000] ;  /* 0x01a00000b158783b */ /* 0x000f2a0000000200 */
[C---:B---3--:R-:W-:Y:S06]  /*4980*/  HMMA.16816.F32.BF16 R12, R84.reuse, R68, R12 ;  /* 0x00000044540c723c */ /* 0x048fec000004180c */
[----:B------:R-:W-:Y:S01]  /*4990*/  HMMA.16816.F32.BF16 R16, R84, R70, R16 ;  /* 0x000000465410723c */ /* 0x000fe20000041810 */
[----:B------:R-:W3:Y:S05]  /*49a0*/  LDSM.16.M88.4 R68, [R177+0x1a800] ;  /* 0x01a80000b144783b */ /* 0x000eea0000000200 */
[C---:B--2---:R-:W-:Y:S01]  /*49b0*/  HMMA.16816.F32.BF16 R4, R76.reuse, R92, R4 ;  /* 0x0000005c4c04723c */ /* 0x044fe20000041804 */
[----:B------:R-:W-:Y:S05]  /*49c0*/  LDSM.16.M88.4 R84, [R98+0xe000] ;  /* 0x00e000006254783b */ /* 0x000fea0000000200 */
[C---:B------:R-:W-:Y:S01]  /*49d0*/  HMMA.16816.F32.BF16 R8, R76.reuse, R94, R8 ;  /* 0x0000005e4c08723c */ /* 0x040fe20000041808 */
[----:B------:R-:W2:Y:S05]  /*49e0*/  LDSM.16.M88.4 R92, [R176+0x1a000] ;  /* 0x01a00000b05c783b */ /* 0x000eaa0000000200 */
[C---:B-1----:R-:W-:Y:S06]  /*49f0*/  HMMA.16816.F32.BF16 R12, R76.reuse, R72, R12 ;  /* 0x000000484c0c723c */ /* 0x042fec000004180c */
[----:B------:R-:W-:Y:S01]  /*4a00*/  HMMA.16816.F32.BF16 R16, R76, R74, R16 ;  /* 0x0000004a4c10723c */ /* 0x000fe20000041810 */
[----:B------:R-:W1:Y:S05]  /*4a10*/  LDSM.16.M88.4 R72, [R176+0x1a800] ;  /* 0x01a80000b048783b */ /* 0x000e6a0000000200 */
[C---:B----4-:R-:W-:Y:S01]  /*4a20*/  HMMA.16816.F32.BF16 R4, R80.reuse, R88, R4 ;  /* 0x000000585004723c */ /* 0x050fe20000041804 */
        /* <DEDUP_REMOVED lines=41> */
[C---:B----4-:R-:W-:Y:S06]  /*4cc0*/  HMMA.16816.F32.BF16 R4, R80.reuse, R88, R4 ;  /* 0x000000585004723c */ /* 0x050fec0000041804 */
[C---:B------:R-:W-:Y:S06]  /*4cd0*/  HMMA.16816.F32.BF16 R8, R80.reuse, R90, R8 ;  /* 0x0000005a5008723c */ /* 0x040fec0000041808 */
[C---:B---3--:R-:W-:Y:S06]  /*4ce0*/  HMMA.16816.F32.BF16 R12, R80.reuse, R68, R12 ;  /* 0x00000044500c723c */ /* 0x048fec000004180c */
[----:B------:R-:W-:Y:S06]  /*4cf0*/  HMMA.16816.F32.BF16 R16, R80, R70, R16 ;  /* 0x000000465010723c */ /* 0x000fec0000041810 */
[C---:B--2---:R-:W-:Y:S06]  /*4d00*/  HMMA.16816.F32.BF16 R4, R84.reuse, R92, R4 ;  /* 0x0000005c5404723c */ /* 0x044fec0000041804 */
[C---:B------:R-:W-:Y:S06]  /*4d10*/  HMMA.16816.F32.BF16 R8, R84.reuse, R94, R8 ;  /* 0x0000005e5408723c */ /* 0x040fec0000041808 */
[C---:B-1----:R-:W-:Y:S06]  /*4d20*/  HMMA.16816.F32.BF16 R12, R84.reuse, R72, R12 ;  /* 0x00000048540c723c */ /* 0x042fec000004180c */
[----:B------:R-:W-:Y:S06]  /*4d30*/  HMMA.16816.F32.BF16 R16, R84, R74, R16 ;  /* 0x0000004a5410723c */ /* 0x000fec0000041810 */
[C---:B------:R-:W-:Y:S06]  /*4d40*/  FADD.FTZ R4, -R164.reuse, R4 ;  /* 0x00000004a4047221 */ /* 0x040fec0000010100 */
[C---:B------:R-:W-:Y:S01]  /*4d50*/  FADD.FTZ R8, -R164.reuse, R8 ;  /* 0x00000008a4087221 */ /* 0x040fe20000010100 */
[C---:B------:R-:W-:Y:S01]  /*4d60*/  FADD.FTZ R5, -R164.reuse, R5 ;  /* 0x00000005a4057221 */ /* 0x040fe20000010100 */
[----:B------:R-:W-:Y:S01]  /*4d70*/  FADD.FTZ R9, -R164, R9 ;  /* 0x00000009a4097221 */ /* 0x000fe20000010100 */
[-C--:B------:R-:W-:Y:S02]  /*4d80*/  FSEL R4, R4, R164.reuse, P3 ;  /* 0x000000a404047208 */ /* 0x080fe40001800000 */
[-C--:B------:R-:W-:Y:S01]  /*4d90*/  FSEL R8, R8, R164.reuse, P1 ;  /* 0x000000a408087208 */ /* 0x080fe20000800000 */
[C---:B------:R-:W-:Y:S01]  /*4da0*/  FADD.FTZ R12, -R164.reuse, R12 ;  /* 0x0000000ca40c7221 */ /* 0x040fe20000010100 */
[----:B------:R-:W-:Y:S01]  /*4db0*/  FSETP.GE.FTZ.AND P1, PT, R153, RZ, PT ;  /* 0x000000ff9900720b */ /* 0x000fe20003f36000 */
[----:B------:R-:W-:Y:S01]  /*4dc0*/  FADD.FTZ R13, -R164, R13 ;  /* 0x0000000da40d7221 */ /* 0x000fe20000010100 */
[----:B------:R-:W-:Y:S01]  /*4dd0*/  FSEL R5, R5, R164, P2 ;  /* 0x000000a405057208 */ /* 0x000fe20001000000 */
[----:B------:R-:W-:Y:S01]  /*4de0*/  FMUL.FTZ R4, R148, R4 ;  /* 0x0000000494047220 */ /* 0x000fe20000410000 */
[----:B------:R-:W-:Y:S01]  /*4df0*/  FSETP.GE.FTZ.AND P3, PT, R156, RZ, PT ;  /* 0x000000ff9c00720b */ /* 0x000fe20003f76000 */
[----:B------:R-:W-:Y:S01]  /*4e00*/  FADD.FTZ R16, -R164, R16 ;  /* 0x00000010a4107221 */ /* 0x000fe20000010100 */
[----:B------:R-:W-:Y:S01]  /*4e10*/  FSEL R9, R9, R164, P1 ;  /* 0x000000a409097208 */ /* 0x000fe20000800000 */
[----:B------:R-:W-:Y:S01]  /*4e20*/  FMUL.FTZ R5, R149, R5 ;  /* 0x0000000595057220 */ /* 0x000fe20000410000 */
[----:B------:R-:W-:Y:S01]  /*4e30*/  FSETP.GE.FTZ.AND P2, PT, R157, RZ, PT ;  /* 0x000000ff9d00720b */ /* 0x000fe20003f56000 */
[----:B------:R-:W-:Y:S01]  /*4e40*/  FMUL.FTZ R8, R152, R8 ;  /* 0x0000000898087220 */ /* 0x000fe20000410000 */
[----:B------:R-:W-:Y:S01]  /*4e50*/  FSETP.GE.FTZ.AND P1, PT, R161, RZ, PT ;  /* 0x000000ffa100720b */ /* 0x000fe20003f36000 */
[----:B------:R-:W-:Y:S01]  /*4e60*/  FMUL.FTZ R9, R153, R9 ;  /* 0x0000000999097220 */ /* 0x000fe20000410000 */
[-C--:B------:R-:W-:Y:S01]  /*4e70*/  FSEL R12, R12, R164.reuse, P3 ;  /* 0x000000a40c0c7208 */ /* 0x080fe20001800000 */
[----:B------:R-:W-:Y:S01]  /*4e80*/  FADD.FTZ R6, -R165, R6 ;  /* 0x00000006a5067221 */ /* 0x000fe20000010100 */
[----:B------:R-:W-:Y:S01]  /*4e90*/  FSEL R13, R13, R164, P2 ;  /* 0x000000a40d0d7208 */ /* 0x000fe20001000000 */
[----:B------:R-:W-:Y:S01]  /*4ea0*/  FADD.FTZ R68, -R165, R7 ;  /* 0x00000007a5447221 */ /* 0x000fe20000010100 */
[----:B------:R-:W-:Y:S01]  /*4eb0*/  FSETP.GE.FTZ.AND P2, PT, R160, RZ, PT ;  /* 0x000000ffa000720b */ /* 0x000fe20003f56000 */
[----:B------:R-:W-:Y:S01]  /*4ec0*/  FMUL.FTZ R12, R156, R12 ;  /* 0x0000000c9c0c7220 */ /* 0x000fe20000410000 */
[----:B------:R-:W-:Y:S01]  /*4ed0*/  F2FP.BF16.F32.PACK_AB R4, R5, R4 ;  /* 0x000000040504723e */ /* 0x000fe200000010ff */
[----:B------:R-:W-:Y:S01]  /*4ee0*/  FMUL.FTZ R13, R157, R13 ;  /* 0x0000000d9d0d7220 */ /* 0x000fe20000410000 */
[----:B------:R-:W-:Y:S02]  /*4ef0*/  FSEL R16, R16, R164, P2 ;  /* 0x000000a410107208 */ /* 0x000fe40001000000 */
[----:B------:R-:W-:Y:S01]  /*4f00*/  F2FP.BF16.F32.PACK_AB R8, R9, R8 ;  /* 0x000000080908723e */ /* 0x000fe200000010ff */
[----:B------:R-:W-:Y:S01]  /*4f10*/  @P1 FADD.FTZ R164, -R164, R17 ;  /* 0x00000011a4a41221 */ /* 0x000fe20000010100 */
[----:B------:R-:W-:Y:S01]  /*4f20*/  F2FP.BF16.F32.PACK_AB R12, R13, R12 ;  /* 0x0000000c0d0c723e */ /* 0x000fe200000010ff */
[----:B------:R-:W-:Y:S01]  /*4f30*/  FMUL.FTZ R160, R160, R16 ;  /* 0x00000010a0a07220 */ /* 0x000fe20000410000 */
[----:B------:R-:W-:Y:S06]  /*4f40*/  @!P6 BRA `(.L_x_1068) ;  /* 0x00000004002ce947 */ /* 0x000fec0003800000 */
[----:B------:R-:W1:Y:S01]  /*4f50*/  LDC R7, c[0x0][0x240] ;  /* 0x00009000ff077b82 */ /* 0x000e620000000800 */
[----:B------:R-:W-:Y:S01]  /*4f60*/  ISETP.GE.AND P3, PT, R208, UR4, PT ;  /* 0x00000004d0007c0c */ /* 0x000fe2000bf66270 */
[----:B------:R-:W-:Y:S01]  /*4f70*/  IMAD.MOV.U32 R17, RZ, RZ, -0x6000 ;  /* 0xffffa000ff117424 */ /* 0x000fe200078e00ff */
[----:B------:R-:W-:Y:S02]  /*4f80*/  ISETP.GE.AND P2, PT, R207, UR4, PT ;  /* 0x00000004cf007c0c */ /* 0x000fe4000bf46270 */
[----:B------:R-:W-:Y:S03]  /*4f90*/  LOP3.LUT R9, R237, 0x1, RZ, 0xc0, !PT ;  /* 0x00000001ed097812 */ /* 0x000fe600078ec0ff */
[----:B------:R-:W2:Y:S01]  /*4fa0*/  LDC R5, c[0x0][0x244] ;  /* 0x00009100ff057b82 */ /* 0x000ea20000000800 */
[----:B------:R-:W-:Y:S04]  /*4fb0*/  ISETP.NE.U32.AND P1, PT, R9, 0x1, PT ;  /* 0x000000010900780c */ /* 0x000fe80003f25070 */
[----:B------:R-:W-:Y:S05]  /*4fc0*/  SEL R17, R17, 0x6000, !P1 ;  /* 0x0000600011117807 */ /* 0x000fea0004800000 */
[--C-:B------:R-:W-:Y:S02]  /*4fd0*/  IMAD.IADD R236, R236, 0x1, R17.reuse ;  /* 0x00000001ecec7824 */ /* 0x100fe400078e0211 */
[--C-:B------:R-:W-:Y:S02]  /*4fe0*/  IMAD.IADD R233, R233, 0x1, R17.reuse ;  /* 0x00000001e9e97824 */ /* 0x100fe400078e0211 */
[----:B------:R-:W-:Y:S02]  /*4ff0*/  IMAD.IADD R184, R184, 0x1, R17 ;  /* 0x00000001b8b87824 */ /* 0x000fe400078e0211 */
[----:B-1----:R-:W-:Y:S05]  /*5000*/  IMAD.U32 R9, R7, -0x40, RZ ;  /* 0xffffffc007097824 */ /* 0x002fea00078e00ff */
[----:B------:R-:W-:Y:S02]  /*5010*/  LEA R70, P1, R9, R246, 0x1 ;  /* 0x000000f609467211 */ /* 0x000fe400078208ff */
[----:B------:R-:W-:Y:S02]  /*5020*/  LEA R13, P4, R7, R9, 0x5 ;  /* 0x00000009070d7211 */ /* 0x000fe400078828ff */
[-C--:B------:R-:W-:Y:S02]  /*5030*/  LEA.HI.X.SX32 R71, R9, R247.reuse, 0x1, P1 ;  /* 0x000000f709477211 */ /* 0x080fe400008f0eff */
[----:B------:R-:W-:Y:S02]  /*5040*/  ISETP.GE.AND P1, PT, R202, UR4, PT ;  /* 0x00000004ca007c0c */ /* 0x000fe4000bf26270 */
[----:B------:R-:W-:Y:S04]  /*5050*/  SHF.R.S32.HI R16, RZ, 0x1f, R9 ;  /* 0x0000001fff107819 */ /* 0x000fe80000011409 */
[----:B--2---:R-:W-:Y:S02]  /*5060*/  LEA.HI.X R16, R7, R16, R5, 0x5, P4 ;  /* 0x0000001007107211 */ /* 0x004fe400020f2c05 */
[CC--:B------:R-:W-:Y:S04]  /*5070*/  @!P3 LEA R72, P4, R13.reuse, R246.reuse, 0x1 ;  /* 0x000000f60d48b211 */ /* 0x0c0fe800078808ff */
[CC--:B------:R-:W-:Y:S01]  /*5080*/  @!P3 LEA.HI.X R73, R13.reuse, R247.reuse, R16, 0x1, P4 ;  /* 0x000000f70d49b211 */ /* 0x0c0fe200020f0c10 */
[----:B------:R1:W-:Y:S01]  /*5090*/  @P1 STS [R236], RZ ;  /* 0x000000ffec001388 */ /* 0x0003e20000000800 */
[C---:B------:R-:W-:Y:S01]  /*50a0*/  @!P2 LEA R74, P4, R13.reuse, R246, 0x1 ;  /* 0x000000f60d4aa211 */ /* 0x040fe200078808ff */
[----:B------:R-:W-:Y:S02]  /*50b0*/  IMAD.MOV.U32 R246, RZ, RZ, R70 ;  /* 0x000000fffff67224 */ /* 0x000fe400078e0046 */
[----:B------:R1:W-:Y:S01]  /*50c0*/  @P1 STS [R236+0x4], RZ ;  /* 0x000004ffec001388 */ /* 0x0003e20000000800 */
[----:B------:R-:W-:Y:S01]  /*50d0*/  @!P2 LEA.HI.X R75, R13, R247, R16, 0x1, P4 ;  /* 0x000000f70d4ba211 */ /* 0x000fe200020f0c10 */
[----:B------:R-:W-:Y:S01]  /*50e0*/  IMAD.MOV.U32 R247, RZ, RZ, R71 ;  /* 0x000000fffff77224 */ /* 0x000fe200078e0047 */
[C---:B------:R-:W-:Y:S01]  /*50f0*/  @!P1 LEA R76, P4, R7.reuse, R70, 0x6 ;  /* 0x00000046074c9211 */ /* 0x040fe200078830ff */
[----:B------:R1:W-:Y:S03]  /*5100*/  @P1 STS [R236+0x8], RZ ;  /* 0x000008ffec001388 */ /* 0x0003e60000000800 */
[----:B------:R-:W-:Y:S01]  /*5110*/  @!P1 LEA.HI.X R77, R7, R71, R5, 0x6, P4 ;  /* 0x00000047074d9211 */ /* 0x000fe200020f3405 */
        /* <DEDUP_REMOVED lines=46> */
.L_x_1068:
[----:B------:R-:W-:Y:S01]  /*5400*/  FSETP.GE.FTZ.AND P1, PT, R151, RZ, PT ;  /* 0x000000ff9700720b */ /* 0x000fe20003f36000 */
[C---:B------:R-:W-:Y:S01]  /*5410*/  FADD.FTZ R10, -R165.reuse, R10 ;  /* 0x0000000aa50a7221 */ /* 0x040fe20000010100 */
[C---:B------:R-:W-:Y:S01]  /*5420*/  FADD.FTZ R11, -R165.reuse, R11 ;  /* 0x0000000ba50b7221 */ /* 0x040fe20000010100 */
[-C--:B------:R-:W-:Y:S01]  /*5430*/  FSEL R6, R6, R165.reuse, P5 ;  /* 0x000000a506067208 */ /* 0x080fe20002800000 */
[C---:B------:R-:W-:Y:S01]  /*5440*/  FADD.FTZ R14, -R165.reuse, R14 ;  /* 0x0000000ea50e7221 */ /* 0x040fe20000010100 */
[-C--:B------:R-:W-:Y:S01]  /*5450*/  FSEL R68, R68, R165.reuse, P1 ;  /* 0x000000a544447208 */ /* 0x080fe20000800000 */
[----:B------:R-:W-:Y:S01]  /*5460*/  FADD.FTZ R15, -R165, R15 ;  /* 0x0000000fa50f7221 */ /* 0x000fe20000010100 */
[----:B------:R-:W-:Y:S01]  /*5470*/  FSETP.GE.FTZ.AND P1, PT, R154, RZ, PT ;  /* 0x000000ff9a00720b */ /* 0x000fe20003f36000 */
[----:B------:R-:W-:Y:S01]  /*5480*/  FMUL.FTZ R6, R150, R6 ;  /* 0x0000000696067220 */ /* 0x000fe20000410000 */
[----:B------:R-:W-:Y:S01]  /*5490*/  FSETP.GE.FTZ.AND P2, PT, R155, RZ, PT ;  /* 0x000000ff9b00720b */ /* 0x000fe20003f56000 */
[----:B------:R-:W-:Y:S01]  /*54a0*/  FMUL.FTZ R68, R151, R68 ;  /* 0x0000004497447220 */ /* 0x000fe20000410000 */
[-C--:B------:R-:W-:Y:S01]  /*54b0*/  FSEL R10, R10, R165.reuse, P1 ;  /* 0x000000a50a0a7208 */ /* 0x080fe20000800000 */
[----:B------:R-:W-:Y:S01]  /*54c0*/  FADD.FTZ R18, -R165, R18 ;  /* 0x00000012a5127221 */ /* 0x000fe20000010100 */
[----:B------:R-:W-:Y:S01]  /*54d0*/  FSETP.GE.FTZ.AND P1, PT, R163, RZ, PT ;  /* 0x000000ffa300720b */ /* 0x000fe20003f36000 */
[----:B------:R-:W-:Y:S01]  /*54e0*/  STS [R214+0x1e000], R4 ;  /* 0x01e00004d6007388 */ /* 0x000fe20000000800 */
[----:B------:R-:W-:Y:S01]  /*54f0*/  FSEL R11, R11, R165, P2 ;  /* 0x000000a50b0b7208 */ /* 0x000fe20001000000 */
[----:B------:R-:W-:Y:S01]  /*5500*/  FMUL.FTZ R10, R154, R10 ;  /* 0x0000000a9a0a7220 */ /* 0x000fe20000410000 */
[----:B------:R-:W-:Y:S01]  /*5510*/  FSETP.GE.FTZ.AND P4, PT, R158, RZ, PT ;  /* 0x000000ff9e00720b */ /* 0x000fe20003f96000 */
[----:B------:R-:W-:Y:S01]  /*5520*/  FMUL.FTZ R161, R161, R164 ;  /* 0x000000a4a1a17220 */ /* 0x000fe20000410000 */
[----:B------:R-:W-:Y:S01]  /*5530*/  FSETP.GE.FTZ.AND P3, PT, R159, RZ, PT ;  /* 0x000000ff9f00720b */ /* 0x000fe20003f76000 */
[----:B------:R-:W-:Y:S01]  /*5540*/  FMUL.FTZ R11, R155, R11 ;  /* 0x0000000b9b0b7220 */ /* 0x000fe20000410000 */
[-C--:B------:R-:W-:Y:S01]  /*5550*/  FSEL R14, R14, R165.reuse, P4 ;  /* 0x000000a50e0e7208 */ /* 0x080fe20002000000 */
[----:B------:R-:W-:Y:S01]  /*5560*/  IMAD R252, R216, UR6, RZ ;  /* 0x00000006d8fc7c24 */ /* 0x000fe2000f8e02ff */
[----:B------:R-:W-:Y:S02]  /*5570*/  FSEL R15, R15, R165, P3 ;  /* 0x000000a50f0f7208 */ /* 0x000fe40001800000 */
[----:B------:R-:W-:Y:S01]  /*5580*/  FSETP.GE.FTZ.AND P2, PT, R162, RZ, PT ;  /* 0x000000ffa200720b */ /* 0x000fe20003f56000 */
[----:B------:R-:W-:Y:S01]  /*5590*/  FMUL.FTZ R14, R158, R14 ;  /* 0x0000000e9e0e7220 */ /* 0x000fe20000410000 */
[----:B------:R-:W-:Y:S01]  /*55a0*/  F2FP.BF16.F32.PACK_AB R6, R68, R6 ;  /* 0x000000064406723e */ /* 0x000fe200000010ff */
[----:B------:R-:W-:Y:S01]  /*55b0*/  FMUL.FTZ R15, R159, R15 ;  /* 0x0000000f9f0f7220 */ /* 0x000fe20000410000 */
[----:B------:R-:W-:Y:S01]  /*55c0*/  FSEL R18, R18, R165, P2 ;  /* 0x000000a512127208 */ /* 0x000fe20001000000 */
[----:B------:R-:W-:Y:S01]  /*55d0*/  @P1 FADD.FTZ R165, -R165, R19 ;  /* 0x00000013a5a51221 */ /* 0x000fe20000010100 */
[----:B------:R-:W-:Y:S01]  /*55e0*/  F2FP.BF16.F32.PACK_AB R10, R11, R10 ;  /* 0x0000000a0b0a723e */ /* 0x000fe200000010ff */
[----:B------:R-:W-:Y:S01]  /*55f0*/  STS [R214+0x1e400], R6 ;  /* 0x01e40006d6007388 */ /* 0x000fe20000000800 */
[----:B------:R-:W-:Y:S01]  /*5600*/  F2FP.BF16.F32.PACK_AB R14, R15, R14 ;  /* 0x0000000e0f0e723e */ /* 0x000fe200000010ff */
[----:B------:R-:W-:Y:S01]  /*5610*/  FMUL.FTZ R18, R162, R18 ;  /* 0x00000012a2127220 */ /* 0x000fe20000410000 */
[----:B------:R-:W-:Y:S01]  /*5620*/  FMUL.FTZ R163, R163, R165 ;  /* 0x000000a5a3a37220 */ /* 0x000fe20000410000 */
[----:B------:R-:W-:Y:S01]  /*5630*/  STS [R215+0x1e000], R8 ;  /* 0x01e00008d7007388 */ /* 0x000fe20000000800 */
[----:B------:R-:W-:Y:S02]  /*5640*/  F2FP.BF16.F32.PACK_AB R160, R161, R160 ;  /* 0x000000a0a1a0723e */ /* 0x000fe400000010ff */
[----:B------:R-:W-:Y:S01]  /*5650*/  LEA R189, R187, UR5, 0x1 ;  /* 0x00000005bbbd7c11 */ /* 0x000fe2000f8e08ff */
[----:B------:R-:W-:Y:S01]  /*5660*/  STS [R215+0x1e400], R10 ;  /* 0x01e4000ad7007388 */ /* 0x000fe20000000800 */
[----:B------:R-:W-:Y:S03]  /*5670*/  F2FP.BF16.F32.PACK_AB R18, R163, R18 ;  /* 0x00000012a312723e */ /* 0x000fe600000010ff */
        /* <DEDUP_REMOVED lines=130> */
.L_x_1069:
        /* <DEDUP_REMOVED lines=11> */
[-C--:B---3--:R-:W-:Y:S06]  /*5f50*/  HMMA.16816.F32.BF16 R4, R96, R16.reuse, RZ ;  /* 0x000000106004723c */ /* 0x088fec00000418ff */
        /* <DEDUP_REMOVED lines=11> */
[----:B------:R-:W-:Y:S05]  /*6010*/  LDSM.16.M88.4 R148, [R178] ;  /* 0x00000000b294783b */ /* 0x000fea0000000200 */
        /* <DEDUP_REMOVED lines=9> */
[----:B------:R-:W2:Y:S05]  /*60b0*/  LDSM.16.M88.4 R164, [R178+0x1000] ;  /* 0x00100000b2a4783b */ /* 0x000eaa0000000200 */
[-C--:B------:R-:W-:Y:S06]  /*60c0*/  HMMA.16816.F32.BF16 R84, R152, R168.reuse, R84 ;  /* 0x000000a89854723c */ /* 0x080fec0000041854 */
[C---:B------:R-:W-:Y:S06]  /*60d0*/  HMMA.16816.F32.BF16 R88, R160.reuse, R168, R88 ;  /* 0x000000a8a058723c */ /* 0x040fec0000041858 */
[-C--:B------:R-:W-:Y:S01]  /*60e0*/  HMMA.16816.F32.BF16 R92, R160, R170.reuse, R92 ;  /* 0x000000aaa05c723c */ /* 0x080fe2000004185c */
[----:B------:R-:W3:Y:S05]  /*60f0*/  LDSM.16.MT88.4 R160, [R189+0x17000] ;  /* 0x01700000bda0783b */ /* 0x000eea0000004200 */
[----:B------:R-:W-:Y:S01]  /*6100*/  HMMA.16816.F32.BF16 R96, R152, R170, R96 ;  /* 0x000000aa9860723c */ /* 0x000fe20000041860 */
[----:B------:R-:W-:Y:S04]  /*6110*/  LDSM.16.M88.4 R152, [R179] ;  /* 0x00000000b398783b */ /* 0x000fe80000000200 */
[----:B------:R-:W-:Y:S01]  /*6120*/  LDSM.16.M88.4 R168, [R179+0x1000] ;  /* 0x00100000b3a8783b */ /* 0x000fe20000000200 */
[-C--:B-1----:R-:W-:Y:S06]  /*6130*/  HMMA.16816.F32.BF16 R4, R148, R156.reuse, R4 ;  /* 0x0000009c9404723c */ /* 0x082fec0000041804 */
[C---:B--2---:R-:W-:Y:S06]  /*6140*/  HMMA.16816.F32.BF16 R8, R164.reuse, R156, R8 ;  /* 0x0000009ca408723c */ /* 0x044fec0000041808 */
[-C--:B------:R-:W-:Y:S06]  /*6150*/  HMMA.16816.F32.BF16 R12, R164, R158.reuse, R12 ;  /* 0x0000009ea40c723c */ /* 0x080fec000004180c */
[C---:B------:R-:W-:Y:S01]  /*6160*/  HMMA.16816.F32.BF16 R16, R148.reuse, R158, R16 ;  /* 0x0000009e9410723c */ /* 0x040fe20000041810 */
[----:B------:R-:W1:Y:S05]  /*6170*/  LDSM.16.MT88.4 R156, [R189+0x13800] ;  /* 0x01380000bd9c783b */ /* 0x000e6a0000004200 */
        /* <DEDUP_REMOVED lines=9> */
[----:B------:R-:W-:Y:S06]  /*6210*/  HMMA.16816.F32.BF16 R96, R148, R162, R96 ;  /* 0x000000a29460723c */ /* 0x000fec0000041860 */
[-C--:B-1----:R-:W-:Y:S05]  /*6220*/  HMMA.16816.F32.BF16 R4, R152, R156.reuse, R4 ;  /* 0x0000009c9804723c */ /* 0x082fea0000041804 */
[----:B------:R-:W-:Y:S01]  /*6230*/  @P6 IADD3 R148, P1, R248, -0x100, RZ ;  /* 0xffffff00f8946810 */ /* 0x000fe20007f3e0ff */
[C---:B------:R-:W-:Y:S05]  /*6240*/  HMMA.16816.F32.BF16 R8, R168.reuse, R156, R8 ;  /* 0x0000009ca808723c */ /* 0x040fea0000041808 */
[----:B------:R-:W-:Y:S01]  /*6250*/  @P6 IADD3.X R149, R249, -0x1, RZ, P1, !PT ;  /* 0xfffffffff9956810 */ /* 0x000fe20000ffe4ff */
[-C--:B------:R-:W-:Y:S05]  /*6260*/  HMMA.16816.F32.BF16 R12, R168, R158.reuse, R12 ;  /* 0x0000009ea80c723c */ /* 0x080fea000004180c */
[----:B------:R-:W-:Y:S01]  /*6270*/  @P6 IMAD.MOV.U32 R248, RZ, RZ, R148 ;  /* 0x000000fffff86224 */ /* 0x000fe200078e0094 */
[C---:B------:R-:W-:Y:S05]  /*6280*/  HMMA.16816.F32.BF16 R16, R152.reuse, R158, R16 ;  /* 0x0000009e9810723c */ /* 0x040fea0000041810 */
[----:B------:R-:W-:Y:S01]  /*6290*/  @P6 IMAD.MOV.U32 R249, RZ, RZ, R149 ;  /* 0x000000fffff96224 */ /* 0x000fe200078e0095 */
[-C--:B--2---:R-:W-:Y:S05]  /*62a0*/  HMMA.16816.F32.BF16 R68, R152, R172.reuse, R68 ;  /* 0x000000ac9844723c */ /* 0x084fea0000041844 */
[----:B------:R-:W-:Y:S01]  /*62b0*/  @P6 IMAD.WIDE R150, R206, 0x4, R248 ;  /* 0x00000004ce966825 */ /* 0x000fe200078e02f8 */
[C---:B------:R-:W-:Y:S04]  /*62c0*/  HMMA.16816.F32.BF16 R72, R168.reuse, R172, R72 ;  /* 0x000000aca848723c */ /* 0x040fe80000041848 */
[----:B------:R-:W5:Y:S01]  /*62d0*/  @P6 LDG.E R234, desc[UR14][R150.64] ;  /* 0x0000000e96ea6981 */ /* 0x000f62000c1e1900 */
[C---:B------:R-:W-:Y:S01]  /*62e0*/  IMAD.SHL.U32 R149, R252.reuse, 0x8, RZ ;  /* 0x00000008fc957824 */ /* 0x040fe200078e00ff */
[-C--:B------:R-:W-:Y:S02]  /*62f0*/  HMMA.16816.F32.BF16 R76, R168, R174.reuse, R76 ;  /* 0x000000aea84c723c */ /* 0x080fe4000004184c */
[----:B------:R1:W5:Y:S03]  /*6300*/  @P6 LDG.E R235, desc[UR14][R150.64+0x20] ;  /* 0x0000200e96eb6981 */ /* 0x000366000c1e1900 */
[----:B------:R-:W-:Y:S01]  /*6310*/  IMAD.SHL.U32 R148, R252, 0x10, RZ ;  /* 0x00000010fc947824 */ /* 0x000fe200078e00ff */
[C---:B------:R-:W-:Y:S01]  /*6320*/  HMMA.16816.F32.BF16 R80, R152.reuse, R174, R80 ;  /* 0x000000ae9850723c */ /* 0x040fe20000041850 */
[----:B------:R2:W-:Y:S04]  /*6330*/  REDG.E.ADD.F32.FTZ.RN.STRONG.GPU desc[UR14][R242.64], R4 ;  /* 0x00000004f20079a6 */ /* 0x0005e8000c10f38e */
[CC--:B------:R-:W-:Y:S01]  /*6340*/  LEA R158, P2, R148.reuse, R242.reuse, 0x2 ;  /* 0x000000f2949e7211 */ /* 0x0c0fe200078410ff */
[-C--:B---3--:R-:W-:Y:S05]  /*6350*/  HMMA.16816.F32.BF16 R84, R152, R164.reuse, R84 ;  /* 0x000000a49854723c */ /* 0x088fea0000041854 */
[-C--:B------:R-:W-:Y:S01]  /*6360*/  LEA.HI.X.SX32 R159, R148, R243.reuse, 0x2, P2 ;  /* 0x000000f3949f7211 */ /* 0x080fe200010f16ff */
[C---:B------:R-:W-:Y:S06]  /*6370*/  HMMA.16816.F32.BF16 R88, R168.reuse, R164, R88 ;  /* 0x000000a4a858723c */ /* 0x040fec0000041858 */
[-C--:B------:R-:W-:Y:S05]  /*6380*/  HMMA.16816.F32.BF16 R92, R168, R166.reuse, R92 ;  /* 0x000000a6a85c723c */ /* 0x080fea000004185c */
[CC--:B-1----:R-:W-:Y:S01]  /*6390*/  LEA R150, P1, R149.reuse, R242.reuse, 0x2 ;  /* 0x000000f295967211 */ /* 0x0c2fe200078210ff */
[----:B------:R-:W-:Y:S05]  /*63a0*/  HMMA.16816.F32.BF16 R96, R152, R166, R96 ;  /* 0x000000a69860723c */ /* 0x000fea0000041860 */
[-C--:B------:R-:W-:Y:S01]  /*63b0*/  LEA.HI.X.SX32 R151, R149, R243.reuse, 0x2, P1 ;  /* 0x000000f395977211 */ /* 0x080fe200008f16ff */
[C---:B--2---:R-:W-:Y:S02]  /*63c0*/  IMAD.SHL.U32 R4, R252.reuse, 0x20, RZ ;  /* 0x00000020fc047824 */ /* 0x044fe400078e00ff */
[----:B------:R-:W-:Y:S02]  /*63d0*/  IMAD R152, R252, 0x18, RZ ;  /* 0x00000018fc987824 */ /* 0x000fe400078e02ff */
[----:B------:R1:W-:Y:S01]  /*63e0*/  REDG.E.ADD.F32.FTZ.RN.STRONG.GPU desc[UR14][R150.64], R5 ;  /* 0x00000005960079a6 */ /* 0x0003e2000c10f38e */
[-C--:B------:R-:W-:Y:S02]  /*63f0*/  LEA R154, P2, R4, R242.reuse, 0x2 ;  /* 0x000000f2049a7211 */ /* 0x080fe400078410ff */
[-C--:B------:R-:W-:Y:S01]  /*6400*/  LEA R156, P1, R152, R242.reuse, 0x2 ;  /* 0x000000f2989c7211 */ /* 0x080fe200078210ff */
[----:B------:R2:W-:Y:S01]  /*6410*/  REDG.E.ADD.F32.FTZ.RN.STRONG.GPU desc[UR14][R158.64], R6 ;  /* 0x000000069e0079a6 */ /* 0x0005e2000c10f38e */
[-C--:B------:R-:W-:Y:S01]  /*6420*/  LEA.HI.X.SX32 R155, R4, R243.reuse, 0x2, P2 ;  /* 0x000000f3049b7211 */ /* 0x080fe200010f16ff */
[----:B------:R-:W-:Y:S01]  /*6430*/  VIADD R4, R148, 0x20 ;  /* 0x0000002094047836 */ /* 0x000fe20000000000 */
[-C--:B------:R-:W-:Y:S05]  /*6440*/  LEA.HI.X.SX32 R157, R152, R243.reuse, 0x2, P1 ;  /* 0x000000f3989d7211 */ /* 0x080fea00008f16ff */
[----:B------:R3:W-:Y:S04]  /*6450*/  REDG.E.ADD.F32.FTZ.RN.STRONG.GPU desc[UR14][R156.64], R7 ;  /* 0x000000079c0079a6 */ /* 0x0007e8000c10f38e */
[----:B------:R4:W-:Y:S01]  /*6460*/  REDG.E.ADD.F32.FTZ.RN.STRONG.GPU desc[UR14][R154.64], R8 ;  /* 0x000000089a0079a6 */ /* 0x0009e2000c10f38e */
[C---:B-1----:R-:W-:Y:S02]  /*6470*/  IMAD R5, R252.reuse, 0x28, RZ ;  /* 0x00000028fc057824 */ /* 0x042fe400078e02ff */
[C---:B--2---:R-:W-:Y:S03]  /*6480*/  IMAD R6, R252.reuse, 0x30, RZ ;  /* 0x00000030fc067824 */ /* 0x044fe600078e02ff */
[CC--:B------:R-:W-:Y:S01]  /*6490*/  LEA R152, P1, R5.reuse, R242.reuse, 0x2 ;  /* 0x000000f205987211 */ /* 0x0c0fe200078210ff */
[----:B------:R-:W-:Y:S03]  /*64a0*/  IMAD R252, R252, 0x38, RZ ;  /* 0x00000038fcfc7824 */ /* 0x000fe600078e02ff */
[-C--:B------:R-:W-:Y:S01]  /*64b0*/  LEA.HI.X.SX32 R153, R5, R243.reuse, 0x2, P1 ;  /* 0x000000f305997211 */ /* 0x080fe200008f16ff */
[C---:B------:R-:W-:Y:S01]  /*64c0*/  IMAD.IADD R5, R149.reuse, 0x1, R4 ;  /* 0x0000000195057824 */ /* 0x040fe200078e0204 */
[-C--:B---3--:R-:W-:Y:S03]  /*64d0*/  LEA R156, P2, R6, R242.reuse, 0x2 ;  /* 0x000000f2069c7211 */ /* 0x088fe600078410ff */
[----:B------:R1:W-:Y:S01]  /*64e0*/  REDG.E.ADD.F32.FTZ.RN.STRONG.GPU desc[UR14][R152.64], R9 ;  /* 0x00000009980079a6 */ /* 0x0003e2000c10f38e */
[-C--:B----4-:R-:W-:Y:S02]  /*64f0*/  LEA R8, P1, R252, R242.reuse, 0x2 ;  /* 0x000000f2fc087211 */ /* 0x090fe400078210ff */
[-C--:B------:R-:W-:Y:S05]  /*6500*/  LEA.HI.X.SX32 R157, R6, R243.reuse, 0x2, P2 ;  /* 0x000000f3069d7211 */ /* 0x080fea00010f16ff */
[----:B------:R-:W-:Y:S01]  /*6510*/  REDG.E.ADD.F32.FTZ.RN.STRONG.GPU desc[UR14][R156.64], R10 ;  /* 0x0000000a9c0079a6 */ /* 0x000fe2000c10f38e */
[-C--:B-1----:R-:W-:Y:S02]  /*6520*/  LEA.HI.X.SX32 R9, R252, R243.reuse, 0x2, P1 ;  /* 0x000000f3fc097211 */ /* 0x082fe400008f16ff */
[CC--:B------:R-:W-:Y:S03]  /*6530*/  LEA R6, P1, R4.reuse, R242.reuse, 0x2 ;  /* 0x000000f204067211 */ /* 0x0c0fe600078210ff */
[----:B------:R1:W-:Y:S01]  /*6540*/  REDG.E.ADD.F32.FTZ.RN.STRONG.GPU desc[UR14][R8.64], R11 ;  /* 0x0000000b080079a6 */ /* 0x0003e2000c10f38e */
[-C--:B------:R-:W-:Y:S01]  /*6550*/  LEA.HI.X.SX32 R7, R4, R243.reuse, 0x2, P1 ;  /* 0x000000f304077211 */ /* 0x080fe200008f16ff */
[----:B------:R-:W-:Y:S02]  /*6560*/  IMAD.IADD R4, R149, 0x1, R5 ;  /* 0x0000000195047824 */ /* 0x000fe400078e0205 */
[----:B------:R2:W-:Y:S04]  /*6570*/  REDG.E.ADD.F32.FTZ.RN.STRONG.GPU desc[UR14][R242.64+0x80], R16 ;  /* 0x00008010f20079a6 */ /* 0x0005e8000c10f38e */
[----:B------:R-:W-:Y:S04]  /*6580*/  REDG.E.ADD.F32.FTZ.RN.STRONG.GPU desc[UR14][R150.64+0x80], R17 ;  /* 0x00008011960079a6 */ /* 0x000fe8000c10f38e */
[----:B------:R3:W-:Y:S01]  /*6590*/  REDG.E.ADD.F32.FTZ.RN.STRONG.GPU desc[UR14][R6.64], R18 ;  /* 0x00000012060079a6 */ /* 0x0007e2000c10f38e */
[CC--:B-1----:R-:W-:Y:S04]  /*65a0*/  LEA R8, P1, R5.reuse, R242.reuse, 0x2 ;  /* 0x000000f205087211 */ /* 0x0c2fe800078210ff */
[-C--:B------:R-:W-:Y:S01]  /*65b0*/  LEA.HI.X.SX32 R9, R5, R243.reuse, 0x2, P1 ;  /* 0x000000f305097211 */ /* 0x080fe200008f16ff */
[----:B------:R-:W-:Y:S01]  /*65c0*/  IMAD.IADD R5, R149, 0x1, R4 ;  /* 0x0000000195057824 */ /* 0x000fe200078e0204 */
[CC--:B--2---:R-:W-:Y:S03]  /*65d0*/  LEA R16, P2, R4.reuse, R242.reuse, 0x2 ;  /* 0x000000f204107211 */ /* 0x0c4fe600078410ff */
[----:B------:R1:W-:Y:S01]  /*65e0*/  REDG.E.ADD.F32.FTZ.RN.STRONG.GPU desc[UR14][R8.64], R19 ;  /* 0x00000013080079a6 */ /* 0x0003e2000c10f38e */
[-C--:B------:R-:W-:Y:S01]  /*65f0*/  LEA R10, P1, R5, R242.reuse, 0x2 ;  /* 0x000000f2050a7211 */ /* 0x080fe200078210ff */
[----:B---3--:R-:W-:Y:S01]  /*6600*/  IMAD.IADD R6, R149, 0x1, R5 ;  /* 0x0000000195067824 */ /* 0x008fe200078e0205 */
[-C--:B------:R-:W-:Y:S02]  /*6610*/  LEA.HI.X.SX32 R17, R4, R243.reuse, 0x2, P2 ;  /* 0x000000f304117211 */ /* 0x080fe400010f16ff */
[-C--:B------:R-:W-:Y:S01]  /*6620*/  LEA.HI.X.SX32 R11, R5, R243.reuse, 0x2, P1 ;  /* 0x000000f3050b7211 */ /* 0x080fe200008f16ff */
[C---:B------:R-:W-:Y:S02]  /*6630*/  IMAD.IADD R4, R149.reuse, 0x1, R6 ;  /* 0x0000000195047824 */ /* 0x040fe400078e0206 */
        /* <DEDUP_REMOVED lines=8> */
[----:B------:R-:W-:Y:S04]  /*66c0*/  IMAD.IADD R4, R149, 0x1, R5 ;  /* 0x0000000195047824 */ /* 0x000fe800078e0205 */
[----:B------:R2:W-:Y:S04]  /*66d0*/  REDG.E.ADD.F32.FTZ.RN.STRONG.GPU desc[UR14][R6.64], R15 ;  /* 0x0000000f060079a6 */ /* 0x0005e8000c10f38e */
[----:B------:R-:W-:Y:S04]  /*66e0*/  REDG.E.ADD.F32.FTZ.RN.STRONG.GPU desc[UR14][R242.64+0x100], R68 ;  /* 0x00010044f20079a6 */ /* 0x000fe8000c10f38e */
[----:B------:R-:W-:Y:S01]  /*66f0*/  REDG.E.ADD.F32.FTZ.RN.STRONG.GPU desc[UR14][R150.64+0x100], R69 ;  /* 0x00010045960079a6 */ /* 0x000fe2000c10f38e */
[CC--:B-1----:R-:W-:Y:S04]  /*6700*/  LEA R8, P1, R5.reuse, R242.reuse, 0x2 ;  /* 0x000000f205087211 */ /* 0x0c2fe800078210ff */
[-C--:B------:R-:W-:Y:S01]  /*6710*/  LEA.HI.X.SX32 R9, R5, R243.reuse, 0x2, P1 ;  /* 0x000000f305097211 */ /* 0x080fe200008f16ff */
[C---:B------:R-:W-:Y:S01]  /*6720*/  IMAD.IADD R5, R149.reuse, 0x1, R4 ;  /* 0x0000000195057824 */ /* 0x040fe200078e0204 */
[CC--:B------:R-:W-:Y:S03]  /*6730*/  LEA R10, P1, R4.reuse, R242.reuse, 0x2 ;  /* 0x000000f2040a7211 */ /* 0x0c0fe600078210ff */
[----:B------:R1:W-:Y:S01]  /*6740*/  REDG.E.ADD.F32.FTZ.RN.STRONG.GPU desc[UR14][R8.64], R70 ;  /* 0x00000046080079a6 */ /* 0x0003e2000c10f38e */
[-C--:B------:R-:W-:Y:S01]  /*6750*/  LEA.HI.X.SX32 R11, R4, R243.reuse, 0x2, P1 ;  /* 0x000000f3040b7211 */ /* 0x080fe200008f16ff */
[----:B------:R-:W-:Y:S01]  /*6760*/  IMAD.IADD R4, R149, 0x1, R5 ;  /* 0x0000000195047824 */ /* 0x000fe200078e0205 */
[CC--:B------:R-:W-:Y:S03]  /*6770*/  LEA R12, P2, R5.reuse, R242.reuse, 0x2 ;  /* 0x000000f2050c7211 */ /* 0x0c0fe600078410ff */
[----:B------:R3:W-:Y:S01]  /*6780*/  REDG.E.ADD.F32.FTZ.RN.STRONG.GPU desc[UR14][R10.64], R71 ;  /* 0x000000470a0079a6 */ /* 0x0007e2000c10f38e */
[-C--:B------:R-:W-:Y:S01]  /*6790*/  LEA.HI.X.SX32 R13, R5, R243.reuse, 0x2, P2 ;  /* 0x000000f3050d7211 */ /* 0x080fe200010f16ff */
[C---:B--2---:R-:W-:Y:S02]  /*67a0*/  IMAD.IADD R6, R149.reuse, 0x1, R4 ;  /* 0x0000000195067824 */ /* 0x044fe400078e0204 */
[----:B------:R-:W-:Y:S01]  /*67b0*/  VIADD R5, R148, 0x60 ;  /* 0x0000006094057836 */ /* 0x000fe20000000000 */
[----:B------:R-:W-:Y:S04]  /*67c0*/  LDSM.16.MT88.4 R68, [R183+0x4000] ;  /* 0x00400000b744783b */ /* 0x000fe80000004200 */
[----:B------:R-:W-:Y:S01]  /*67d0*/  REDG.E.ADD.F32.FTZ.RN.STRONG.GPU desc[UR14][R12.64], R72 ;  /* 0x000000480c0079a6 */ /* 0x000fe2000c10f38e */
[CC--:B-1----:R-:W-:Y:S04]  /*67e0*/  LEA R8, P1, R4.reuse, R242.reuse, 0x2 ;  /* 0x000000f204087211 */ /* 0x0c2fe800078210ff */
[-C--:B------:R-:W-:Y:S01]  /*67f0*/  LEA.HI.X.SX32 R9, R4, R243.reuse, 0x2, P1 ;  /* 0x000000f304097211 */ /* 0x080fe200008f16ff */
[C---:B------:R-:W-:Y:S01]  /*6800*/  IMAD.IADD R4, R149.reuse, 0x1, R6 ;  /* 0x0000000195047824 */ /* 0x040fe200078e0206 */
[CC--:B---3--:R-:W-:Y:S03]  /*6810*/  LEA R10, P1, R6.reuse, R242.reuse, 0x2 ;  /* 0x000000f2060a7211 */ /* 0x0c8fe600078210ff */
[----:B------:R1:W-:Y:S01]  /*6820*/  REDG.E.ADD.F32.FTZ.RN.STRONG.GPU desc[UR14][R8.64], R73 ;  /* 0x00000049080079a6 */ /* 0x0003e2000c10f38e */
[-C--:B------:R-:W-:Y:S02]  /*6830*/  LEA.HI.X.SX32 R11, R6, R243.reuse, 0x2, P1 ;  /* 0x000000f3060b7211 */ /* 0x080fe400008f16ff */
[CC--:B------:R-:W-:Y:S03]  /*6840*/  LEA R6, P1, R4.reuse, R242.reuse, 0x2 ;  /* 0x000000f204067211 */ /* 0x0c0fe600078210ff */
[----:B------:R2:W-:Y:S01]  /*6850*/  REDG.E.ADD.F32.FTZ.RN.STRONG.GPU desc[UR14][R10.64], R74 ;  /* 0x0000004a0a0079a6 */ /* 0x0005e2000c10f38e */
[-C--:B------:R-:W-:Y:S01]  /*6860*/  LEA.HI.X.SX32 R7, R4, R243.reuse, 0x2, P1 ;  /* 0x000000f304077211 */ /* 0x080fe200008f16ff */
[----:B------:R-:W-:Y:S04]  /*6870*/  IMAD.IADD R4, R149, 0x1, R5 ;  /* 0x0000000195047824 */ /* 0x000fe800078e0205 */
[----:B------:R3:W-:Y:S04]  /*6880*/  REDG.E.ADD.F32.FTZ.RN.STRONG.GPU desc[UR14][R6.64], R75 ;  /* 0x0000004b060079a6 */ /* 0x0007e8000c10f38e */
[----:B------:R-:W-:Y:S04]  /*6890*/  REDG.E.ADD.F32.FTZ.RN.STRONG.GPU desc[UR14][R242.64+0x180], R80 ;  /* 0x00018050f20079a6 */ /* 0x000fe8000c10f38e */
[----:B------:R-:W-:Y:S04]  /*68a0*/  REDG.E.ADD.F32.FTZ.RN.STRONG.GPU desc[UR14][R150.64+0x180], R81 ;  /* 0x00018051960079a6 */ /* 0x000fe8000c10f38e */
[----:B------:R-:W-:Y:S01]  /*68b0*/  LDSM.16.MT88.4 R72, [R186+0x1e800] ;  /* 0x01e80000ba48783b */ /* 0x000fe20000004200 */
[CC--:B-1----:R-:W-:Y:S04]  /*68c0*/  LEA R8, P1, R5.reuse, R242.reuse, 0x2 ;  /* 0x000000f205087211 */ /* 0x0c2fe800078210ff */
[-C--:B------:R-:W-:Y:S01]  /*68d0*/  LEA.HI.X.SX32 R9, R5, R243.reuse, 0x2, P1 ;  /* 0x000000f305097211 */ /* 0x080fe200008f16ff */
[C---:B------:R-:W-:Y:S01]  /*68e0*/  IMAD.IADD R5, R149.reuse, 0x1, R4 ;  /* 0x0000000195057824 */ /* 0x040fe200078e0204 */
[CC--:B--2---:R-:W-:Y:S03]  /*68f0*/  LEA R10, P1, R4.reuse, R242.reuse, 0x2 ;  /* 0x000000f2040a7211 */ /* 0x0c4fe600078210ff */
[----:B------:R1:W-:Y:S01]  /*6900*/  REDG.E.ADD.F32.FTZ.RN.STRONG.GPU desc[UR14][R8.64], R82 ;  /* 0x00000052080079a6 */ /* 0x0003e2000c10f38e */
[-C--:B------:R-:W-:Y:S01]  /*6910*/  LEA.HI.X.SX32 R11, R4, R243.reuse, 0x2, P1 ;  /* 0x000000f3040b7211 */ /* 0x080fe200008f16ff */
[----:B------:R-:W-:Y:S01]  /*6920*/  IMAD.IADD R4, R149, 0x1, R5 ;  /* 0x0000000195047824 */ /* 0x000fe200078e0205 */
[CC--:B------:R-:W-:Y:S03]  /*6930*/  LEA R12, P2, R5.reuse, R242.reuse, 0x2 ;  /* 0x000000f2050c7211 */ /* 0x0c0fe600078410ff */
[----:B------:R2:W-:Y:S01]  /*6940*/  REDG.E.ADD.F32.FTZ.RN.STRONG.GPU desc[UR14][R10.64], R83 ;  /* 0x000000530a0079a6 */ /* 0x0005e2000c10f38e */
[-C--:B------:R-:W-:Y:S01]  /*6950*/  LEA.HI.X.SX32 R13, R5, R243.reuse, 0x2, P2 ;  /* 0x000000f3050d7211 */ /* 0x080fe200010f16ff */
[C---:B---3--:R-:W-:Y:S02]  /*6960*/  IMAD.IADD R6, R149.reuse, 0x1, R4 ;  /* 0x0000000195067824 */ /* 0x048fe400078e0204 */
[C---:B------:R-:W-:Y:S01]  /*6970*/  VIADD R5, R148.reuse, 0x80 ;  /* 0x0000008094057836 */ /* 0x040fe20000000000 */
[----:B------:R-:W-:Y:S01]  /*6980*/  LDSM.16.MT88.4 R80, [R0+0x1e800] ;  /* 0x01e800000050783b */ /* 0x000fe20000004200 */
[----:B------:R-:W-:Y:S03]  /*6990*/  VIADD R148, R148, 0xa0 ;  /* 0x000000a094947836 */ /* 0x000fe60000000000 */
[----:B------:R-:W-:Y:S01]  /*69a0*/  REDG.E.ADD.F32.FTZ.RN.STRONG.GPU desc[UR14][R12.64], R76 ;  /* 0x0000004c0c0079a6 */ /* 0x000fe2000c10f38e */
[CC--:B-1----:R-:W-:Y:S04]  /*69b0*/  LEA R8, P1, R4.reuse, R242.reuse, 0x2 ;  /* 0x000000f204087211 */ /* 0x0c2fe800078210ff */
[-C--:B------:R-:W-:Y:S01]  /*69c0*/  LEA.HI.X.SX32 R9, R4, R243.reuse, 0x2, P1 ;  /* 0x000000f304097211 */ /* 0x080fe200008f16ff */
[C---:B------:R-:W-:Y:S01]  /*69d0*/  IMAD.IADD R4, R149.reuse, 0x1, R6 ;  /* 0x0000000195047824 */ /* 0x040fe200078e0206 */
[CC--:B--2---:R-:W-:Y:S03]  /*69e0*/  LEA R10, P1, R6.reuse, R242.reuse, 0x2 ;  /* 0x000000f2060a7211 */ /* 0x0c4fe600078210ff */
        /* <DEDUP_REMOVED lines=21> */
[----:B------:R-:W-:Y:S04]  /*6b40*/  LDSM.16.MT88.4 R84, [R183+0x2800] ;  /* 0x00280000b754783b */ /* 0x000fe80000004200 */
        /* <DEDUP_REMOVED lines=12> */
[C---:B------:R-:W-:Y:S03]  /*6c10*/  IMAD.IADD R5, R149.reuse, 0x1, R4 ;  /* 0x0000000195057824 */ /* 0x040fe600078e0204 */
        /* <DEDUP_REMOVED lines=8> */
[----:B---3--:R-:W-:Y:S01]  /*6ca0*/  IMAD.IADD R6, R149, 0x1, R5 ;  /* 0x0000000195067824 */ /* 0x008fe200078e0205 */
[-C--:B------:R-:W-:Y:S03]  /*6cb0*/  LEA R12, P1, R5, R242.reuse, 0x2 ;  /* 0x000000f2050c7211 */ /* 0x080fe600078210ff */
        /* <DEDUP_REMOVED lines=10> */
[----:B------:R-:W-:Y:S02]  /*6d60*/  ISETP.GT.AND P3, PT, R237, RZ, PT ;  /* 0x000000ffed00720c */ /* 0x000fe40003f64270 */
[----:B------:R-:W-:Y:S01]  /*6d70*/  @P6 IADD3 R219, P2, R219, -0x100, RZ ;  /* 0xffffff00dbdb6810 */ /* 0x000fe20007f5e0ff */
[----:B------:R-:W-:Y:S03]  /*6d80*/  REDG.E.ADD.F32.FTZ.RN.STRONG.GPU desc[UR14][R16.64], R93 ;  /* 0x0000005d100079a6 */ /* 0x000fe6000c10f38e */
[----:B------:R-:W-:Y:S01]  /*6d90*/  @P6 IADD3.X R218, R218, -0x1, RZ, P2, !PT ;  /* 0xffffffffdada6810 */ /* 0x000fe200017fe4ff */
        /* <DEDUP_REMOVED lines=40> */
[----:B------:R4:W4:Y:S05]  /*7020*/  LDSM.16.MT88.4 R72, [R183+0x5800] ;  /* 0x00580000b748783b */ /* 0x00092a0000004200 */
        /* <DEDUP_REMOVED lines=18> */
[----:B------:R-:W-:Y:S01]  /*7150*/  VIADD R237, R237, 0xffffffff ;  /* 0xffffffffeded7836 */ /* 0x000fe20000000000 */
[C---:B------:R-:W-:Y:S05]  /*7160*/  HMMA.16816.F32.BF16 R112, R76.reuse, R82, R112 ;  /* 0x000000524c70723c */ /* 0x040fea0000041870 */
[----:B------:R-:W-:Y:S01]  /*7170*/  @P1 VIADD R4, R183, 0x6000 ;  /* 0x00006000b7041836 */ /* 0x000fe20000000000 */
[-C--:B------:R-:W-:Y:S05]  /*7180*/  HMMA.16816.F32.BF16 R116, R76, R92.reuse, R116 ;  /* 0x0000005c4c74723c */ /* 0x080fea0000041874 */
[----:B----4-:R-:W-:Y:S01]  /*7190*/  IMAD.MOV.U32 R183, RZ, RZ, R4 ;  /* 0x000000ffffb77224 */ /* 0x010fe200078e0004 */
        /* <DEDUP_REMOVED lines=9> */
[----:B------:R-:W-:Y:S11]  /*7230*/  @P3 BRA `(.L_x_1070) ;  /* 0xffffffc400103947 */ /* 0x000ff6000383ffff */
[----:B------:R-:W-:Y:S01]  /*7240*/  BAR.SYNC.DEFER_BLOCKING 0x0 ;  /* 0x0000000000007b1d */ /* 0x000fe20000010000 */
[----:B------:R-:W-:-:S05]  /*7250*/  ISETP.NE.AND P0, PT, R240, -0x1, PT ;  /* 0xfffffffff000780c */ /* 0x000fca0003f05270 */
[----:B------:R-:W-:Y:S01]  /*7260*/  ULDC UR4, c[0x0][0x390] ;  /* 0x0000e40000047ab9 */ /* 0x000fe20000000800 */
[----:B------:R-:W-:Y:S01]  /*7270*/  ULDC UR6, c[0x0][0x38c] ;  /* 0x0000e30000067ab9 */ /* 0x000fe20000000800 */
        /* <DEDUP_REMOVED lines=71> */
[----:B------:R-:W-:Y:S01]  /*76f0*/  STS [R212+0x1000], R104 ;  /* 0x00100068d4007388 */ /* 0x000fe20000000800 */
        /* <DEDUP_REMOVED lines=76> */
[----:B------:R-:W-:Y:S01]  /*7bc0*/  F2FP.BF16.F32.PACK_AB R48, R49, R48 ;  /* 0x000000303130723e */ /* 0x000fe200000010ff */
[----:B------:R-:W1:Y:S01]  /*7bd0*/  @P0 LDC.64 R4, c[0x0][0x458] ;  /* 0x00011600ff040b82 */ /* 0x000e620000000a00 */
[----:B------:R-:W-:Y:S01]  /*7be0*/  F2FP.BF16.F32.PACK_AB R50, R51, R50 ;  /* 0x000000323332723e */ /* 0x000fe200000010ff */
[----:B------:R-:W-:Y:S01]  /*7bf0*/  STS [R212+0x6000], R20 ;  /* 0x00600014d4007388 */ /* 0x000fe20000000800 */
[----:B------:R-:W-:Y:S01]  /*7c00*/  F2FP.BF16.F32.PACK_AB R40, R41, R40 ;  /* 0x000000282928723e */ /* 0x000fe200000010ff */
[----:B------:R-:W-:Y:S01]  /*7c10*/  FMUL.FTZ R56, R56, UR6 ;  /* 0x0000000638387c20 */ /* 0x000fe20008410000 */
[----:B------:R-:W-:Y:S01]  /*7c20*/  F2FP.BF16.F32.PACK_AB R42, R43, R42 ;  /* 0x0000002a2b2a723e */ /* 0x000fe200000010ff */
[----:B------:R-:W-:Y:S01]  /*7c30*/  STS [R212+0x6400], R22 ;  /* 0x00640016d4007388 */ /* 0x000fe20000000800 */
[----:B------:R-:W-:Y:S01]  /*7c40*/  F2FP.BF16.F32.PACK_AB R44, R45, R44 ;  /* 0x0000002c2d2c723e */ /* 0x000fe200000010ff */
[----:B------:R-:W2:Y:S01]  /*7c50*/  @P0 LDC.64 R6, c[0x0][0x450] ;  /* 0x00011400ff060b82 */ /* 0x000ea20000000a00 */
[----:B------:R-:W-:Y:S01]  /*7c60*/  F2FP.BF16.F32.PACK_AB R46, R47, R46 ;  /* 0x0000002e2f2e723e */ /* 0x000fe200000010ff */
[----:B------:R-:W-:Y:S01]  /*7c70*/  STS [R211+0x6000], R32 ;  /* 0x00600020d3007388 */ /* 0x000fe20000000800 */
[----:B------:R-:W-:Y:S01]  /*7c80*/  F2FP.BF16.F32.PACK_AB R52, R53, R52 ;  /* 0x000000343534723e */ /* 0x000fe200000010ff */
[----:B------:R-:W-:Y:S01]  /*7c90*/  FMUL.FTZ R57, R57, UR6 ;  /* 0x0000000639397c20 */ /* 0x000fe20008410000 */
        /* <DEDUP_REMOVED lines=10> */
[CC--:B------:R-:W-:Y:S01]  /*7d40*/  @P0 IADD3 R8, R239.reuse, R240.reuse, RZ ;  /* 0x000000f0ef080210 */ /* 0x0c0fe20007ffe0ff */
[----:B------:R-:W-:Y:S01]  /*7d50*/  FMUL.FTZ R10, R62, UR6 ;  /* 0x000000063e0a7c20 */ /* 0x000fe20008410000 */
[----:B------:R-:W-:Y:S01]  /*7d60*/  @P0 IADD3 R9, R239, R240, RZ ;  /* 0x000000f0ef090210 */ /* 0x000fe20007ffe0ff */
[----:B------:R-:W-:Y:S01]  /*7d70*/  STS [R211+0x7000], R28 ;  /* 0x0070001cd3007388 */ /* 0x000fe20000000800 */
[----:B------:R-:W-:Y:S01]  /*7d80*/  FMUL.FTZ R63, R63, UR6 ;  /* 0x000000063f3f7c20 */ /* 0x000fe20008410000 */
[----:B-1----:R-:W-:Y:S01]  /*7d90*/  @P0 IMAD.WIDE.U32 R12, R8, R4, RZ ;  /* 0x00000004080c0225 */ /* 0x002fe200078e00ff */
[----:B------:R-:W-:Y:S01]  /*7da0*/  F2FP.BF16.F32.PACK_AB R11, R61, R11 ;  /* 0x0000000b3d0b723e */ /* 0x000fe200000010ff */
[----:B------:R-:W-:Y:S02]  /*7db0*/  STS [R211+0x7400], R30 ;  /* 0x0074001ed3007388 */ /* 0x000fe40000000800 */
[----:B------:R-:W-:-:S02]  /*7dc0*/  F2FP.BF16.F32.PACK_AB R10, R63, R10 ;  /* 0x0000000a3f0a723e */ /* 0x000fc400000010ff */
[----:B------:R-:W-:Y:S01]  /*7dd0*/  STS [R212+0x8000], R36 ;  /* 0x00800024d4007388 */ /* 0x000fe20000000800 */
[----:B------:R-:W-:-:S03]  /*7de0*/  @P0 MOV R57, R12 ;  /* 0x0000000c00390202 */ /* 0x000fc60000000f00 */
        /* <DEDUP_REMOVED lines=12> */
[----:B--2---:R-:W-:-:S03]  /*7eb0*/  @P0 IMAD R44, R9, R7, RZ ;  /* 0x00000007092c0224 */ /* 0x004fc600078e02ff */
[----:B------:R1:W-:Y:S02]  /*7ec0*/  STS [R212+0xb000], R56 ;  /* 0x00b00038d4007388 */ /* 0x0003e40000000800 */
[----:B-1----:R-:W-:Y:S02]  /*7ed0*/  @P0 IMAD R56, R8, R5, RZ ;  /* 0x0000000508380224 */ /* 0x002fe400078e02ff */
[----:B------:R-:W-:-:S03]  /*7ee0*/  @P0 IMAD.WIDE.U32 R8, R9, R6, RZ ;  /* 0x0000000609080225 */ /* 0x000fc600078e00ff */
[----:B------:R-:W-:Y:S02]  /*7ef0*/  @P0 IADD3 R56, R13, R56, RZ ;  /* 0x000000380d380210 */ /* 0x000fe40007ffe0ff */
        /* <DEDUP_REMOVED lines=15> */
.L_x_1071:
        /* <DEDUP_REMOVED lines=13> */
.L_x_1072:
[----:B------:R1:W-:Y:S01]  /*80c0*/  STS [R211+0xb000], R11 ;  /* 0x00b0000bd3007388 */ /* 0x0003e20000000800 */
[C---:B------:R-:W-:Y:S01]  /*80d0*/  IMAD.SHL.U32 R60, R209.reuse, 0x40, RZ ;  /* 0x00000040d13c7824 */ /* 0x040fe200078e00ff */
[--C-:B------:R-:W-:Y:S01]  /*80e0*/  SHF.R.S32.HI R65, RZ, 0x1f, R202.reuse ;  /* 0x0000001fff417819 */ /* 0x100fe200000114ca */
[----:B------:R-:W-:Y:S01]  /*80f0*/  IMAD.MOV.U32 R64, RZ, RZ, R202 ;  /* 0x000000ffff407224 */ /* 0x000fe200078e00ca */
        /* <DEDUP_REMOVED lines=17> */
[----:B------:R-:W-:Y:S01]  /*8210*/  IMAD.WIDE.U32 R66, R205, UR6, R66 ;  /* 0x00000006cd427c25 */ /* 0x000fe2000f8e0042 */
[----:B------:R1:W2:Y:S04]  /*8220*/  LDS.128 R40, [R210+0x13000] ;  /* 0x01300000d2287984 */ /* 0x0002a80000000c00 */
[----:B------:R-:W-:Y:S01]  /*8230*/  IADD3 R61, R67, R44, RZ ;  /* 0x0000002c433d7210 */ /* 0x000fe20007ffe0ff */
        /* <DEDUP_REMOVED lines=28> */
.L_x_1074:
[----:B------:R-:W-:Y:S05]  /*8400*/  BSYNC B0 ;  /* 0x0000000000007941 */ /* 0x000fea0003800000 */
.L_x_1073:
        /* <DEDUP_REMOVED lines=20> */
.L_x_1076:
[----:B------:R-:W-:Y:S05]  /*8550*/  BSYNC B0 ;  /* 0x0000000000007941 */ /* 0x000fea0003800000 */
.L_x_1075:
        /* <DEDUP_REMOVED lines=23> */
[----:B---3--:R-:W-:-:S04]  /*86d0*/  LEA R36, P4, R34, UR6, 0x1 ;  /* 0x0000000622247c11 */ /* 0x008fc8000f8808ff */
[----:B------:R-:W-:-:S05]  /*86e0*/  LEA.HI.X R37, R34, UR7, R7, 0x1, P4 ;  /* 0x0000000722257c11 */ /* 0x000fca000a0f0c07 */
[----:B-1----:R2:W-:Y:S04]  /*86f0*/  @!P2 STG.E.128 desc[UR14][R36.64], R28 ;  /* 0x0000001c2400a986 */ /* 0x0025e8000c101d0e */
[----:B------:R2:W-:Y:S04]  /*8700*/  @!P1 STG.E.128 desc[UR14][R36.64+0x80], R20 ;  /* 0x0000801424009986 */ /* 0x0005e8000c101d0e */
[----:B------:R2:W-:Y:S02]  /*8710*/  @!P0 STG.E.128 desc[UR14][R36.64+0x100], R12 ;  /* 0x0001000c24008986 */ /* 0x0005e4000c101d0e */
.L_x_1078:
[----:B------:R-:W-:Y:S05]  /*8720*/  BSYNC B0 ;  /* 0x0000000000007941 */ /* 0x000fea0003800000 */
.L_x_1077:
[----:B------:R-:W-:Y:S05]  /*8730*/  @P3 BRA `(.L_x_1079) ;  /* 0x0000000800883947 */ /* 0x000fea0003800000 */
[----:B-12---:R-:W-:Y:S01]  /*8740*/  IADD3 R12, P0, R200, 0x20, RZ ;  /* 0x00000020c80c7810 */ /* 0x006fe20007f1e0ff */
[----:B------:R-:W-:Y:S01]  /*8750*/  IMAD.MOV.U32 R14, RZ, RZ, R32 ;  /* 0x000000ffff0e7224 */ /* 0x000fe200078e0020 */
        /* <DEDUP_REMOVED lines=18> */
.L_x_1049:
[----:B------:R-:W-:Y:S01]  /*8880*/  ISETP.NE.AND P0, PT, R240, -0x1, PT ;  /* 0xfffffffff000780c */ /* 0x000fe20003f05270 */
[----:B------:R-:W-:-:S05]  /*8890*/  IMAD.SHL.U32 R11, R209, 0x40, RZ ;  /* 0x00000040d10b7824 */ /* 0x000fca00078e00ff */
[----:B------:R-:W-:-:S07]  /*88a0*/  SHF.R.S32.HI R10, RZ, 0x1f, R11 ;  /* 0x0000001fff0a7819 */ /* 0x000fce000001140b */
[----:B------:R-:W1:Y:S01]  /*88b0*/  @P0 LDC.64 R4, c[0x0][0x458] ;  /* 0x00011600ff040b82 */ /* 0x000e620000000a00 */
[CC--:B------:R-:W-:Y:S02]  /*88c0*/  @P0 IADD3 R16, R239.reuse, R240.reuse, RZ ;  /* 0x000000f0ef100210 */ /* 0x0c0fe40007ffe0ff */
[----:B------:R-:W-:-:S05]  /*88d0*/  @P0 IADD3 R8, R239, R240, RZ ;  /* 0x000000f0ef080210 */ /* 0x000fca0007ffe0ff */
[----:B------:R-:W2:Y:S01]  /*88e0*/  @P0 LDC.64 R6, c[0x0][0x450] ;  /* 0x00011400ff060b82 */ /* 0x000ea20000000a00 */
[C---:B-1----:R-:W-:Y:S02]  /*88f0*/  @P0 IMAD R14, R16.reuse, R5, RZ ;  /* 0x00000005100e0224 */ /* 0x042fe400078e02ff */
[----:B------:R-:W-:-:S04]  /*8900*/  @P0 IMAD.WIDE.U32 R16, R16, R4, RZ ;  /* 0x0000000410100225 */ /* 0x000fc800078e00ff */
[----:B------:R-:W-:Y:S01]  /*8910*/  @P0 IMAD.MOV.U32 R15, RZ, RZ, R16 ;  /* 0x000000ffff0f0224 */ /* 0x000fe200078e0010 */
        /* <DEDUP_REMOVED lines=18> */
.L_x_1080:
        /* <DEDUP_REMOVED lines=13> */
.L_x_1081:
[----:B------:R-:W-:Y:S01]  /*8b10*/  IMAD R238, R209, -0x40, R238 ;  /* 0xffffffc0d1ee7824 */ /* 0x000fe200078e02ee */
[----:B------:R-:W-:Y:S01]  /*8b20*/  SHF.R.S32.HI R8, RZ, 0x1f, R205 ;  /* 0x0000001fff087819 */ /* 0x000fe200000114cd */
[-C--:B------:R-:W-:Y:S01]  /*8b30*/  IMAD R9, R10, R6.reuse, RZ ;  /* 0x000000060a097224 */ /* 0x080fe200078e02ff */
[----:B------:R-:W-:Y:S01]  /*8b40*/  ULDC.64 UR6, c[0x0][0x468] ;  /* 0x00011a0000067ab9 */ /* 0x000fe20000000a00 */
[C---:B------:R-:W-:Y:S01]  /*8b50*/  IMAD.WIDE.U32 R16, R11.reuse, R6, R202 ;  /* 0x000000060b107225 */ /* 0x040fe200078e00ca */
[C---:B------:R-:W-:Y:S01]  /*8b60*/  ISETP.GE.AND P4, PT, R200.reuse, R238, PT ;  /* 0x000000eec800720c */ /* 0x040fe20003f86270 */
[----:B------:R-:W-:Y:S02]  /*8b70*/  BSSY B0, `(.L_x_1082) ;  /* 0x000001a000007945 */ /* 0x000fe40003800000 */
[----:B------:R-:W-:Y:S01]  /*8b80*/  IMAD R9, R11, R7, R9 ;  /* 0x000000070b097224 */ /* 0x000fe200078e0209 */
[----:B------:R-:W-:Y:S02]  /*8b90*/  IADD3 R16, P0, R13, R16, RZ ;  /* 0x000000100d107210 */ /* 0x000fe40007f1e0ff */
[----:B------:R-:W-:-:S02]  /*8ba0*/  IADD3 R13, R200, 0x20, RZ ;  /* 0x00000020c80d7810 */ /* 0x000fc40007ffe0ff */
[----:B------:R-:W-:Y:S01]  /*8bb0*/  IADD3.X R17, R12, R17, R9, P0, !PT ;  /* 0x000000110c117210 */ /* 0x000fe200007fe409 */
[----:B------:R-:W-:Y:S01]  /*8bc0*/  IMAD R9, R8, UR6, RZ ;  /* 0x0000000608097c24 */ /* 0x000fe2000f8e02ff */
[----:B------:R-:W-:-:S03]  /*8bd0*/  ISETP.GE.AND P3, PT, R13, R238, PT ;  /* 0x000000ee0d00720c */ /* 0x000fc60003f66270 */
        /* <DEDUP_REMOVED lines=19> */
.L_x_1083:
[----:B------:R-:W-:Y:S05]  /*8d10*/  BSYNC B0 ;  /* 0x0000000000007941 */ /* 0x000fea0003800000 */
.L_x_1082:
        /* <DEDUP_REMOVED lines=19> */
.L_x_1085:
[----:B------:R-:W-:Y:S05]  /*8e50*/  BSYNC B0 ;  /* 0x0000000000007941 */ /* 0x000fea0003800000 */
.L_x_1084:
        /* <DEDUP_REMOVED lines=28> */
.L_x_1087:
[----:B------:R-:W-:Y:S05]  /*9020*/  BSYNC B0 ;  /* 0x0000000000007941 */ /* 0x000fea0003800000 */
.L_x_1086:
        /* <DEDUP_REMOVED lines=19> */
.L_x_1079:
[----:B------:R-:W-:Y:S05]  /*9160*/  BSYNC B1 ;  /* 0x0000000000017941 */ /* 0x000fea0003800000 */
.L_x_1044:
[----:B-1-34-:R-:W1:Y:S02]  /*9170*/  LDC R4, c[0x0][0xc] ;  /* 0x00000300ff047b82 */ /* 0x01ae640000000800 */
[----:B-1----:R-:W-:-:S04]  /*9180*/  IADD3 R209, R4, R209, RZ ;  /* 0x000000d104d17210 */ /* 0x002fc80007ffe0ff */
[----:B------:R-:W-:-:S13]  /*9190*/  ISETP.GE.AND P0, PT, R209, UR12, PT ;  /* 0x0000000cd1007c0c */ /* 0x000fda000bf06270 */
[----:B------:R-:W-:Y:S05]  /*91a0*/  @P0 BRA `(.L_x_1088) ;  /* 0x0000000000040947 */ /* 0x000fea0003800000 */
[----:B------:R-:W-:Y:S05]  /*91b0*/  BRA `(.L_x_1089) ;  /* 0xffffff7400c87947 */ /* 0x000fea000383ffff */
.L_x_1088:
[----:B------:R-:W-:Y:S05]  /*91c0*/  EXIT ;  /* 0x000000000000794d */ /* 0x000fea0003800000 */
.L_x_1090:
        /* <DEDUP_REMOVED lines=11> */
.L_x_1610:


//--------------------- .text._ZN5flash44flash_bwd_dq_dk_dv_loop_seqk_parallel_kernelI23Flash_bwd_kernel_traitsILi192ELi64ELi64ELi8ELi4ELi2ELi2ELb0ELb0EN7cutlass10bfloat16_tE19Flash_kernel_traitsILi192ELi64ELi64ELi8ES3_EELb0ELb0ELb0ELb0ELb0ELb0ELb1EEEvNS_16Flash_bwd_paramsE --------------------------
	.section	.text._ZN5flash44flash_bwd_dq_dk_dv_loop_seqk_parallel_kernelI23Flash_bwd_kernel_traitsILi192ELi64ELi64ELi8ELi4ELi2ELi2ELb0ELb0EN7cutlass10bfloat16_tE19Flash_kernel_traitsILi192ELi64ELi64ELi8ES3_EELb0ELb0ELb0ELb0ELb0ELb0ELb1EEEvNS_16Flash_bwd_paramsE,"ax",@progbits
	.align	128
        .global         _ZN5flash44flash_bwd_dq_dk_dv_loop_seqk_parallel_kernelI23Flash_bwd_kernel_traitsILi192ELi64ELi64ELi8ELi4ELi2ELi2ELb0ELb0EN7cutlass10bfloat16_tE19Flash_kernel_traitsILi192ELi64ELi64ELi8ES3_EELb0ELb0ELb0ELb0ELb0ELb0ELb1EEEvNS_16Flash_bwd_paramsE
        .type           _ZN5flash44flash_bwd_dq_dk_dv_loop_seqk_parallel_kernelI23Flash_bwd_kernel_traitsILi192ELi64ELi64ELi8ELi4ELi2ELi2ELb0ELb0EN7cutlass10bfloat16_tE19Flash_kernel_traitsILi192ELi64ELi64ELi8ES3_EELb0ELb0ELb0ELb0ELb0ELb0ELb1EEEvNS_16Flash_bwd_paramsE,@function
        .size           _ZN5flash44flash_bwd_dq_dk_dv_loop_seqk_parallel_kernelI23Flash_bwd_kernel_traitsILi192ELi64ELi64ELi8ELi4ELi2ELi2ELb0ELb0EN7cutlass10bfloat16_tE19Flash_kernel_traitsILi192ELi64ELi64ELi8ES3_EELb0ELb0ELb0ELb0ELb0ELb0ELb1EEEvNS_16Flash_bwd_paramsE,(.L_x_1611 - _ZN5flash44flash_bwd_dq_dk_dv_loop_seqk_parallel_kernelI23Flash_bwd_kernel_traitsILi192ELi64ELi64ELi8ELi4ELi2ELi2ELb0ELb0EN7cutlass10bfloat16_tE19Flash_kernel_traitsILi192ELi64ELi64ELi8ES3_EELb0ELb0ELb0ELb0ELb0ELb0ELb1EEEvNS_16Flash_bwd_paramsE)
        .other          _ZN5flash44flash_bwd_dq_dk_dv_loop_seqk_parallel_kernelI23Flash_bwd_kernel_traitsILi192ELi64ELi64ELi8ELi4ELi2ELi2ELb0ELb0EN7cutlass10bfloat16_tE19Flash_kernel_traitsILi192ELi64ELi64ELi8ES3_EELb0ELb0ELb0ELb0ELb0ELb0ELb1EEEvNS_16Flash_bwd_paramsE,@"STO_CUDA_ENTRY STV_DEFAULT"
_ZN5flash44flash_bwd_dq_dk_dv_loop_seqk_parallel_kernelI23Flash_bwd_kernel_traitsILi192ELi64ELi64ELi8ELi4ELi2ELi2ELb0ELb0EN7cutlass10bfloat16_tE19Flash_kernel_traitsILi192ELi64ELi64ELi8ES3_EELb0ELb0ELb0ELb0ELb0ELb0ELb1EEEvNS_16Flash_bwd_paramsE:
.text._ZN5flash44flash_bwd_dq_dk_dv_loop_seqk_parallel_kernelI23Flash_bwd_kernel_traitsILi192ELi64ELi64ELi8ELi4ELi2ELi2ELb0ELb0EN7cutlass10bfloat16_tE19Flash_kernel_traitsILi192ELi64ELi64ELi8ES3_EELb0ELb0ELb0ELb0ELb0ELb0ELb1EEEvNS_16Flash_bwd_paramsE:
        /* <DEDUP_REMOVED lines=147> */
.L_x_1137:
        /* <DEDUP_REMOVED lines=46> */
.L_x_1091:
        /* <DEDUP_REMOVED lines=128> */
.L_x_1093:
        /* <DEDUP_REMOVED lines=13> */
.L_x_1094:
        /* <DEDUP_REMOVED lines=10> */
.L_x_1095:
[----:B------:R-:W-:-:S04]  /*1580*/  IMAD R4, R206, R20, R218 ;  /* 0x00000014ce047224 */ /* 0x000fc800078e02da */
[----:B------:R-:W-:-:S07]  /*1590*/  IMAD R27, R4, R27, RZ ;  /* 0x0000001b041b7224 */ /* 0x000fce00078e02ff */
.L_x_1096:
        /* <DEDUP_REMOVED lines=92> */
.L_x_1099:
[----:B------:R-:W-:Y:S05]  /*1b60*/  BSYNC B0 ;  /* 0x0000000000007941 */ /* 0x000fea0003800000 */
.L_x_1098:
        /* <DEDUP_REMOVED lines=42> */
.L_x_1101:
[----:B------:R-:W-:Y:S05]  /*1e10*/  BSYNC B0 ;  /* 0x0000000000007941 */ /* 0x000fea0003800000 */
.L_x_1100:
        /* <DEDUP_REMOVED lines=16> */
.L_x_1103:
        /* <DEDUP_REMOVED lines=29> */
.L_x_1104:
[----:B------:R-:W-:Y:S05]  /*20f0*/  BSYNC B0 ;  /* 0x0000000000007941 */ /* 0x000fea0003800000 */
.L_x_1102:
        /* <DEDUP_REMOVED lines=17> */
.L_x_1106:
        /* <DEDUP_REMOVED lines=37> */
.L_x_1107:
[----:B------:R-:W-:Y:S05]  /*2460*/  BSYNC B0 ;  /* 0x0000000000007941 */ /* 0x000fea0003800000 */
.L_x_1105:
        /* <DEDUP_REMOVED lines=59> */
.L_x_1109:
[----:B------:R-:W-:Y:S05]  /*2820*/  BSYNC B0 ;  /* 0x0000000000007941 */ /* 0x000fea0003800000 */
.L_x_1108:
        /* <DEDUP_REMOVED lines=41> */
.L_x_1111:
[----:B------:R-:W-:Y:S05]  /*2ac0*/  BSYNC B0 ;  /* 0x0000000000007941 */ /* 0x000fea0003800000 */
.L_x_1110:
        /* <DEDUP_REMOVED lines=52> */
.L_x_1113:
[----:B------:R-:W-:Y:S05]  /*2e10*/  BSYNC B0 ;  /* 0x0000000000007941 */ /* 0x000fea0003800000 */
.L_x_1112:
        /* <DEDUP_REMOVED lines=42> */
.L_x_1115:
[----:B------:R-:W-:Y:S05]  /*30c0*/  BSYNC B0 ;  /* 0x0000000000007941 */ /* 0x000fea0003800000 */
.L_x_1114:
[----:B-1----:R-:W-:Y:S01]  /*30d0*/  VIADD R2, R242, 0x40 ;  /* 0x00000040f2027836 */ /* 0x002fe20000000000 */
[----:B------:R-:W1:Y:S01]  /*30e0*/  LDC R229, c[0x0][0x270] ;  /* 0x00009c00ffe57b82 */ /* 0x000e620000000800 */
[----:B------:R-:W-:Y:S01]  /*30f0*/  IMAD.MOV.U32 R194, RZ, RZ, 0x20 ;  /* 0x00000020ffc27424 */ /* 0x000fe200078e00ff */
[----:B------:R-:W-:Y:S01]  /*3100*/  ULDC UR4, c[0x0][0x2d0] ;  /* 0x0000b40000047ab9 */ /* 0x000fe20000000800 */
[----:B------:R-:W-:Y:S01]  /*3110*/  IMAD.MOV.U32 R193, RZ, RZ, 0x40 ;  /* 0x00000040ffc17424 */ /* 0x000fe200078e00ff */
[----:B------:R-:W-:Y:S01]  /*3120*/  ISETP.GE.AND P0, PT, R2, R243, PT ;  /* 0x000000f30200720c */ /* 0x000fe20003f06270 */
[----:B------:R-:W-:Y:S01]  /*3130*/  VIADD R196, R204, 0x3000 ;  /* 0x00003000ccc47836 */ /* 0x000fe20000000000 */
[----:B------:R-:W-:Y:S01]  /*3140*/  ULDC UR6, c[0x0][0x2dc] ;  /* 0x0000b70000067ab9 */ /* 0x000fe20000000800 */
        /* <DEDUP_REMOVED lines=63> */
[----:B------:R1:W5:Y:S04]  /*3540*/  @!P5 LDG.E R239, desc[UR14][R10.64+0x20] ;  /* 0x0000200e0aefd981 */ /* 0x000368000c1e1900 */
[----:B------:R-:W0:Y:S02]  /*3550*/  LDGDEPBAR ;  /* 0x00000000000079af */ /* 0x000e240000000000 */
.L_x_1118:
[----:B------:R-:W0:Y:S01]  /*3560*/  LDGDEPBAR ;  /* 0x00000000000079af */ /* 0x000e220000000000 */
[----:B------:R-:W-:Y:S01]  /*3570*/  IADD3 R150, R196, R194, RZ ;  /* 0x000000c2c4967210 */ /* 0x000fe20007ffe0ff */
[----:B-----5:R-:W-:Y:S01]  /*3580*/  FMUL.FTZ R173, R238, 1.4426950216293334961 ;  /* 0x3fb8aa3beead7820 */ /* 0x020fe20000410000 */
[-C--:B------:R-:W-:Y:S02]  /*3590*/  IADD3 R149, R196, R193.reuse, RZ ;  /* 0x000000c1c4957210 */ /* 0x080fe40007ffe0ff */
[----:B------:R-:W-:Y:S02]  /*35a0*/  IADD3 R148, R150, R193, RZ ;  /* 0x000000c196947210 */ /* 0x000fe40007ffe0ff */
[----:B------:R-:W-:Y:S02]  /*35b0*/  FSETP.NEU.FTZ.AND P1, PT, R238, -INF , PT ;  /* 0xff800000ee00780b */ /* 0x000fe40003f3d000 */
[----:B------:R-:W-:Y:S02]  /*35c0*/  ISETP.GE.AND P6, PT, R241, 0x1, PT ;  /* 0x00000001f100780c */ /* 0x000fe40003fc6270 */
[----:B------:R-:W-:Y:S02]  /*35d0*/  FSEL R173, R173, RZ, P1 ;  /* 0x000000ffadad7208 */ /* 0x000fe40000800000 */
[----:B------:R-:W-:Y:S01]  /*35e0*/  FSETP.NEU.FTZ.AND P1, PT, R239, -INF , PT ;  /* 0xff800000ef00780b */ /* 0x000fe20003f3d000 */
[----:B------:R-:W-:Y:S04]  /*35f0*/  DEPBAR.LE SB0, 0x0 ;  /* 0x000080000000791a */ /* 0x000fe80000000000 */
[----:B------:R-:W-:Y:S06]  /*3600*/  BAR.SYNC.DEFER_BLOCKING 0x0 ;  /* 0x0000000000007b1d */ /* 0x000fec0000010000 */
[----:B------:R-:W-:Y:S05]  /*3610*/  LDSM.16.M88.4 R16, [R196] ;  /* 0x00000000c410783b */ /* 0x000fea0000000200 */
[----:B-1----:R-:W1:Y:S05]  /*3620*/  LDSM.16.M88.4 R8, [R202+UR5+0x12000] ;  /* 0x01200005ca08783b */ /* 0x002e6a0008000200 */
[----:B------:R-:W2:Y:S05]  /*3630*/  LDSM.16.M88.4 R68, [R202+UR5+0x12800] ;  /* 0x01280005ca44783b */ /* 0x000eaa0008000200 */
[----:B------:R-:W-:Y:S05]  /*3640*/  LDSM.16.M88.4 R72, [R150] ;  /* 0x000000009648783b */ /* 0x000fea0000000200 */
[----:B------:R-:W3:Y:S05]  /*3650*/  LDSM.16.M88.4 R76, [R201] ;  /* 0x00000000c94c783b */ /* 0x000eea0000000200 */
[----:B------:R-:W4:Y:S05]  /*3660*/  LDSM.16.M88.4 R80, [R201+0x800] ;  /* 0x00080000c950783b */ /* 0x000f2a0000000200 */
[----:B------:R-:W-:Y:S05]  /*3670*/  LDSM.16.M88.4 R84, [R149] ;  /* 0x000000009554783b */ /* 0x000fea0000000200 */
[----:B------:R-:W4:Y:S05]  /*3680*/  LDSM.16.M88.4 R88, [R200] ;  /* 0x00000000c858783b */ /* 0x000f2a0000000200 */
[----:B------:R-:W-:Y:S01]  /*3690*/  LDSM.16.M88.4 R92, [R148] ;  /* 0x00000000945c783b */ /* 0x000fe20000000200 */
[C---:B-1----:R-:W-:Y:S04]  /*36a0*/  HMMA.16816.F32.BF16 R4, R16.reuse, R8, RZ ;  /* 0x000000081004723c */ /* 0x042fe800000418ff */
[----:B------:R-:W-:Y:S02]  /*36b0*/  LDSM.16.M88.4 R96, [R199] ;  /* 0x00000000c760783b */ /* 0x000fe40000000200 */
        /* <DEDUP_REMOVED lines=9> */
[----:B------:R-:W2:Y:S05]  /*3750*/  LDSM.16.M88.4 R72, [R199+0x800] ;  /* 0x00080000c748783b */ /* 0x000eaa0000000200 */
[C---:B------:R-:W-:Y:S01]  /*3760*/  HMMA.16816.F32.BF16 R4, R84.reuse, R88, R4 ;  /* 0x000000585404723c */ /* 0x040fe20000041804 */
[----:B------:R-:W3:Y:S05]  /*3770*/  LDSM.16.M88.4 R80, [R202+UR5+0x14000] ;  /* 0x01400005ca50783b */ /* 0x000eea0008000200 */
[C---:B------:R-:W-:Y:S01]  /*3780*/  HMMA.16816.F32.BF16 R8, R84.reuse, R90, R8 ;  /* 0x0000005a5408723c */ /* 0x040fe20000041808 */
[----:B------:R-:W-:Y:S05]  /*3790*/  LDSM.16.M88.4 R88, [R201+0x2000] ;  /* 0x00200000c958783b */ /* 0x000fea0000000200 */
[C---:B-1----:R-:W-:Y:S06]  /*37a0*/  HMMA.16816.F32.BF16 R12, R84.reuse, R68, R12 ;  /* 0x00000044540c723c */ /* 0x042fec000004180c */
[----:B------:R-:W-:Y:S01]  /*37b0*/  HMMA.16816.F32.BF16 R16, R84, R70, R16 ;  /* 0x000000465410723c */ /* 0x000fe20000041810 */
[----:B------:R-:W1:Y:S05]  /*37c0*/  LDSM.16.M88.4 R68, [R202+UR5+0x14800] ;  /* 0x01480005ca44783b */ /* 0x000e6a0008000200 */
[C---:B------:R-:W-:Y:S01]  /*37d0*/  HMMA.16816.F32.BF16 R4, R92.reuse, R96, R4 ;  /* 0x000000605c04723c */ /* 0x040fe20000041804 */
[----:B------:R-:W4:Y:S05]  /*37e0*/  LDSM.16.M88.4 R84, [R150+0x2000] ;  /* 0x002000009654783b */ /* 0x000f2a0000000200 */
[C---:B------:R-:W-:Y:S01]  /*37f0*/  HMMA.16816.F32.BF16 R8, R92.reuse, R98, R8 ;  /* 0x000000625c08723c */ /* 0x040fe20000041808 */
[----:B------:R-:W-:Y:S05]  /*3800*/  LDSM.16.M88.4 R96, [R200+0x2000] ;  /* 0x00200000c860783b */ /* 0x000fea0000000200 */
[C---:B--2---:R-:W-:Y:S06]  /*3810*/  HMMA.16816.F32.BF16 R12, R92.reuse, R72, R12 ;  /* 0x000000485c0c723c */ /* 0x044fec000004180c */
[----:B------:R-:W-:Y:S01]  /*3820*/  HMMA.16816.F32.BF16 R16, R92, R74, R16 ;  /* 0x0000004a5c10723c */ /* 0x000fe20000041810 */
[----:B------:R-:W2:Y:S05]  /*3830*/  LDSM.16.M88.4 R72, [R201+0x2800] ;  /* 0x00280000c948783b */ /* 0x000eaa0000000200 */
[C---:B---3--:R-:W-:Y:S01]  /*3840*/  HMMA.16816.F32.BF16 R4, R76.reuse, R80, R4 ;  /* 0x000000504c04723c */ /* 0x048fe20000041804 */
[----:B------:R-:W3:Y:S05]  /*3850*/  LDSM.16.M88.4 R92, [R149+0x2000] ;  /* 0x00200000955c783b */ /* 0x000eea0000000200 */
[C---:B------:R-:W-:Y:S01]  /*3860*/  HMMA.16816.F32.BF16 R8, R76.reuse, R82, R8 ;  /* 0x000000524c08723c */ /* 0x040fe20000041808 */
[----:B------:R-:W-:Y:S05]  /*3870*/  LDSM.16.M88.4 R80, [R199+0x2000] ;  /* 0x00200000c750783b */ /* 0x000fea0000000200 */
[C---:B-1----:R-:W-:Y:S06]  /*3880*/  HMMA.16816.F32.BF16 R12, R76.reuse, R68, R12 ;  /* 0x000000444c0c723c */ /* 0x042fec000004180c */
[----:B------:R-:W-:Y:S01]  /*3890*/  HMMA.16816.F32.BF16 R16, R76, R70, R16 ;  /* 0x000000464c10723c */ /* 0x000fe20000041810 */
[----:B------:R-:W1:Y:S05]  /*38a0*/  LDSM.16.M88.4 R68, [R200+0x2800] ;  /* 0x00280000c844783b */ /* 0x000e6a0000000200 */
[C---:B----4-:R-:W-:Y:S01]  /*38b0*/  HMMA.16816.F32.BF16 R4, R84.reuse, R88, R4 ;  /* 0x000000585404723c */ /* 0x050fe20000041804 */
[----:B------:R-:W4:Y:S05]  /*38c0*/  LDSM.16.M88.4 R76, [R148+0x2000] ;  /* 0x00200000944c783b */ /* 0x000f2a0000000200 */
[C---:B------:R-:W-:Y:S01]  /*38d0*/  HMMA.16816.F32.BF16 R8, R84.reuse, R90, R8 ;  /* 0x0000005a5408723c */ /* 0x040fe20000041808 */
[----:B------:R-:W-:Y:S05]  /*38e0*/  LDSM.16.M88.4 R88, [R202+UR5+0x16000] ;  /* 0x01600005ca58783b */ /* 0x000fea0008000200 */
        /* <DEDUP_REMOVED lines=9> */
[----:B------:R-:W1:Y:S05]  /*3980*/  LDSM.16.M88.4 R68, [R202+UR5+0x16800] ;  /* 0x01680005ca44783b */ /* 0x000e6a0008000200 */
[C---:B----4-:R-:W-:Y:S01]  /*3990*/  HMMA.16816.F32.BF16 R4, R76.reuse, R80, R4 ;  /* 0x000000504c04723c */ /* 0x050fe20000041804 */
        /* <DEDUP_REMOVED lines=15> */
[C---:B------:R-:W-:Y:S06]  /*3a90*/  HMMA.16816.F32.BF16 R8, R92.reuse, R98, R8 ;  /* 0x000000625c08723c */ /* 0x040fec0000041808 */
[C---:B--2---:R-:W-:Y:S05]  /*3aa0*/  HMMA.16816.F32.BF16 R12, R92.reuse, R72, R12 ;  /* 0x000000485c0c723c */ /* 0x044fea000004180c */
[----:B------:R-:W-:Y:S01]  /*3ab0*/  LEA R99, R204, UR5, 0x1 ;  /* 0x00000005cc637c11 */ /* 0x000fe2000f8e08ff */
[----:B------:R-:W-:Y:S05]  /*3ac0*/  HMMA.16816.F32.BF16 R16, R92, R74, R16 ;  /* 0x0000004a5c10723c */ /* 0x000fea0000041810 */
[-C--:B------:R-:W-:Y:S01]  /*3ad0*/  IADD3 R98, R194, R99.reuse, RZ ;  /* 0x00000063c2627210 */ /* 0x080fe20007ffe0ff */
[C---:B---3--:R-:W-:Y:S05]  /*3ae0*/  HMMA.16816.F32.BF16 R4, R76.reuse, R80, R4 ;  /* 0x000000504c04723c */ /* 0x048fea0000041804 */
[C---:B------:R-:W-:Y:S01]  /*3af0*/  IADD3 R97, R193.reuse, R99, RZ ;  /* 0x00000063c1617210 */ /* 0x040fe20007ffe0ff */
[C---:B------:R-:W-:Y:S05]  /*3b00*/  HMMA.16816.F32.BF16 R8, R76.reuse, R82, R8 ;  /* 0x000000524c08723c */ /* 0x040fea0000041808 */
[----:B------:R-:W-:Y:S01]  /*3b10*/  IADD3 R96, R193, R98, RZ ;  /* 0x00000062c1607210 */ /* 0x000fe20007ffe0ff */
        /* <DEDUP_REMOVED lines=16> */
[----:B------:R-:W1:Y:S02]  /*3c20*/  MUFU.TANH R148, R4 ;  /* 0x0000000400947308 */ /* 0x000e640000002400 */
[----:B------:R-:W-:Y:S08]  /*3c30*/  HMMA.16816.F32.BF16 R16, R84, R70, R16 ;  /* 0x000000465410723c */ /* 0x000ff00000041810 */
[----:B------:R3:W4:Y:S03]  /*3c40*/  MUFU.TANH R150, R6 ;  /* 0x0000000600967308 */ /* 0x0007260000002400 */
[----:B--2---:R-:W-:Y:S04]  /*3c50*/  @P0 LEA R5, R221, R207, 0x6 ;  /* 0x000000cfdd050211 */ /* 0x004fe800078e30ff */
[CC--:B------:R-:W-:Y:S03]  /*3c60*/  @P0 ISETP.GE.AND P2, PT, R5.reuse, R243.reuse, PT ;  /* 0x000000f30500020c */ /* 0x0c0fe60003f46270 */
[----:B------:R2:W2:Y:S01]  /*3c70*/  MUFU.TANH R151, R7 ;  /* 0x0000000700977308 */ /* 0x0004a20000002400 */
[-C--:B-1----:R-:W-:Y:S02]  /*3c80*/  MOV R4, R148.reuse ;  /* 0x0000009400047202 */ /* 0x082fe40000000f00 */
[C---:B------:R-:W-:Y:S01]  /*3c90*/  @P0 FSEL R4, R148.reuse, -INF , !P2 ;  /* 0xff80000094040808 */ /* 0x040fe20005000000 */
[----:B------:R-:W-:Y:S01]  /*3ca0*/  FFMA.FTZ R148, -R148, R148, 1 ;  /* 0x3f80000094947423 */ /* 0x000fe20000010194 */
[----:B------:R-:W-:Y:S03]  /*3cb0*/  FMUL.FTZ R12, R12, UR8 ;  /* 0x000000080c0c7c20 */ /* 0x000fe60008410000 */
[--C-:B------:R-:W-:Y:S01]  /*3cc0*/  FFMA.FTZ R180, R4, UR7, -R173.reuse ;  /* 0x0000000704b47c23 */ /* 0x100fe200080108ad */
[----:B---3--:R-:W-:Y:S01]  /*3cd0*/  @P0 IADD3 R6, R5, 0x1, RZ ;  /* 0x0000000105060810 */ /* 0x008fe20007ffe0ff */
[----:B------:R-:W-:Y:S01]  /*3ce0*/  FMUL.FTZ R4, R239, 1.4426950216293334961 ;  /* 0x3fb8aa3bef047820 */ /* 0x000fe20000410000 */
[----:B------:R-:W1:Y:S01]  /*3cf0*/  MUFU.TANH R152, R8 ;  /* 0x0000000800987308 */ /* 0x000e620000002400 */
[----:B------:R-:W-:Y:S01]  /*3d00*/  FMUL.FTZ R14, R14, UR8 ;  /* 0x000000080e0e7c20 */ /* 0x000fe20008410000 */
[----:B------:R-:W-:Y:S01]  /*3d10*/  @P0 ISETP.GE.AND P3, PT, R6, R243, PT ;  /* 0x000000f30600020c */ /* 0x000fe20003f66270 */
[----:B------:R-:W-:Y:S01]  /*3d20*/  FMUL.FTZ R13, R13, UR8 ;  /* 0x000000080d0d7c20 */ /* 0x000fe20008410000 */
[-C--:B----4-:R-:W-:Y:S01]  /*3d30*/  MOV R6, R150.reuse ;  /* 0x0000009600067202 */ /* 0x090fe20000000f00 */
[----:B------:R-:W-:Y:S01]  /*3d40*/  FMUL.FTZ R15, R15, UR8 ;  /* 0x000000080f0f7c20 */ /* 0x000fe20008410000 */
[----:B------:R-:W-:Y:S01]  /*3d50*/  FSEL R4, R4, RZ, P1 ;  /* 0x000000ff04047208 */ /* 0x000fe20000800000 */
[----:B------:R-:W-:Y:S01]  /*3d60*/  FMUL.FTZ R16, R16, UR8 ;  /* 0x0000000810107c20 */ /* 0x000fe20008410000 */
[----:B------:R-:W-:Y:S02]  /*3d70*/  @P0 FSEL R6, R150, -INF , !P2 ;  /* 0xff80000096060808 */ /* 0x000fe40005000000 */
[----:B------:R-:W3:Y:S01]  /*3d80*/  MUFU.TANH R154, R10 ;  /* 0x0000000a009a7308 */ /* 0x000ee20000002400 */
[----:B--2---:R-:W-:Y:S01]  /*3d90*/  MOV R7, R149 ;  /* 0x0000009500077202 */ /* 0x004fe20000000f00 */
[----:B------:R-:W-:Y:S01]  /*3da0*/  FMUL.FTZ R17, R17, UR8 ;  /* 0x0000000811117c20 */ /* 0x000fe20008410000 */
[----:B------:R-:W-:Y:S01]  /*3db0*/  @P0 FSEL R7, R149, -INF , !P3 ;  /* 0xff80000095070808 */ /* 0x000fe20005800000 */
[--C-:B------:R-:W-:Y:S01]  /*3dc0*/  FFMA.FTZ R172, R6, UR7, -R4.reuse ;  /* 0x0000000706ac7c23 */ /* 0x100fe20008010804 */
[----:B------:R-:W-:Y:S01]  /*3dd0*/  @P0 IADD3 R6, R5, 0x8, RZ ;  /* 0x0000000805060810 */ /* 0x000fe20007ffe0ff */
[----:B------:R-:W-:Y:S01]  /*3de0*/  FMUL.FTZ R18, R18, UR8 ;  /* 0x0000000812127c20 */ /* 0x000fe20008410000 */
[----:B------:R-:W-:Y:S03]  /*3df0*/  FMUL.FTZ R19, R19, UR8 ;  /* 0x0000000813137c20 */ /* 0x000fe60008410000 */
[----:B------:R-:W2:Y:S01]  /*3e00*/  MUFU.TANH R153, R9 ;  /* 0x0000000900997308 */ /* 0x000ea20000002400 */
[--C-:B------:R-:W-:Y:S01]  /*3e10*/  FFMA.FTZ R179, R7, UR7, -R173.reuse ;  /* 0x0000000707b37c23 */ /* 0x100fe200080108ad */
[----:B------:R-:W-:Y:S01]  /*3e20*/  MOV R7, R151 ;  /* 0x0000009700077202 */ /* 0x000fe20000000f00 */
[----:B------:R-:W-:Y:S01]  /*3e30*/  FFMA.FTZ R149, -R149, R149, 1 ;  /* 0x3f80000095957423 */ /* 0x000fe20000010195 */
[----:B------:R-:W-:Y:S01]  /*3e40*/  @P0 ISETP.GE.AND P1, PT, R6, R243, PT ;  /* 0x000000f30600020c */ /* 0x000fe20003f26270 */
[----:B------:R-:W-:Y:S01]  /*3e50*/  FFMA.FTZ R150, -R150, R150, 1 ;  /* 0x3f80000096967423 */ /* 0x000fe20000010196 */
[C---:B------:R-:W-:Y:S01]  /*3e60*/  @P0 FSEL R7, R151.reuse, -INF , !P3 ;  /* 0xff80000097070808 */ /* 0x040fe20005800000 */
[----:B------:R-:W-:Y:S03]  /*3e70*/  FFMA.FTZ R151, -R151, R151, 1 ;  /* 0x3f80000097977423 */ /* 0x000fe60000010197 */
[----:B------:R-:W4:Y:S01]  /*3e80*/  MUFU.TANH R155, R11 ;  /* 0x0000000b009b7308 */ /* 0x000f220000002400 */
[-C--:B-1----:R-:W-:Y:S01]  /*3e90*/  MOV R6, R152.reuse ;  /* 0x0000009800067202 */ /* 0x082fe20000000f00 */
[----:B------:R-:W-:Y:S01]  /*3ea0*/  FMUL.FTZ R148, R148, UR8 ;  /* 0x0000000894947c20 */ /* 0x000fe20008410000 */
[C---:B------:R-:W-:Y:S01]  /*3eb0*/  @P0 FSEL R6, R152.reuse, -INF , !P1 ;  /* 0xff80000098060808 */ /* 0x040fe20004800000 */
[--C-:B------:R-:W-:Y:S01]  /*3ec0*/  FFMA.FTZ R171, R7, UR7, -R4.reuse ;  /* 0x0000000707ab7c23 */ /* 0x100fe20008010804 */
[----:B------:R-:W-:Y:S01]  /*3ed0*/  @P0 IADD3 R7, R5, 0x9, RZ ;  /* 0x0000000905070810 */ /* 0x000fe20007ffe0ff */
[----:B------:R-:W-:Y:S01]  /*3ee0*/  FFMA.FTZ R152, -R152, R152, 1 ;  /* 0x3f80000098987423 */ /* 0x000fe20000010198 */
[----:B------:R-:W-:Y:S03]  /*3ef0*/  FMUL.FTZ R149, R149, UR8 ;  /* 0x0000000895957c20 */ /* 0x000fe60008410000 */
[----:B------:R-:W1:Y:S01]  /*3f00*/  MUFU.TANH R156, R12 ;  /* 0x0000000c009c7308 */ /* 0x000e620000002400 */
[--C-:B------:R-:W-:Y:S01]  /*3f10*/  FFMA.FTZ R178, R6, UR7, -R173.reuse ;  /* 0x0000000706b27c23 */ /* 0x100fe200080108ad */
[----:B------:R-:W-:Y:S01]  /*3f20*/  @P0 ISETP.GE.AND P2, PT, R7, R243, PT ;  /* 0x000000f30700020c */ /* 0x000fe20003f46270 */
[----:B------:R-:W-:Y:S01]  /*3f30*/  FMUL.FTZ R152, R152, UR8 ;  /* 0x0000000898987c20 */ /* 0x000fe20008410000 */
[-C--:B---3--:R-:W-:Y:S01]  /*3f40*/  MOV R6, R154.reuse ;  /* 0x0000009a00067202 */ /* 0x088fe20000000f00 */
[----:B------:R-:W-:Y:S01]  /*3f50*/  FMUL.FTZ R150, R150, UR8 ;  /* 0x0000000896967c20 */ /* 0x000fe20008410000 */
[----:B------:R-:W-:Y:S01]  /*3f60*/  @P0 FSEL R6, R154, -INF , !P1 ;  /* 0xff8000009a060808 */ /* 0x000fe20004800000 */
[----:B------:R-:W-:Y:S01]  /*3f70*/  FMUL.FTZ R151, R151, UR8 ;  /* 0x0000000897977c20 */ /* 0x000fe20008410000 */
[-C--:B--2---:R-:W-:Y:S02]  /*3f80*/  MOV R7, R153.reuse ;  /* 0x0000009900077202 */ /* 0x084fe40000000f00 */
[----:B------:R-:W2:Y:S01]  /*3f90*/  MUFU.TANH R158, R14 ;  /* 0x0000000e009e7308 */ /* 0x000ea20000002400 */
[----:B------:R-:W-:Y:S01]  /*3fa0*/  @P0 FSEL R7, R153, -INF , !P2 ;  /* 0xff80000099070808 */ /* 0x000fe20005000000 */
[--C-:B------:R-:W-:Y:S01]  /*3fb0*/  FFMA.FTZ R170, R6, UR7, -R4.reuse ;  /* 0x0000000706aa7c23 */ /* 0x100fe20008010804 */
[----:B------:R-:W-:Y:S01]  /*3fc0*/  @P0 IADD3 R6, R5, 0x10, RZ ;  /* 0x0000001005060810 */ /* 0x000fe20007ffe0ff */
[----:B------:R-:W-:Y:S01]  /*3fd0*/  FFMA.FTZ R153, -R153, R153, 1 ;  /* 0x3f80000099997423 */ /* 0x000fe20000010199 */
[----:B------:R-:W-:Y:S01]  /*3fe0*/  FFMA.FTZ R154, -R154, R154, 1 ;  /* 0x3f8000009a9a7423 */ /* 0x000fe2000001019a */
[--C-:B------:R-:W-:Y:S01]  /*3ff0*/  FFMA.FTZ R177, R7, UR7, -R173.reuse ;  /* 0x0000000707b17c23 */ /* 0x100fe200080108ad */
[----:B----4-:R-:W-:Y:S03]  /*4000*/  MOV R7, R155 ;  /* 0x0000009b00077202 */ /* 0x010fe60000000f00 */
[----:B------:R-:W3:Y:S01]  /*4010*/  MUFU.TANH R157, R13 ;  /* 0x0000000d009d7308 */ /* 0x000ee20000002400 */
[----:B------:R-:W-:Y:S01]  /*4020*/  @P0 ISETP.GE.AND P1, PT, R6, R243, PT ;  /* 0x000000f30600020c */ /* 0x000fe20003f26270 */
[----:B------:R-:W-:Y:S01]  /*4030*/  FMUL.FTZ R153, R153, UR8 ;  /* 0x0000000899997c20 */ /* 0x000fe20008410000 */
[C---:B------:R-:W-:Y:S01]  /*4040*/  @P0 FSEL R7, R155.reuse, -INF , !P2 ;  /* 0xff8000009b070808 */ /* 0x040fe20005000000 */
[----:B------:R-:W-:Y:S01]  /*4050*/  FFMA.FTZ R155, -R155, R155, 1 ;  /* 0x3f8000009b9b7423 */ /* 0x000fe2000001019b */
[-C--:B-1----:R-:W-:Y:S01]  /*4060*/  MOV R6, R156.reuse ;  /* 0x0000009c00067202 */ /* 0x082fe20000000f00 */
[----:B------:R-:W-:Y:S01]  /*4070*/  FMUL.FTZ R154, R154, UR8 ;  /* 0x000000089a9a7c20 */ /* 0x000fe20008410000 */
[C---:B------:R-:W-:Y:S03]  /*4080*/  @P0 FSEL R6, R156.reuse, -INF , !P1 ;  /* 0xff8000009c060808 */ /* 0x040fe60004800000 */
[----:B------:R-:W1:Y:S01]  /*4090*/  MUFU.TANH R159, R15 ;  /* 0x0000000f009f7308 */ /* 0x000e620000002400 */
[--C-:B------:R-:W-:Y:S01]  /*40a0*/  FFMA.FTZ R169, R7, UR7, -R4.reuse ;  /* 0x0000000707a97c23 */ /* 0x100fe20008010804 */
[----:B------:R-:W-:Y:S01]  /*40b0*/  @P0 IADD3 R7, R5, 0x11, RZ ;  /* 0x0000001105070810 */ /* 0x000fe20007ffe0ff */
[----:B------:R-:W-:Y:S01]  /*40c0*/  FFMA.FTZ R156, -R156, R156, 1 ;  /* 0x3f8000009c9c7423 */ /* 0x000fe2000001019c */
[--C-:B------:R-:W-:Y:S01]  /*40d0*/  FFMA.FTZ R176, R6, UR7, -R173.reuse ;  /* 0x0000000706b07c23 */ /* 0x100fe200080108ad */
[-C--:B--2---:R-:W-:Y:S01]  /*40e0*/  MOV R6, R158.reuse ;  /* 0x0000009e00067202 */ /* 0x084fe20000000f00 */
[----:B------:R-:W-:Y:S01]  /*40f0*/  FMUL.FTZ R155, R155, UR8 ;  /* 0x000000089b9b7c20 */ /* 0x000fe20008410000 */
[----:B------:R-:W-:Y:S03]  /*4100*/  @P0 ISETP.GE.AND P2, PT, R7, R243, PT ;  /* 0x000000f30700020c */ /* 0x000fe60003f46270 */
[----:B------:R-:W2:Y:S01]  /*4110*/  MUFU.TANH R160, R16 ;  /* 0x0000001000a07308 */ /* 0x000ea20000002400 */
[----:B------:R-:W-:Y:S01]  /*4120*/  @P0 FSEL R6, R158, -INF , !P1 ;  /* 0xff8000009e060808 */ /* 0x000fe20004800000 */
[----:B------:R-:W-:Y:S01]  /*4130*/  FMUL.FTZ R156, R156, UR8 ;  /* 0x000000089c9c7c20 */ /* 0x000fe20008410000 */
[----:B---3--:R-:W-:Y:S01]  /*4140*/  MOV R7, R157 ;  /* 0x0000009d00077202 */ /* 0x008fe20000000f00 */
[----:B------:R-:W-:Y:S01]  /*4150*/  FFMA.FTZ R158, -R158, R158, 1 ;  /* 0x3f8000009e9e7423 */ /* 0x000fe2000001019e */
[----:B------:R-:W-:Y:S01]  /*4160*/  @P0 FSEL R7, R157, -INF , !P2 ;  /* 0xff8000009d070808 */ /* 0x000fe20005000000 */
[--C-:B------:R-:W-:Y:S01]  /*4170*/  FFMA.FTZ R168, R6, UR7, -R4.reuse ;  /* 0x0000000706a87c23 */ /* 0x100fe20008010804 */
[C---:B------:R-:W-:Y:S03]  /*4180*/  @P0 IADD3 R6, R5.reuse, 0x18, RZ ;  /* 0x0000001805060810 */ /* 0x040fe60007ffe0ff */
[----:B------:R-:W3:Y:S01]  /*4190*/  MUFU.TANH R161, R17 ;  /* 0x0000001100a17308 */ /* 0x000ee20000002400 */
[----:B------:R-:W-:Y:S01]  /*41a0*/  @P0 IADD3 R5, R5, 0x19, RZ ;  /* 0x0000001905050810 */ /* 0x000fe20007ffe0ff */
[--C-:B------:R-:W-:Y:S01]  /*41b0*/  FFMA.FTZ R175, R7, UR7, -R173.reuse ;  /* 0x0000000707af7c23 */ /* 0x100fe200080108ad */
[----:B-1----:R-:W-:Y:S01]  /*41c0*/  MOV R7, R159 ;  /* 0x0000009f00077202 */ /* 0x002fe20000000f00 */
[----:B------:R-:W-:Y:S01]  /*41d0*/  FFMA.FTZ R157, -R157, R157, 1 ;  /* 0x3f8000009d9d7423 */ /* 0x000fe2000001019d */
[-C--:B------:R-:W-:Y:S01]  /*41e0*/  @P0 ISETP.GE.AND P1, PT, R6, R243.reuse, PT ;  /* 0x000000f30600020c */ /* 0x080fe20003f26270 */
[----:B------:R-:W-:Y:S01]  /*41f0*/  FMUL.FTZ R158, R158, UR8 ;  /* 0x000000089e9e7c20 */ /* 0x000fe20008410000 */
[----:B------:R-:W-:Y:S03]  /*4200*/  @P0 FSEL R7, R159, -INF , !P2 ;  /* 0xff8000009f070808 */ /* 0x000fe60005000000 */
[----:B------:R-:W1:Y:S01]  /*4210*/  MUFU.TANH R162, R18 ;  /* 0x0000001200a27308 */ /* 0x000e620000002400 */
[----:B------:R-:W-:Y:S01]  /*4220*/  @P0 ISETP.GE.AND P2, PT, R5, R243, PT ;  /* 0x000000f30500020c */ /* 0x000fe20003f46270 */
[----:B------:R-:W-:Y:S01]  /*4230*/  FMUL.FTZ R157, R157, UR8 ;  /* 0x000000089d9d7c20 */ /* 0x000fe20008410000 */
[-C--:B--2---:R-:W-:Y:S01]  /*4240*/  MOV R6, R160.reuse ;  /* 0x000000a000067202 */ /* 0x084fe20000000f00 */
[--C-:B------:R-:W-:Y:S01]  /*4250*/  FFMA.FTZ R167, R7, UR7, -R4.reuse ;  /* 0x0000000707a77c23 */ /* 0x100fe20008010804 */
[C---:B------:R-:W-:Y:S01]  /*4260*/  @P0 FSEL R6, R160.reuse, -INF , !P1 ;  /* 0xff800000a0060808 */ /* 0x040fe20004800000 */
[----:B------:R-:W-:Y:S01]  /*4270*/  FFMA.FTZ R160, -R160, R160, 1 ;  /* 0x3f800000a0a07423 */ /* 0x000fe200000101a0 */
[----:B------:R-:W-:Y:S03]  /*4280*/  FFMA.FTZ R159, -R159, R159, 1 ;  /* 0x3f8000009f9f7423 */ /* 0x000fe6000001019f */
[----:B------:R-:W2:Y:S01]  /*4290*/  MUFU.TANH R163, R19 ;  /* 0x0000001300a37308 */ /* 0x000ea20000002400 */
[-C--:B---3--:R-:W-:Y:S01]  /*42a0*/  MOV R5, R161.reuse ;  /* 0x000000a100057202 */ /* 0x088fe20000000f00 */
[--C-:B------:R-:W-:Y:S01]  /*42b0*/  FFMA.FTZ R174, R6, UR7, -R173.reuse ;  /* 0x0000000706ae7c23 */ /* 0x100fe200080108ad */
[C---:B------:R-:W-:Y:S01]  /*42c0*/  @P0 FSEL R5, R161.reuse, -INF , !P2 ;  /* 0xff800000a1050808 */ /* 0x040fe20005000000 */
[----:B------:R-:W-:Y:S01]  /*42d0*/  FFMA.FTZ R161, -R161, R161, 1 ;  /* 0x3f800000a1a17423 */ /* 0x000fe200000101a1 */
[----:B------:R-:W-:Y:S01]  /*42e0*/  FMUL.FTZ R160, R160, UR8 ;  /* 0x00000008a0a07c20 */ /* 0x000fe20008410000 */
[----:B------:R-:W-:Y:S02]  /*42f0*/  FMUL.FTZ R159, R159, UR8 ;  /* 0x000000089f9f7c20 */ /* 0x000fe40008410000 */
[----:B------:R-:W-:Y:S01]  /*4300*/  FFMA.FTZ R173, R5, UR7, -R173 ;  /* 0x0000000705ad7c23 */ /* 0x000fe200080108ad */
[----:B-1----:R-:W-:Y:S01]  /*4310*/  MOV R6, R162 ;  /* 0x000000a200067202 */ /* 0x002fe20000000f00 */
[----:B------:R-:W-:Y:S01]  /*4320*/  MUFU.EX2 R180, R180 ;  /* 0x000000b400b47308 */ /* 0x000fe20000000800 */
[C---:B------:R-:W-:Y:S01]  /*4330*/  @P0 FSEL R6, R162.reuse, -INF , !P1 ;  /* 0xff800000a2060808 */ /* 0x040fe20004800000 */
[----:B------:R-:W-:Y:S01]  /*4340*/  FMUL.FTZ R161, R161, UR8 ;  /* 0x00000008a1a17c20 */ /* 0x000fe20008410000 */
[----:B------:R-:W-:Y:S01]  /*4350*/  IADD3 R92, P1, R235, R232, RZ ;  /* 0x000000e8eb5c7210 */ /* 0x000fe20007f3e0ff */
[----:B------:R-:W-:Y:S02]  /*4360*/  FFMA.FTZ R162, -R162, R162, 1 ;  /* 0x3f800000a2a27423 */ /* 0x000fe400000101a2 */
[--C-:B------:R-:W-:Y:S01]  /*4370*/  FFMA.FTZ R166, R6, UR7, -R4.reuse ;  /* 0x0000000706a67c23 */ /* 0x100fe20008010804 */
[-C--:B--2---:R-:W-:Y:S03]  /*4380*/  MOV R5, R163.reuse ;  /* 0x000000a300057202 */ /* 0x084fe60000000f00 */
[----:B------:R-:W1:Y:S01]  /*4390*/  MUFU.EX2 R179, R179 ;  /* 0x000000b300b37308 */ /* 0x000e620000000800 */
[C---:B------:R-:W-:Y:S01]  /*43a0*/  @P0 FSEL R5, R163.reuse, -INF , !P2 ;  /* 0xff800000a3050808 */ /* 0x040fe20005000000 */
[----:B------:R-:W-:Y:S01]  /*43b0*/  FFMA.FTZ R163, -R163, R163, 1 ;  /* 0x3f800000a3a37423 */ /* 0x000fe200000101a3 */
[----:B------:R-:W-:Y:S01]  /*43c0*/  IADD3.X R93, R222, R231, RZ, P1, !PT ;  /* 0x000000e7de5d7210 */ /* 0x000fe20000ffe4ff */
[----:B------:R-:W-:Y:S02]  /*43d0*/  FMUL.FTZ R162, R162, UR8 ;  /* 0x00000008a2a27c20 */ /* 0x000fe40008410000 */
[----:B------:R-:W-:Y:S01]  /*43e0*/  FFMA.FTZ R4, R5, UR7, -R4 ;  /* 0x0000000705047c23 */ /* 0x000fe20008010804 */
[----:B------:R-:W-:Y:S03]  /*43f0*/  FMUL.FTZ R163, R163, UR8 ;  /* 0x00000008a3a37c20 */ /* 0x000fe60008410000 */
[----:B------:R-:W-:Y:S01]  /*4400*/  MUFU.EX2 R172, R172 ;  /* 0x000000ac00ac7308 */ /* 0x000fe20000000800 */
[----:B------:R-:W2:Y:S05]  /*4410*/  LDG.E R164, desc[UR14][R92.64] ;  /* 0x0000000e5ca47981 */ /* 0x000eaa000c1e1900 */
[----:B------:R3:W4:Y:S04]  /*4420*/  LDG.E R181, desc[UR14][R92.64+0x20] ;  /* 0x0000200e5cb57981 */ /* 0x000728000c1e1900 */
[----:B------:R-:W3:Y:S01]  /*4430*/  MUFU.EX2 R171, R171 ;  /* 0x000000ab00ab7308 */ /* 0x000ee20000000800 */
[----:B-1----:R-:W-:Y:S05]  /*4440*/  F2FP.BF16.F32.PACK_AB R7, R179, R180 ;  /* 0x000000b4b307723e */ /* 0x002fea00000010ff */
[----:B------:R1:W-:Y:S04]  /*4450*/  STS [R225+0x20000], R7 ;  /* 0x02000007e1007388 */ /* 0x0003e80000000800 */
[----:B------:R-:W-:Y:S10]  /*4460*/  MUFU.EX2 R178, R178 ;  /* 0x000000b200b27308 */ /* 0x000ff40000000800 */
[----:B------:R-:W1:Y:S01]  /*4470*/  MUFU.EX2 R177, R177 ;  /* 0x000000b100b17308 */ /* 0x000e620000000800 */
[----:B---3--:R-:W-:Y:S05]  /*4480*/  F2FP.BF16.F32.PACK_AB R6, R171, R172 ;  /* 0x000000acab06723e */ /* 0x008fea00000010ff */
[----:B------:R3:W-:Y:S04]  /*4490*/  STS [R225+0x20400], R6 ;  /* 0x02040006e1007388 */ /* 0x0007e80000000800 */
[----:B------:R-:W-:Y:S10]  /*44a0*/  MUFU.EX2 R170, R170 ;  /* 0x000000aa00aa7308 */ /* 0x000ff40000000800 */
[----:B------:R-:W3:Y:S01]  /*44b0*/  MUFU.EX2 R169, R169 ;  /* 0x000000a900a97308 */ /* 0x000ee20000000800 */
[----:B-1----:R-:W-:Y:S05]  /*44c0*/  F2FP.BF16.F32.PACK_AB R5, R177, R178 ;  /* 0x000000b2b105723e */ /* 0x002fea00000010ff */
[----:B------:R1:W-:Y:S04]  /*44d0*/  STS [R228+0x20000], R5 ;  /* 0x02000005e4007388 */ /* 0x0003e80000000800 */
[----:B------:R3:W-:Y:S10]  /*44e0*/  MUFU.EX2 R165, R4 ;  /* 0x0000000400a57308 */ /* 0x0007f40000000800 */
[----:B------:R-:W-:Y:S10]  /*44f0*/  MUFU.EX2 R176, R176 ;  /* 0x000000b000b07308 */ /* 0x000ff40000000800 */
[----:B------:R-:W1:Y:S01]  /*4500*/  MUFU.EX2 R175, R175 ;  /* 0x000000af00af7308 */ /* 0x000e620000000800 */
[----:B---3--:R-:W-:Y:S05]  /*4510*/  F2FP.BF16.F32.PACK_AB R4, R169, R170 ;  /* 0x000000aaa904723e */ /* 0x008fea00000010ff */
[----:B------:R3:W-:Y:S04]  /*4520*/  STS [R228+0x20400], R4 ;  /* 0x02040004e4007388 */ /* 0x0007e80000000800 */
[----:B------:R-:W-:Y:S10]  /*4530*/  MUFU.EX2 R168, R168 ;  /* 0x000000a800a87308 */ /* 0x000ff40000000800 */
[----:B------:R-:W3:Y:S01]  /*4540*/  MUFU.EX2 R167, R167 ;  /* 0x000000a700a77308 */ /* 0x000ee20000000800 */
[----:B-1----:R-:W-:Y:S05]  /*4550*/  F2FP.BF16.F32.PACK_AB R7, R175, R176 ;  /* 0x000000b0af07723e */ /* 0x002fea00000010ff */
[----:B------:R-:W-:Y:S04]  /*4560*/  STS [R227+0x20000], R7 ;  /* 0x02000007e3007388 */ /* 0x000fe80000000800 */
[----:B------:R-:W-:Y:S10]  /*4570*/  MUFU.EX2 R174, R174 ;  /* 0x000000ae00ae7308 */ /* 0x000ff40000000800 */
[----:B------:R-:W1:Y:S01]  /*4580*/  MUFU.EX2 R173, R173 ;  /* 0x000000ad00ad7308 */ /* 0x000e620000000800 */
[----:B---3--:R-:W-:Y:S05]  /*4590*/  F2FP.BF16.F32.PACK_AB R6, R167, R168 ;  /* 0x000000a8a706723e */ /* 0x008fea00000010ff */
[----:B------:R-:W-:Y:S04]  /*45a0*/  STS [R227+0x20400], R6 ;  /* 0x02040006e3007388 */ /* 0x000fe80000000800 */
[----:B------:R-:W3:Y:S01]  /*45b0*/  MUFU.EX2 R166, R166 ;  /* 0x000000a600a67308 */ /* 0x000ee20000000800 */
[----:B-1----:R-:W-:Y:S05]  /*45c0*/  F2FP.BF16.F32.PACK_AB R5, R173, R174 ;  /* 0x000000aead05723e */ /* 0x002fea00000010ff */
[----:B------:R-:W-:Y:S01]  /*45d0*/  STS [R230+0x20000], R5 ;  /* 0x02000005e6007388 */ /* 0x000fe20000000800 */
[----:B---3--:R-:W-:Y:S05]  /*45e0*/  F2FP.BF16.F32.PACK_AB R4, R165, R166 ;  /* 0x000000a6a504723e */ /* 0x008fea00000010ff */
[----:B------:R-:W-:Y:S05]  /*45f0*/  STS [R230+0x20400], R4 ;  /* 0x02040004e6007388 */ /* 0x000fea0000000800 */
[----:B------:R-:W-:Y:S05]  /*4600*/  LDSM.16.M88.4 R16, [R99+0xc000] ;  /* 0x00c000006310783b */ /* 0x000fea0000000200 */
[----:B------:R-:W1:Y:S05]  /*4610*/  LDSM.16.M88.4 R8, [R202+UR5+0x18000] ;  /* 0x01800005ca08783b */ /* 0x000e6a0008000200 */
[----:B------:R-:W3:Y:S05]  /*4620*/  LDSM.16.M88.4 R68, [R202+UR5+0x18800] ;  /* 0x01880005ca44783b */ /* 0x000eea0008000200 */
[----:B------:R-:W-:Y:S05]  /*4630*/  LDSM.16.M88.4 R72, [R98+0xc000] ;  /* 0x00c000006248783b */ /* 0x000fea0000000200 */
[----:B------:R-:W3:Y:S05]  /*4640*/  LDSM.16.M88.4 R76, [R201+0x6000] ;  /* 0x00600000c94c783b */ /* 0x000eea0000000200 */
[----:B------:R-:W3:Y:S05]  /*4650*/  LDSM.16.M88.4 R80, [R201+0x6800] ;  /* 0x00680000c950783b */ /* 0x000eea0000000200 */
[----:B------:R-:W-:Y:S05]  /*4660*/  LDSM.16.M88.4 R84, [R97+0xc000] ;  /* 0x00c000006154783b */ /* 0x000fea0000000200 */
[----:B------:R-:W3:Y:S05]  /*4670*/  LDSM.16.M88.4 R88, [R200+0x6000] ;  /* 0x00600000c858783b */ /* 0x000eea0000000200 */
[----:B------:R-:W-:Y:S01]  /*4680*/  LDSM.16.M88.4 R92, [R199+0x6000] ;  /* 0x00600000c75c783b */ /* 0x000fe20000000200 */
[C---:B-1----:R-:W-:Y:S06]  /*4690*/  HMMA.16816.F32.BF16 R4, R16.reuse, R8, RZ ;  /* 0x000000081004723c */ /* 0x042fec00000418ff */
[C---:B------:R-:W-:Y:S06]  /*46a0*/  HMMA.16816.F32.BF16 R8, R16.reuse, R10, RZ ;  /* 0x0000000a1008723c */ /* 0x040fec00000418ff */
[C---:B---3--:R-:W-:Y:S06]  /*46b0*/  HMMA.16816.F32.BF16 R12, R16.reuse, R68, RZ ;  /* 0x00000044100c723c */ /* 0x048fec00000418ff */
[----:B------:R-:W-:Y:S01]  /*46c0*/  HMMA.16816.F32.BF16 R16, R16, R70, RZ ;  /* 0x000000461010723c */ /* 0x000fe200000418ff */
[----:B------:R-:W1:Y:S05]  /*46d0*/  LDSM.16.M88.4 R68, [R200+0x6800] ;  /* 0x00680000c844783b */ /* 0x000e6a0000000200 */
[C---:B------:R-:W-:Y:S06]  /*46e0*/  HMMA.16816.F32.BF16 R4, R72.reuse, R76, R4 ;  /* 0x0000004c4804723c */ /* 0x040fec0000041804 */
[C---:B------:R-:W-:Y:S01]  /*46f0*/  HMMA.16816.F32.BF16 R8, R72.reuse, R78, R8 ;  /* 0x0000004e4808723c */ /* 0x040fe20000041808 */
[----:B------:R-:W3:Y:S05]  /*4700*/  LDSM.16.M88.4 R76, [R96+0xc000] ;  /* 0x00c00000604c783b */ /* 0x000eea0000000200 */
[C---:B------:R-:W-:Y:S06]  /*4710*/  HMMA.16816.F32.BF16 R12, R72.reuse, R80, R12 ;  /* 0x00000050480c723c */ /* 0x040fec000004180c */
[----:B------:R-:W-:Y:S01]  /*4720*/  HMMA.16816.F32.BF16 R16, R72, R82, R16 ;  /* 0x000000524810723c */ /* 0x000fe20000041810 */
[----:B------:R-:W3:Y:S05]  /*4730*/  LDSM.16.M88.4 R72, [R199+0x6800] ;  /* 0x00680000c748783b */ /* 0x000eea0000000200 */
[C---:B------:R-:W-:Y:S01]  /*4740*/  HMMA.16816.F32.BF16 R4, R84.reuse, R88, R4 ;  /* 0x000000585404723c */ /* 0x040fe20000041804 */
[----:B------:R-:W-:Y:S05]  /*4750*/  LDSM.16.M88.4 R80, [R99+0xe000] ;  /* 0x00e000006350783b */ /* 0x000fea0000000200 */
[C---:B------:R-:W-:Y:S01]  /*4760*/  HMMA.16816.F32.BF16 R8, R84.reuse, R90, R8 ;  /* 0x0000005a5408723c */ /* 0x040fe20000041808 */
[----:B------:R-:W2:Y:S05]  /*4770*/  LDSM.16.M88.4 R88, [R202+UR5+0x1a000] ;  /* 0x01a00005ca58783b */ /* 0x000eaa0008000200 */
[C---:B-1----:R-:W-:Y:S06]  /*4780*/  HMMA.16816.F32.BF16 R12, R84.reuse, R68, R12 ;  /* 0x00000044540c723c */ /* 0x042fec000004180c */
[----:B------:R-:W-:Y:S01]  /*4790*/  HMMA.16816.F32.BF16 R16, R84, R70, R16 ;  /* 0x000000465410723c */ /* 0x000fe20000041810 */
[----:B------:R-:W1:Y:S05]  /*47a0*/  LDSM.16.M88.4 R68, [R202+UR5+0x1a800] ;  /* 0x01a80005ca44783b */ /* 0x000e6a0008000200 */
[C---:B---3--:R-:W-:Y:S01]  /*47b0*/  HMMA.16816.F32.BF16 R4, R76.reuse, R92, R4 ;  /* 0x0000005c4c04723c */ /* 0x048fe20000041804 */
[----:B------:R-:W-:Y:S05]  /*47c0*/  LDSM.16.M88.4 R84, [R98+0xe000] ;  /* 0x00e000006254783b */ /* 0x000fea0000000200 */
[C---:B------:R-:W-:Y:S01]  /*47d0*/  HMMA.16816.F32.BF16 R8, R76.reuse, R94, R8 ;  /* 0x0000005e4c08723c */ /* 0x040fe20000041808 */
[----:B------:R-:W3:Y:S05]  /*47e0*/  LDSM.16.M88.4 R92, [R201+0x8000] ;  /* 0x00800000c95c783b */ /* 0x000eea0000000200 */
[C---:B------:R-:W-:Y:S06]  /*47f0*/  HMMA.16816.F32.BF16 R12, R76.reuse, R72, R12 ;  /* 0x000000484c0c723c */ /* 0x040fec000004180c */
[----:B------:R-:W-:Y:S01]  /*4800*/  HMMA.16816.F32.BF16 R16, R76, R74, R16 ;  /* 0x0000004a4c10723c */ /* 0x000fe20000041810 */
[----:B------:R-:W4:Y:S05]  /*4810*/  LDSM.16.M88.4 R72, [R201+0x8800] ;  /* 0x00880000c948783b */ /* 0x000f2a0000000200 */
[C---:B--2---:R-:W-:Y:S01]  /*4820*/  HMMA.16816.F32.BF16 R4, R80.reuse, R88, R4 ;  /* 0x000000585004723c */ /* 0x044fe20000041804 */
[----:B------:R-:W-:Y:S05]  /*4830*/  LDSM.16.M88.4 R76, [R97+0xe000] ;  /* 0x00e00000614c783b */ /* 0x000fea0000000200 */
[C---:B------:R-:W-:Y:S01]  /*4840*/  HMMA.16816.F32.BF16 R8, R80.reuse, R90, R8 ;  /* 0x0000005a5008723c */ /* 0x040fe20000041808 */
[----:B------:R-:W2:Y:S05]  /*4850*/  LDSM.16.M88.4 R88, [R200+0x8000] ;  /* 0x00800000c858783b */ /* 0x000eaa0000000200 */
[C---:B-1----:R-:W-:Y:S06]  /*4860*/  HMMA.16816.F32.BF16 R12, R80.reuse, R68, R12 ;  /* 0x00000044500c723c */ /* 0x042fec000004180c */
[----:B------:R-:W-:Y:S01]  /*4870*/  HMMA.16816.F32.BF16 R16, R80, R70, R16 ;  /* 0x000000465010723c */ /* 0x000fe20000041810 */
[----:B------:R-:W1:Y:S05]  /*4880*/  LDSM.16.M88.4 R68, [R200+0x8800] ;  /* 0x00880000c844783b */ /* 0x000e6a0000000200 */
[C---:B---3--:R-:W-:Y:S01]  /*4890*/  HMMA.16816.F32.BF16 R4, R84.reuse, R92, R4 ;  /* 0x0000005c5404723c */ /* 0x048fe20000041804 */
[----:B------:R-:W-:Y:S05]  /*48a0*/  LDSM.16.M88.4 R80, [R96+0xe000] ;  /* 0x00e000006050783b */ /* 0x000fea0000000200 */
[C---:B------:R-:W-:Y:S01]  /*48b0*/  HMMA.16816.F32.BF16 R8, R84.reuse, R94, R8 ;  /* 0x0000005e5408723c */ /* 0x040fe20000041808 */
[----:B------:R-:W3:Y:S05]  /*48c0*/  LDSM.16.M88.4 R92, [R199+0x8000] ;  /* 0x00800000c75c783b */ /* 0x000eea0000000200 */
[C---:B----4-:R-:W-:Y:S06]  /*48d0*/  HMMA.16816.F32.BF16 R12, R84.reuse, R72, R12 ;  /* 0x00000048540c723c */ /* 0x050fec000004180c */
[----:B------:R-:W-:Y:S01]  /*48e0*/  HMMA.16816.F32.BF16 R16, R84, R74, R16 ;  /* 0x0000004a5410723c */ /* 0x000fe20000041810 */
[----:B------:R-:W4:Y:S05]  /*48f0*/  LDSM.16.M88.4 R72, [R199+0x8800] ;  /* 0x00880000c748783b */ /* 0x000f2a0000000200 */
[C---:B--2---:R-:W-:Y:S01]  /*4900*/  HMMA.16816.F32.BF16 R4, R76.reuse, R88, R4 ;  /* 0x000000584c04723c */ /* 0x044fe20000041804 */
        /* <DEDUP_REMOVED lines=27> */
[C---:B--2---:R-:W-:Y:S06]  /*4ac0*/  HMMA.16816.F32.BF16 R4, R80.reuse, R88, R4 ;  /* 0x000000585004723c */ /* 0x044fec0000041804 */
[C---:B------:R-:W-:Y:S06]  /*4ad0*/  HMMA.16816.F32.BF16 R8, R80.reuse, R90, R8 ;  /* 0x0000005a5008723c */ /* 0x040fec0000041808 */
[C---:B-1----:R-:W-:Y:S06]  /*4ae0*/  HMMA.16816.F32.BF16 R12, R80.reuse, R68, R12 ;  /* 0x00000044500c723c */ /* 0x042fec000004180c */
[----:B------:R-:W-:Y:S06]  /*4af0*/  HMMA.16816.F32.BF16 R16, R80, R70, R16 ;  /* 0x000000465010723c */ /* 0x000fec0000041810 */
[C---:B---3--:R-:W-:Y:S06]  /*4b00*/  HMMA.16816.F32.BF16 R4, R84.reuse, R92, R4 ;  /* 0x0000005c5404723c */ /* 0x048fec0000041804 */
[C---:B------:R-:W-:Y:S06]  /*4b10*/  HMMA.16816.F32.BF16 R8, R84.reuse, R94, R8 ;  /* 0x0000005e5408723c */ /* 0x040fec0000041808 */
[C---:B----4-:R-:W-:Y:S06]  /*4b20*/  HMMA.16816.F32.BF16 R12, R84.reuse, R72, R12 ;  /* 0x00000048540c723c */ /* 0x050fec000004180c */
[----:B------:R-:W-:Y:S06]  /*4b30*/  HMMA.16816.F32.BF16 R16, R84, R74, R16 ;  /* 0x0000004a5410723c */ /* 0x000fec0000041810 */
[C---:B------:R-:W-:Y:S01]  /*4b40*/  FADD.FTZ R4, -R164.reuse, R4 ;  /* 0x00000004a4047221 */ /* 0x040fe20000010100 */
[C---:B------:R-:W-:Y:S01]  /*4b50*/  FADD.FTZ R5, -R164.reuse, R5 ;  /* 0x00000005a4057221 */ /* 0x040fe20000010100 */
        /* <DEDUP_REMOVED lines=30> */
[----:B------:R-:W-:Y:S01]  /*4d40*/  F2FP.BF16.F32.PACK_AB R4, R5, R4 ;  /* 0x000000040504723e */ /* 0x000fe200000010ff */
        /* <DEDUP_REMOVED lines=96> */
.L_x_1116:
        /* <DEDUP_REMOVED lines=139> */
.L_x_1117:
        /* <DEDUP_REMOVED lines=485> */
.L_x_1119:
        /* <DEDUP_REMOVED lines=13> */
.L_x_1120:
        /* <DEDUP_REMOVED lines=50> */
.L_x_1122:
[----:B------:R-:W-:Y:S05]  /*7e40*/  BSYNC B0 ;  /* 0x0000000000007941 */ /* 0x000fea0003800000 */
.L_x_1121:
        /* <DEDUP_REMOVED lines=20> */
.L_x_1124:
[----:B------:R-:W-:Y:S05]  /*7f90*/  BSYNC B0 ;  /* 0x0000000000007941 */ /* 0x000fea0003800000 */
.L_x_1123:
        /* <DEDUP_REMOVED lines=28> */
.L_x_1126:
[----:B------:R-:W-:Y:S05]  /*8160*/  BSYNC B0 ;  /* 0x0000000000007941 */ /* 0x000fea0003800000 */
.L_x_1125:
        /* <DEDUP_REMOVED lines=21> */
.L_x_1097:
        /* <DEDUP_REMOVED lines=26> */
.L_x_1128:
        /* <DEDUP_REMOVED lines=12> */
.L_x_1129:
        /* <DEDUP_REMOVED lines=32> */
.L_x_1131:
[----:B------:R-:W-:Y:S05]  /*8720*/  BSYNC B0 ;  /* 0x0000000000007941 */ /* 0x000fea0003800000 */
.L_x_1130:
        /* <DEDUP_REMOVED lines=19> */
.L_x_1133:
[----:B------:R-:W-:Y:S05]  /*8860*/  BSYNC B0 ;  /* 0x0000000000007941 */ /* 0x000fea0003800000 */
.L_x_1132:
        /* <DEDUP_REMOVED lines=28> */
.L_x_1135:
[----:B------:R-:W-:Y:S05]  /*8a30*/  BSYNC B0 ;  /* 0x0000000000007941 */ /* 0x000fea0003800000 */
.L_x_1134:
        /* <DEDUP_REMOVED lines=19> */
.L_x_1127:
[----:B------:R-:W-:Y:S05]  /*8b70*/  BSYNC B1 ;  /* 0x0000000000017941 */ /* 0x000fea0003800000 */
.L_x_1092:
[----:B-1-34-:R-:W1:Y:S02]  /*8b80*/  LDC R2, c[0x0][0xc] ;  /* 0x00000300ff027b82 */ /* 0x01ae640000000800 */
[----:B-1----:R-:W-:-:S04]  /*8b90*/  IADD3 R221, R2, R221, RZ ;  /* 0x000000dd02dd7210 */ /* 0x002fc80007ffe0ff */
[----:B------:R-:W-:-:S13]  /*8ba0*/  ISETP.GE.AND P0, PT, R221, UR12, PT ;  /* 0x0000000cdd007c0c */ /* 0x000fda000bf06270 */
[----:B------:R-:W-:Y:S05]  /*8bb0*/  @P0 BRA `(.L_x_1136) ;  /* 0x0000000000040947 */ /* 0x000fea0003800000 */
[----:B------:R-:W-:Y:S05]  /*8bc0*/  BRA `(.L_x_1137) ;  /* 0xffffff7c00587947 */ /* 0x000fea000383ffff */
.L_x_1136:
[----:B------:R-:W-:Y:S05]  /*8bd0*/  EXIT ;  /* 0x000000000000794d */ /* 0x000fea0003800000 */
.L_x_1138:
        /* <DEDUP_REMOVED lines=10> */
.L_x_1611:


//--------------------- .text._ZN5flash44flash_bwd_dq_dk_dv_loop_seqk_parallel_kernelI23Flash_bwd_kernel_traitsILi192ELi64ELi64ELi8ELi4ELi2ELi2ELb0ELb0EN7cutlass10bfloat16_tE19Flash_kernel_traitsILi192ELi64ELi64ELi8ES3_EELb1ELb0ELb1ELb0ELb0ELb0ELb0EEEvNS_16Flash_bwd_paramsE --------------------------
	.section	.text._ZN5flash44flash_bwd_dq_dk_dv_loop_seqk_parallel_kernelI23Flash_bwd_kernel_traitsILi192ELi64ELi64ELi8ELi4ELi2ELi2ELb0ELb0EN7cutlass10bfloat16_tE19Flash_kernel_traitsILi192ELi64ELi64ELi8ES3_EELb1ELb0ELb1ELb0ELb0ELb0ELb0EEEvNS_16Flash_bwd_paramsE,"ax",@progbits
	.align	128
        .global         _ZN5flash44flash_bwd_dq_dk_dv_loop_seqk_parallel_kernelI23Flash_bwd_kernel_traitsILi192ELi64ELi64ELi8ELi4ELi2ELi2ELb0ELb0EN7cutlass10bfloat16_tE19Flash_kernel_traitsILi192ELi64ELi64ELi8ES3_EELb1ELb0ELb1ELb0ELb0ELb0ELb0EEEvNS_16Flash_bwd_paramsE
        .type           _ZN5flash44flash_bwd_dq_dk_dv_loop_seqk_parallel_kernelI23Flash_bwd_kernel_traitsILi192ELi64ELi64ELi8ELi4ELi2ELi2ELb0ELb0EN7cutlass10bfloat16_tE19Flash_kernel_traitsILi192ELi64ELi64ELi8ES3_EELb1ELb0ELb1ELb0ELb0ELb0ELb0EEEvNS_16Flash_bwd_paramsE,@function
        .size           _ZN5flash44flash_bwd_dq_dk_dv_loop_seqk_parallel_kernelI23Flash_bwd_kernel_traitsILi192ELi64ELi64ELi8ELi4ELi2ELi2ELb0ELb0EN7cutlass10bfloat16_tE19Flash_kernel_traitsILi192ELi64ELi64ELi8ES3_EELb1ELb0ELb1ELb0ELb0ELb0ELb0EEEvNS_16Flash_bwd_paramsE,(.L_x_1612 - _ZN5flash44flash_bwd_dq_dk_dv_loop_seqk_parallel_kernelI23Flash_bwd_kernel_traitsILi192ELi64ELi64ELi8ELi4ELi2ELi2ELb0ELb0EN7cutlass10bfloat16_tE19Flash_kernel_traitsILi192ELi64ELi64ELi8ES3_EELb1ELb0ELb1ELb0ELb0ELb0ELb0EEEvNS_16Flash_bwd_paramsE)
        .other          _ZN5flash44flash_bwd_dq_dk_dv_loop_seqk_parallel_kernelI23Flash_bwd_kernel_traitsILi192ELi64ELi64ELi8ELi4ELi2ELi2ELb0ELb0EN7cutlass10bfloat16_tE19Flash_kernel_traitsILi192ELi64ELi64ELi8ES3_EELb1ELb0ELb1ELb0ELb0ELb0ELb0EEEvNS_16Flash_bwd_paramsE,@"STO_CUDA_ENTRY STV_DEFAULT"
_ZN5flash44flash_bwd_dq_dk_dv_loop_seqk_parallel_kernelI23Flash_bwd_kernel_traitsILi192ELi64ELi64ELi8ELi4ELi2ELi2ELb0ELb0EN7cutlass10bfloat16_tE19Flash_kernel_traitsILi192ELi64ELi64ELi8ES3_EELb1ELb0ELb1ELb0ELb0ELb0ELb0EEEvNS_16Flash_bwd_paramsE:
.text._ZN5flash44flash_bwd_dq_dk_dv_loop_seqk_parallel_kernelI23Flash_bwd_kernel_traitsILi192ELi64ELi64ELi8ELi4ELi2ELi2ELb0ELb0EN7cutlass10bfloat16_tE19Flash_kernel_traitsILi192ELi64ELi64ELi8ES3_EELb1ELb0ELb1ELb0ELb0ELb0ELb0EEEvNS_16Flash_bwd_paramsE:
        /* <DEDUP_REMOVED lines=40> */
[--C-:B------:R-:W-:Y:S01]  /*0280*/  SHF.R.S32.HI R2, RZ, 0x2, R7.reuse ;  /* 0x00000002ff027819 */ /* 0x100fe20000011407 */
[----:B------:R-:W-:Y:S01]  /*0290*/  IMAD.SHL.U32 R208, R10, 0x8, RZ ;  /* 0x000000080ad07824 */ /* 0x000fe200078e00ff */
[----:B------:R-:W-:-:S02]  /*02a0*/  SHF.R.S32.HI R7, RZ, 0x1f, R7 ;  /* 0x0000001fff077819 */ /* 0x000fc40000011407 */
[----:B------:R-:W-:Y:S01]  /*02b0*/  LEA.HI R4, R4, R5, RZ, 0x1 ;  /* 0x0000000504047211 */ /* 0x000fe200078f08ff */
[C---:B------:R-:W-:Y:S01]  /*02c0*/  VIADD R214, R208.reuse, 0x40 ;  /* 0x00000040d0d67836 */ /* 0x040fe20000000000 */
[----:B------:R-:W-:Y:S01]  /*02d0*/  SHF.R.S32.HI R205, RZ, 0x1f, R3 ;  /* 0x0000001fffcd7819 */ /* 0x000fe20000011403 */
[----:B------:R-:W-:Y:S01]  /*02e0*/  VIADD R213, R208, 0x80 ;  /* 0x00000080d0d57836 */ /* 0x000fe20000000000 */
[----:B------:R-:W-:Y:S02]  /*02f0*/  LEA.HI R3, R3, R6, RZ, 0x1 ;  /* 0x0000000603037211 */ /* 0x000fe400078f08ff */
[----:B------:R-:W-:Y:S02]  /*0300*/  LEA.HI R7, R7, R2, RZ, 0x3 ;  /* 0x0000000207077211 */ /* 0x000fe400078f18ff */
[----:B------:R-:W-:Y:S02]  /*0310*/  LOP3.LUT R4, R4, 0xfffffffe, RZ, 0xc0, !PT ;  /* 0xfffffffe04047812 */ /* 0x000fe400078ec0ff */
[----:B------:R-:W-:-:S02]  /*0320*/  LOP3.LUT R3, R3, 0xfffffffe, RZ, 0xc0, !PT ;  /* 0xfffffffe03037812 */ /* 0x000fc400078ec0ff */
[----:B------:R-:W-:Y:S01]  /*0330*/  LOP3.LUT R11, R11, 0x1c0, RZ, 0xc0, !PT ;  /* 0x000001c00b0b7812 */ /* 0x000fe200078ec0ff */
[----:B------:R-:W-:Y:S01]  /*0340*/  IMAD.IADD R4, R5, 0x1, -R4 ;  /* 0x0000000105047824 */ /* 0x000fe200078e0a04 */
[----:B------:R-:W-:Y:S01]  /*0350*/  LOP3.LUT R7, R7, 0xfffffff8, RZ, 0xc0, !PT ;  /* 0xfffffff807077812 */ /* 0x000fe200078ec0ff */
[----:B------:R-:W-:Y:S01]  /*0360*/  IMAD.IADD R3, R6, 0x1, -R3 ;  /* 0x0000000106037824 */ /* 0x000fe200078e0a03 */
[----:B------:R-:W-:Y:S01]  /*0370*/  LOP3.LUT P4, RZ, R10, 0x4, RZ, 0xc0, !PT ;  /* 0x000000040aff7812 */ /* 0x000fe2000788c0ff */
[----:B------:R-:W-:Y:S01]  /*0380*/  IMAD.SHL.U32 R199, R4, 0x20, RZ ;  /* 0x0000002004c77824 */ /* 0x000fe200078e00ff */
[----:B------:R-:W-:Y:S01]  /*0390*/  LOP3.LUT R5, R11, 0x38, R208, 0xf8, !PT ;  /* 0x000000380b057812 */ /* 0x000fe200078ef8d0 */
[----:B------:R-:W-:Y:S01]  /*03a0*/  IMAD.IADD R7, R2, 0x1, -R7 ;  /* 0x0000000102077824 */ /* 0x000fe200078e0a07 */
[----:B------:R-:W-:Y:S01]  /*03b0*/  SHF.R.U32.HI R206, RZ, 0x3, R11 ;  /* 0x00000003ffce7819 */ /* 0x000fe2000001160b */
[----:B------:R-:W-:Y:S01]  /*03c0*/  IMAD.SHL.U32 R11, R4, 0x200, RZ ;  /* 0x00000200040b7824 */ /* 0x000fe200078e00ff */
[C---:B------:R-:W-:Y:S01]  /*03d0*/  LOP3.LUT P3, RZ, R10.reuse, 0x2, RZ, 0xc0, !PT ;  /* 0x000000020aff7812 */ /* 0x040fe2000786c0ff */
[----:B------:R-:W-:Y:S01]  /*03e0*/  IMAD.SHL.U32 R10, R10, 0x40, RZ ;  /* 0x000000400a0a7824 */ /* 0x000fe200078e00ff */
[----:B------:R-:W-:-:S02]  /*03f0*/  LEA.HI R205, R205, R6, RZ, 0x2 ;  /* 0x00000006cdcd7211 */ /* 0x000fc400078f10ff */
[----:B------:R-:W-:Y:S02]  /*0400*/  SHF.R.S32.HI R2, RZ, 0x1f, R9 ;  /* 0x0000001fff027819 */ /* 0x000fe40000011409 */
[----:B------:R-:W-:Y:S01]  /*0410*/  LOP3.LUT R206, R5, R206, RZ, 0x3c, !PT ;  /* 0x000000ce05ce7212 */ /* 0x000fe200078e3cff */
[----:B------:R-:W-:Y:S01]  /*0420*/  IMAD.SHL.U32 R5, R3, 0x10, RZ ;  /* 0x0000001003057824 */ /* 0x000fe200078e00ff */
[----:B------:R-:W-:Y:S02]  /*0430*/  LOP3.LUT R205, R205, 0xfffffffc, RZ, 0xc0, !PT ;  /* 0xfffffffccdcd7812 */ /* 0x000fe400078ec0ff */
[----:B------:R-:W-:Y:S02]  /*0440*/  LOP3.LUT R10, R10, 0x1c0, RZ, 0xc0, !PT ;  /* 0x000001c00a0a7812 */ /* 0x000fe400078ec0ff */
[----:B------:R-:W-:Y:S01]  /*0450*/  LEA.HI R2, R2, R9, RZ, 0x2 ;  /* 0x0000000902027211 */ /* 0x000fe200078f10ff */
[----:B------:R-:W-:Y:S01]  /*0460*/  IMAD.IADD R205, R6, 0x1, -R205 ;  /* 0x0000000106cd7824 */ /* 0x000fe200078e0acd */
[----:B------:R-:W-:-:S02]  /*0470*/  SHF.R.S32.HI R9, RZ, 0x1f, R14 ;  /* 0x0000001fff097819 */ /* 0x000fc4000001140e */
[C---:B------:R-:W-:Y:S02]  /*0480*/  LOP3.LUT R198, R10.reuse, 0x10, R5, 0xf8, !PT ;  /* 0x000000100ac67812 */ /* 0x040fe400078ef805 */
[----:B------:R-:W-:Y:S02]  /*0490*/  LEA.HI R6, R9, R14, RZ, 0x3 ;  /* 0x0000000e09067211 */ /* 0x000fe400078f18ff */
[----:B------:R-:W-:Y:S02]  /*04a0*/  SHF.R.S32.HI R204, RZ, 0x7, R204 ;  /* 0x00000007ffcc7819 */ /* 0x000fe400000114cc */
[--C-:B------:R-:W-:Y:S02]  /*04b0*/  LOP3.LUT R12, R10, 0x8, R13.reuse, 0xf8, !PT ;  /* 0x000000080a0c7812 */ /* 0x100fe400078ef80d */
[----:B------:R-:W-:Y:S02]  /*04c0*/  SHF.R.U32.HI R9, RZ, 0x3, R10 ;  /* 0x00000003ff097819 */ /* 0x000fe4000001160a */
[----:B------:R-:W-:-:S02]  /*04d0*/  LOP3.LUT R198, R198, 0x8, R13, 0xf8, !PT ;  /* 0x00000008c6c67812 */ /* 0x000fc400078ef80d */
[----:B------:R-:W-:Y:S01]  /*04e0*/  LOP3.LUT R189, R12, R9, RZ, 0x3c, !PT ;  /* 0x000000090cbd7212 */ /* 0x000fe200078e3cff */
[----:B------:R-:W-:Y:S01]  /*04f0*/  IMAD R12, R204, 0x800, R11 ;  /* 0x00000800cc0c7824 */ /* 0x000fe200078e020b */
[----:B------:R-:W-:Y:S01]  /*0500*/  LOP3.LUT R198, R11, R198, R9, 0xf6, !PT ;  /* 0x000000c60bc67212 */ /* 0x000fe200078ef609 */
[C---:B------:R-:W-:Y:S01]  /*0510*/  IMAD.SHL.U32 R9, R7.reuse, 0x40, RZ ;  /* 0x0000004007097824 */ /* 0x040fe200078e00ff */
[----:B------:R-:W-:Y:S01]  /*0520*/  SHF.R.S32.HI R11, RZ, 0x6, R8 ;  /* 0x00000006ff0b7819 */ /* 0x000fe20000011408 */
[----:B------:R-:W-:Y:S01]  /*0530*/  IMAD.SHL.U32 R8, R0, 0x2, RZ ;  /* 0x0000000200087824 */ /* 0x000fe200078e00ff */
[C---:B------:R-:W-:Y:S01]  /*0540*/  LOP3.LUT R5, R6.reuse, 0xfffffff8, RZ, 0xc0, !PT ;  /* 0xfffffff806057812 */ /* 0x040fe200078ec0ff */
[----:B------:R-:W-:Y:S01]  /*0550*/  IMAD.SHL.U32 R0, R6, 0x40, RZ ;  /* 0x0000004006007824 */ /* 0x000fe200078e00ff */
[----:B------:R-:W-:Y:S01]  /*0560*/  LOP3.LUT R10, R7, 0x1, RZ, 0xc0, !PT ;  /* 0x00000001070a7812 */ /* 0x000fe200078ec0ff */
[----:B------:R-:W-:Y:S01]  /*0570*/  IMAD.SHL.U32 R218, R11, 0x8, RZ ;  /* 0x000000080bda7824 */ /* 0x000fe200078e00ff */
[----:B------:R-:W-:Y:S01]  /*0580*/  LOP3.LUT R9, R9, 0x1c0, RZ, 0xc0, !PT ;  /* 0x000001c009097812 */ /* 0x000fe200078ec0ff */
[----:B------:R-:W-:Y:S01]  /*0590*/  IMAD.IADD R5, R14, 0x1, -R5 ;  /* 0x000000010e057824 */ /* 0x000fe200078e0a05 */
[----:B------:R-:W-:Y:S01]  /*05a0*/  ISETP.NE.U32.AND P0, PT, R10, 0x1, PT ;  /* 0x000000010a00780c */ /* 0x000fe20003f05070 */
[----:B------:R-:W-:Y:S01]  /*05b0*/  IMAD.SHL.U32 R10, R204, 0x20, RZ ;  /* 0x00000020cc0a7824 */ /* 0x000fe200078e00ff */
[----:B------:R-:W-:Y:S01]  /*05c0*/  LOP3.LUT R218, R218, 0x18, RZ, 0xc0, !PT ;  /* 0x00000018dada7812 */ /* 0x000fe200078ec0ff */
[----:B------:R-:W-:Y:S01]  /*05d0*/  IMAD.SHL.U32 R5, R5, 0x40, RZ ;  /* 0x0000004005057824 */ /* 0x000fe200078e00ff */
[----:B------:R-:W-:Y:S01]  /*05e0*/  R2P PR, R7, 0x6 ;  /* 0x0000000607007804 */ /* 0x000fe20000000000 */
[----:B------:R-:W-:Y:S01]  /*05f0*/  IMAD.IADD R189, R12, 0x1, R189 ;  /* 0x000000010cbd7824 */ /* 0x000fe200078e02bd */
[----:B------:R-:W-:Y:S01]  /*0600*/  SHF.R.U32.HI R220, RZ, 0x3, R9 ;  /* 0x00000003ffdc7819 */ /* 0x000fe20000011609 */
[----:B------:R-:W-:Y:S01]  /*0610*/  IMAD R206, R11, 0x200, R206 ;  /* 0x000002000bce7824 */ /* 0x000fe200078e02ce */
[----:B------:R-:W-:-:S02]  /*0620*/  LOP3.LUT R7, R9, 0x20, R10, 0xf8, !PT ;  /* 0x0000002009077812 */ /* 0x000fc400078ef80a */
[----:B------:R-:W-:Y:S02]  /*0630*/  LOP3.LUT R199, R218, 0x20, R199, 0xf8, !PT ;  /* 0x00000020dac77812 */ /* 0x000fe400078ef8c7 */
[----:B------:R-:W-:Y:S02]  /*0640*/  LOP3.LUT R218, R220, R9, R218, 0x1e, !PT ;  /* 0x00000009dcda7212 */ /* 0x000fe400078e1eda */
[----:B------:R-:W-:Y:S01]  /*0650*/  LOP3.LUT R220, R7, R220, RZ, 0x3c, !PT ;  /* 0x000000dc07dc7212 */ /* 0x000fe200078e3cff */
[----:B------:R-:W-:Y:S01]  /*0660*/  IMAD.SHL.U32 R7, R4, 0x8, RZ ;  /* 0x0000000804077824 */ /* 0x000fe200078e00ff */
[----:B------:R-:W-:Y:S01]  /*0670*/  LOP3.LUT R10, R5, 0x1c0, RZ, 0xc0, !PT ;  /* 0x000001c0050a7812 */ /* 0x000fe200078ec0ff */
[----:B------:R-:W-:Y:S01]  /*0680*/  IMAD R5, R205, 0x400, R8 ;  /* 0x00000400cd057824 */ /* 0x000fe200078e0208 */
[----:B------:R-:W-:Y:S02]  /*0690*/  LOP3.LUT R0, R0, 0xfffffe00, RZ, 0xc0, !PT ;  /* 0xfffffe0000007812 */ /* 0x000fe400078ec0ff */
[----:B------:R-:W-:Y:S01]  /*06a0*/  SHF.R.U32.HI R197, RZ, 0x3, R10 ;  /* 0x00000003ffc57819 */ /* 0x000fe2000001160a */
[----:B------:R-:W-:Y:S01]  /*06b0*/  IMAD.IADD R220, R5, 0x1, R220 ;  /* 0x0000000105dc7824 */ /* 0x000fe200078e02dc */
[----:B------:R-:W-:Y:S01]  /*06c0*/  LOP3.LUT R4, R10, 0x8, R7, 0xf8, !PT ;  /* 0x000000080a047812 */ /* 0x000fe200078ef807 */
[----:B------:R-:W-:Y:S01]  /*06d0*/  IMAD R5, R3, 0x400, R8 ;  /* 0x0000040003057824 */ /* 0x000fe200078e0208 */
[----:B------:R-:W-:Y:S01]  /*06e0*/  LOP3.LUT R199, R197, R199, R10, 0x1e, !PT ;  /* 0x000000c7c5c77212 */ /* 0x000fe200078e1e0a */
[----:B------:R-:W-:Y:S01]  /*06f0*/  IMAD R200, R205, 0x400, R0 ;  /* 0x00000400cdc87824 */ /* 0x000fe200078e0200 */
[----:B------:R-:W-:Y:S01]  /*0700*/  LOP3.LUT R197, R4, R197, RZ, 0x3c, !PT ;  /* 0x000000c504c57212 */ /* 0x000fe200078e3cff */
[----:B------:R-:W-:Y:S01]  /*0710*/  IMAD.IADD R218, R5, 0x1, R218 ;  /* 0x0000000105da7824 */ /* 0x000fe200078e02da */
[----:B------:R-:W-:Y:S01]  /*0720*/  LEA R220, R220, UR5, 0x1 ;  /* 0x00000005dcdc7c11 */ /* 0x000fe2000f8e08ff */
[----:B------:R-:W-:Y:S01]  /*0730*/  IMAD.MOV.U32 R5, RZ, RZ, 0x40 ;  /* 0x00000040ff057424 */ /* 0x000fe200078e00ff */
[----:B------:R-:W-:Y:S01]  /*0740*/  SEL R188, R188, 0xffffffe0, !P3 ;  /* 0xffffffe0bcbc7807 */ /* 0x000fe20005800000 */
[----:B------:R-:W-:Y:S01]  /*0750*/  IMAD R4, R3, 0x400, R0 ;  /* 0x0000040003047824 */ /* 0x000fe200078e0200 */
[----:B------:R-:W-:Y:S01]  /*0760*/  LEA R189, R189, UR5, 0x1 ;  /* 0x00000005bdbd7c11 */ /* 0x000fe2000f8e08ff */
[----:B------:R-:W-:Y:S01]  /*0770*/  IMAD.IADD R200, R200, 0x1, R197 ;  /* 0x00000001c8c87824 */ /* 0x000fe200078e02c5 */
[----:B------:R-:W-:Y:S01]  /*0780*/  SHF.R.S32.HI R2, RZ, 0x2, R2 ;  /* 0x00000002ff027819 */ /* 0x000fe20000011402 */
[----:B------:R-:W-:Y:S01]  /*0790*/  IMAD.IADD R197, R197, 0x1, R4 ;  /* 0x00000001c5c57824 */ /* 0x000fe200078e0204 */
[----:B------:R-:W-:Y:S01]  /*07a0*/  SEL R226, R226, 0x10, !P0 ;  /* 0x00000010e2e27807 */ /* 0x000fe20004000000 */
[----:B------:R-:W-:Y:S01]  /*07b0*/  VIADD R219, R220, 0x20 ;  /* 0x00000020dcdb7836 */ /* 0x000fe20000000000 */
[----:B------:R-:W-:Y:S01]  /*07c0*/  LEA R218, R218, UR6, 0x1 ;  /* 0x00000006dada7c11 */ /* 0x000fe2000f8e08ff */
[--C-:B------:R-:W-:Y:S01]  /*07d0*/  IMAD.IADD R188, R188, 0x1, R189.reuse ;  /* 0x00000001bcbc7824 */ /* 0x100fe200078e02bd */
[----:B------:R-:W-:Y:S01]  /*07e0*/  SEL R5, R5, 0xffffffc0, !P4 ;  /* 0xffffffc005057807 */ /* 0x000fe20006000000 */
[----:B------:R-:W-:Y:S01]  /*07f0*/  @P1 VIADD R219, R220, 0xffffffe0 ;  /* 0xffffffe0dcdb1836 */ /* 0x000fe20000000000 */
[----:B------:R-:W-:Y:S01]  /*0800*/  LEA R198, R198, UR5, 0x1 ;  /* 0x00000005c6c67c11 */ /* 0x000fe2000f8e08ff */
[----:B------:R-:W-:Y:S01]  /*0810*/  IMAD R212, R205, 0x10, R2 ;  /* 0x00000010cdd47824 */ /* 0x000fe200078e0202 */
[----:B------:R-:W-:Y:S01]  /*0820*/  LOP3.LUT R199, R199, R0, RZ, 0xfc, !PT ;  /* 0x00000000c7c77212 */ /* 0x000fe200078efcff */
[----:B------:R-:W-:Y:S01]  /*0830*/  VIADD R217, R218, 0x40 ;  /* 0x00000040dad97836 */ /* 0x000fe20000000000 */
[----:B------:R-:W-:Y:S01]  /*0840*/  LEA R216, R206, UR5, 0x1 ;  /* 0x00000005ced87c11 */ /* 0x000fe2000f8e08ff */
[----:B------:R-:W-:Y:S01]  /*0850*/  IMAD.IADD R221, R220, 0x1, R226 ;  /* 0x00000001dcdd7824 */ /* 0x000fe200078e02e2 */
[----:B------:R-:W-:Y:S01]  /*0860*/  LEA R197, R197, UR4, 0x1 ;  /* 0x00000004c5c57c11 */ /* 0x000fe2000f8e08ff */
[----:B------:R-:W-:-:S02]  /*0870*/  IMAD.IADD R3, R5, 0x1, R189 ;  /* 0x0000000105037824 */ /* 0x000fc400078e02bd */
[C---:B------:R-:W-:Y:S02]  /*0880*/  IMAD.IADD R2, R5.reuse, 0x1, R188 ;  /* 0x0000000105027824 */ /* 0x040fe400078e02bc */
[----:B------:R-:W-:Y:S02]  /*0890*/  IMAD.IADD R0, R5, 0x1, R198 ;  /* 0x0000000105007824 */ /* 0x000fe400078e02c6 */
[----:B------:R-:W-:Y:S02]  /*08a0*/  @P2 VIADD R217, R218, 0xffffffc0 ;  /* 0xffffffc0dad92836 */ /* 0x000fe40000000000 */
[----:B---34-:R-:W-:-:S07]  /*08b0*/  IMAD.IADD R226, R226, 0x1, R219 ;  /* 0x00000001e2e27824 */ /* 0x018fce00078e02db */
.L_x_1187:
[----:B-1----:R-:W1:Y:S01]  /*08c0*/  LDC.64 R6, c[0x0][0x2f0] ;  /* 0x0000bc00ff067b82 */ /* 0x002e620000000a00 */
[C---:B------:R-:W-:Y:S01]  /*08d0*/  IMAD.SHL.U32 R11, R211.reuse, 0x4, RZ ;  /* 0x00000004d30b7824 */ /* 0x040fe200078e00ff */
        /* <DEDUP_REMOVED lines=45> */
.L_x_1139:
[----:B------:R-:W-:Y:S01]  /*0bb0*/  IMAD.SHL.U32 R227, R215, 0x40, RZ ;  /* 0x00000040d7e37824 */ /* 0x000fe200078e00ff */
[----:B-----5:R-:W-:-:S04]  /*0bc0*/  @!P2 IADD3 R238, R8, R4, -R239 ;  /* 0x0000000408eea210 */ /* 0x020fc80007ffe8ef */
[----:B------:R-:W-:-:S13]  /*0bd0*/  ISETP.GT.AND P0, PT, R238, R227, PT ;  /* 0x000000e3ee00720c */ /* 0x000fda0003f04270 */
[----:B------:R-:W-:Y:S05]  /*0be0*/  @!P0 BRA `(.L_x_1140) ;  /* 0x0000008800588947 */ /* 0x000fea0003800000 */
[----:B------:R-:W3:Y:S01]  /*0bf0*/  LDC R9, c[0x0][0x278] ;  /* 0x00009e00ff097b82 */ /* 0x000ee20000000800 */
[----:B--2---:R-:W-:Y:S02]  /*0c00*/  IABS R10, R210 ;  /* 0x000000d2000a7213 */ /* 0x004fe40000000000 */
        /* <DEDUP_REMOVED lines=8> */
[----:B------:R-:W2:Y:S01]  /*0c90*/  LDC R11, c[0x0][0x394] ;  /* 0x0000e500ff0b7b82 */ /* 0x000ea20000000800 */
[----:B------:R-:W-:Y:S02]  /*0ca0*/  SHF.R.S32.HI R14, RZ, 0x6, R14 ;  /* 0x00000006ff0e7819 */ /* 0x000fe4000001140e */
[----:B------:R-:W-:Y:S02]  /*0cb0*/  @P0 IADD3 R22, R239, R242, RZ ;  /* 0x000000f2ef160210 */ /* 0x000fe40007ffe0ff */
[----:B---3--:R-:W-:-:S03]  /*0cc0*/  IABS R8, R9 ;  /* 0x0000000900087213 */ /* 0x008fc60000000000 */
[----:B------:R-:W3:Y:S01]  /*0cd0*/  LDC R32, c[0x0][0x2d4] ;  /* 0x0000b500ff207b82 */ /* 0x000ee20000000800 */
[----:B------:R-:W4:Y:S01]  /*0ce0*/  I2F.RP R12, R8 ;  /* 0x00000008000c7306 */ /* 0x000f220000209400 */
[----:B-1----:R-:W-:-:S06]  /*0cf0*/  IMAD.WIDE.U32 R28, R211, R6, RZ ;  /* 0x00000006d31c7225 */ /* 0x002fcc00078e00ff */
[----:B------:R-:W1:Y:S08]  /*0d00*/  LDC R33, c[0x0][0x2dc] ;  /* 0x0000b700ff217b82 */ /* 0x000e700000000800 */
[----:B------:R-:W1:Y:S01]  /*0d10*/  LDC R16, c[0x0][0x270] ;  /* 0x00009c00ff107b82 */ /* 0x000e620000000800 */
[----:B----4-:R-:W4:Y:S01]  /*0d20*/  MUFU.RCP R4, R12 ;  /* 0x0000000c00047308 */ /* 0x010f220000001000 */
[----:B---3--:R-:W-:Y:S01]  /*0d30*/  SHF.R.S32.HI R18, RZ, 0x1f, R32 ;  /* 0x0000001fff127819 */ /* 0x008fe20000011420 */
[----:B------:R-:W-:-:S05]  /*0d40*/  IMAD.WIDE.U32 R36, R211, R32, RZ ;  /* 0x00000020d3247225 */ /* 0x000fca00078e00ff */
[----:B------:R-:W3:Y:S08]  /*0d50*/  LDC R26, c[0x0][0x2c4] ;  /* 0x0000b100ff1a7b82 */ /* 0x000ef00000000800 */
[----:B------:R-:W5:Y:S01]  /*0d60*/  LDC.U8 R21, c[0x0][0x480] ;  /* 0x00012000ff157b82 */ /* 0x000f620000000000 */
[----:B----4-:R-:W-:Y:S01]  /*0d70*/  IADD3 R4, R4, 0xffffffe, RZ ;  /* 0x0ffffffe04047810 */ /* 0x010fe20007ffe0ff */
[----:B------:R-:W-:-:S03]  /*0d80*/  IMAD R12, R19, R6, RZ ;  /* 0x00000006130c7224 */ /* 0x000fc600078e02ff */
[----:B------:R-:W4:Y:S01]  /*0d90*/  F2I.FTZ.U32.TRUNC.NTZ R5, R4 ;  /* 0x0000000400057305 */ /* 0x000f22000021f000 */
[----:B------:R-:W-:Y:S02]  /*0da0*/  IMAD R7, R211, R7, R12 ;  /* 0x00000007d3077224 */ /* 0x000fe400078e020c */
[----:B------:R-:W2:Y:S01]  /*0db0*/  LDC.U8 R6, c[0x0][0x3d8] ;  /* 0x0000f600ff067b82 */ /* 0x000ea20000000000 */
[----:B-1----:R-:W-:-:S04]  /*0dc0*/  IMAD.WIDE R38, R33, R16, RZ ;  /* 0x0000001021267225 */ /* 0x002fc800078e02ff */
[----:B------:R-:W-:Y:S02]  /*0dd0*/  IMAD.IADD R25, R29, 0x1, R7 ;  /* 0x000000011d197824 */ /* 0x000fe400078e0207 */
[----:B------:R-:W-:Y:S02]  /*0de0*/  IMAD R7, R18, R211, RZ ;  /* 0x000000d312077224 */ /* 0x000fe400078e02ff */
[----:B------:R-:W-:Y:S01]  /*0df0*/  IMAD R27, R39, R36, RZ ;  /* 0x00000024271b7224 */ /* 0x000fe200078e02ff */
[----:B------:R-:W1:Y:S01]  /*0e00*/  S2R R18, SR_CTAID.X ;  /* 0x0000000000127919 */ /* 0x000e620000002500 */
[----:B------:R-:W-:Y:S01]  /*0e10*/  IMAD R7, R19, R32, R7 ;  /* 0x0000002013077224 */ /* 0x000fe200078e0207 */
[----:B----4-:R-:W-:Y:S01]  /*0e20*/  IADD3 R17, RZ, -R5, RZ ;  /* 0x80000005ff117210 */ /* 0x010fe20007ffe0ff */
[----:B------:R-:W-:Y:S02]  /*0e30*/  IMAD.MOV.U32 R4, RZ, RZ, RZ ;  /* 0x000000ffff047224 */ /* 0x000fe400078e00ff */
[----:B------:R-:W-:-:S02]  /*0e40*/  IMAD.IADD R7, R37, 0x1, R7 ;  /* 0x0000000125077824 */ /* 0x000fc400078e0207 */
[----:B------:R-:W-:Y:S02]  /*0e50*/  IMAD R17, R17, R8, RZ ;  /* 0x0000000811117224 */ /* 0x000fe400078e02ff */
[----:B------:R-:W-:Y:S02]  /*0e60*/  IMAD R27, R38, R7, R27 ;  /* 0x00000007261b7224 */ /* 0x000fe400078e021b */
[----:B------:R-:W-:Y:S02]  /*0e70*/  IMAD.HI.U32 R17, R5, R17, R4 ;  /* 0x0000001105117227 */ /* 0x000fe400078e0004 */
[----:B------:R-:W4:Y:S01]  /*0e80*/  LDC.64 R4, c[0x0][0x240] ;  /* 0x00009000ff047b82 */ /* 0x000f220000000a00 */
[----:B--2---:R-:W-:Y:S01]  /*0e90*/  ISETP.NE.AND P2, PT, R6, RZ, PT ;  /* 0x000000ff0600720c */ /* 0x004fe20003f45270 */
[----:B------:R-:W-:-:S04]  /*0ea0*/  IMAD.WIDE.U32 R36, R38, R36, RZ ;  /* 0x0000002426247225 */ /* 0x000fc800078e00ff */
[----:B------:R-:W-:Y:S01]  /*0eb0*/  IMAD.HI.U32 R17, R17, R10, RZ ;  /* 0x0000000a11117227 */ /* 0x000fe200078e00ff */
[----:B------:R-:W-:-:S03]  /*0ec0*/  IADD3 R27, R37, R27, RZ ;  /* 0x0000001b251b7210 */ /* 0x000fc60007ffe0ff */
[----:B------:R-:W-:Y:S02]  /*0ed0*/  IMAD.MOV R15, RZ, RZ, -R17 ;  /* 0x000000ffff0f7224 */ /* 0x000fe400078e0a11 */
[-C--:B------:R-:W-:Y:S02]  /*0ee0*/  IMAD R6, R39, R34.reuse, RZ ;  /* 0x0000002227067224 */ /* 0x080fe400078e02ff */
[----:B------:R-:W-:Y:S01]  /*0ef0*/  IMAD R15, R8, R15, R10 ;  /* 0x0000000f080f7224 */ /* 0x000fe200078e020a */
[----:B------:R-:W-:Y:S01]  /*0f00*/  IADD3 R10, R240, 0x40, R227 ;  /* 0x00000040f00a7810 */ /* 0x000fe20007ffe0e3 */
[----:B------:R-:W-:-:S03]  /*0f10*/  IMAD.WIDE.U32 R30, R38, R34, RZ ;  /* 0x00000022261e7225 */ /* 0x000fc600078e00ff */
[----:B------:R-:W-:Y:S01]  /*0f20*/  IADD3 R10, R10, R11, -R238 ;  /* 0x0000000b0a0a7210 */ /* 0x000fe20007ffe8ee */
[----:B------:R-:W-:Y:S01]  /*0f30*/  @P1 IMAD.IADD R27, R31, 0x1, R6 ;  /* 0x000000011f1b1824 */ /* 0x000fe200078e0206 */
[----:B------:R-:W-:Y:S01]  /*0f40*/  ISETP.GT.U32.AND P4, PT, R8, R15, PT ;  /* 0x0000000f0800720c */ /* 0x000fe20003f84070 */
[----:B------:R-:W1:Y:S01]  /*0f50*/  LDC.64 R6, c[0x0][0x488] ;  /* 0x00012200ff067b82 */ /* 0x000e620000000a00 */
[----:B------:R-:W-:Y:S01]  /*0f60*/  IADD3 R10, R10, 0x3f, RZ ;  /* 0x0000003f0a0a7810 */ /* 0x000fe20007ffe0ff */
[----:B----4-:R-:W-:Y:S01]  /*0f70*/  IMAD.WIDE.U32 R12, R34, R4, RZ ;  /* 0x00000004220c7225 */ /* 0x010fe200078e00ff */
[----:B------:R-:W-:Y:S02]  /*0f80*/  SEL R30, R36, R30, !P1 ;  /* 0x0000001e241e7207 */ /* 0x000fe40004800000 */
[----:B------:R-:W-:Y:S02]  /*0f90*/  SHF.R.S32.HI R237, RZ, 0x1f, R10 ;  /* 0x0000001fffed7819 */ /* 0x000fe4000001140a */
[----:B------:R-:W-:Y:S01]  /*0fa0*/  SEL R28, R28, R12, !P1 ;  /* 0x0000000c1c1c7207 */ /* 0x000fe20004800000 */
[----:B------:R-:W-:Y:S01]  /*0fb0*/  IMAD R12, R34, R5, RZ ;  /* 0x00000005220c7224 */ /* 0x000fe200078e02ff */
[----:B------:R-:W-:Y:S01]  /*0fc0*/  LEA.HI R237, R237, R10, RZ, 0x6 ;  /* 0x0000000aeded7211 */ /* 0x000fe200078f30ff */
[----:B------:R-:W2:Y:S02]  /*0fd0*/  @P2 LDC R31, c[0x0][0x2e4] ;  /* 0x0000b900ff1f2b82 */ /* 0x000ea40000000800 */
[----:B------:R-:W-:Y:S01]  /*0fe0*/  @!P4 IADD3 R15, R15, -R8, RZ ;  /* 0x800000080f0fc210 */ /* 0x000fe20007ffe0ff */
[----:B------:R-:W-:Y:S01]  /*0ff0*/  @!P4 VIADD R17, R17, 0x1 ;  /* 0x000000011111c836 */ /* 0x000fe20000000000 */
[----:B------:R-:W-:-:S02]  /*1000*/  SHF.R.S32.HI R237, RZ, 0x6, R237 ;  /* 0x00000006ffed7819 */ /* 0x000fc400000114ed */
[----:B------:R-:W-:Y:S02]  /*1010*/  ISETP.GE.U32.AND P6, PT, R15, R8, PT ;  /* 0x000000080f00720c */ /* 0x000fe40003fc6070 */
[----:B------:R-:W4:Y:S01]  /*1020*/  @P0 LDC.64 R10, c[0x0][0x250] ;  /* 0x00009400ff0a0b82 */ /* 0x000f220000000a00 */
[----:B------:R-:W-:Y:S02]  /*1030*/  LOP3.LUT R8, R210, R9, RZ, 0x3c, !PT ;  /* 0x00000009d2087212 */ /* 0x000fe400078e3cff */
[----:B------:R-:W-:Y:S02]  /*1040*/  @P1 IADD3 R25, R13, R12, RZ ;  /* 0x0000000c0d191210 */ /* 0x000fe40007ffe0ff */
[----:B------:R-:W-:Y:S02]  /*1050*/  ISETP.GE.AND P3, PT, R8, RZ, PT ;  /* 0x000000ff0800720c */ /* 0x000fe40003f66270 */
[----:B------:R-:W-:Y:S01]  /*1060*/  ISETP.NE.AND P4, PT, R9, RZ, PT ;  /* 0x000000ff0900720c */ /* 0x000fe20003f85270 */
[----:B------:R-:W3:Y:S01]  /*1070*/  @!P1 LDC.64 R12, c[0x0][0x418] ;  /* 0x00010600ff0c9b82 */ /* 0x000ee20000000a00 */
[----:B------:R-:W-:-:S02]  /*1080*/  VIMNMX R237, R14, R237, PT ;  /* 0x000000ed0eed7248 */ /* 0x000fc40003fe0100 */
[----:B------:R-:W-:Y:S02]  /*1090*/  @P6 VIADD R17, R17, 0x1 ;  /* 0x0000000111116836 */ /* 0x000fe40000000000 */
[----:B------:R-:W-:-:S03]  /*10a0*/  LEA R24, R237, 0xffffffc0, 0x6 ;  /* 0xffffffc0ed187811 */ /* 0x000fc600078e30ff */
[----:B------:R-:W5:Y:S01]  /*10b0*/  @P1 LDC.64 R14, c[0x0][0x420] ;  /* 0x00010800ff0e1b82 */ /* 0x000f620000000a00 */
[----:B------:R-:W-:Y:S02]  /*10c0*/  SHF.R.S32.HI R29, RZ, 0x1f, R24 ;  /* 0x0000001fff1d7819 */ /* 0x000fe40000011418 */
[----:B------:R-:W-:Y:S02]  /*10d0*/  @!P3 IADD3 R17, -R17, RZ, RZ ;  /* 0x000000ff1111b210 */ /* 0x000fe40007ffe1ff */
[----:B------:R-:W-:Y:S01]  /*10e0*/  @!P4 LOP3.LUT R17, RZ, R9, RZ, 0x33, !PT ;  /* 0x00000009ff11c212 */ /* 0x000fe200078e33ff */
[C---:B----4-:R-:W-:Y:S02]  /*10f0*/  @P0 IMAD R20, R22.reuse, R11, RZ ;  /* 0x0000000b16140224 */ /* 0x050fe400078e02ff */
[----:B------:R-:W4:Y:S01]  /*1100*/  @P0 LDC.64 R8, c[0x0][0x248] ;  /* 0x00009200ff080b82 */ /* 0x000f220000000a00 */
[----:B------:R-:W-:-:S04]  /*1110*/  @P0 IMAD.WIDE.U32 R22, R22, R10, RZ ;  /* 0x0000000a16160225 */ /* 0x000fc800078e00ff */
[----:B------:R-:W-:Y:S01]  /*1120*/  @P0 IMAD.IADD R20, R23, 0x1, R20 ;  /* 0x0000000117140824 */ /* 0x000fe200078e0214 */
[----:B------:R-:W-:Y:S01]  /*1130*/  SHF.L.U32 R23, R211, 0x7, RZ ;  /* 0x00000007d3177819 */ /* 0x000fe200000006ff */
[----:B---3--:R-:W-:-:S03]  /*1140*/  @!P1 IMAD R44, R19, R12, RZ ;  /* 0x0000000c132c9224 */ /* 0x008fc600078e02ff */
[----:B------:R-:W-:Y:S01]  /*1150*/  SEL R23, R23, RZ, P5 ;  /* 0x000000ff17177207 */ /* 0x000fe20002800000 */
[C---:B------:R-:W-:Y:S02]  /*1160*/  @!P1 IMAD R13, R211.reuse, R13, R44 ;  /* 0x0000000dd30d9224 */ /* 0x040fe400078e022c */
[----:B------:R-:W-:Y:S01]  /*1170*/  @!P1 IMAD.WIDE.U32 R44, R211, R12, RZ ;  /* 0x0000000cd32c9225 */ /* 0x000fe200078e00ff */
[----:B------:R-:W-:-:S03]  /*1180*/  IADD3 R40, P3, R24, R23, RZ ;  /* 0x0000001718287210 */ /* 0x000fc60007f7e0ff */
[----:B------:R-:W-:Y:S02]  /*1190*/  @P2 IMAD R23, R211, R26, RZ ;  /* 0x0000001ad3172224 */ /* 0x000fe400078e02ff */
[----:B-----5:R-:W-:-:S03]  /*11a0*/  @P1 IMAD.WIDE.U32 R36, R34, R14, RZ ;  /* 0x0000000e22241225 */ /* 0x020fc600078e00ff */
[----:B------:R-:W-:Y:S01]  /*11b0*/  @P2 SEL R12, R23, R34, !P1 ;  /* 0x00000022170c2207 */ /* 0x000fe20004800000 */
[----:B------:R-:W-:Y:S01]  /*11c0*/  @P1 IMAD R15, R34, R15, R37 ;  /* 0x0000000f220f1224 */ /* 0x000fe200078e0225 */
[----:B------:R-:W-:Y:S01]  /*11d0*/  @P1 MOV R35, R36 ;  /* 0x0000002400231202 */ /* 0x000fe20000000f00 */
[----:B------:R-:W-:Y:S01]  /*11e0*/  @!P1 IMAD.IADD R15, R45, 0x1, R13 ;  /* 0x000000012d0f9824 */ /* 0x000fe200078e020d */
[----:B------:R-:W-:Y:S01]  /*11f0*/  @!P1 MOV R35, R44 ;  /* 0x0000002c00239202 */ /* 0x000fe20000000f00 */
[----:B------:R-:W-:Y:S02]  /*1200*/  @!P2 IMAD R13, R211, R16, R210 ;  /* 0x00000010d30da224 */ /* 0x000fe400078e02d2 */
[----:B-1----:R-:W-:-:S04]  /*1210*/  IMAD.WIDE.U32 R36, R18, R6, RZ ;  /* 0x0000000612247225 */ /* 0x002fc800078e00ff */
[----:B------:R-:W-:Y:S02]  /*1220*/  @P0 IMAD.IADD R6, R239, 0x1, R242 ;  /* 0x00000001ef060824 */ /* 0x000fe400078e02f2 */
[----:B--2---:R-:W-:Y:S02]  /*1230*/  @P2 IMAD R31, R210, R31, R12 ;  /* 0x0000001fd21f2224 */ /* 0x004fe400078e020c */
[----:B------:R-:W-:Y:S01]  /*1240*/  IMAD.X R14, R29, 0x1, R42, P3 ;  /* 0x000000011d0e7824 */ /* 0x000fe200018e062a */
[----:B------:R-:W-:Y:S01]  /*1250*/  ISETP.NE.AND P3, PT, R21, RZ, PT ;  /* 0x000000ff1500720c */ /* 0x000fe20003f65270 */
[----:B------:R-:W-:Y:S01]  /*1260*/  IMAD R43, R39, R40, RZ ;  /* 0x00000028272b7224 */ /* 0x000fe200078e02ff */
[----:B------:R-:W-:Y:S01]  /*1270*/  SHF.R.S32.HI R21, RZ, 0x1f, R227 ;  /* 0x0000001fff157819 */ /* 0x000fe200000114e3 */
[----:B------:R-:W-:Y:S02]  /*1280*/  @!P2 IMAD R31, R13, R26, RZ ;  /* 0x0000001a0d1fa224 */ /* 0x000fe400078e02ff */
[----:B------:R-:W-:Y:S01]  /*1290*/  IMAD R7, R18, R7, R37 ;  /* 0x0000000712077224 */ /* 0x000fe200078e0225 */
[----:B------:R-:W-:Y:S01]  /*12a0*/  SEL R37, R36, RZ, P3 ;  /* 0x000000ff24257207 */ /* 0x000fe20001800000 */
[----:B------:R-:W-:-:S02]  /*12b0*/  IMAD R39, R210, R33, RZ ;  /* 0x00000021d2277224 */ /* 0x000fc400078e02ff */
[C---:B----4-:R-:W-:Y:S01]  /*12c0*/  @P0 IMAD R23, R6.reuse, R9, RZ ;  /* 0x0000000906170224 */ /* 0x050fe200078e02ff */
[----:B------:R-:W-:Y:S01]  /*12d0*/  SEL R36, R7, RZ, P3 ;  /* 0x000000ff07247207 */ /* 0x000fe20001800000 */
[----:B------:R-:W-:-:S04]  /*12e0*/  @P0 IMAD.WIDE.U32 R12, R6, R8, RZ ;  /* 0x00000008060c0225 */ /* 0x000fc800078e00ff */
[----:B------:R-:W-:Y:S01]  /*12f0*/  IMAD.WIDE.U32 R40, R38, R40, RZ ;  /* 0x0000002826287225 */ /* 0x000fe200078e00ff */
[----:B------:R-:W-:-:S03]  /*1300*/  @P0 IADD3 R23, R13, R23, RZ ;  /* 0x000000170d170210 */ /* 0x000fc60007ffe0ff */
[----:B------:R-:W-:Y:S01]  /*1310*/  IMAD R43, R38, R14, R43 ;  /* 0x0000000e262b7224 */ /* 0x000fe200078e022b */
[----:B------:R-:W-:Y:S01]  /*1320*/  SHF.R.S32.HI R14, RZ, 0x1f, R210 ;  /* 0x0000001fff0e7819 */ /* 0x000fe200000114d2 */
[----:B------:R-:W-:Y:S01]  /*1330*/  @P0 IMAD.MOV.U32 R26, RZ, RZ, R12 ;  /* 0x000000ffff1a0224 */ /* 0x000fe200078e000c */
[----:B------:R-:W-:Y:S01]  /*1340*/  SHF.R.S32.HI R38, RZ, 0x1f, R39 ;  /* 0x0000001fff267819 */ /* 0x000fe20000011427 */
        /* <DEDUP_REMOVED lines=13> */
.L_x_1141:
        /* <DEDUP_REMOVED lines=13> */
.L_x_1142:
        /* <DEDUP_REMOVED lines=10> */
.L_x_1143:
[----:B------:R-:W-:-:S04]  /*1590*/  IMAD R45, R211, R16, R210 ;  /* 0x00000010d32d7224 */ /* 0x000fc800078e02d2 */
[----:B------:R-:W-:-:S07]  /*15a0*/  IMAD R45, R45, R32, RZ ;  /* 0x000000202d2d7224 */ /* 0x000fce00078e02ff */
.L_x_1144:
[----:B------:R-:W1:Y:S01]  /*15b0*/  S2R R13, SR_TID.X ;  /* 0x00000000000d7919 */ /* 0x000e620000002100 */
[----:B------:R-:W2:Y:S01]  /*15c0*/  LDC.64 R6, c[0x0][0x420] ;  /* 0x00010800ff067b82 */ /* 0x000ea20000000a00 */
[----:B------:R-:W-:Y:S01]  /*15d0*/  IMAD R33, R33, R16, RZ ;  /* 0x0000001021217224 */ /* 0x000fe200078e02ff */
[----:B------:R-:W-:Y:S01]  /*15e0*/  SHF.R.S32.HI R209, RZ, 0x1f, R208 ;  /* 0x0000001fffd17819 */ /* 0x000fe200000114d0 */
[----:B------:R-:W-:Y:S01]  /*15f0*/  ULDC.64 UR6, c[0x0][0x428] ;  /* 0x00010a0000067ab9 */ /* 0x000fe20000000a00 */
[----:B------:R-:W-:Y:S01]  /*1600*/  IADD3 R225, R227, R240, RZ ;  /* 0x000000f0e3e17210 */ /* 0x000fe20007ffe0ff */
[----:B------:R-:W-:Y:S01]  /*1610*/  IMAD.SHL.U32 R34, R33, 0x40, RZ ;  /* 0x0000004021227824 */ /* 0x000fe200078e00ff */
[----:B------:R-:W-:Y:S01]  /*1620*/  ULDC.64 UR8, c[0x0][0x210] ;  /* 0x0000840000087ab9 */ /* 0x000fe20000000a00 */
[C---:B------:R-:W-:Y:S01]  /*1630*/  IMAD.IADD R45, R24.reuse, 0x1, R45 ;  /* 0x00000001182d7824 */ /* 0x040fe200078e022d */
[----:B------:R-:W3:Y:S01]  /*1640*/  LDC R223, c[0x0][0x398] ;  /* 0x0000e600ffdf7b82 */ /* 0x000ee20000000800 */
[----:B------:R-:W-:Y:S01]  /*1650*/  IMAD.IADD R250, R24, 0x1, R31 ;  /* 0x0000000118fa7824 */ /* 0x000fe200078e021f */
[----:B------:R-:W-:Y:S01]  /*1660*/  IADD3 R39, P2, P1, R40, R34, R39 ;  /* 0x0000002228277210 */ /* 0x000fe2000795e027 */
[----:B------:R-:W-:Y:S01]  /*1670*/  BSSY B1, `(.L_x_1140) ;  /* 0x00007ed000017945 */ /* 0x000fe20003800000 */
[----:B------:R-:W-:-:S02]  /*1680*/  IADD3 R40, P4, R208, R35, RZ ;  /* 0x00000023d0287210 */ /* 0x000fc40007f9e0ff */
[----:B------:R-:W-:-:S03]  /*1690*/  SHF.R.S32.HI R34, RZ, 0x1f, R34 ;  /* 0x0000001fff227819 */ /* 0x000fc60000011422 */
[----:B------:R-:W-:Y:S01]  /*16a0*/  IMAD.X R41, R209, 0x1, R15, P4 ;  /* 0x00000001d1297824 */ /* 0x000fe200020e060f */
[----:B------:R-:W-:Y:S02]  /*16b0*/  SHF.R.S32.HI R15, RZ, 0x1f, R207 ;  /* 0x0000001fff0f7819 */ /* 0x000fe400000114cf */
[----:B------:R-:W-:Y:S02]  /*16c0*/  IADD3.X R34, R43, R34, R38, P2, P1 ;  /* 0x000000222b227210 */ /* 0x000fe400017e2426 */
[----:B------:R-:W-:Y:S01]  /*16d0*/  IADD3 R30, P2, P1, R37, R39, R30 ;  /* 0x00000027251e7210 */ /* 0x000fe2000795e01e */
[----:B--2---:R-:W-:-:S03]  /*16e0*/  IMAD.WIDE.U32 R40, R24, R6, R40 ;  /* 0x0000000618287225 */ /* 0x004fc600078e0028 */
[----:B------:R-:W-:Y:S02]  /*16f0*/  IADD3.X R34, R36, R34, R27, P2, P1 ;  /* 0x0000002224227210 */ /* 0x000fe400017e241b */
[----:B-1----:R-:W-:-:S04]  /*1700*/  SHF.R.S32.HI R12, RZ, 0x1f, R13 ;  /* 0x0000001fff0c7819 */ /* 0x002fc8000001140d */
[----:B------:R-:W-:-:S04]  /*1710*/  LEA.HI R32, R12, R13, RZ, 0x5 ;  /* 0x0000000d0c207211 */ /* 0x000fc800078f28ff */
[----:B------:R-:W-:Y:S02]  /*1720*/  LOP3.LUT R230, R32, 0xffffffe0, RZ, 0xc0, !PT ;  /* 0xffffffe020e67812 */ /* 0x000fe400078ec0ff */
[----:B------:R-:W-:-:S03]  /*1730*/  SHF.R.S32.HI R32, RZ, 0x5, R32 ;  /* 0x00000005ff207819 */ /* 0x000fc60000011420 */
[----:B------:R-:W-:-:S04]  /*1740*/  IMAD.IADD R230, R13, 0x1, -R230 ;  /* 0x000000010de67824 */ /* 0x000fc800078e0ae6 */
[----:B------:R-:W-:Y:S01]  /*1750*/  IMAD R35, R32, R33, R230 ;  /* 0x0000002120237224 */ /* 0x000fe200078e02e6 */
[----:B------:R-:W-:Y:S01]  /*1760*/  IADD3 R33, P4, R207, R24, RZ ;  /* 0x00000018cf217210 */ /* 0x000fe20007f9e0ff */
[----:B------:R-:W-:-:S03]  /*1770*/  IMAD R32, R29, R6, RZ ;  /* 0x000000061d207224 */ /* 0x000fc600078e02ff */
[----:B------:R-:W-:Y:S01]  /*1780*/  IADD3 R27, P1, R35, R30, RZ ;  /* 0x0000001e231b7210 */ /* 0x000fe20007f3e0ff */
[----:B------:R-:W-:Y:S02]  /*1790*/  IMAD.X R29, R15, 0x1, R29, P4 ;  /* 0x000000010f1d7824 */ /* 0x000fe400020e061d */
[----:B------:R-:W-:-:S04]  /*17a0*/  IMAD.WIDE.U32 R38, R33, R4, R208 ;  /* 0x0000000421267225 */ /* 0x000fc800078e00d0 */
[----:B------:R-:W-:Y:S01]  /*17b0*/  IMAD R30, R29, R4, RZ ;  /* 0x000000041d1e7224 */ /* 0x000fe200078e02ff */
[----:B------:R-:W-:Y:S01]  /*17c0*/  IADD3 R38, P2, R28, R38, RZ ;  /* 0x000000261c267210 */ /* 0x000fe20007f5e0ff */
[----:B------:R-:W-:Y:S01]  /*17d0*/  IMAD R32, R24, R7, R32 ;  /* 0x0000000718207224 */ /* 0x000fe200078e0220 */
[----:B---3--:R-:W-:Y:S01]  /*17e0*/  IADD3 R24, R225, -R223, -R238 ;  /* 0x800000dfe1187210 */ /* 0x008fe20007ffe8ee */
[----:B------:R-:W-:Y:S02]  /*17f0*/  IMAD R30, R33, R5, R30 ;  /* 0x00000005211e7224 */ /* 0x000fe400078e021e */
[----:B------:R-:W-:Y:S02]  /*1800*/  IMAD R29, R14, UR6, RZ ;  /* 0x000000060e1d7c24 */ /* 0x000fe4000f8e02ff */
[----:B------:R-:W-:Y:S01]  /*1810*/  IMAD.IADD R41, R41, 0x1, R32 ;  /* 0x0000000129297824 */ /* 0x000fe200078e0220 */
[----:B------:R-:W-:Y:S01]  /*1820*/  IADD3.X R39, R25, R39, R30, P2, !PT ;  /* 0x0000002719277210 */ /* 0x000fe200017fe41e */
[C---:B------:R-:W-:Y:S01]  /*1830*/  IMAD R29, R210.reuse, UR7, R29 ;  /* 0x00000007d21d7c24 */ /* 0x040fe2000f8e021d */
[----:B------:R-:W-:Y:S01]  /*1840*/  SHF.R.S32.HI R25, RZ, 0x1f, R24 ;  /* 0x0000001fff197819 */ /* 0x000fe20000011418 */
[----:B------:R-:W-:Y:S01]  /*1850*/  IMAD.WIDE.U32 R36, R210, UR6, R40 ;  /* 0x00000006d2247c25 */ /* 0x000fe2000f8e0028 */
[----:B------:R-:W-:Y:S01]  /*1860*/  LEA.HI.X.SX32 R32, R35, R34, 0x1, P1 ;  /* 0x0000002223207211 */ /* 0x000fe200008f0eff */
[----:B------:R-:W-:Y:S01]  /*1870*/  ULDC.64 UR6, c[0x0][0x400] ;  /* 0x0001000000067ab9 */ /* 0x000fe20000000a00 */
[----:B------:R-:W-:Y:S01]  /*1880*/  LEA.HI R24, R25, R24, RZ, 0x6 ;  /* 0x0000001819187211 */ /* 0x000fe200078f30ff */
[----:B------:R-:W-:Y:S01]  /*1890*/  IMAD.IADD R37, R37, 0x1, R29 ;  /* 0x0000000125257824 */ /* 0x000fe200078e021d */
[----:B------:R-:W1:Y:S01]  /*18a0*/  LDC.64 R34, c[0x0][0x478] ;  /* 0x00011e00ff227b82 */ /* 0x000e620000000a00 */
[----:B------:R-:W-:-:S02]  /*18b0*/  LEA R244, P1, R27, UR6, 0x2 ;  /* 0x000000061bf47c11 */ /* 0x000fc4000f8210ff */
[----:B------:R-:W-:Y:S02]  /*18c0*/  SHF.R.S32.HI R24, RZ, 0x6, R24 ;  /* 0x00000006ff187819 */ /* 0x000fe40000011418 */
[----:B------:R-:W-:Y:S01]  /*18d0*/  LEA.HI.X R245, R27, UR7, R32, 0x2, P1 ;  /* 0x000000071bf57c11 */ /* 0x000fe200088f1420 */
[----:B------:R-:W-:Y:S01]  /*18e0*/  ULDC.64 UR6, c[0x0][0x258] ;  /* 0x0000960000067ab9 */ /* 0x000fe20000000a00 */
[----:B------:R-:W-:Y:S01]  /*18f0*/  VIMNMX R224, RZ, R24, !PT ;  /* 0x00000018ffe07248 */ /* 0x000fe20007fe0100 */
[----:B------:R-:W2:Y:S01]  /*1900*/  LDC.64 R28, c[0x0][0x2b0] ;  /* 0x0000ac00ff1c7b82 */ /* 0x000ea20000000a00 */
[----:B------:R-:W-:Y:S02]  /*1910*/  IMAD R32, R15, R6, RZ ;  /* 0x000000060f207224 */ /* 0x000fe400078e02ff */
[----:B------:R-:W-:Y:S01]  /*1920*/  ISETP.GT.AND P4, PT, R237, R224, PT ;  /* 0x000000e0ed00720c */ /* 0x000fe20003f84270 */
[----:B------:R-:W-:Y:S02]  /*1930*/  IMAD R27, R14, UR6, RZ ;  /* 0x000000060e1b7c24 */ /* 0x000fe4000f8e02ff */
[----:B------:R-:W-:-:S02]  /*1940*/  IMAD R25, R207, R7, R32 ;  /* 0x00000007cf197224 */ /* 0x000fc400078e0220 */
[C---:B------:R-:W-:Y:S02]  /*1950*/  IMAD R27, R210.reuse, UR7, R27 ;  /* 0x00000007d21b7c24 */ /* 0x040fe4000f8e021b */
[----:B------:R-:W-:Y:S01]  /*1960*/  IMAD.WIDE.U32 R30, R210, UR6, R38 ;  /* 0x00000006d21e7c25 */ /* 0x000fe2000f8e0026 */
[----:B------:R-:W-:-:S03]  /*1970*/  ULDC.64 UR6, c[0x0][0x3e0] ;  /* 0x0000f80000067ab9 */ /* 0x000fc60000000a00 */
[----:B------:R-:W-:Y:S01]  /*1980*/  IMAD.WIDE.U32 R32, R207, R6, R36 ;  /* 0x00000006cf207225 */ /* 0x000fe200078e0024 */
[----:B------:R-:W-:-:S03]  /*1990*/  LEA R248, P2, R30, UR8, 0x1 ;  /* 0x000000081ef87c11 */ /* 0x000fc6000f8408ff */
[----:B------:R-:W-:Y:S01]  /*19a0*/  IMAD.IADD R24, R31, 0x1, R27 ;  /* 0x000000011f187824 */ /* 0x000fe200078e021b */
[----:B------:R-:W-:Y:S01]  /*19b0*/  IADD3 R25, R33, R25, RZ ;  /* 0x0000001921197210 */ /* 0x000fe20007ffe0ff */
[----:B-1----:R-:W-:Y:S01]  /*19c0*/  IMAD.WIDE R228, R45, 0x4, R34 ;  /* 0x000000042de47825 */ /* 0x002fe200078e0222 */
[----:B------:R-:W-:Y:S02]  /*19d0*/  LEA R246, P1, R32, UR6, 0x1 ;  /* 0x0000000620f67c11 */ /* 0x000fe4000f8208ff */
[----:B------:R-:W-:Y:S01]  /*19e0*/  LEA.HI.X R249, R30, UR9, R24, 0x1, P2 ;  /* 0x000000091ef97c11 */ /* 0x000fe200090f0c18 */
[----:B--2---:R-:W-:Y:S01]  /*19f0*/  IMAD.WIDE R250, R250, 0x4, R28 ;  /* 0x00000004fafa7825 */ /* 0x004fe200078e021c */
[----:B------:R-:W-:-:S03]  /*1a00*/  LEA.HI.X R247, R32, UR7, R25, 0x1, P1 ;  /* 0x0000000720f77c11 */ /* 0x000fc600088f0c19 */
[----:B------:R-:W-:Y:S01]  /*1a10*/  VIADD R237, R237, 0xffffffff ;  /* 0xffffffffeded7836 */ /* 0x000fe20000000000 */
[----:B------:R-:W-:Y:S06]  /*1a20*/  @P4 BRA `(.L_x_1145) ;  /* 0x00000008002c4947 */ /* 0x000fec0003800000 */
        /* <DEDUP_REMOVED lines=24> */
.L_x_1146:
        /* <DEDUP_REMOVED lines=12> */
.L_x_1147:
        /* <DEDUP_REMOVED lines=32> */
.L_x_1149:
[----:B------:R-:W-:Y:S05]  /*1e70*/  BSYNC B0 ;  /* 0x0000000000007941 */ /* 0x000fea0003800000 */
.L_x_1148:
        /* <DEDUP_REMOVED lines=20> */
.L_x_1151:
[----:B------:R-:W-:Y:S05]  /*1fc0*/  BSYNC B0 ;  /* 0x0000000000007941 */ /* 0x000fea0003800000 */
.L_x_1150:
        /* <DEDUP_REMOVED lines=28> */
.L_x_1153:
[----:B------:R-:W-:Y:S05]  /*2190*/  BSYNC B0 ;  /* 0x0000000000007941 */ /* 0x000fea0003800000 */
.L_x_1152:
        /* <DEDUP_REMOVED lines=20> */
.L_x_1145:
        /* <DEDUP_REMOVED lines=33> */
.L_x_1156:
[----:B------:R-:W-:Y:S05]  /*24f0*/  BSYNC B0 ;  /* 0x0000000000007941 */ /* 0x000fea0003800000 */
.L_x_1155:
        /* <DEDUP_REMOVED lines=38> */
.L_x_1158:
[----:B------:R-:W-:Y:S05]  /*2760*/  BSYNC B0 ;  /* 0x0000000000007941 */ /* 0x000fea0003800000 */
.L_x_1157:
        /* <DEDUP_REMOVED lines=16> */
.L_x_1160:
        /* <DEDUP_REMOVED lines=29> */
.L_x_1161:
[----:B------:R-:W-:Y:S05]  /*2a40*/  BSYNC B0 ;  /* 0x0000000000007941 */ /* 0x000fea0003800000 */
.L_x_1159:
        /* <DEDUP_REMOVED lines=17> */
.L_x_1163:
        /* <DEDUP_REMOVED lines=37> */
.L_x_1164:
[----:B------:R-:W-:Y:S05]  /*2db0*/  BSYNC B0 ;  /* 0x0000000000007941 */ /* 0x000fea0003800000 */
.L_x_1162:
        /* <DEDUP_REMOVED lines=14> */
[----:B------:R-:W-:Y:S02]  /*2ea0*/  IMAD R6, R18, UR6, RZ ;  /* 0x0000000612067c24 */ /* 0x000fe4000f8e02ff */
[----:B------:R-:W-:Y:S01]  /*2eb0*/  IMAD R5, R227, R11, R26 ;  /* 0x0000000be3057224 */ /* 0x000fe200078e021a */
[----:B------:R1:W-:Y:S01]  /*2ec0*/  @P6 STS.128 [R216+0x14000], RZ ;  /* 0x014000ffd8006388 */ /* 0x0003e20000000c00 */
[----:B------:R-:W-:Y:S01]  /*2ed0*/  IADD3 R26, P1, R22, R30, RZ ;  /* 0x0000001e161a7210 */ /* 0x000fe20007f3e0ff */
[C---:B------:R-:W-:Y:S02]  /*2ee0*/  IMAD R19, R17.reuse, UR7, R6 ;  /* 0x0000000711137c24 */ /* 0x040fe4000f8e0206 */
[----:B------:R1:W-:Y:S01]  /*2ef0*/  @P6 STS.128 [R216+0x16000], RZ ;  /* 0x016000ffd8006388 */ /* 0x0003e20000000c00 */
[----:B------:R-:W-:Y:S01]  /*2f00*/  IMAD.WIDE.U32 R22, R17, UR6, R28 ;  /* 0x0000000611167c25 */ /* 0x000fe2000f8e001c */
[----:B------:R-:W-:-:S04]  /*2f10*/  IADD3.X R27, R20, R31, R5, P1, !PT ;  /* 0x0000001f141b7210 */ /* 0x000fc80000ffe405 */
        /* <DEDUP_REMOVED lines=37> */
.L_x_1166:
[----:B------:R-:W-:Y:S05]  /*3170*/  BSYNC B0 ;  /* 0x0000000000007941 */ /* 0x000fea0003800000 */
.L_x_1165:
        /* <DEDUP_REMOVED lines=16> */
[----:B------:R2:W-:Y:S06]  /*3280*/  @P4 STS.128 [R216+0x13000], RZ ;  /* 0x013000ffd8004388 */ /* 0x0005ec0000000c00 */
[----:B-1----:R-:W1:Y:S01]  /*3290*/  @!P3 LDC.64 R4, c[0x0][0x218] ;  /* 0x00008600ff04bb82 */ /* 0x002e620000000a00 */
[----:B--2---:R-:W-:Y:S01]  /*32a0*/  @!P4 LEA R8, P2, R22, R6, 0x1 ;  /* 0x000000061608c211 */ /* 0x004fe200078408ff */
[----:B------:R-:W-:-:S05]  /*32b0*/  IMAD.IADD R6, R23, 0x1, R21 ;  /* 0x0000000117067824 */ /* 0x000fca00078e0215 */
        /* <DEDUP_REMOVED lines=21> */
.L_x_1168:
[----:B------:R-:W-:Y:S05]  /*3410*/  BSYNC B0 ;  /* 0x0000000000007941 */ /* 0x000fea0003800000 */
.L_x_1167:
        /* <DEDUP_REMOVED lines=11> */
[-C--:B-1----:R-:W-:Y:S01]  /*34d0*/  IMAD R8, R15, R10.reuse, RZ ;  /* 0x0000000a0f087224 */ /* 0x082fe200078e02ff */
        /* <DEDUP_REMOVED lines=8> */
[----:B--2---:R-:W1:Y:S01]  /*3560*/  @!P4 LDC.64 R6, c[0x0][0x220] ;  /* 0x00008800ff06cb82 */ /* 0x004e620000000a00 */
        /* <DEDUP_REMOVED lines=24> */
.L_x_1170:
[----:B------:R-:W-:Y:S05]  /*36f0*/  BSYNC B0 ;  /* 0x0000000000007941 */ /* 0x000fea0003800000 */
.L_x_1169:
        /* <DEDUP_REMOVED lines=18> */
[----:B--2---:R-:W2:Y:S08]  /*3820*/  @!P4 LDC.64 R6, c[0x0][0x220] ;  /* 0x00008800ff06cb82 */ /* 0x004eb00000000a00 */
[----:B------:R-:W5:Y:S01]  /*3830*/  @!P2 LDC.64 R4, c[0x0][0x220] ;  /* 0x00008800ff04ab82 */ /* 0x000f620000000a00 */
[----:B-1----:R-:W-:Y:S01]  /*3840*/  @!P5 LEA R10, P6, R20, R8, 0x1 ;  /* 0x00000008140ad211 */ /* 0x002fe200078c08ff */
[----:B------:R-:W-:-:S05]  /*3850*/  IMAD.IADD R8, R21, 0x1, R15 ;  /* 0x0000000115087824 */ /* 0x000fca00078e020f */
[C---:B------:R-:W-:Y:S02]  /*3860*/  @!P5 LEA.HI.X R11, R20.reuse, R9, R8, 0x1, P6 ;  /* 0x00000009140bd211 */ /* 0x040fe400030f0c08 */
[----:B--2---:R-:W-:-:S03]  /*3870*/  @!P4 LEA R6, P3, R20, R6, 0x1 ;  /* 0x000000061406c211 */ /* 0x004fc600078608ff */
[----:B------:R-:W-:Y:S01]  /*3880*/  @!PT LDS RZ, [RZ] ;  /* 0x00000000fffff984 */ /* 0x000fe20000000800 */
[----:B------:R-:W-:Y:S01]  /*3890*/  @!PT LDS RZ, [RZ] ;  /* 0x00000000fffff984 */ /* 0x000fe20000000800 */
[----:B------:R-:W-:Y:S01]  /*38a0*/  @!PT LDS RZ, [RZ] ;  /* 0x00000000fffff984 */ /* 0x000fe20000000800 */
[----:B------:R1:W-:Y:S01]  /*38b0*/  @!P5 LDGSTS.E.BYPASS.LTC128B.128 [R216+0x19000], desc[UR14][R10.64] ;  /* 0x190000000ad8dfae */ /* 0x0003e2000b901d4e */
[----:B------:R-:W-:-:S03]  /*38c0*/  @!P4 LEA.HI.X R7, R20, R7, R8, 0x1, P3 ;  /* 0x000000071407c211 */ /* 0x000fc600018f0c08 */
[----:B------:R1:W-:Y:S01]  /*38d0*/  @P4 STS.128 [R216+0x1b000], RZ ;  /* 0x01b000ffd8004388 */ /* 0x0003e20000000c00 */
        /* <DEDUP_REMOVED lines=11> */
.L_x_1172:
[----:B------:R-:W-:Y:S05]  /*3990*/  BSYNC B0 ;  /* 0x0000000000007941 */ /* 0x000fea0003800000 */
.L_x_1171:
[----:B-12---:R-:W-:Y:S01]  /*39a0*/  LEA.HI R4, R12, R13, RZ, 0x4 ;  /* 0x0000000d0c047211 */ /* 0x006fe200078f20ff */
[----:B------:R-:W1:Y:S01]  /*39b0*/  LDC R234, c[0x0][0x394] ;  /* 0x0000e500ffea7b82 */ /* 0x000e620000000800 */
[----:B------:R-:W-:Y:S01]  /*39c0*/  SHF.R.S32.HI R231, RZ, 0x1f, R230 ;  /* 0x0000001fffe77819 */ /* 0x000fe200000114e6 */
[----:B------:R-:W-:Y:S01]  /*39d0*/  IMAD.MOV.U32 R194, RZ, RZ, 0x20 ;  /* 0x00000020ffc27424 */ /* 0x000fe200078e00ff */
[----:B------:R-:W-:Y:S01]  /*39e0*/  LOP3.LUT R4, R4, 0xfffffff0, RZ, 0xc0, !PT ;  /* 0xfffffff004047812 */ /* 0x000fe200078ec0ff */
[----:B------:R-:W-:Y:S01]  /*39f0*/  ULDC UR4, c[0x0][0x2d0] ;  /* 0x0000b40000047ab9 */ /* 0x000fe20000000800 */
[----:B------:R-:W-:Y:S01]  /*3a00*/  IADD3 R8, -R238, 0x40, R225 ;  /* 0x00000040ee087810 */ /* 0x000fe20007ffe1e1 */
[----:B------:R-:W-:Y:S01]  /*3a10*/  ULDC UR7, c[0x0][0x398] ;  /* 0x0000e60000077ab9 */ /* 0x000fe20000000800 */
[----:B------:R-:W-:Y:S01]  /*3a20*/  ULDC UR6, c[0x0][0x2dc] ;  /* 0x0000b70000067ab9 */ /* 0x000fe20000000800 */
[----:B------:R-:W-:Y:S01]  /*3a30*/  IMAD.IADD R4, R13, 0x1, -R4 ;  /* 0x000000010d047824 */ /* 0x000fe200078e0a04 */
[----:B------:R-:W2:Y:S01]  /*3a40*/  LDC R222, c[0x0][0x394] ;  /* 0x0000e500ffde7b82 */ /* 0x000ea20000000800 */
[----:B------:R-:W-:Y:S01]  /*3a50*/  IMAD.MOV.U32 R193, RZ, RZ, 0x40 ;  /* 0x00000040ffc17424 */ /* 0x000fe200078e00ff */
[----:B------:R-:W-:Y:S01]  /*3a60*/  CS2R R142, SRZ ;  /* 0x00000000008e7805 */ /* 0x000fe2000001ff00 */
[----:B------:R-:W-:Y:S01]  /*3a70*/  IMAD.MOV.U32 R232, RZ, RZ, R236 ;  /* 0x000000ffffe87224 */ /* 0x000fe200078e00ec */
[----:B------:R-:W-:-:S02]  /*3a80*/  SHF.R.S32.HI R9, RZ, 0x1f, R4 ;  /* 0x0000001fff097819 */ /* 0x000fc40000011404 */
[----:B------:R-:W-:Y:S02]  /*3a90*/  CS2R R140, SRZ ;  /* 0x00000000008c7805 */ /* 0x000fe4000001ff00 */
[----:B------:R-:W-:Y:S02]  /*3aa0*/  CS2R R146, SRZ ;  /* 0x0000000000927805 */ /* 0x000fe4000001ff00 */
[----:B------:R-:W-:Y:S02]  /*3ab0*/  CS2R R144, SRZ ;  /* 0x0000000000907805 */ /* 0x000fe4000001ff00 */
[----:B------:R-:W-:Y:S02]  /*3ac0*/  LEA.HI R9, R9, R4, RZ, 0x3 ;  /* 0x0000000409097211 */ /* 0x000fe400078f18ff */
[----:B------:R-:W-:Y:S02]  /*3ad0*/  CS2R R138, SRZ ;  /* 0x00000000008a7805 */ /* 0x000fe4000001ff00 */
        /* <DEDUP_REMOVED lines=8> */
[----:B------:R-:W-:Y:S01]  /*3b60*/  CS2R R128, SRZ ;  /* 0x0000000000807805 */ /* 0x000fe2000001ff00 */
[----:B------:R-:W-:Y:S01]  /*3b70*/  IMAD.IADD R223, R8, 0x1, -R223 ;  /* 0x0000000108df7824 */ /* 0x000fe200078e0adf */
        /* <DEDUP_REMOVED lines=36> */
[----:B------:R-:W-:Y:S01]  /*3dc0*/  ULDC.U8 UR9, c[0x0][0x388] ;  /* 0x0000e20000097ab9 */ /* 0x000fe20000000000 */
[----:B------:R-:W-:Y:S01]  /*3dd0*/  ULDC UR8, c[0x0][0x2ec] ;  /* 0x0000bb0000087ab9 */ /* 0x000fe20000000800 */
[----:B------:R-:W3:Y:S04]  /*3de0*/  LDG.E.64 R6, desc[UR14][R24.64+0x8] ;  /* 0x0000080e18067981 */ /* 0x000ee8000c1e1b00 */
[----:B------:R1:W5:Y:S01]  /*3df0*/  LDG.E.64 R202, desc[UR14][R24.64] ;  /* 0x0000000e18ca7981 */ /* 0x000362000c1e1b00 */
[C---:B------:R-:W-:Y:S01]  /*3e00*/  VIADD R5, R212.reuse, 0x8 ;  /* 0x00000008d4057836 */ /* 0x040fe20000000000 */
[----:B------:R-:W-:-:S02]  /*3e10*/  ISETP.GE.AND P2, PT, R212, R14, PT ;  /* 0x0000000ed400720c */ /* 0x000fc40003f46270 */
[----:B------:R-:W0:Y:S02]  /*3e20*/  LDGDEPBAR ;  /* 0x00000000000079af */ /* 0x000e240000000000 */
[----:B------:R-:W-:Y:S01]  /*3e30*/  ISETP.GE.AND P1, PT, R5, R14, PT ;  /* 0x0000000e0500720c */ /* 0x000fe20003f26270 */
[----:B------:R-:W-:Y:S02]  /*3e40*/  IMAD R5, R211, R16, R210 ;  /* 0x00000010d3057224 */ /* 0x000fe400078e02d2 */
[----:B------:R-:W-:Y:S02]  /*3e50*/  IMAD.MOV.U32 R233, RZ, RZ, 0x7f800000 ;  /* 0x7f800000ffe97424 */ /* 0x000fe400078e00ff */
[----:B------:R-:W-:Y:S02]  /*3e60*/  IMAD.SHL.U32 R5, R5, 0x20, RZ ;  /* 0x0000002005057824 */ /* 0x000fe400078e00ff */
[----:B------:R-:W-:Y:S02]  /*3e70*/  IMAD.MOV.U32 R235, RZ, RZ, 0x7f800000 ;  /* 0x7f800000ffeb7424 */ /* 0x000fe400078e00ff */
[----:B------:R-:W-:-:S05]  /*3e80*/  IMAD.WIDE R10, R212, 0x4, R250 ;  /* 0x00000004d40a7825 */ /* 0x000fca00078e02fa */
[----:B------:R1:W5:Y:S04]  /*3e90*/  @!P2 LDG.E R233, desc[UR14][R10.64] ;  /* 0x0000000e0ae9a981 */ /* 0x000368000c1e1900 */
[----:B------:R1:W5:Y:S01]  /*3ea0*/  @!P1 LDG.E R235, desc[UR14][R10.64+0x20] ;  /* 0x0000200e0aeb9981 */ /* 0x000362000c1e1900 */
[----:B---3--:R-:W-:-:S04]  /*3eb0*/  IADD3 R230, P4, P3, R5, R6, R230 ;  /* 0x0000000605e67210 */ /* 0x008fc80007b9e0e6 */
[----:B------:R-:W-:Y:S01]  /*3ec0*/  R2P PR, R4, 0x6 ;  /* 0x0000000604007804 */ /* 0x000fe20000000000 */
[----:B------:R-:W-:Y:S01]  /*3ed0*/  VIADD R4, R199, 0x3000 ;  /* 0x00003000c7047836 */ /* 0x000fe20000000000 */
[----:B------:R-:W-:Y:S01]  /*3ee0*/  SHF.R.S32.HI R6, RZ, 0x1f, R5 ;  /* 0x0000001fff067819 */ /* 0x000fe20000011405 */
[----:B------:R-:W-:Y:S02]  /*3ef0*/  VIADD R5, R200, 0x3000 ;  /* 0x00003000c8057836 */ /* 0x000fe40000000000 */
[----:B------:R-:W-:Y:S02]  /*3f00*/  SEL R194, R194, 0xffffffe0, !P1 ;  /* 0xffffffe0c2c27807 */ /* 0x000fe40004800000 */
[----:B------:R-:W-:Y:S02]  /*3f10*/  SEL R193, R193, 0xffffffc0, !P2 ;  /* 0xffffffc0c1c17807 */ /* 0x000fe40005000000 */
[----:B------:R-:W-:Y:S01]  /*3f20*/  SEL R196, R5, R200, !P0 ;  /* 0x000000c805c47207 */ /* 0x000fe20004000000 */
[C---:B------:R-:W-:Y:S01]  /*3f30*/  IMAD.IADD R192, R197.reuse, 0x1, R194 ;  /* 0x00000001c5c07824 */ /* 0x040fe200078e02c2 */
[----:B------:R-:W-:Y:S01]  /*3f40*/  SEL R195, R4, R199, !P0 ;  /* 0x000000c704c37207 */ /* 0x000fe20004000000 */
[----:B------:R-:W-:Y:S01]  /*3f50*/  IMAD.IADD R190, R197, 0x1, R193 ;  /* 0x00000001c5be7824 */ /* 0x000fe200078e02c1 */
[----:B------:R-:W-:Y:S01]  /*3f60*/  IADD3.X R231, R6, R7, R231, P4, P3 ;  /* 0x0000000706e77210 */ /* 0x000fe200027e64e7 */
[----:B------:R-:W-:Y:S01]  /*3f70*/  IMAD.IADD R191, R193, 0x1, R192 ;  /* 0x00000001c1bf7824 */ /* 0x000fe200078e02c0 */
[----:B------:R-:W-:-:S02]  /*3f80*/  LEA R196, R196, UR5, 0x1 ;  /* 0x00000005c4c47c11 */ /* 0x000fc4000f8e08ff */
[----:B-12---:R-:W-:-:S07]  /*3f90*/  LEA R195, R195, UR5, 0x1 ;  /* 0x00000005c3c37c11 */ /* 0x006fce000f8e08ff */
.L_x_1177:
[----:B------:R-:W0:Y:S01]  /*3fa0*/  LDGDEPBAR ;  /* 0x00000000000079af */ /* 0x000e220000000000 */
[----:B------:R-:W-:Y:S01]  /*3fb0*/  IMAD.IADD R94, R196, 0x1, R194 ;  /* 0x00000001c45e7824 */ /* 0x000fe200078e02c2 */
[----:B------:R-:W-:Y:S01]  /*3fc0*/  LEA R96, P0, R212, R228, 0x2 ;  /* 0x000000e4d4607211 */ /* 0x000fe200078010ff */
[----:B------:R-:W-:Y:S01]  /*3fd0*/  IMAD.IADD R93, R196, 0x1, R193 ;  /* 0x00000001c45d7824 */ /* 0x000fe200078e02c1 */
[----:B------:R-:W-:Y:S02]  /*3fe0*/  MOV R95, R222 ;  /* 0x000000de005f7202 */ /* 0x000fe40000000f00 */
[----:B------:R-:W-:Y:S02]  /*3ff0*/  IADD3 R92, R94, R193, RZ ;  /* 0x000000c15e5c7210 */ /* 0x000fe40007ffe0ff */
[----:B------:R-:W-:Y:S01]  /*4000*/  LEA.HI.X.SX32 R97, R212, R229, 0x2, P0 ;  /* 0x000000e5d4617211 */ /* 0x000fe200000f16ff */
[----:B------:R-:W-:Y:S04]  /*4010*/  DEPBAR.LE SB0, 0x0 ;  /* 0x000080000000791a */ /* 0x000fe80000000000 */
[----:B------:R-:W-:Y:S06]  /*4020*/  BAR.SYNC.DEFER_BLOCKING 0x0 ;  /* 0x0000000000007b1d */ /* 0x000fec0000010000 */
[----:B------:R-:W-:Y:S04]  /*4030*/  LDSM.16.M88.4 R20, [R196] ;  /* 0x00000000c414783b */ /* 0x000fe80000000200 */
[----:B------:R-:W1:Y:S04]  /*4040*/  LDSM.16.M88.4 R24, [R189+0x12000] ;  /* 0x01200000bd18783b */ /* 0x000e680000000200 */
[----:B------:R-:W2:Y:S04]  /*4050*/  LDSM.16.M88.4 R28, [R189+0x12800] ;  /* 0x01280000bd1c783b */ /* 0x000ea80000000200 */
[----:B------:R-:W-:Y:S04]  /*4060*/  LDSM.16.M88.4 R32, [R94] ;  /* 0x000000005e20783b */ /* 0x000fe80000000200 */
[----:B------:R-:W3:Y:S04]  /*4070*/  LDSM.16.M88.4 R84, [R188+0x12000] ;  /* 0x01200000bc54783b */ /* 0x000ee80000000200 */
[----:B------:R-:W4:Y:S04]  /*4080*/  LDSM.16.M88.4 R88, [R188+0x12800] ;  /* 0x01280000bc58783b */ /* 0x000f280000000200 */
[----:B-----5:R-:W5:Y:S04]  /*4090*/  LDG.E R165, desc[UR14][R96.64] ;  /* 0x0000000e60a57981 */ /* 0x020f68000c1e1900 */
[----:B------:R2:W5:Y:S01]  /*40a0*/  LDG.E R164, desc[UR14][R96.64+0x20] ;  /* 0x0000200e60a47981 */ /* 0x000562000c1e1900 */
[C---:B-1----:R-:W-:Y:S06]  /*40b0*/  HMMA.16816.F32.BF16 R4, R20.reuse, R24, RZ ;  /* 0x000000181404723c */ /* 0x042fec00000418ff */
[C---:B------:R-:W-:Y:S01]  /*40c0*/  HMMA.16816.F32.BF16 R8, R20.reuse, R26, RZ ;  /* 0x0000001a1408723c */ /* 0x040fe200000418ff */
[----:B------:R-:W-:Y:S01]  /*40d0*/  LDSM.16.M88.4 R24, [R3+0x12000] ;  /* 0x012000000318783b */ /* 0x000fe20000000200 */
[----:B--2---:R-:W-:Y:S04]  /*40e0*/  IMAD.SHL.U32 R96, R237, 0x40, RZ ;  /* 0x00000040ed607824 */ /* 0x004fe800078e00ff */
[C---:B------:R-:W-:Y:S01]  /*40f0*/  HMMA.16816.F32.BF16 R12, R20.reuse, R28, RZ ;  /* 0x0000001c140c723c */ /* 0x040fe200000418ff */
[----:B------:R-:W-:Y:S05]  /*4100*/  ISETP.GE.AND P0, PT, R96, R223, PT ;  /* 0x000000df6000720c */ /* 0x000fea0003f06270 */
[----:B------:R-:W-:Y:S01]  /*4110*/  HMMA.16816.F32.BF16 R16, R20, R30, RZ ;  /* 0x0000001e1410723c */ /* 0x000fe200000418ff */
[----:B------:R-:W1:Y:S04]  /*4120*/  LDSM.16.M88.4 R20, [R93] ;  /* 0x000000005d14783b */ /* 0x000e680000000200 */
[----:B------:R-:W2:Y:S01]  /*4130*/  LDSM.16.M88.4 R28, [R3+0x12800] ;  /* 0x01280000031c783b */ /* 0x000ea20000000200 */
[C---:B---3--:R-:W-:Y:S06]  /*4140*/  HMMA.16816.F32.BF16 R4, R32.reuse, R84, R4 ;  /* 0x000000542004723c */ /* 0x048fec0000041804 */
[C---:B------:R-:W-:Y:S01]  /*4150*/  HMMA.16816.F32.BF16 R8, R32.reuse, R86, R8 ;  /* 0x000000562008723c */ /* 0x040fe20000041808 */
[----:B------:R-:W-:Y:S05]  /*4160*/  LDSM.16.M88.4 R84, [R2+0x12000] ;  /* 0x012000000254783b */ /* 0x000fea0000000200 */
[C---:B----4-:R-:W-:Y:S06]  /*4170*/  HMMA.16816.F32.BF16 R12, R32.reuse, R88, R12 ;  /* 0x00000058200c723c */ /* 0x050fec000004180c */
[----:B------:R-:W-:Y:S01]  /*4180*/  HMMA.16816.F32.BF16 R16, R32, R90, R16 ;  /* 0x0000005a2010723c */ /* 0x000fe20000041810 */
[----:B------:R-:W3:Y:S04]  /*4190*/  LDSM.16.M88.4 R32, [R92] ;  /* 0x000000005c20783b */ /* 0x000ee80000000200 */
        /* <DEDUP_REMOVED lines=76> */
.L_x_1173:
[--C-:B------:R-:W-:Y:S01]  /*4660*/  IADD3 R26, R238, 0x1, -R240.reuse ;  /* 0x00000001ee1a7810 */ /* 0x100fe20007ffe8f0 */
[----:B------:R-:W1:Y:S01]  /*4670*/  S2R R23, SR_TID.X ;  /* 0x0000000000177919 */ /* 0x000e620000002100 */
[----:B------:R-:W-:Y:S01]  /*4680*/  IADD3 R24, -R95, R238, -R240 ;  /* 0x000000ee5f187210 */ /* 0x000fe20007ffe9f0 */
[----:B------:R-:W-:Y:S02]  /*4690*/  IMAD.SHL.U32 R22, R204, 0x20, RZ ;  /* 0x00000020cc167824 */ /* 0x000fe400078e00ff */
[----:B------:R-:W-:Y:S02]  /*46a0*/  IMAD.IADD R20, R212, 0x1, R96 ;  /* 0x00000001d4147824 */ /* 0x000fe400078e0260 */
[----:B------:R-:W-:Y:S02]  /*46b0*/  VIADD R29, R26, UR7 ;  /* 0x000000071a1d7c36 */ /* 0x000fe40008000000 */
[----:B------:R-:W-:Y:S01]  /*46c0*/  VIADD R21, R20, 0x8 ;  /* 0x0000000814157836 */ /* 0x000fe20000000000 */
[-C--:B------:R-:W-:Y:S01]  /*46d0*/  VIADDMNMX R31, R24, R20.reuse, RZ, !PT ;  /* 0x00000014181f7246 */ /* 0x080fe200078001ff */
[----:B------:R-:W-:Y:S01]  /*46e0*/  IMAD.MOV.U32 R234, RZ, RZ, R95 ;  /* 0x000000ffffea7224 */ /* 0x000fe200078e005f */
[----:B------:R-:W-:Y:S01]  /*46f0*/  VIADDMNMX R29, R29, R20, R238, PT ;  /* 0x000000141d1d7246 */ /* 0x000fe200038001ee */
[----:B-1----:R-:W-:Y:S05]  /*4700*/  IMAD.SHL.U32 R23, R23, 0x2, RZ ;  /* 0x0000000217177824 */ /* 0x002fea00078e00ff */
[----:B------:R-:W-:Y:S02]  /*4710*/  LOP3.LUT R22, R22, 0x6, R23, 0xf8, !PT ;  /* 0x0000000616167812 */ /* 0x000fe400078ef817 */
[----:B------:R-:W-:Y:S02]  /*4720*/  IADD3 R23, R21, UR7, R26 ;  /* 0x0000000715177c10 */ /* 0x000fe4000fffe01a */
[----:B------:R-:W-:Y:S01]  /*4730*/  VIADDMNMX R21, R24, R21, RZ, !PT ;  /* 0x0000001518157246 */ /* 0x000fe200078001ff */
[----:B------:R-:W-:Y:S01]  /*4740*/  IMAD R22, R215, 0x40, R22 ;  /* 0x00000040d7167824 */ /* 0x000fe200078e0216 */
[----:B------:R-:W-:Y:S03]  /*4750*/  VIMNMX R20, R23, R238, PT ;  /* 0x000000ee17147248 */ /* 0x000fe60003fe0100 */
[C---:B------:R-:W-:Y:S01]  /*4760*/  VIADD R28, R22.reuse, 0x1 ;  /* 0x00000001161c7836 */ /* 0x040fe20000000000 */
[C---:B------:R-:W-:Y:S01]  /*4770*/  ISETP.GE.AND P1, PT, R22.reuse, R31, PT ;  /* 0x0000001f1600720c */ /* 0x040fe20003f26270 */
[C---:B------:R-:W-:Y:S01]  /*4780*/  VIADD R27, R22.reuse, 0x8 ;  /* 0x00000008161b7836 */ /* 0x040fe20000000000 */
[C---:B------:R-:W-:Y:S01]  /*4790*/  ISETP.GE.AND P0, PT, R22.reuse, R21, PT ;  /* 0x000000151600720c */ /* 0x040fe20003f06270 */
[C---:B------:R-:W-:Y:S01]  /*47a0*/  VIADD R26, R22.reuse, 0x9 ;  /* 0x00000009161a7836 */ /* 0x040fe20000000000 */
[C---:B------:R-:W-:Y:S01]  /*47b0*/  ISETP.GE.OR P1, PT, R22.reuse, R29, !P1 ;  /* 0x0000001d1600720c */ /* 0x040fe20004f26670 */
[C---:B------:R-:W-:Y:S01]  /*47c0*/  VIADD R25, R22.reuse, 0x10 ;  /* 0x0000001016197836 */ /* 0x040fe20000000000 */
[CC--:B------:R-:W-:Y:S01]  /*47d0*/  ISETP.GE.OR P0, PT, R22.reuse, R20.reuse, !P0 ;  /* 0x000000141600720c */ /* 0x0c0fe20004706670 */
[----:B------:R-:W-:Y:S01]  /*47e0*/  VIADD R24, R22, 0x11 ;  /* 0x0000001116187836 */ /* 0x000fe20000000000 */
[----:B------:R-:W-:Y:S01]  /*47f0*/  FSEL R4, R4, -INF , !P1 ;  /* 0xff80000004047808 */ /* 0x000fe20004800000 */
[----:B------:R-:W-:Y:S01]  /*4800*/  VIADD R23, R22, 0x18 ;  /* 0x0000001816177836 */ /* 0x000fe20000000000 */
[----:B------:R-:W-:Y:S01]  /*4810*/  FSEL R6, R6, -INF , !P0 ;  /* 0xff80000006067808 */ /* 0x000fe20004000000 */
[----:B------:R-:W-:Y:S01]  /*4820*/  VIADD R22, R22, 0x19 ;  /* 0x0000001916167836 */ /* 0x000fe20000000000 */
        /* <DEDUP_REMOVED lines=42> */
.L_x_1174:
[----:B------:R-:W-:Y:S04]  /*4ad0*/  IMAD.WIDE.U32 R28, R230, -0x2daee0ad, RZ ;  /* 0xd2511f53e61c7825 */ /* 0x000fe800078e00ff */
[C---:B------:R-:W-:Y:S01]  /*4ae0*/  FMUL.FTZ R20, R233.reuse, 1.4426950216293334961 ;  /* 0x3fb8aa3be9147820 */ /* 0x040fe20000410000 */
[----:B------:R-:W-:Y:S01]  /*4af0*/  FSETP.NEU.FTZ.AND P0, PT, R233, -INF , PT ;  /* 0xff800000e900780b */ /* 0x000fe20003f1d000 */
[----:B------:R-:W-:Y:S01]  /*4b00*/  FMUL.FTZ R21, R235, 1.4426950216293334961 ;  /* 0x3fb8aa3beb157820 */ /* 0x000fe20000410000 */
[----:B------:R-:W-:Y:S01]  /*4b10*/  IMAD R26, R215, 0x2, R204 ;  /* 0x00000002d71a7824 */ /* 0x000fe200078e02cc */
[----:B------:R-:W-:Y:S01]  /*4b20*/  LEA R163, R200, UR5, 0x1 ;  /* 0x00000005c8a37c11 */ /* 0x000fe2000f8e08ff */
[----:B------:R-:W-:Y:S01]  /*4b30*/  IMAD R22, R237, 0x4, R205 ;  /* 0x00000004ed167824 */ /* 0x000fe200078e02cd */
[----:B------:R-:W-:Y:S01]  /*4b40*/  FSEL R20, R20, RZ, P0 ;  /* 0x000000ff14147208 */ /* 0x000fe20000000000 */
[----:B------:R-:W-:Y:S01]  /*4b50*/  VIADD R23, R202, 0x9e3779b9 ;  /* 0x9e3779b9ca177836 */ /* 0x000fe20000000000 */
[----:B------:R-:W-:Y:S01]  /*4b60*/  LOP3.LUT R26, R29, R203, R26, 0x96, !PT ;  /* 0x000000cb1d1a7212 */ /* 0x000fe200078e961a */
[----:B------:R-:W-:Y:S01]  /*4b70*/  IMAD.WIDE.U32 R24, R22, -0x326172a9, RZ ;  /* 0xcd9e8d5716187825 */ /* 0x000fe200078e00ff */
[----:B------:R-:W-:Y:S03]  /*4b80*/  FSETP.NEU.FTZ.AND P0, PT, R235, -INF , PT ;  /* 0xff800000eb00780b */ /* 0x000fe60003f1d000 */
[----:B------:R-:W-:Y:S01]  /*4b90*/  FFMA.FTZ R167, R8, UR8, -R20 ;  /* 0x0000000808a77c23 */ /* 0x000fe20008010814 */
[----:B------:R-:W-:Y:S01]  /*4ba0*/  IMAD.WIDE.U32 R26, R26, -0x326172a9, RZ ;  /* 0xcd9e8d571a1a7825 */ /* 0x000fe200078e00ff */
[----:B------:R-:W-:Y:S03]  /*4bb0*/  LOP3.LUT R22, R25, R231, R202, 0x96, !PT ;  /* 0x000000e719167212 */ /* 0x000fe600078e96ca */
[--C-:B------:R-:W-:Y:S01]  /*4bc0*/  FFMA.FTZ R166, R16, UR8, -R20.reuse ;  /* 0x0000000810a67c23 */ /* 0x100fe20008010814 */
[----:B------:R-:W-:Y:S01]  /*4bd0*/  FSEL R21, R21, RZ, P0 ;  /* 0x000000ff15157208 */ /* 0x000fe20000000000 */
[----:B------:R-:W-:Y:S01]  /*4be0*/  MUFU.EX2 R167, R167 ;  /* 0x000000a700a77308 */ /* 0x000fe20000000800 */
[----:B------:R-:W-:Y:S01]  /*4bf0*/  LOP3.LUT R24, R27, R24, R23, 0x96, !PT ;  /* 0x000000181b187212 */ /* 0x000fe200078e9617 */
[----:B------:R-:W-:Y:S04]  /*4c00*/  IMAD.WIDE.U32 R30, R22, -0x2daee0ad, RZ ;  /* 0xd2511f53161e7825 */ /* 0x000fe800078e00ff */
[--C-:B------:R-:W-:Y:S01]  /*4c10*/  FFMA.FTZ R170, R4, UR8, -R20.reuse ;  /* 0x0000000804aa7c23 */ /* 0x100fe20008010814 */
[--C-:B------:R-:W-:Y:S01]  /*4c20*/  FFMA.FTZ R169, R7, UR8, -R21.reuse ;  /* 0x0000000807a97c23 */ /* 0x100fe20008010815 */
[----:B------:R-:W-:Y:S02]  /*4c30*/  VIADD R23, R203, 0xbb67ae85 ;  /* 0xbb67ae85cb177836 */ /* 0x000fe40000000000 */
[----:B------:R-:W-:Y:S01]  /*4c40*/  FFMA.FTZ R172, R6, UR8, -R21 ;  /* 0x0000000806ac7c23 */ /* 0x000fe20008010815 */
[----:B------:R-:W-:Y:S01]  /*4c50*/  IMAD.WIDE.U32 R24, R24, -0x2daee0ad, RZ ;  /* 0xd2511f5318187825 */ /* 0x000fe200078e00ff */
[----:B------:R-:W-:Y:S02]  /*4c60*/  MUFU.EX2 R166, R166 ;  /* 0x000000a600a67308 */ /* 0x000fe40000000800 */
[----:B------:R-:W-:Y:S01]  /*4c70*/  LOP3.LUT R23, R31, R28, R23, 0x96, !PT ;  /* 0x0000001c1f177212 */ /* 0x000fe200078e9617 */
[----:B------:R-:W-:Y:S02]  /*4c80*/  VIADD R27, R203, 0x76cf5d0a ;  /* 0x76cf5d0acb1b7836 */ /* 0x000fe40000000000 */
[--C-:B------:R-:W-:Y:S01]  /*4c90*/  FFMA.FTZ R174, R9, UR8, -R20.reuse ;  /* 0x0000000809ae7c23 */ /* 0x100fe20008010814 */
[----:B------:R-:W-:Y:S02]  /*4ca0*/  VIADD R22, R202, 0x3c6ef372 ;  /* 0x3c6ef372ca167836 */ /* 0x000fe40000000000 */
[--C-:B------:R-:W-:Y:S01]  /*4cb0*/  FFMA.FTZ R177, R10, UR8, -R21.reuse ;  /* 0x000000080ab17c23 */ /* 0x100fe20008010815 */
[----:B------:R-:W-:Y:S01]  /*4cc0*/  FFMA.FTZ R168, R11, UR8, -R21 ;  /* 0x000000080ba87c23 */ /* 0x000fe20008010815 */
[----:B------:R-:W-:Y:S01]  /*4cd0*/  LOP3.LUT R28, R25, R30, R27, 0x96, !PT ;  /* 0x0000001e191c7212 */ /* 0x000fe200078e961b */
[----:B------:R-:W-:Y:S01]  /*4ce0*/  IMAD.WIDE.U32 R30, R23, -0x326172a9, RZ ;  /* 0xcd9e8d57171e7825 */ /* 0x000fe200078e00ff */
[----:B------:R-:W-:Y:S03]  /*4cf0*/  MUFU.EX2 R169, R169 ;  /* 0x000000a900a97308 */ /* 0x000fe60000000800 */
[----:B------:R-:W-:Y:S01]  /*4d00*/  FFMA.FTZ R171, R5, UR8, -R20 ;  /* 0x0000000805ab7c23 */ /* 0x000fe20008010814 */
[----:B------:R-:W-:Y:S01]  /*4d10*/  IMAD.WIDE.U32 R28, R28, -0x326172a9, RZ ;  /* 0xcd9e8d571c1c7825 */ /* 0x000fe200078e00ff */
[----:B------:R-:W-:Y:S03]  /*4d20*/  LOP3.LUT R22, R31, R26, R22, 0x96, !PT ;  /* 0x0000001a1f167212 */ /* 0x000fe600078e9616 */
[--C-:B------:R-:W-:Y:S01]  /*4d30*/  FFMA.FTZ R181, R12, UR8, -R20.reuse ;  /* 0x000000080cb57c23 */ /* 0x100fe20008010814 */
[----:B------:R-:W-:Y:S01]  /*4d40*/  VIADD R23, R202, 0xdaa66d2b ;  /* 0xdaa66d2bca177836 */ /* 0x000fe20000000000 */
[----:B------:R-:W-:Y:S01]  /*4d50*/  MUFU.EX2 R172, R172 ;  /* 0x000000ac00ac7308 */ /* 0x000fe20000000800 */
[----:B------:R-:W-:Y:S02]  /*4d60*/  VIADD R25, R203, 0x32370b8f ;  /* 0x32370b8fcb197836 */ /* 0x000fe40000000000 */
[--C-:B------:R-:W-:Y:S01]  /*4d70*/  FFMA.FTZ R180, R13, UR8, -R20.reuse ;  /* 0x000000080db47c23 */ /* 0x100fe20008010814 */
[----:B------:R-:W-:Y:S01]  /*4d80*/  FFMA.FTZ R175, R15, UR8, -R21 ;  /* 0x000000080faf7c23 */ /* 0x000fe20008010815 */
[----:B------:R-:W-:Y:S01]  /*4d90*/  LOP3.LUT R26, R29, R30, R23, 0x96, !PT ;  /* 0x0000001e1d1a7212 */ /* 0x000fe200078e9617 */
[----:B------:R-:W-:Y:S04]  /*4da0*/  IMAD.WIDE.U32 R30, R22, -0x2daee0ad, RZ ;  /* 0xd2511f53161e7825 */ /* 0x000fe800078e00ff */
[----:B------:R-:W-:Y:S01]  /*4db0*/  FFMA.FTZ R178, R14, UR8, -R21 ;  /* 0x000000080eb27c23 */ /* 0x000fe20008010815 */
[----:B------:R-:W-:Y:S01]  /*4dc0*/  MUFU.EX2 R170, R170 ;  /* 0x000000aa00aa7308 */ /* 0x000fe20000000800 */
[----:B------:R-:W-:Y:S01]  /*4dd0*/  IMAD.WIDE.U32 R26, R26, -0x2daee0ad, RZ ;  /* 0xd2511f531a1a7825 */ /* 0x000fe200078e00ff */
[----:B------:R-:W-:Y:S03]  /*4de0*/  LOP3.LUT R25, R31, R24, R25, 0x96, !PT ;  /* 0x000000181f197212 */ /* 0x000fe600078e9619 */
[----:B------:R-:W-:Y:S01]  /*4df0*/  FFMA.FTZ R20, R17, UR8, -R20 ;  /* 0x0000000811147c23 */ /* 0x000fe20008010814 */
[----:B------:R-:W-:Y:S02]  /*4e00*/  VIADD R23, R203, 0xed9eba14 ;  /* 0xed9eba14cb177836 */ /* 0x000fe40000000000 */
[--C-:B------:R-:W-:Y:S01]  /*4e10*/  FFMA.FTZ R173, R19, UR8, -R21.reuse ;  /* 0x0000000813ad7c23 */ /* 0x100fe20008010815 */
[----:B------:R-:W-:Y:S01]  /*4e20*/  VIADD R22, R202, 0x1715609d ;  /* 0x1715609dca167836 */ /* 0x000fe20000000000 */
[----:B------:R-:W-:Y:S01]  /*4e30*/  MUFU.EX2 R174, R174 ;  /* 0x000000ae00ae7308 */ /* 0x000fe20000000800 */
[----:B------:R-:W-:Y:S01]  /*4e40*/  FFMA.FTZ R21, R18, UR8, -R21 ;  /* 0x0000000812157c23 */ /* 0x000fe20008010815 */
[----:B------:R-:W-:Y:S01]  /*4e50*/  LOP3.LUT R24, R27, R30, R23, 0x96, !PT ;  /* 0x0000001e1b187212 */ /* 0x000fe200078e9617 */
[----:B------:R-:W-:Y:S04]  /*4e60*/  IMAD.WIDE.U32 R30, R25, -0x326172a9, RZ ;  /* 0xcd9e8d57191e7825 */ /* 0x000fe800078e00ff */
[----:B------:R-:W-:Y:S03]  /*4e70*/  VIADD R23, R202, 0x78dde6e4 ;  /* 0x78dde6e4ca177836 */ /* 0x000fe60000000000 */
[----:B------:R-:W-:Y:S01]  /*4e80*/  MUFU.EX2 R177, R177 ;  /* 0x000000b100b17308 */ /* 0x000fe20000000800 */
[----:B------:R-:W-:Y:S01]  /*4e90*/  IMAD.WIDE.U32 R24, R24, -0x326172a9, RZ ;  /* 0xcd9e8d5718187825 */ /* 0x000fe200078e00ff */
[----:B------:R-:W-:Y:S03]  /*4ea0*/  LOP3.LUT R28, R31, R28, R23, 0x96, !PT ;  /* 0x0000001c1f1c7212 */ /* 0x000fe600078e9617 */
[----:B------:R-:W-:Y:S01]  /*4eb0*/  VIADD R23, R203, 0xa9066899 ;  /* 0xa9066899cb177836 */ /* 0x000fe20000000000 */
[----:B------:R-:W-:Y:S01]  /*4ec0*/  LOP3.LUT R22, R25, R30, R22, 0x96, !PT ;  /* 0x0000001e19167212 */ /* 0x000fe200078e9616 */
[----:B------:R-:W-:Y:S03]  /*4ed0*/  VIADD R27, R202, 0xb54cda56 ;  /* 0xb54cda56ca1b7836 */ /* 0x000fe60000000000 */
[----:B------:R-:W-:Y:S01]  /*4ee0*/  MUFU.EX2 R168, R168 ;  /* 0x000000a800a87308 */ /* 0x000fe20000000800 */
[----:B------:R-:W-:Y:S04]  /*4ef0*/  IMAD.WIDE.U32 R28, R28, -0x2daee0ad, RZ ;  /* 0xd2511f531c1c7825 */ /* 0x000fe800078e00ff */
[----:B------:R-:W-:Y:S01]  /*4f00*/  IMAD.WIDE.U32 R30, R22, -0x2daee0ad, RZ ;  /* 0xd2511f53161e7825 */ /* 0x000fe200078e00ff */
[----:B------:R-:W-:Y:S04]  /*4f10*/  LOP3.LUT R23, R29, R26, R23, 0x96, !PT ;  /* 0x0000001a1d177212 */ /* 0x000fe800078e9617 */
[----:B------:R-:W-:Y:S01]  /*4f20*/  MUFU.EX2 R171, R171 ;  /* 0x000000ab00ab7308 */ /* 0x000fe20000000800 */
[----:B------:R-:W-:Y:S01]  /*4f30*/  VIADD R22, R203, 0x646e171e ;  /* 0x646e171ecb167836 */ /* 0x000fe20000000000 */
[----:B------:R-:W-:Y:S01]  /*4f40*/  SHF.R.U32.HI R26, RZ, 0x18, R30 ;  /* 0x00000018ff1a7819 */ /* 0x000fe2000001161e */
[----:B------:R-:W-:Y:S01]  /*4f50*/  IMAD.WIDE.U32 R32, R23, -0x326172a9, RZ ;  /* 0xcd9e8d5717207825 */ /* 0x000fe200078e00ff */
[----:B------:R-:W-:Y:S02]  /*4f60*/  LOP3.LUT R23, R30, 0xffff, RZ, 0xc0, !PT ;  /* 0x0000ffff1e177812 */ /* 0x000fe400078ec0ff */
[----:B------:R-:W-:Y:S01]  /*4f70*/  LOP3.LUT R22, R31, R28, R22, 0x96, !PT ;  /* 0x0000001c1f167212 */ /* 0x000fe200078e9616 */
[--C-:B------:R-:W-:Y:S01]  /*4f80*/  IMAD.IADD R162, R194, 0x1, R163.reuse ;  /* 0x00000001c2a27824 */ /* 0x100fe200078e02a3 */
[----:B------:R-:W-:Y:S02]  /*4f90*/  LOP3.LUT R28, R30, 0xff, RZ, 0xc0, !PT ;  /* 0x000000ff1e1c7812 */ /* 0x000fe400078ec0ff */
[----:B------:R-:W-:Y:S01]  /*4fa0*/  MUFU.EX2 R181, R181 ;  /* 0x000000b500b57308 */ /* 0x000fe20000000800 */
[----:B------:R-:W-:Y:S01]  /*4fb0*/  SHF.R.U32.HI R25, RZ, 0x10, R30 ;  /* 0x00000010ff197819 */ /* 0x000fe2000001161e */
[C---:B------:R-:W-:Y:S01]  /*4fc0*/  IMAD.IADD R161, R193.reuse, 0x1, R163 ;  /* 0x00000001c1a17824 */ /* 0x040fe200078e02a3 */
[----:B------:R-:W-:Y:S01]  /*4fd0*/  LOP3.LUT R30, R32, 0xff, RZ, 0xc0, !PT ;  /* 0x000000ff201e7812 */ /* 0x000fe200078ec0ff */
[----:B------:R-:W-:Y:S01]  /*4fe0*/  IMAD.IADD R160, R193, 0x1, R162 ;  /* 0x00000001c1a07824 */ /* 0x000fe200078e02a2 */
[----:B------:R-:W-:Y:S02]  /*4ff0*/  ISETP.LE.U32.AND P0, PT, R26, UR9, PT ;  /* 0x000000091a007c0c */ /* 0x000fe4000bf03070 */
[----:B------:R-:W-:Y:S03]  /*5000*/  ISETP.LE.U32.AND P6, PT, R30, UR9, PT ;  /* 0x000000091e007c0c */ /* 0x000fe6000bfc3070 */
[----:B------:R-:W-:Y:S01]  /*5010*/  MUFU.EX2 R175, R175 ;  /* 0x000000af00af7308 */ /* 0x000fe20000000800 */
[----:B------:R-:W-:Y:S02]  /*5020*/  SHF.R.U32.HI R26, RZ, 0x18, R22 ;  /* 0x00000018ff1a7819 */ /* 0x000fe40000011616 */
[----:B------:R-:W-:Y:S02]  /*5030*/  LOP3.LUT R27, R33, R24, R27, 0x96, !PT ;  /* 0x00000018211b7212 */ /* 0x000fe400078e961b */
[--C-:B------:R-:W-:Y:S02]  /*5040*/  SHF.R.U32.HI R29, RZ, 0x18, R32.reuse ;  /* 0x00000018ff1d7819 */ /* 0x100fe40000011620 */
[----:B------:R-:W-:Y:S03]  /*5050*/  ISETP.LE.U32.AND P2, PT, R28, UR9, PT ;  /* 0x000000091c007c0c */ /* 0x000fe6000bf43070 */
[----:B------:R-:W-:Y:S01]  /*5060*/  MUFU.EX2 R180, R180 ;  /* 0x000000b400b47308 */ /* 0x000fe20000000800 */
[----:B------:R-:W-:Y:S02]  /*5070*/  ISETP.LE.U32.AND P3, PT, R26, UR9, PT ;  /* 0x000000091a007c0c */ /* 0x000fe4000bf63070 */
[--C-:B------:R-:W-:Y:S02]  /*5080*/  SHF.R.U32.HI R26, RZ, 0x10, R27.reuse ;  /* 0x00000010ff1a7819 */ /* 0x100fe4000001161b */
[----:B------:R-:W-:Y:S02]  /*5090*/  ISETP.LE.U32.AND P1, PT, R29, UR9, PT ;  /* 0x000000091d007c0c */ /* 0x000fe4000bf23070 */
[----:B------:R-:W-:Y:S03]  /*50a0*/  SHF.R.U32.HI R29, RZ, 0x18, R27 ;  /* 0x00000018ff1d7819 */ /* 0x000fe6000001161b */
[----:B------:R-:W-:Y:S01]  /*50b0*/  MUFU.EX2 R178, R178 ;  /* 0x000000b200b27308 */ /* 0x000fe20000000800 */
[----:B------:R-:W-:Y:S02]  /*50c0*/  LOP3.LUT R26, R26, 0xff, RZ, 0xc0, !PT ;  /* 0x000000ff1a1a7812 */ /* 0x000fe400078ec0ff */
[----:B------:R-:W-:Y:S02]  /*50d0*/  ISETP.LE.U32.AND P4, PT, R29, UR9, PT ;  /* 0x000000091d007c0c */ /* 0x000fe4000bf83070 */
[C---:B------:R-:W-:Y:S02]  /*50e0*/  LOP3.LUT R29, R27.reuse, 0xff, RZ, 0xc0, !PT ;  /* 0x000000ff1b1d7812 */ /* 0x040fe400078ec0ff */
[----:B------:R-:W-:Y:S03]  /*50f0*/  LOP3.LUT R28, R32, 0xffff, RZ, 0xc0, !PT ;  /* 0x0000ffff201c7812 */ /* 0x000fe600078ec0ff */
[----:B------:R-:W-:Y:S01]  /*5100*/  MUFU.EX2 R179, R20 ;  /* 0x0000001400b37308 */ /* 0x000fe20000000800 */
[----:B------:R-:W-:Y:S02]  /*5110*/  SHF.R.U32.HI R24, RZ, 0x10, R32 ;  /* 0x00000010ff187819 */ /* 0x000fe40000011620 */
[----:B------:R-:W-:Y:S02]  /*5120*/  SHF.R.U32.HI R28, RZ, 0x8, R28 ;  /* 0x00000008ff1c7819 */ /* 0x000fe4000001161c */
[----:B------:R-:W-:Y:S02]  /*5130*/  LOP3.LUT R27, R27, 0xffff, RZ, 0xc0, !PT ;  /* 0x0000ffff1b1b7812 */ /* 0x000fe400078ec0ff */
[----:B------:R-:W-:Y:S03]  /*5140*/  LOP3.LUT R28, R28, 0xffff, RZ, 0xc0, !PT ;  /* 0x0000ffff1c1c7812 */ /* 0x000fe600078ec0ff */
[----:B------:R-:W-:Y:S01]  /*5150*/  MUFU.EX2 R176, R21 ;  /* 0x0000001500b07308 */ /* 0x000fe20000000800 */
[----:B------:R-:W-:Y:S02]  /*5160*/  SHF.R.U32.HI R27, RZ, 0x8, R27 ;  /* 0x00000008ff1b7819 */ /* 0x000fe4000001161b */
[----:B------:R-:W-:Y:S02]  /*5170*/  LOP3.LUT R24, R24, 0xff, RZ, 0xc0, !PT ;  /* 0x000000ff18187812 */ /* 0x000fe400078ec0ff */
[----:B------:R-:W-:Y:S02]  /*5180*/  LOP3.LUT R27, R27, 0xffff, RZ, 0xc0, !PT ;  /* 0x0000ffff1b1b7812 */ /* 0x000fe400078ec0ff */
[----:B------:R-:W-:Y:S03]  /*5190*/  LOP3.LUT R30, R22, 0xff, RZ, 0xc0, !PT ;  /* 0x000000ff161e7812 */ /* 0x000fe600078ec0ff */
[----:B------:R-:W1:Y:S01]  /*51a0*/  MUFU.EX2 R173, R173 ;  /* 0x000000ad00ad7308 */ /* 0x000e620000000800 */
[----:B------:R-:W-:Y:S02]  /*51b0*/  SHF.R.U32.HI R23, RZ, 0x8, R23 ;  /* 0x00000008ff177819 */ /* 0x000fe40000011617 */
[----:B------:R-:W-:Y:S02]  /*51c0*/  ISETP.LE.U32.AND P5, PT, R30, UR9, PT ;  /* 0x000000091e007c0c */ /* 0x000fe4000bfa3070 */
[----:B------:R-:W-:Y:S02]  /*51d0*/  LOP3.LUT R25, R25, 0xff, RZ, 0xc0, !PT ;  /* 0x000000ff19197812 */ /* 0x000fe400078ec0ff */
[----:B------:R-:W-:Y:S01]  /*51e0*/  LOP3.LUT R23, R23, 0xffff, RZ, 0xc0, !PT ;  /* 0x0000ffff17177812 */ /* 0x000fe200078ec0ff */
[----:B-1----:R-:W-:Y:S01]  /*51f0*/  @!P0 FADD.FTZ R173, -R173, -RZ ;  /* 0x800000ffadad8221 */ /* 0x002fe20000010100 */
[----:B------:R-:W-:Y:S01]  /*5200*/  @!P6 FADD.FTZ R167, -R167, -RZ ;  /* 0x800000ffa7a7e221 */ /* 0x000fe20000010100 */
[----:B------:R-:W-:Y:S01]  /*5210*/  ISETP.LE.U32.AND P6, PT, R26, UR9, PT ;  /* 0x000000091a007c0c */ /* 0x000fe2000bfc3070 */
[----:B------:R-:W-:Y:S01]  /*5220*/  @!P2 FADD.FTZ R166, -R166, -RZ ;  /* 0x800000ffa6a6a221 */ /* 0x000fe20000010100 */
[----:B------:R-:W-:Y:S01]  /*5230*/  ISETP.LE.U32.AND P2, PT, R29, UR9, PT ;  /* 0x000000091d007c0c */ /* 0x000fe2000bf43070 */
[----:B------:R-:W-:Y:S01]  /*5240*/  @!P4 FADD.FTZ R169, -R169, -RZ ;  /* 0x800000ffa9a9c221 */ /* 0x000fe20000010100 */
[----:B------:R-:W-:Y:S01]  /*5250*/  ISETP.LE.U32.AND P4, PT, R28, UR9, PT ;  /* 0x000000091c007c0c */ /* 0x000fe2000bf83070 */
[----:B------:R-:W-:Y:S01]  /*5260*/  @!P1 FADD.FTZ R168, -R168, -RZ ;  /* 0x800000ffa8a89221 */ /* 0x000fe20000010100 */
[----:B------:R-:W-:Y:S01]  /*5270*/  ISETP.LE.U32.AND P1, PT, R25, UR9, PT ;  /* 0x0000000919007c0c */ /* 0x000fe2000bf23070 */
[----:B------:R-:W-:Y:S01]  /*5280*/  @!P5 FADD.FTZ R181, -R181, -RZ ;  /* 0x800000ffb5b5d221 */ /* 0x000fe20000010100 */
[----:B------:R-:W-:Y:S01]  /*5290*/  @!P3 FADD.FTZ R175, -R175, -RZ ;  /* 0x800000ffafafb221 */ /* 0x000fe20000010100 */
[----:B------:R-:W-:Y:S04]  /*52a0*/  FSETP.GE.FTZ.AND P0, PT, R169, RZ, PT ;  /* 0x000000ffa900720b */ /* 0x000fe80003f16000 */
[----:B------:R-:W-:Y:S01]  /*52b0*/  @!P6 FADD.FTZ R172, -R172, -RZ ;  /* 0x800000ffacace221 */ /* 0x000fe20000010100 */
[----:B------:R-:W-:Y:S01]  /*52c0*/  ISETP.LE.U32.AND P6, PT, R24, UR9, PT ;  /* 0x0000000918007c0c */ /* 0x000fe2000bfc3070 */
[----:B------:R-:W-:Y:S01]  /*52d0*/  @!P2 FADD.FTZ R170, -R170, -RZ ;  /* 0x800000ffaaaaa221 */ /* 0x000fe20000010100 */
[----:B------:R-:W-:Y:S01]  /*52e0*/  SHF.R.U32.HI R24, RZ, 0x10, R22 ;  /* 0x00000010ff187819 */ /* 0x000fe20000011616 */
[----:B------:R-:W-:Y:S01]  /*52f0*/  @!P4 FADD.FTZ R174, -R174, -RZ ;  /* 0x800000ffaeaec221 */ /* 0x000fe20000010100 */
[----:B------:R-:W-:Y:S01]  /*5300*/  LOP3.LUT R22, R22, 0xffff, RZ, 0xc0, !PT ;  /* 0x0000ffff16167812 */ /* 0x000fe200078ec0ff */
[----:B------:R-:W-:Y:S01]  /*5310*/  @!P1 FADD.FTZ R176, -R176, -RZ ;  /* 0x800000ffb0b09221 */ /* 0x000fe20000010100 */
[----:B------:R-:W-:Y:S02]  /*5320*/  ISETP.LE.U32.AND P2, PT, R27, UR9, PT ;  /* 0x000000091b007c0c */ /* 0x000fe4000bf43070 */
[----:B------:R-:W-:Y:S02]  /*5330*/  SHF.R.U32.HI R22, RZ, 0x8, R22 ;  /* 0x00000008ff167819 */ /* 0x000fe40000011616 */
[----:B------:R-:W-:Y:S02]  /*5340*/  LOP3.LUT R24, R24, 0xff, RZ, 0xc0, !PT ;  /* 0x000000ff18187812 */ /* 0x000fe400078ec0ff */
[----:B------:R-:W-:Y:S01]  /*5350*/  LOP3.LUT R22, R22, 0xffff, RZ, 0xc0, !PT ;  /* 0x0000ffff16167812 */ /* 0x000fe200078ec0ff */
[----:B------:R-:W-:Y:S01]  /*5360*/  @!P6 FADD.FTZ R177, -R177, -RZ ;  /* 0x800000ffb1b1e221 */ /* 0x000fe20000010100 */
[----:B------:R-:W-:Y:S02]  /*5370*/  ISETP.LE.U32.AND P4, PT, R24, UR9, PT ;  /* 0x0000000918007c0c */ /* 0x000fe4000bf83070 */
[----:B------:R-:W-:Y:S02]  /*5380*/  ISETP.LE.U32.AND P6, PT, R22, UR9, PT ;  /* 0x0000000916007c0c */ /* 0x000fe4000bfc3070 */
[----:B------:R-:W-:Y:S01]  /*5390*/  F2FP.RELU.BF16.F32.PACK_AB R20, R174, R167 ;  /* 0x000000a7ae14723e */ /* 0x000fe200000018ff */
[----:B------:R-:W-:Y:S01]  /*53a0*/  @!P2 FADD.FTZ R171, -R171, -RZ ;  /* 0x800000ffababa221 */ /* 0x000fe20000010100 */
[----:B------:R-:W-:Y:S02]  /*53b0*/  ISETP.LE.U32.AND P2, PT, R23, UR9, PT ;  /* 0x0000000917007c0c */ /* 0x000fe4000bf43070 */
[----:B------:R-:W-:Y:S02]  /*53c0*/  F2FP.RELU.BF16.F32.PACK_AB R23, R169, R172 ;  /* 0x000000aca917723e */ /* 0x000fe400000018ff */
[----:B------:R-:W-:Y:S02]  /*53d0*/  F2FP.RELU.BF16.F32.PACK_AB R25, R171, R170 ;  /* 0x000000aaab19723e */ /* 0x000fe400000018ff */
[----:B------:R-:W-:Y:S01]  /*53e0*/  F2FP.RELU.BF16.F32.PACK_AB R22, R168, R177 ;  /* 0x000000b1a816723e */ /* 0x000fe200000018ff */
[----:B------:R-:W-:Y:S01]  /*53f0*/  STS [R220+0x20400], R23 ;  /* 0x02040017dc007388 */ /* 0x000fe20000000800 */
[----:B------:R-:W-:Y:S01]  /*5400*/  @!P4 FADD.FTZ R178, -R178, -RZ ;  /* 0x800000ffb2b2c221 */ /* 0x000fe20000010100 */
[----:B------:R-:W-:Y:S01]  /*5410*/  @!P6 FADD.FTZ R180, -R180, -RZ ;  /* 0x800000ffb4b4e221 */ /* 0x000fe20000010100 */
[----:B------:R-:W-:Y:S01]  /*5420*/  F2FP.RELU.BF16.F32.PACK_AB R29, R173, R176 ;  /* 0x000000b0ad1d723e */ /* 0x000fe200000018ff */
[----:B------:R-:W-:Y:S01]  /*5430*/  STS [R220+0x20000], R25 ;  /* 0x02000019dc007388 */ /* 0x000fe20000000800 */
[----:B------:R-:W-:Y:S01]  /*5440*/  FSETP.GE.FTZ.AND P3, PT, R170, RZ, PT ;  /* 0x000000ffaa00720b */ /* 0x000fe20003f76000 */
[----:B------:R-:W-:Y:S01]  /*5450*/  @!P2 FADD.FTZ R179, -R179, -RZ ;  /* 0x800000ffb3b3a221 */ /* 0x000fe20000010100 */
[----:B------:R-:W-:Y:S01]  /*5460*/  F2FP.RELU.BF16.F32.PACK_AB R26, R180, R181 ;  /* 0x000000b5b41a723e */ /* 0x000fe200000018ff */
[----:B------:R-:W-:Y:S01]  /*5470*/  STS [R221+0x20000], R20 ;  /* 0x02000014dd007388 */ /* 0x000fe20000000800 */
[----:B------:R-:W-:Y:S02]  /*5480*/  F2FP.RELU.BF16.F32.PACK_AB R24, R175, R178 ;  /* 0x000000b2af18723e */ /* 0x000fe400000018ff */
[----:B------:R-:W-:Y:S01]  /*5490*/  F2FP.RELU.BF16.F32.PACK_AB R31, R179, R166 ;  /* 0x000000a6b31f723e */ /* 0x000fe200000018ff */
[----:B------:R-:W-:Y:S01]  /*54a0*/  STS [R221+0x20400], R22 ;  /* 0x02040016dd007388 */ /* 0x000fe20000000800 */
[----:B------:R-:W-:Y:S02]  /*54b0*/  FSETP.GE.FTZ.AND P1, PT, R172, RZ, PT ;  /* 0x000000ffac00720b */ /* 0x000fe40003f36000 */
[----:B------:R-:W-:Y:S01]  /*54c0*/  FSETP.GE.FTZ.AND P2, PT, R171, RZ, PT ;  /* 0x000000ffab00720b */ /* 0x000fe20003f56000 */
[----:B------:R-:W-:Y:S01]  /*54d0*/  STS [R219+0x20000], R26 ;  /* 0x0200001adb007388 */ /* 0x000fe20000000800 */
[----:B------:R-:W-:Y:S03]  /*54e0*/  ISETP.GT.AND P6, PT, R237, R224, PT ;  /* 0x000000e0ed00720c */ /* 0x000fe60003fc4270 */
[----:B------:R-:W-:Y:S04]  /*54f0*/  STS [R219+0x20400], R24 ;  /* 0x02040018db007388 */ /* 0x000fe80000000800 */
[----:B------:R-:W-:Y:S04]  /*5500*/  STS [R226+0x20000], R31 ;  /* 0x0200001fe2007388 */ /* 0x000fe80000000800 */
[----:B------:R-:W-:Y:S04]  /*5510*/  STS [R226+0x20400], R29 ;  /* 0x0204001de2007388 */ /* 0x000fe80000000800 */
[----:B------:R-:W-:Y:S08]  /*5520*/  LDSM.16.M88.4 R84, [R163+0xc000] ;  /* 0x00c00000a354783b */ /* 0x000ff00000000200 */
[----:B------:R-:W1:Y:S08]  /*5530*/  LDSM.16.M88.4 R88, [R189+0x18000] ;  /* 0x01800000bd58783b */ /* 0x000e700000000200 */
[----:B------:R-:W2:Y:S08]  /*5540*/  LDSM.16.M88.4 R92, [R189+0x18800] ;  /* 0x01880000bd5c783b */ /* 0x000eb00000000200 */
[----:B------:R-:W-:Y:S08]  /*5550*/  LDSM.16.M88.4 R96, [R162+0xc000] ;  /* 0x00c00000a260783b */ /* 0x000ff00000000200 */
[----:B------:R-:W3:Y:S08]  /*5560*/  LDSM.16.M88.4 R148, [R188+0x18000] ;  /* 0x01800000bc94783b */ /* 0x000ef00000000200 */
[----:B------:R-:W-:Y:S01]  /*5570*/  LDSM.16.M88.4 R152, [R161+0xc000] ;  /* 0x00c00000a198783b */ /* 0x000fe20000000200 */
[C---:B-1----:R-:W-:Y:S07]  /*5580*/  HMMA.16816.F32.BF16 R20, R84.reuse, R88, RZ ;  /* 0x000000585414723c */ /* 0x042fee00000418ff */
[----:B------:R-:W-:Y:S01]  /*5590*/  LDSM.16.M88.4 R156, [R3+0x18000] ;  /* 0x01800000039c783b */ /* 0x000fe20000000200 */
[C---:B------:R-:W-:Y:S07]  /*55a0*/  HMMA.16816.F32.BF16 R24, R84.reuse, R90, RZ ;  /* 0x0000005a5418723c */ /* 0x040fee00000418ff */
[----:B------:R-:W1:Y:S01]  /*55b0*/  LDSM.16.M88.4 R88, [R188+0x18800] ;  /* 0x01880000bc58783b */ /* 0x000e620000000200 */
[C---:B--2---:R-:W-:Y:S06]  /*55c0*/  HMMA.16816.F32.BF16 R28, R84.reuse, R92, RZ ;  /* 0x0000005c541c723c */ /* 0x044fec00000418ff */
[----:B------:R-:W-:Y:S01]  /*55d0*/  HMMA.16816.F32.BF16 R32, R84, R94, RZ ;  /* 0x0000005e5420723c */ /* 0x000fe200000418ff */
[----:B------:R-:W2:Y:S05]  /*55e0*/  LDSM.16.M88.4 R84, [R3+0x18800] ;  /* 0x018800000354783b */ /* 0x000eaa0000000200 */
[C---:B---3--:R-:W-:Y:S03]  /*55f0*/  HMMA.16816.F32.BF16 R20, R96.reuse, R148, R20 ;  /* 0x000000946014723c */ /* 0x048fe60000041814 */
[----:B------:R-:W-:Y:S03]  /*5600*/  LDSM.16.M88.4 R92, [R160+0xc000] ;  /* 0x00c00000a05c783b */ /* 0x000fe60000000200 */
[C---:B------:R-:W-:Y:S05]  /*5610*/  HMMA.16816.F32.BF16 R24, R96.reuse, R150, R24 ;  /* 0x000000966018723c */ /* 0x040fea0000041818 */
[----:B------:R-:W3:Y:S01]  /*5620*/  LDSM.16.M88.4 R148, [R2+0x18000] ;  /* 0x018000000294783b */ /* 0x000ee20000000200 */
[C---:B-1----:R-:W-:Y:S06]  /*5630*/  HMMA.16816.F32.BF16 R28, R96.reuse, R88, R28 ;  /* 0x00000058601c723c */ /* 0x042fec000004181c */
[----:B------:R-:W-:Y:S01]  /*5640*/  HMMA.16816.F32.BF16 R32, R96, R90, R32 ;  /* 0x0000005a6020723c */ /* 0x000fe20000041820 */
[----:B------:R-:W1:Y:S05]  /*5650*/  LDSM.16.M88.4 R88, [R2+0x18800] ;  /* 0x018800000258783b */ /* 0x000e6a0000000200 */
[C---:B------:R-:W-:Y:S03]  /*5660*/  HMMA.16816.F32.BF16 R20, R152.reuse, R156, R20 ;  /* 0x0000009c9814723c */ /* 0x040fe60000041814 */
[----:B------:R-:W-:Y:S03]  /*5670*/  LDSM.16.M88.4 R96, [R163+0xe000] ;  /* 0x00e00000a360783b */ /* 0x000fe60000000200 */
[C---:B------:R-:W-:Y:S05]  /*5680*/  HMMA.16816.F32.BF16 R24, R152.reuse, R158, R24 ;  /* 0x0000009e9818723c */ /* 0x040fea0000041818 */
[----:B------:R-:W4:Y:S01]  /*5690*/  LDSM.16.M88.4 R156, [R189+0x1a000] ;  /* 0x01a00000bd9c783b */ /* 0x000f220000000200 */
[C---:B--2---:R-:W-:Y:S06]  /*56a0*/  HMMA.16816.F32.BF16 R28, R152.reuse, R84, R28 ;  /* 0x00000054981c723c */ /* 0x044fec000004181c */
[----:B------:R-:W-:Y:S01]  /*56b0*/  HMMA.16816.F32.BF16 R32, R152, R86, R32 ;  /* 0x000000569820723c */ /* 0x000fe20000041820 */
        /* <DEDUP_REMOVED lines=8> */
[C---:B----4-:R-:W-:Y:S03]  /*5740*/  HMMA.16816.F32.BF16 R20, R96.reuse, R156, R20 ;  /* 0x0000009c6014723c */ /* 0x050fe60000041814 */
        /* <DEDUP_REMOVED lines=41> */
[C---:B----4-:R-:W-:Y:S06]  /*59e0*/  HMMA.16816.F32.BF16 R20, R96.reuse, R156, R20 ;  /* 0x0000009c6014723c */ /* 0x050fec0000041814 */
[C---:B------:R-:W-:Y:S06]  /*59f0*/  HMMA.16816.F32.BF16 R24, R96.reuse, R158, R24 ;  /* 0x0000009e6018723c */ /* 0x040fec0000041818 */
[C---:B--2---:R-:W-:Y:S06]  /*5a00*/  HMMA.16816.F32.BF16 R28, R96.reuse, R84, R28 ;  /* 0x00000054601c723c */ /* 0x044fec000004181c */
[----:B------:R-:W-:Y:S06]  /*5a10*/  HMMA.16816.F32.BF16 R32, R96, R86, R32 ;  /* 0x000000566020723c */ /* 0x000fec0000041820 */
[C---:B---3--:R-:W-:Y:S06]  /*5a20*/  HMMA.16816.F32.BF16 R20, R148.reuse, R152, R20 ;  /* 0x000000989414723c */ /* 0x048fec0000041814 */
[C---:B------:R-:W-:Y:S06]  /*5a30*/  HMMA.16816.F32.BF16 R24, R148.reuse, R154, R24 ;  /* 0x0000009a9418723c */ /* 0x040fec0000041818 */
[C---:B-1----:R-:W-:Y:S06]  /*5a40*/  HMMA.16816.F32.BF16 R28, R148.reuse, R88, R28 ;  /* 0x00000058941c723c */ /* 0x042fec000004181c */
[----:B------:R-:W-:Y:S06]  /*5a50*/  HMMA.16816.F32.BF16 R32, R148, R90, R32 ;  /* 0x0000005a9420723c */ /* 0x000fec0000041820 */
[C---:B-----5:R-:W-:Y:S01]  /*5a60*/  FADD.FTZ R20, -R165.reuse, R20 ;  /* 0x00000014a5147221 */ /* 0x060fe20000010100 */
[----:B------:R-:W-:Y:S01]  /*5a70*/  FADD.FTZ R23, -R164, R23 ;  /* 0x00000017a4177221 */ /* 0x000fe20000010100 */
[----:B------:R-:W-:Y:S03]  /*5a80*/  FADD.FTZ R96, -R165, R21 ;  /* 0x00000015a5607221 */ /* 0x000fe60000010100 */
[-C--:B------:R-:W-:Y:S01]  /*5a90*/  FSEL R97, R20, R165.reuse, P3 ;  /* 0x000000a514617208 */ /* 0x080fe20001800000 */
[C---:B------:R-:W-:Y:S01]  /*5aa0*/  FADD.FTZ R21, -R164.reuse, R22 ;  /* 0x00000016a4157221 */ /* 0x040fe20000010100 */
[-C--:B------:R-:W-:Y:S01]  /*5ab0*/  FSEL R20, R23, R164.reuse, P0 ;  /* 0x000000a417147208 */ /* 0x080fe20000000000 */
[----:B------:R-:W-:Y:S01]  /*5ac0*/  FADD.FTZ R27, -R164, R27 ;  /* 0x0000001ba41b7221 */ /* 0x000fe20000010100 */
[----:B------:R-:W-:Y:S01]  /*5ad0*/  FSETP.GE.FTZ.AND P0, PT, R168, RZ, PT ;  /* 0x000000ffa800720b */ /* 0x000fe20003f16000 */
[----:B------:R-:W-:Y:S01]  /*5ae0*/  FADD.FTZ R22, -R165, R25 ;  /* 0x00000019a5167221 */ /* 0x000fe20000010100 */
[-C--:B------:R-:W-:Y:S01]  /*5af0*/  FSEL R21, R21, R164.reuse, P1 ;  /* 0x000000a415157208 */ /* 0x080fe20000800000 */
[----:B------:R-:W-:Y:S01]  /*5b00*/  FADD.FTZ R28, -R165, R28 ;  /* 0x0000001ca51c7221 */ /* 0x000fe20000010100 */
[----:B------:R-:W-:Y:S01]  /*5b10*/  FSEL R96, R96, R165, P2 ;  /* 0x000000a560607208 */ /* 0x000fe20001000000 */
[----:B------:R-:W-:Y:S01]  /*5b20*/  FADD.FTZ R25, -R164, R26 ;  /* 0x0000001aa4197221 */ /* 0x000fe20000010100 */
[----:B------:R-:W-:Y:S01]  /*5b30*/  FSEL R27, R27, R164, P0 ;  /* 0x000000a41b1b7208 */ /* 0x000fe20000000000 */
[----:B------:R-:W-:Y:S01]  /*5b40*/  FMUL.FTZ R21, R172, R21 ;  /* 0x00000015ac157220 */ /* 0x000fe20000410000 */
[----:B------:R-:W-:Y:S01]  /*5b50*/  FSETP.GE.FTZ.AND P2, PT, R174, RZ, PT ;  /* 0x000000ffae00720b */ /* 0x000fe20003f56000 */
[----:B------:R-:W-:Y:S01]  /*5b60*/  FMUL.FTZ R20, R169, R20 ;  /* 0x00000014a9147220 */ /* 0x000fe20000410000 */
[----:B------:R-:W-:Y:S01]  /*5b70*/  FSETP.GE.FTZ.AND P0, PT, R181, RZ, PT ;  /* 0x000000ffb500720b */ /* 0x000fe20003f16000 */
[C---:B------:R-:W-:Y:S01]  /*5b80*/  FADD.FTZ R26, -R165.reuse, R29 ;  /* 0x0000001da51a7221 */ /* 0x040fe20000010100 */
[-C--:B------:R-:W-:Y:S01]  /*5b90*/  FSEL R23, R22, R165.reuse, P2 ;  /* 0x000000a516177208 */ /* 0x080fe20001000000 */
[----:B------:R-:W-:Y:S01]  /*5ba0*/  FADD.FTZ R31, -R164, R31 ;  /* 0x0000001fa41f7221 */ /* 0x000fe20000010100 */
[----:B------:R-:W-:Y:S01]  /*5bb0*/  FSEL R28, R28, R165, P0 ;  /* 0x000000a51c1c7208 */ /* 0x000fe20000000000 */
[----:B------:R-:W-:Y:S01]  /*5bc0*/  FADD.FTZ R24, -R165, R24 ;  /* 0x00000018a5187221 */ /* 0x000fe20000010100 */
[----:B------:R-:W-:Y:S01]  /*5bd0*/  FSETP.GE.FTZ.AND P2, PT, R180, RZ, PT ;  /* 0x000000ffb400720b */ /* 0x000fe20003f56000 */
[----:B------:R-:W-:Y:S01]  /*5be0*/  FMUL.FTZ R23, R174, R23 ;  /* 0x00000017ae177220 */ /* 0x000fe20000410000 */
[----:B------:R-:W-:Y:S01]  /*5bf0*/  FSETP.GE.FTZ.AND P0, PT, R175, RZ, PT ;  /* 0x000000ffaf00720b */ /* 0x000fe20003f16000 */
[----:B------:R-:W-:Y:S01]  /*5c00*/  FADD.FTZ R32, -R165, R32 ;  /* 0x00000020a5207221 */ /* 0x000fe20000010100 */
[----:B------:R-:W-:Y:S01]  /*5c10*/  FSETP.GE.FTZ.AND P1, PT, R177, RZ, PT ;  /* 0x000000ffb100720b */ /* 0x000fe20003f36000 */
[----:B------:R-:W-:Y:S01]  /*5c20*/  FMUL.FTZ R97, R170, R97 ;  /* 0x00000061aa617220 */ /* 0x000fe20000410000 */
[----:B------:R-:W-:Y:S01]  /*5c30*/  FSETP.GE.FTZ.AND P3, PT, R167, RZ, PT ;  /* 0x000000ffa700720b */ /* 0x000fe20003f76000 */
[----:B------:R-:W-:Y:S01]  /*5c40*/  FMUL.FTZ R96, R171, R96 ;  /* 0x00000060ab607220 */ /* 0x000fe20000410000 */
[----:B------:R-:W-:Y:S01]  /*5c50*/  F2FP.BF16.F32.PACK_AB R21, R20, R21 ;  /* 0x000000151415723e */ /* 0x000fe200000010ff */
[----:B------:R-:W-:Y:S01]  /*5c60*/  FMUL.FTZ R27, R168, R27 ;  /* 0x0000001ba81b7220 */ /* 0x000fe20000410000 */
[-C--:B------:R-:W-:Y:S01]  /*5c70*/  FSEL R29, R26, R165.reuse, P2 ;  /* 0x000000a51a1d7208 */ /* 0x080fe20001000000 */
[----:B------:R-:W-:Y:S01]  /*5c80*/  FMUL.FTZ R28, R181, R28 ;  /* 0x0000001cb51c7220 */ /* 0x000fe20000410000 */
[-C--:B------:R-:W-:Y:S01]  /*5c90*/  FSEL R20, R31, R164.reuse, P0 ;  /* 0x000000a41f147208 */ /* 0x080fe20000000000 */
[C---:B------:R-:W-:Y:S01]  /*5ca0*/  FADD.FTZ R31, -R164.reuse, R34 ;  /* 0x00000022a41f7221 */ /* 0x040fe20000010100 */
[----:B------:R-:W-:Y:S01]  /*5cb0*/  FSEL R22, R25, R164, P1 ;  /* 0x000000a419167208 */ /* 0x000fe20000800000 */
[----:B------:R-:W-:Y:S01]  /*5cc0*/  FADD.FTZ R25, -R164, R30 ;  /* 0x0000001ea4197221 */ /* 0x000fe20000010100 */
        /* <DEDUP_REMOVED lines=9> */
[----:B------:R-:W-:Y:S02]  /*5d60*/  FSEL R25, R25, R164, P1 ;  /* 0x000000a419197208 */ /* 0x000fe40000800000 */
[----:B------:R-:W-:Y:S02]  /*5d70*/  FSETP.GE.FTZ.AND P1, PT, R176, RZ, PT ;  /* 0x000000ffb000720b */ /* 0x000fe40003f36000 */
[----:B------:R-:W-:Y:S01]  /*5d80*/  F2FP.BF16.F32.PACK_AB R24, R23, R24 ;  /* 0x000000181718723e */ /* 0x000fe200000010ff */
[----:B------:R-:W-:Y:S01]  /*5d90*/  FMUL.FTZ R25, R178, R25 ;  /* 0x00000019b2197220 */ /* 0x000fe20000410000 */
[----:B------:R-:W-:Y:S01]  /*5da0*/  FSEL R23, R32, R165, P3 ;  /* 0x000000a520177208 */ /* 0x000fe20001800000 */
[----:B------:R-:W-:Y:S01]  /*5db0*/  @P2 FADD.FTZ R165, -R165, R33 ;  /* 0x00000021a5a52221 */ /* 0x000fe20000010100 */
[----:B------:R-:W-:Y:S01]  /*5dc0*/  FSEL R31, R31, R164, P1 ;  /* 0x000000a41f1f7208 */ /* 0x000fe20000800000 */
[----:B------:R-:W-:Y:S01]  /*5dd0*/  @P0 FADD.FTZ R164, -R164, R35 ;  /* 0x00000023a4a40221 */ /* 0x000fe20000010100 */
        /* <DEDUP_REMOVED lines=84> */
.L_x_1175:
[----:B------:R-:W-:Y:S01]  /*6320*/  STS [R220+0x1e000], R97 ;  /* 0x01e00061dc007388 */ /* 0x000fe20000000800 */
[----:B------:R-:W-:Y:S01]  /*6330*/  F2FP.BF16.F32.PACK_AB R85, R20, R23 ;  /* 0x000000171455723e */ /* 0x000fe200000010ff */
[----:B------:R-:W2:Y:S01]  /*6340*/  LDC R241, c[0x0][0x270] ;  /* 0x00009c00fff17b82 */ /* 0x000ea20000000800 */
[----:B------:R-:W-:Y:S01]  /*6350*/  F2FP.BF16.F32.PACK_AB R89, R164, R31 ;  /* 0x0000001fa459723e */ /* 0x000fe200000010ff */
[----:B------:R-:W-:Y:S01]  /*6360*/  STS [R220+0x1e400], R21 ;  /* 0x01e40015dc007388 */ /* 0x000fe20000000800 */
[----:B------:R-:W-:Y:S03]  /*6370*/  LEA R201, R199, UR5, 0x1 ;  /* 0x00000005c7c97c11 */ /* 0x000fe6000f8e08ff */
        /* <DEDUP_REMOVED lines=133> */
.L_x_1176:
        /* <DEDUP_REMOVED lines=15> */
[----:B------:R-:W-:Y:S03]  /*6cc0*/  LDSM.16.M88.4 R184, [R191+0x1000] ;  /* 0x00100000bfb8783b */ /* 0x000fe60000000200 */
        /* <DEDUP_REMOVED lines=24> */
[----:B------:R-:W3:Y:S05]  /*6e50*/  LDSM.16.M88.4 R160, [R191] ;  /* 0x00000000bfa0783b */ /* 0x000eea0000000200 */
[----:B------:R-:W-:Y:S01]  /*6e60*/  HMMA.16816.F32.BF16 R96, R152, R170, R96 ;  /* 0x000000aa9860723c */ /* 0x000fe20000041860 */
[----:B------:R-:W4:Y:S04]  /*6e70*/  LDSM.16.MT88.4 R152, [R201+0x15800] ;  /* 0x01580000c998783b */ /* 0x000f280000004200 */
        /* <DEDUP_REMOVED lines=13> */
[-C--:B---3--:R-:W-:Y:S06]  /*6f50*/  HMMA.16816.F32.BF16 R4, R160, R164.reuse, R4 ;  /* 0x000000a4a004723c */ /* 0x088fec0000041804 */
[C---:B------:R-:W-:Y:S06]  /*6f60*/  HMMA.16816.F32.BF16 R8, R184.reuse, R164, R8 ;  /* 0x000000a4b808723c */ /* 0x040fec0000041808 */
[-C--:B------:R-:W-:Y:S06]  /*6f70*/  HMMA.16816.F32.BF16 R12, R184, R166.reuse, R12 ;  /* 0x000000a6b80c723c */ /* 0x080fec000004180c */
[C---:B------:R-:W-:Y:S06]  /*6f80*/  HMMA.16816.F32.BF16 R16, R160.reuse, R166, R16 ;  /* 0x000000a6a010723c */ /* 0x040fec0000041810 */
[-C--:B----4-:R-:W-:Y:S06]  /*6f90*/  HMMA.16816.F32.BF16 R20, R160, R152.reuse, R20 ;  /* 0x00000098a014723c */ /* 0x090fec0000041814 */
[C---:B------:R-:W-:Y:S06]  /*6fa0*/  HMMA.16816.F32.BF16 R24, R184.reuse, R152, R24 ;  /* 0x00000098b818723c */ /* 0x040fec0000041818 */
[-C--:B------:R-:W-:Y:S05]  /*6fb0*/  HMMA.16816.F32.BF16 R28, R184, R154.reuse, R28 ;  /* 0x0000009ab81c723c */ /* 0x080fea000004181c */
[----:B------:R-:W-:Y:S01]  /*6fc0*/  @P6 IADD3 R152, P0, R250, -0x100, RZ ;  /* 0xffffff00fa986810 */ /* 0x000fe20007f1e0ff */
[C---:B------:R-:W-:Y:S05]  /*6fd0*/  HMMA.16816.F32.BF16 R32, R160.reuse, R154, R32 ;  /* 0x0000009aa020723c */ /* 0x040fea0000041820 */
[----:B------:R-:W-:Y:S01]  /*6fe0*/  @P6 IADD3.X R153, R251, -0x1, RZ, P0, !PT ;  /* 0xfffffffffb996810 */ /* 0x000fe200007fe4ff */
[-C--:B------:R-:W-:Y:S05]  /*6ff0*/  HMMA.16816.F32.BF16 R84, R160, R168.reuse, R84 ;  /* 0x000000a8a054723c */ /* 0x080fea0000041854 */
[----:B------:R-:W-:Y:S01]  /*7000*/  @P6 IMAD.MOV.U32 R250, RZ, RZ, R152 ;  /* 0x000000fffffa6224 */ /* 0x000fe200078e0098 */
[C---:B------:R-:W-:Y:S05]  /*7010*/  HMMA.16816.F32.BF16 R88, R184.reuse, R168, R88 ;  /* 0x000000a8b858723c */ /* 0x040fea0000041858 */
[----:B------:R-:W-:Y:S01]  /*7020*/  @P6 IMAD.MOV.U32 R251, RZ, RZ, R153 ;  /* 0x000000fffffb6224 */ /* 0x000fe200078e0099 */
[-C--:B------:R-:W-:Y:S05]  /*7030*/  HMMA.16816.F32.BF16 R92, R184, R170.reuse, R92 ;  /* 0x000000aab85c723c */ /* 0x080fea000004185c */
[----:B------:R-:W-:Y:S01]  /*7040*/  @P6 IMAD.WIDE R156, R212, 0x4, R250 ;  /* 0x00000004d49c6825 */ /* 0x000fe200078e02fa */
[----:B------:R-:W-:Y:S04]  /*7050*/  HMMA.16816.F32.BF16 R96, R160, R170, R96 ;  /* 0x000000aaa060723c */ /* 0x000fe80000041860 */
[----:B------:R-:W5:Y:S01]  /*7060*/  @P6 LDG.E R233, desc[UR14][R156.64] ;  /* 0x0000000e9ce96981 */ /* 0x000f62000c1e1900 */
[C---:B------:R-:W-:Y:S02]  /*7070*/  IMAD.SHL.U32 R155, R241.reuse, 0x8, RZ ;  /* 0x00000008f19b7824 */ /* 0x040fe400078e00ff */
[----:B------:R-:W-:Y:S01]  /*7080*/  IMAD.SHL.U32 R153, R241, 0x10, RZ ;  /* 0x00000010f1997824 */ /* 0x000fe200078e00ff */
[----:B------:R1:W5:Y:S03]  /*7090*/  @P6 LDG.E R235, desc[UR14][R156.64+0x20] ;  /* 0x0000200e9ceb6981 */ /* 0x000366000c1e1900 */
[-C--:B------:R-:W-:Y:S01]  /*70a0*/  LEA R158, P0, R155, R244.reuse, 0x2 ;  /* 0x000000f49b9e7211 */ /* 0x080fe200078010ff */
[----:B------:R-:W-:Y:S01]  /*70b0*/  IMAD R161, R241, 0x18, RZ ;  /* 0x00000018f1a17824 */ /* 0x000fe200078e02ff */
[-C--:B------:R-:W-:Y:S01]  /*70c0*/  LEA R166, P1, R153, R244.reuse, 0x2 ;  /* 0x000000f499a67211 */ /* 0x080fe200078210ff */
[----:B------:R-:W-:Y:S01]  /*70d0*/  REDG.E.ADD.F32.FTZ.RN.STRONG.GPU desc[UR14][R244.64], R4 ;  /* 0x00000004f40079a6 */ /* 0x000fe2000c10f38e */
[-C--:B------:R-:W-:Y:S01]  /*70e0*/  LEA.HI.X.SX32 R159, R155, R245.reuse, 0x2, P0 ;  /* 0x000000f59b9f7211 */ /* 0x080fe200000f16ff */
[----:B------:R-:W-:Y:S01]  /*70f0*/  IMAD.SHL.U32 R163, R241, 0x20, RZ ;  /* 0x00000020f1a37824 */ /* 0x000fe200078e00ff */
[-C--:B------:R-:W-:Y:S02]  /*7100*/  LEA R164, P0, R161, R244.reuse, 0x2 ;  /* 0x000000f4a1a47211 */ /* 0x080fe400078010ff */
[-C--:B------:R-:W-:Y:S01]  /*7110*/  LEA.HI.X.SX32 R167, R153, R245.reuse, 0x2, P1 ;  /* 0x000000f599a77211 */ /* 0x080fe200008f16ff */
[----:B------:R2:W-:Y:S01]  /*7120*/  REDG.E.ADD.F32.FTZ.RN.STRONG.GPU desc[UR14][R158.64], R5 ;  /* 0x000000059e0079a6 */ /* 0x0005e2000c10f38e */
[-C--:B------:R-:W-:Y:S01]  /*7130*/  LEA.HI.X.SX32 R165, R161, R245.reuse, 0x2, P0 ;  /* 0x000000f5a1a57211 */ /* 0x080fe200000f16ff */
[----:B------:R-:W-:Y:S01]  /*7140*/  IMAD R161, R241, 0x30, RZ ;  /* 0x00000030f1a17824 */ /* 0x000fe200078e02ff */
[CC--:B------:R-:W-:Y:S01]  /*7150*/  LEA R162, P1, R163.reuse, R244.reuse, 0x2 ;  /* 0x000000f4a3a27211 */ /* 0x0c0fe200078210ff */
[----:B------:R-:W-:Y:S03]  /*7160*/  REDG.E.ADD.F32.FTZ.RN.STRONG.GPU desc[UR14][R166.64], R6 ;  /* 0x00000006a60079a6 */ /* 0x000fe6000c10f38e */
[-C--:B------:R-:W-:Y:S01]  /*7170*/  LEA.HI.X.SX32 R163, R163, R245.reuse, 0x2, P1 ;  /* 0x000000f5a3a37211 */ /* 0x080fe200008f16ff */
[----:B------:R3:W-:Y:S01]  /*7180*/  REDG.E.ADD.F32.FTZ.RN.STRONG.GPU desc[UR14][R164.64], R7 ;  /* 0x00000007a40079a6 */ /* 0x0007e2000c10f38e */
[-C--:B------:R-:W-:Y:S03]  /*7190*/  LEA R160, P1, R161, R244.reuse, 0x2 ;  /* 0x000000f4a1a07211 */ /* 0x080fe600078210ff */
[----:B------:R4:W-:Y:S01]  /*71a0*/  REDG.E.ADD.F32.FTZ.RN.STRONG.GPU desc[UR14][R162.64], R8 ;  /* 0x00000008a20079a6 */ /* 0x0009e2000c10f38e */
[----:B-1----:R-:W-:Y:S01]  /*71b0*/  IMAD R157, R241, 0x28, RZ ;  /* 0x00000028f19d7824 */ /* 0x002fe200078e02ff */
[-C--:B------:R-:W-:Y:S01]  /*71c0*/  LEA.HI.X.SX32 R161, R161, R245.reuse, 0x2, P1 ;  /* 0x000000f5a1a17211 */ /* 0x080fe200008f16ff */
[----:B------:R-:W-:Y:S03]  /*71d0*/  IMAD R241, R241, 0x38, RZ ;  /* 0x00000038f1f17824 */ /* 0x000fe600078e02ff */
        /* <DEDUP_REMOVED lines=13> */
[CC--:B----4-:R-:W-:Y:S01]  /*72b0*/  LEA R162, P0, R7.reuse, R244.reuse, 0x2 ;  /* 0x000000f407a27211 */ /* 0x0d0fe200078010ff */
[----:B------:R4:W-:Y:S03]  /*72c0*/  REDG.E.ADD.F32.FTZ.RN.STRONG.GPU desc[UR14][R158.64+0x80], R17 ;  /* 0x000080119e0079a6 */ /* 0x0009e6000c10f38e */
[-C--:B------:R-:W-:Y:S01]  /*72d0*/  LEA.HI.X.SX32 R163, R7, R245.reuse, 0x2, P0 ;  /* 0x000000f507a37211 */ /* 0x080fe200000f16ff */
[----:B------:R-:W-:Y:S01]  /*72e0*/  IMAD.IADD R7, R155, 0x1, R5 ;  /* 0x000000019b077824 */ /* 0x000fe200078e0205 */
[----:B------:R4:W-:Y:S04]  /*72f0*/  REDG.E.ADD.F32.FTZ.RN.STRONG.GPU desc[UR14][R164.64], R18 ;  /* 0x00000012a40079a6 */ /* 0x0009e8000c10f38e */
[-C--:B------:R-:W-:Y:S01]  /*7300*/  LEA R6, P0, R7, R244.reuse, 0x2 ;  /* 0x000000f407067211 */ /* 0x080fe200078010ff */
[----:B------:R4:W-:Y:S01]  /*7310*/  REDG.E.ADD.F32.FTZ.RN.STRONG.GPU desc[UR14][R162.64], R19 ;  /* 0x00000013a20079a6 */ /* 0x0009e2000c10f38e */
[-C--:B-1----:R-:W-:Y:S01]  /*7320*/  LEA R156, P1, R5, R244.reuse, 0x2 ;  /* 0x000000f4059c7211 */ /* 0x082fe200078210ff */
        /* <DEDUP_REMOVED lines=10> */
[-C--:B----4-:R-:W-:Y:S01]  /*73d0*/  LEA.HI.X.SX32 R17, R5, R245.reuse, 0x2, P0 ;  /* 0x000000f505117211 */ /* 0x090fe200000f16ff */
        /* <DEDUP_REMOVED lines=9> */
[CC--:B-1----:R-:W-:Y:S04]  /*7470*/  LEA R156, P0, R5.reuse, R244.reuse, 0x2 ;  /* 0x000000f4059c7211 */ /* 0x0c2fe800078010ff */
[-C--:B------:R-:W-:Y:S01]  /*7480*/  LEA.HI.X.SX32 R157, R5, R245.reuse, 0x2, P0 ;  /* 0x000000f5059d7211 */ /* 0x080fe200000f16ff */
[----:B------:R-:W-:Y:S01]  /*7490*/  IMAD.IADD R5, R155, 0x1, R9 ;  /* 0x000000019b057824 */ /* 0x000fe200078e0209 */
[-C--:B--2---:R-:W-:Y:S03]  /*74a0*/  LEA R10, P1, R9, R244.reuse, 0x2 ;  /* 0x000000f4090a7211 */ /* 0x084fe600078210ff */
        /* <DEDUP_REMOVED lines=88> */
[----:B------:R-:W-:Y:S01]  /*7a30*/  LEA R88, P0, R155, R244, 0x2 ;  /* 0x000000f49b587211 */ /* 0x000fe200078010ff */
[----:B------:R-:W-:Y:S01]  /*7a40*/  LDSM.16.MT88.4 R8, [R195] ;  /* 0x00000000c308783b */ /* 0x000fe20000004200 */
[----:B------:R-:W-:Y:S02]  /*7a50*/  ISETP.GT.AND P2, PT, R237, R224, PT ;  /* 0x000000e0ed00720c */ /* 0x000fe40003f44270 */
        /* <DEDUP_REMOVED lines=83> */
[----:B------:R-:W-:-:S03]  /*7f90*/  SHF.R.S32.HI R11, RZ, 0x1f, R211 ;  /* 0x0000001fff0b7819 */ /* 0x000fc600000114d3 */
        /* <DEDUP_REMOVED lines=161> */
[----:B------:R2:W-:Y:S01]  /*89b0*/  STS [R217+0x6000], R48 ;  /* 0x00600030d9007388 */ /* 0x0005e20000000800 */
[----:B------:R-:W-:Y:S01]  /*89c0*/  F2FP.BF16.F32.PACK_AB R62, R63, R62 ;  /* 0x0000003e3f3e723e */ /* 0x000fe200000010ff */
[----:B------:R-:W3:Y:S01]  /*89d0*/  @P0 LDC.64 R4, c[0x0][0x458] ;  /* 0x00011600ff040b82 */ /* 0x000ee20000000a00 */
        /* <DEDUP_REMOVED lines=10> */
[----:B------:R-:W-:-:S02]  /*8a80*/  F2FP.BF16.F32.PACK_AB R75, R75, R74 ;  /* 0x0000004a4b4b723e */ /* 0x000fc400000010ff */
[----:B------:R-:W-:Y:S01]  /*8a90*/  @P0 IADD3 R58, R239, R242, RZ ;  /* 0x000000f2ef3a0210 */ /* 0x000fe20007ffe0ff */
[----:B------:R-:W-:Y:S01]  /*8aa0*/  STS [R217+0x7000], R44 ;  /* 0x0070002cd9007388 */ /* 0x000fe20000000800 */
[----:B------:R-:W-:-:S03]  /*8ab0*/  F2FP.BF16.F32.PACK_AB R10, R77, R10 ;  /* 0x0000000a4d0a723e */ /* 0x000fc600000010ff */
[----:B------:R4:W-:Y:S04]  /*8ac0*/  STS [R217+0x7400], R46 ;  /* 0x0074002ed9007388 */ /* 0x0009e80000000800 */
[----:B------:R-:W-:Y:S01]  /*8ad0*/  STS [R218+0x8000], R53 ;  /* 0x00800035da007388 */ /* 0x000fe20000000800 */
[----:B--2---:R-:W-:Y:S01]  /*8ae0*/  FMUL.FTZ R48, R78, UR6 ;  /* 0x000000064e307c20 */ /* 0x004fe20008410000 */
[----:B---3--:R-:W-:Y:S02]  /*8af0*/  @P0 IMAD R56, R58, R5, RZ ;  /* 0x000000053a380224 */ /* 0x008fe400078e02ff */
[----:B------:R-:W-:Y:S02]  /*8b00*/  STS [R218+0x8400], R55 ;  /* 0x00840037da007388 */ /* 0x000fe40000000800 */
[----:B------:R-:W-:-:S02]  /*8b10*/  F2FP.BF16.F32.PACK_AB R48, R79, R48 ;  /* 0x000000304f30723e */ /* 0x000fc400000010ff */
[----:B------:R-:W-:Y:S04]  /*8b20*/  STS [R217+0x8000], R64 ;  /* 0x00800040d9007388 */ /* 0x000fe80000000800 */
[----:B------:R-:W-:Y:S04]  /*8b30*/  STS [R217+0x8400], R66 ;  /* 0x00840042d9007388 */ /* 0x000fe80000000800 */
[----:B------:R-:W-:Y:S04]  /*8b40*/  STS [R218+0x9000], R57 ;  /* 0x00900039da007388 */ /* 0x000fe80000000800 */
[----:B------:R2:W-:Y:S01]  /*8b50*/  STS [R218+0x9400], R59 ;  /* 0x0094003bda007388 */ /* 0x0005e20000000800 */
[----:B----4-:R-:W-:-:S03]  /*8b60*/  @P0 IADD3 R46, R239, R242, RZ ;  /* 0x000000f2ef2e0210 */ /* 0x010fc60007ffe0ff */
[----:B------:R3:W-:Y:S02]  /*8b70*/  STS [R217+0x9000], R60 ;  /* 0x0090003cd9007388 */ /* 0x0007e40000000800 */
[C---:B-1----:R-:W-:Y:S02]  /*8b80*/  @P0 IMAD R44, R46.reuse, R7, RZ ;  /* 0x000000072e2c0224 */ /* 0x042fe400078e02ff */
[----:B------:R3:W-:Y:S01]  /*8b90*/  STS [R217+0x9400], R62 ;  /* 0x0094003ed9007388 */ /* 0x0007e20000000800 */
[----:B------:R-:W-:-:S03]  /*8ba0*/  @P0 IMAD.WIDE.U32 R46, R46, R6, RZ ;  /* 0x000000062e2e0225 */ /* 0x000fc600078e00ff */
[----:B------:R3:W-:Y:S02]  /*8bb0*/  STS [R218+0xa000], R69 ;  /* 0x00a00045da007388 */ /* 0x0007e40000000800 */
[----:B------:R-:W-:Y:S02]  /*8bc0*/  @P0 IADD3 R44, R47, R44, RZ ;  /* 0x0000002c2f2c0210 */ /* 0x000fe40007ffe0ff */
[----:B------:R3:W-:Y:S04]  /*8bd0*/  STS [R218+0xa400], R71 ;  /* 0x00a40047da007388 */ /* 0x0007e80000000800 */
[----:B------:R3:W-:Y:S04]  /*8be0*/  STS [R217+0xa000], R80 ;  /* 0x00a00050d9007388 */ /* 0x0007e80000000800 */
[----:B------:R3:W-:Y:S01]  /*8bf0*/  STS [R217+0xa400], R82 ;  /* 0x00a40052d9007388 */ /* 0x0007e20000000800 */
[----:B--2---:R-:W-:-:S03]  /*8c00*/  @P0 IMAD.WIDE.U32 R58, R58, R4, RZ ;  /* 0x000000043a3a0225 */ /* 0x004fc600078e00ff */
[----:B------:R3:W-:Y:S02]  /*8c10*/  STS [R218+0xb000], R73 ;  /* 0x00b00049da007388 */ /* 0x0007e40000000800 */
[----:B------:R-:W-:Y:S02]  /*8c20*/  @P0 IADD3 R56, R59, R56, RZ ;  /* 0x000000383b380210 */ /* 0x000fe40007ffe0ff */
        /* <DEDUP_REMOVED lines=13> */
.L_x_1178:
        /* <DEDUP_REMOVED lines=12> */
.L_x_1179:
[----:B------:R-:W-:Y:S01]  /*8dc0*/  STS [R217+0xb000], R10 ;  /* 0x00b0000ad9007388 */ /* 0x000fe20000000800 */
[--C-:B------:R-:W-:Y:S01]  /*8dd0*/  SHF.R.S32.HI R65, RZ, 0x1f, R208.reuse ;  /* 0x0000001fff417819 */ /* 0x100fe200000114d0 */
[----:B------:R-:W-:Y:S01]  /*8de0*/  IMAD.MOV.U32 R64, RZ, RZ, R208 ;  /* 0x000000ffff407224 */ /* 0x000fe200078e00d0 */
[----:B------:R-:W-:Y:S01]  /*8df0*/  SHF.R.S32.HI R57, RZ, 0x1f, R227 ;  /* 0x0000001fff397819 */ /* 0x000fe200000114e3 */
[----:B------:R1:W-:Y:S01]  /*8e00*/  STS [R217+0xb400], R48 ;  /* 0x00b40030d9007388 */ /* 0x0003e20000000800 */
[----:B------:R-:W-:Y:S01]  /*8e10*/  IMAD R238, R215, -0x40, R238 ;  /* 0xffffffc0d7ee7824 */ /* 0x000fe200078e02ee */
[----:B------:R-:W-:Y:S01]  /*8e20*/  SHF.R.S32.HI R59, RZ, 0x1f, R210 ;  /* 0x0000001fff3b7819 */ /* 0x000fe200000114d2 */
[----:B------:R-:W-:Y:S01]  /*8e30*/  IMAD.WIDE.U32 R50, R227, R6, R64 ;  /* 0x00000006e3327225 */ /* 0x000fe200078e0040 */
[----:B------:R-:W-:Y:S01]  /*8e40*/  BAR.SYNC.DEFER_BLOCKING 0x0 ;  /* 0x0000000000007b1d */ /* 0x000fe20000010000 */
[----:B------:R-:W-:Y:S02]  /*8e50*/  SHF.R.S32.HI R61, RZ, 0x1f, R207 ;  /* 0x0000001fff3d7819 */ /* 0x000fe400000114cf */
[----:B------:R-:W-:-:S02]  /*8e60*/  ISETP.GE.AND P4, PT, R207, R238, PT ;  /* 0x000000eecf00720c */ /* 0x000fc40003f86270 */
[----:B------:R-:W-:Y:S01]  /*8e70*/  IADD3 R66, P0, R46, R50, RZ ;  /* 0x000000322e427210 */ /* 0x000fe20007f1e0ff */
[----:B------:R-:W-:Y:S01]  /*8e80*/  ULDC.64 UR6, c[0x0][0x468] ;  /* 0x00011a0000067ab9 */ /* 0x000fe20000000a00 */
[----:B------:R-:W-:Y:S01]  /*8e90*/  IADD3 R46, R207, 0x20, RZ ;  /* 0x00000020cf2e7810 */ /* 0x000fe20007ffe0ff */
[----:B------:R-:W-:Y:S03]  /*8ea0*/  BSSY B0, `(.L_x_1180) ;  /* 0x0000025000007945 */ /* 0x000fe60003800000 */
[----:B------:R-:W-:Y:S01]  /*8eb0*/  ISETP.GE.AND P3, PT, R46, R238, PT ;  /* 0x000000ee2e00720c */ /* 0x000fe20003f66270 */
[----:B-1----:R-:W-:Y:S01]  /*8ec0*/  IMAD R48, R57, R6, RZ ;  /* 0x0000000639307224 */ /* 0x002fe200078e02ff */
[----:B------:R1:W2:Y:S03]  /*8ed0*/  LDS.128 R40, [R216+0x13000] ;  /* 0x01300000d8287984 */ /* 0x0002a60000000c00 */
[----:B------:R-:W-:Y:S01]  /*8ee0*/  IMAD R45, R227, R7, R48 ;  /* 0x00000007e32d7224 */ /* 0x000fe200078e0230 */
[----:B------:R1:W4:Y:S04]  /*8ef0*/  LDS.128 R36, [R216+0x15000] ;  /* 0x01500000d8247984 */ /* 0x0003280000000c00 */
[----:B------:R-:W-:Y:S01]  /*8f00*/  IADD3.X R67, R44, R51, R45, P0, !PT ;  /* 0x000000332c437210 */ /* 0x000fe200007fe42d */
[----:B------:R-:W-:Y:S01]  /*8f10*/  IMAD R45, R59, UR6, RZ ;  /* 0x000000063b2d7c24 */ /* 0x000fe2000f8e02ff */
[----:B------:R1:W1:Y:S03]  /*8f20*/  LDS.128 R32, [R216+0x17000] ;  /* 0x01700000d8207984 */ /* 0x0002660000000c00 */
[C---:B------:R-:W-:Y:S01]  /*8f30*/  IMAD R45, R210.reuse, UR7, R45 ;  /* 0x00000007d22d7c24 */ /* 0x040fe2000f8e022d */
[----:B------:R1:W1:Y:S01]  /*8f40*/  LDS.128 R28, [R216+0x18000] ;  /* 0x01800000d81c7984 */ /* 0x0002620000000c00 */
[----:B------:R-:W-:-:S03]  /*8f50*/  IMAD.WIDE.U32 R66, R210, UR6, R66 ;  /* 0x00000006d2427c25 */ /* 0x000fc6000f8e0042 */
[----:B------:R1:W1:Y:S01]  /*8f60*/  LDS.128 R24, [R216+0x19000] ;  /* 0x01900000d8187984 */ /* 0x0002620000000c00 */
[----:B------:R-:W-:-:S03]  /*8f70*/  IMAD.IADD R63, R45, 0x1, R67 ;  /* 0x000000012d3f7824 */ /* 0x000fc600078e0243 */
        /* <DEDUP_REMOVED lines=8> */
[-C--:B---3--:R-:W-:Y:S01]  /*9000*/  IMAD R60, R61, R6.reuse, RZ ;  /* 0x000000063d3c7224 */ /* 0x088fe200078e02ff */
        /* <DEDUP_REMOVED lines=14> */
.L_x_1181:
[----:B------:R-:W-:Y:S05]  /*90f0*/  BSYNC B0 ;  /* 0x0000000000007941 */ /* 0x000fea0003800000 */
.L_x_1180:
[----:B------:R-:W-:Y:S04]  /*9100*/  BSSY B0, `(.L_x_1182) ;  /* 0x0000013000007945 */ /* 0x000fe80003800000 */
[----:B------:R-:W-:Y:S05]  /*9110*/  @P3 BRA `(.L_x_1183) ;  /* 0x0000000000443947 */ /* 0x000fea0003800000 */
[----:B--2---:R-:W-:Y:S01]  /*9120*/  IADD3 R45, P0, R207, 0x20, RZ ;  /* 0x00000020cf2d7810 */ /* 0x004fe20007f1e0ff */
[----:B---3--:R-:W-:Y:S01]  /*9130*/  IMAD.MOV.U32 R62, RZ, RZ, R66 ;  /* 0x000000ffff3e7224 */ /* 0x008fe200078e0042 */
        /* <DEDUP_REMOVED lines=13> */
[----:B----4-:R2:W-:Y:S04]  /*9210*/  @!P1 STG.E.128 desc[UR14][R6.64+0x80], R36 ;  /* 0x0000802406009986 */ /* 0x0105e8000c101d0e */
[----:B-1----:R2:W-:Y:S02]  /*9220*/  @!P0 STG.E.128 desc[UR14][R6.64+0x100], R32 ;  /* 0x0001002006008986 */ /* 0x0025e4000c101d0e */
.L_x_1183:
[----:B------:R-:W-:Y:S05]  /*9230*/  BSYNC B0 ;  /* 0x0000000000007941 */ /* 0x000fea0003800000 */
.L_x_1182:
[-C--:B------:R-:W-:Y:S01]  /*9240*/  IMAD.WIDE.U32 R64, R227, R4.reuse, R64 ;  /* 0x00000004e3407225 */ /* 0x080fe200078e0040 */
[----:B------:R-:W-:Y:S01]  /*9250*/  ULDC.64 UR6, c[0x0][0x470] ;  /* 0x00011c0000067ab9 */ /* 0x000fe20000000a00 */
[----:B------:R-:W-:Y:S02]  /*9260*/  BSSY B0, `(.L_x_1184) ;  /* 0x000001a000007945 */ /* 0x000fe40003800000 */
[----:B--2---:R-:W-:Y:S01]  /*9270*/  IMAD R6, R57, R4, RZ ;  /* 0x0000000439067224 */ /* 0x004fe200078e02ff */
[----:B-1----:R-:W-:Y:S01]  /*9280*/  IADD3 R32, P0, R58, R64, RZ ;  /* 0x000000403a207210 */ /* 0x002fe20007f1e0ff */
        /* <DEDUP_REMOVED lines=18> */
[----:B----4-:R-:W-:-:S04]  /*93b0*/  LEA R36, P4, R34, UR6, 0x1 ;  /* 0x0000000622247c11 */ /* 0x010fc8000f8808ff */
[----:B------:R-:W-:-:S05]  /*93c0*/  LEA.HI.X R37, R34, UR7, R6, 0x1, P4 ;  /* 0x0000000722257c11 */ /* 0x000fca000a0f0c06 */
[----:B------:R1:W-:Y:S04]  /*93d0*/  @!P2 STG.E.128 desc[UR14][R36.64], R28 ;  /* 0x0000001c2400a986 */ /* 0x0003e8000c101d0e */
[----:B------:R1:W-:Y:S04]  /*93e0*/  @!P1 STG.E.128 desc[UR14][R36.64+0x80], R20 ;  /* 0x0000801424009986 */ /* 0x0003e8000c101d0e */
[----:B------:R1:W-:Y:S02]  /*93f0*/  @!P0 STG.E.128 desc[UR14][R36.64+0x100], R12 ;  /* 0x0001000c24008986 */ /* 0x0003e4000c101d0e */
.L_x_1185:
[----:B------:R-:W-:Y:S05]  /*9400*/  BSYNC B0 ;  /* 0x0000000000007941 */ /* 0x000fea0003800000 */
.L_x_1184:
[----:B------:R-:W-:Y:S05]  /*9410*/  @P3 BRA `(.L_x_1154) ;  /* 0x0000000000483947 */ /* 0x000fea0003800000 */
[----:B------:R-:W-:Y:S01]  /*9420*/  IADD3 R6, P0, R207, 0x20, RZ ;  /* 0x00000020cf067810 */ /* 0x000fe20007f1e0ff */
[----:B-1----:R-:W-:Y:S01]  /*9430*/  IMAD.MOV.U32 R14, RZ, RZ, R32 ;  /* 0x000000ffff0e7224 */ /* 0x002fe200078e0020 */
        /* <DEDUP_REMOVED lines=14> */
[----:B------:R2:W-:Y:S04]  /*9520*/  @!P1 STG.E.128 desc[UR14][R4.64+0x80], R16 ;  /* 0x0000801004009986 */ /* 0x0005e8000c101d0e */
[----:B------:R2:W-:Y:S02]  /*9530*/  @!P0 STG.E.128 desc[UR14][R4.64+0x100], R8 ;  /* 0x0001000804008986 */ /* 0x0005e4000c101d0e */
.L_x_1154:
[----:B------:R-:W-:Y:S05]  /*9540*/  BSYNC B1 ;  /* 0x0000000000017941 */ /* 0x000fea0003800000 */
.L_x_1140:
[----:B--234-:R-:W2:Y:S02]  /*9550*/  LDC R4, c[0x0][0xc] ;  /* 0x00000300ff047b82 */ /* 0x01cea40000000800 */
[----:B--2---:R-:W-:-:S04]  /*9560*/  IADD3 R215, R4, R215, RZ ;  /* 0x000000d704d77210 */ /* 0x004fc80007ffe0ff */
[----:B------:R-:W-:-:S13]  /*9570*/  ISETP.GE.AND P0, PT, R215, UR12, PT ;  /* 0x0000000cd7007c0c */ /* 0x000fda000bf06270 */
[----:B------:R-:W-:Y:S05]  /*9580*/  @P0 BRA `(.L_x_1186) ;  /* 0x0000000000040947 */ /* 0x000fea0003800000 */
[----:B------:R-:W-:Y:S05]  /*9590*/  BRA `(.L_x_1187) ;  /* 0xffffff7000c87947 */ /* 0x000fea000383ffff */
.L_x_1186:
[----:B------:R-:W-:Y:S05]  /*95a0*/  EXIT ;  /* 0x000000000000794d */ /* 0x000fea0003800000 */
.L_x_1188:
        /* <DEDUP_REMOVED lines=13> */
.L_x_1612:


//--------------------- .text._ZN5flash44flash_bwd_dq_dk_dv_loop_seqk_parallel_kernelI23Flash_bwd_kernel_traitsILi192ELi64ELi64ELi8ELi4ELi2ELi2ELb0ELb0EN7cutlass10bfloat16_tE19Flash_kernel_traitsILi192ELi64ELi64ELi8ES3_EELb0ELb0ELb1ELb0ELb0ELb0ELb1EEEvNS_16Flash_bwd_paramsE --------------------------
	.section	.text._ZN5flash44flash_bwd_dq_dk_dv_loop_seqk_parallel_kernelI23Flash_bwd_kernel_traitsILi192ELi64ELi64ELi8ELi4ELi2ELi2ELb0ELb0EN7cutlass10bfloat16_tE19Flash_kernel_traitsILi192ELi64ELi64ELi8ES3_EELb0ELb0ELb1ELb0ELb0ELb0ELb1EEEvNS_16Flash_bwd_paramsE,"ax",@progbits
	.align	128
        .global         _ZN5flash44flash_bwd_dq_dk_dv_loop_seqk_parallel_kernelI23Flash_bwd_kernel_traitsILi192ELi64ELi64ELi8ELi4ELi2ELi2ELb0ELb0EN7cutlass10bfloat16_tE19Flash_kernel_traitsILi192ELi64ELi64ELi8ES3_EELb0ELb0ELb1ELb0ELb0ELb0ELb1EEEvNS_16Flash_bwd_paramsE
        .type           _ZN5flash44flash_bwd_dq_dk_dv_loop_seqk_parallel_kernelI23Flash_bwd_kernel_traitsILi192ELi64ELi64ELi8ELi4ELi2ELi2ELb0ELb0EN7cutlass10bfloat16_tE19Flash_kernel_traitsILi192ELi64ELi64ELi8ES3_EELb0ELb0ELb1ELb0ELb0ELb0ELb1EEEvNS_16Flash_bwd_paramsE,@function
        .size           _ZN5flash44flash_bwd_dq_dk_dv_loop_seqk_parallel_kernelI23Flash_bwd_kernel_traitsILi192ELi64ELi64ELi8ELi4ELi2ELi2ELb0ELb0EN7cutlass10bfloat16_tE19Flash_kernel_traitsILi192ELi64ELi64ELi8ES3_EELb0ELb0ELb1ELb0ELb0ELb0ELb1EEEvNS_16Flash_bwd_paramsE,(.L_x_1613 - _ZN5flash44flash_bwd_dq_dk_dv_loop_seqk_parallel_kernelI23Flash_bwd_kernel_traitsILi192ELi64ELi64ELi8ELi4ELi2ELi2ELb0ELb0EN7cutlass10bfloat16_tE19Flash_kernel_traitsILi192ELi64ELi64ELi8ES3_EELb0ELb0ELb1ELb0ELb0ELb0ELb1EEEvNS_16Flash_bwd_paramsE)
        .other          _ZN5flash44flash_bwd_dq_dk_dv_loop_seqk_parallel_kernelI23Flash_bwd_kernel_traitsILi192ELi64ELi64ELi8ELi4ELi2ELi2ELb0ELb0EN7cutlass10bfloat16_tE19Flash_kernel_traitsILi192ELi64ELi64ELi8ES3_EELb0ELb0ELb1ELb0ELb0ELb0ELb1EEEvNS_16Flash_bwd_paramsE,@"STO_CUDA_ENTRY STV_DEFAULT"
_ZN5flash44flash_bwd_dq_dk_dv_loop_seqk_parallel_kernelI23Flash_bwd_kernel_traitsILi192ELi64ELi64ELi8ELi4ELi2ELi2ELb0ELb0EN7cutlass10bfloat16_tE19Flash_kernel_traitsILi192ELi64ELi64ELi8ES3_EELb0ELb0ELb1ELb0ELb0ELb0ELb1EEEvNS_16Flash_bwd_paramsE:
.text._ZN5flash44flash_bwd_dq_dk_dv_loop_seqk_parallel_kernelI23Flash_bwd_kernel_traitsILi192ELi64ELi64ELi8ELi4ELi2ELi2ELb0ELb0EN7cutlass10bfloat16_tE19Flash_kernel_traitsILi192ELi64ELi64ELi8ES3_EELb0ELb0ELb1ELb0ELb0ELb0ELb1EEEvNS_16Flash_bwd_paramsE:
        /* <DEDUP_REMOVED lines=24> */
[CC--:B------:R-:W-:Y:S02]  /*0180*/  LEA.HI R8, R17.reuse, R4.reuse, RZ, 0x2 ;  /* 0x0000000411087211 */ /* 0x0c0fe400078f10ff */
[--C-:B------:R-:W-:Y:S02]  /*0190*/  SHF.R.S32.HI R0, RZ, 0x5, R10.reuse ;  /* 0x00000005ff007819 */ /* 0x100fe4000001140a */
[----:B------:R-:W-:Y:S02]  /*01a0*/  SHF.R.S32.HI R5, RZ, 0x1f, R10 ;  /* 0x0000001fff057819 */ /* 0x000fe4000001140a */
[----:B------:R-:W-:Y:S02]  /*01b0*/  LEA.HI R15, R17, R4, RZ, 0x3 ;  /* 0x00000004110f7211 */ /* 0x000fe400078f18ff */
[----:B------:R-:W-:-:S02]  /*01c0*/  LEA.HI R5, R5, R0, RZ, 0x2 ;  /* 0x0000000005057211 */ /* 0x000fc400078f10ff */
[----:B------:R-:W-:Y:S02]  /*01d0*/  LEA.HI R3, R10, R0, RZ, 0x1 ;  /* 0x000000000a037211 */ /* 0x000fe400078f08ff */
[--C-:B------:R-:W-:Y:S02]  /*01e0*/  SHF.R.S32.HI R7, RZ, 0x2, R8.reuse ;  /* 0x00000002ff077819 */ /* 0x100fe40000011408 */
[----:B------:R-:W-:Y:S02]  /*01f0*/  SHF.R.S32.HI R6, RZ, 0x1f, R8 ;  /* 0x0000001fff067819 */ /* 0x000fe40000011408 */
[----:B------:R-:W-:Y:S02]  /*0200*/  SHF.R.S32.HI R207, RZ, 0x3, R15 ;  /* 0x00000003ffcf7819 */ /* 0x000fe4000001140f */
[----:B------:R-:W-:Y:S02]  /*0210*/  LOP3.LUT R11, R15, 0xfffffff8, RZ, 0xc0, !PT ;  /* 0xfffffff80f0b7812 */ /* 0x000fe400078ec0ff */
[----:B------:R-:W-:Y:S01]  /*0220*/  LEA.HI R19, R17, R4, RZ, 0x4 ;  /* 0x0000000411137211 */ /* 0x000fe200078f20ff */
[----:B------:R-:W-:Y:S01]  /*0230*/  IMAD.SHL.U32 R9, R207, 0x40, RZ ;  /* 0x00000040cf097824 */ /* 0x000fe200078e00ff */
[----:B------:R-:W-:Y:S01]  /*0240*/  LOP3.LUT R5, R5, 0xfffffffc, RZ, 0xc0, !PT ;  /* 0xfffffffc05057812 */ /* 0x000fe200078ec0ff */
[----:B------:R-:W-:Y:S01]  /*0250*/  IMAD.IADD R194, R4, 0x1, -R11 ;  /* 0x0000000104c27824 */ /* 0x000fe200078e0a0b */
[----:B------:R-:W-:-:S02]  /*0260*/  LOP3.LUT R3, R3, 0xfffffffe, RZ, 0xc0, !PT ;  /* 0xfffffffe03037812 */ /* 0x000fc400078ec0ff */
[----:B------:R-:W-:Y:S01]  /*0270*/  LEA.HI R6, R6, R7, RZ, 0x3 ;  /* 0x0000000706067211 */ /* 0x000fe200078f18ff */
[C---:B------:R-:W-:Y:S01]  /*0280*/  IMAD.IADD R5, R0.reuse, 0x1, -R5 ;  /* 0x0000000100057824 */ /* 0x040fe200078e0a05 */
[----:B------:R-:W-:Y:S01]  /*0290*/  SHF.R.S32.HI R2, RZ, 0x4, R19 ;  /* 0x00000004ff027819 */ /* 0x000fe20000011413 */
[----:B------:R-:W-:Y:S01]  /*02a0*/  IMAD.IADD R3, R0, 0x1, -R3 ;  /* 0x0000000100037824 */ /* 0x000fe200078e0a03 */
[----:B------:R-:W-:Y:S01]  /*02b0*/  LOP3.LUT R6, R6, 0xfffffff8, RZ, 0xc0, !PT ;  /* 0xfffffff806067812 */ /* 0x000fe200078ec0ff */
[C---:B------:R-:W-:Y:S01]  /*02c0*/  IMAD.SHL.U32 R208, R194.reuse, 0x8, RZ ;  /* 0x00000008c2d07824 */ /* 0x040fe200078e00ff */
[----:B------:R-:W-:Y:S02]  /*02d0*/  LEA.HI R0, R19, R2, RZ, 0x1 ;  /* 0x0000000213007211 */ /* 0x000fe400078f08ff */
[----:B------:R-:W-:Y:S01]  /*02e0*/  LOP3.LUT R9, R9, 0x1c0, RZ, 0xc0, !PT ;  /* 0x000001c009097812 */ /* 0x000fe200078ec0ff */
[----:B------:R-:W-:Y:S01]  /*02f0*/  IMAD.IADD R6, R7, 0x1, -R6 ;  /* 0x0000000107067824 */ /* 0x000fe200078e0a06 */
[----:B------:R-:W-:Y:S01]  /*0300*/  LOP3.LUT P4, RZ, R194, 0x4, RZ, 0xc0, !PT ;  /* 0x00000004c2ff7812 */ /* 0x000fe2000788c0ff */
[----:B------:R-:W-:Y:S01]  /*0310*/  VIADD R213, R208, 0x40 ;  /* 0x00000040d0d57836 */ /* 0x000fe20000000000 */
[C---:B------:R-:W-:Y:S01]  /*0320*/  LOP3.LUT P3, RZ, R194.reuse, 0x2, RZ, 0xc0, !PT ;  /* 0x00000002c2ff7812 */ /* 0x040fe2000786c0ff */
[----:B------:R-:W-:Y:S01]  /*0330*/  IMAD.SHL.U32 R194, R194, 0x40, RZ ;  /* 0x00000040c2c27824 */ /* 0x000fe200078e00ff */
[----:B------:R-:W-:Y:S01]  /*0340*/  LOP3.LUT R0, R0, 0xfffffffe, RZ, 0xc0, !PT ;  /* 0xfffffffe00007812 */ /* 0x000fe200078ec0ff */
[----:B------:R-:W-:Y:S01]  /*0350*/  VIADD R212, R208, 0x80 ;  /* 0x00000080d0d47836 */ /* 0x000fe20000000000 */
[----:B------:R-:W-:-:S02]  /*0360*/  LOP3.LUT R7, R9, 0x38, R208, 0xf8, !PT ;  /* 0x0000003809077812 */ /* 0x000fc400078ef8d0 */
[----:B------:R-:W-:Y:S01]  /*0370*/  SHF.R.U32.HI R206, RZ, 0x3, R9 ;  /* 0x00000003ffce7819 */ /* 0x000fe20000011609 */
[----:B------:R-:W-:Y:S01]  /*0380*/  IMAD.SHL.U32 R9, R3, 0x10, RZ ;  /* 0x0000001003097824 */ /* 0x000fe200078e00ff */
[----:B------:R-:W-:Y:S01]  /*0390*/  LOP3.LUT R19, R19, 0xfffffff0, RZ, 0xc0, !PT ;  /* 0xfffffff013137812 */ /* 0x000fe200078ec0ff */
[----:B------:R-:W-:Y:S01]  /*03a0*/  IMAD.IADD R0, R2, 0x1, -R0 ;  /* 0x0000000102007824 */ /* 0x000fe200078e0a00 */
[----:B------:R-:W-:Y:S02]  /*03b0*/  LOP3.LUT R194, R194, 0x1c0, RZ, 0xc0, !PT ;  /* 0x000001c0c2c27812 */ /* 0x000fe400078ec0ff */
[----:B------:R-:W-:Y:S01]  /*03c0*/  LOP3.LUT R206, R7, R206, RZ, 0x3c, !PT ;  /* 0x000000ce07ce7212 */ /* 0x000fe200078e3cff */
[----:B------:R-:W-:Y:S01]  /*03d0*/  IMAD.IADD R19, R4, 0x1, -R19 ;  /* 0x0000000104137824 */ /* 0x000fe200078e0a13 */
[----:B------:R-:W-:Y:S02]  /*03e0*/  LEA.HI R7, R17, R4, RZ, 0x7 ;  /* 0x0000000411077211 */ /* 0x000fe400078f38ff */
[----:B------:R-:W-:Y:S01]  /*03f0*/  LOP3.LUT R12, R194, 0x10, R9, 0xf8, !PT ;  /* 0x00000010c20c7812 */ /* 0x000fe200078ef809 */
[----:B------:R-:W-:Y:S01]  /*0400*/  IMAD.SHL.U32 R9, R0, 0x200, RZ ;  /* 0x0000020000097824 */ /* 0x000fe200078e00ff */
[----:B------:R-:W-:-:S02]  /*0410*/  LOP3.LUT R13, R194, 0x8, R15, 0xf8, !PT ;  /* 0x00000008c20d7812 */ /* 0x000fc400078ef80f */
[----:B------:R-:W-:Y:S02]  /*0420*/  SHF.R.S32.HI R7, RZ, 0x7, R7 ;  /* 0x00000007ff077819 */ /* 0x000fe40000011407 */
[----:B------:R-:W-:Y:S02]  /*0430*/  SHF.R.U32.HI R194, RZ, 0x3, R194 ;  /* 0x00000003ffc27819 */ /* 0x000fe400000116c2 */
[----:B------:R-:W-:Y:S02]  /*0440*/  LOP3.LUT R12, R12, 0x8, R15, 0xf8, !PT ;  /* 0x000000080c0c7812 */ /* 0x000fe400078ef80f */
[----:B------:R-:W-:Y:S02]  /*0450*/  SHF.R.S32.HI R2, RZ, 0x1f, R19 ;  /* 0x0000001fff027819 */ /* 0x000fe40000011413 */
[----:B------:R-:W-:Y:S02]  /*0460*/  LOP3.LUT R11, R6, 0x1, RZ, 0xc0, !PT ;  /* 0x00000001060b7812 */ /* 0x000fe400078ec0ff */
[----:B------:R-:W-:-:S02]  /*0470*/  LEA.HI R17, R17, R4, RZ, 0x6 ;  /* 0x0000000411117211 */ /* 0x000fc400078f30ff */
[----:B------:R-:W-:Y:S01]  /*0480*/  LOP3.LUT R198, R13, R194, RZ, 0x3c, !PT ;  /* 0x000000c20dc67212 */ /* 0x000fe200078e3cff */
[----:B------:R-:W-:Y:S01]  /*0490*/  IMAD R13, R7, 0x800, R9 ;  /* 0x00000800070d7824 */ /* 0x000fe200078e0209 */
[----:B------:R-:W-:Y:S01]  /*04a0*/  LOP3.LUT R194, R9, R12, R194, 0xf6, !PT ;  /* 0x0000000c09c27212 */ /* 0x000fe200078ef6c2 */
[----:B------:R-:W-:Y:S01]  /*04b0*/  IMAD.SHL.U32 R7, R7, 0x20, RZ ;  /* 0x0000002007077824 */ /* 0x000fe200078e00ff */
[----:B------:R-:W-:Y:S01]  /*04c0*/  LEA.HI R2, R2, R19, RZ, 0x3 ;  /* 0x0000001302027211 */ /* 0x000fe200078f18ff */
[----:B------:R-:W-:Y:S01]  /*04d0*/  IMAD.IADD R198, R13, 0x1, R198 ;  /* 0x000000010dc67824 */ /* 0x000fe200078e02c6 */
[----:B------:R-:W-:Y:S02]  /*04e0*/  ISETP.NE.U32.AND P0, PT, R11, 0x1, PT ;  /* 0x000000010b00780c */ /* 0x000fe40003f05070 */
[----:B------:R-:W-:Y:S01]  /*04f0*/  LOP3.LUT R9, R8, 0x7ffffffc, RZ, 0xc0, !PT ;  /* 0x7ffffffc08097812 */ /* 0x000fe200078ec0ff */
[----:B------:R-:W-:Y:S01]  /*0500*/  IMAD.SHL.U32 R8, R6, 0x40, RZ ;  /* 0x0000004006087824 */ /* 0x000fe200078e00ff */
[----:B------:R-:W-:Y:S01]  /*0510*/  SHF.R.S32.HI R17, RZ, 0x6, R17 ;  /* 0x00000006ff117819 */ /* 0x000fe20000011411 */
[----:B------:R-:W-:Y:S01]  /*0520*/  IMAD.SHL.U32 R198, R198, 0x2, RZ ;  /* 0x00000002c6c67824 */ /* 0x000fe200078e00ff */
[----:B------:R-:W-:-:S02]  /*0530*/  LOP3.LUT R205, R10, 0xffffffe0, RZ, 0xc0, !PT ;  /* 0xffffffe00acd7812 */ /* 0x000fc400078ec0ff */
[----:B------:R-:W-:Y:S01]  /*0540*/  LOP3.LUT R204, R2, 0xfffffff8, RZ, 0xc0, !PT ;  /* 0xfffffff802cc7812 */ /* 0x000fe200078ec0ff */
[----:B------:R-:W-:Y:S01]  /*0550*/  IMAD.SHL.U32 R217, R17, 0x8, RZ ;  /* 0x0000000811d97824 */ /* 0x000fe200078e00ff */
[----:B------:R-:W-:Y:S01]  /*0560*/  R2P PR, R6, 0x6 ;  /* 0x0000000606007804 */ /* 0x000fe20000000000 */
[----:B------:R-:W-:Y:S01]  /*0570*/  IMAD.IADD R6, R4, 0x1, -R9 ;  /* 0x0000000104067824 */ /* 0x000fe200078e0a09 */
[----:B------:R-:W-:Y:S01]  /*0580*/  LOP3.LUT R8, R8, 0x1c0, RZ, 0xc0, !PT ;  /* 0x000001c008087812 */ /* 0x000fe200078ec0ff */
[----:B------:R-:W-:Y:S01]  /*0590*/  IMAD.IADD R205, R4, 0x1, -R205 ;  /* 0x0000000104cd7824 */ /* 0x000fe200078e0acd */
[----:B------:R-:W-:Y:S01]  /*05a0*/  LOP3.LUT R217, R217, 0x18, RZ, 0xc0, !PT ;  /* 0x00000018d9d97812 */ /* 0x000fe200078ec0ff */
[----:B------:R-:W-:Y:S01]  /*05b0*/  IMAD.IADD R204, R19, 0x1, -R204 ;  /* 0x0000000113cc7824 */ /* 0x000fe200078e0acc */
[----:B------:R-:W-:Y:S01]  /*05c0*/  SHF.R.U32.HI R218, RZ, 0x3, R8 ;  /* 0x00000003ffda7819 */ /* 0x000fe20000011608 */
[----:B------:R-:W-:Y:S01]  /*05d0*/  IMAD.SHL.U32 R4, R6, 0x2, RZ ;  /* 0x0000000206047824 */ /* 0x000fe200078e00ff */
[----:B------:R-:W-:Y:S01]  /*05e0*/  LOP3.LUT R202, R7, 0x6, R202, 0xf8, !PT ;  /* 0x0000000607ca7812 */ /* 0x000fe200078ef8ca */
[----:B------:R-:W-:Y:S01]  /*05f0*/  IMAD.SHL.U32 R6, R0, 0x20, RZ ;  /* 0x0000002000067824 */ /* 0x000fe200078e00ff */
[----:B------:R-:W-:Y:S01]  /*0600*/  LOP3.LUT R7, R8, 0x20, R7, 0xf8, !PT ;  /* 0x0000002008077812 */ /* 0x000fe200078ef807 */
[----:B------:R-:W-:Y:S01]  /*0610*/  IMAD.SHL.U32 R199, R204, 0x40, RZ ;  /* 0x00000040ccc77824 */ /* 0x000fe200078e00ff */
[----:B------:R-:W-:Y:S01]  /*0620*/  SHF.R.S32.HI R10, RZ, 0x1f, R205 ;  /* 0x0000001fff0a7819 */ /* 0x000fe200000114cd */
[----:B------:R-:W-:Y:S01]  /*0630*/  VIADD R196, R198, UR6 ;  /* 0x00000006c6c47c36 */ /* 0x000fe20008000000 */
[----:B------:R-:W-:Y:S01]  /*0640*/  LOP3.LUT R6, R217, 0x20, R6, 0xf8, !PT ;  /* 0x00000020d9067812 */ /* 0x000fe200078ef806 */
[----:B------:R-:W-:Y:S01]  /*0650*/  IMAD R206, R17, 0x200, R206 ;  /* 0x0000020011ce7824 */ /* 0x000fe200078e02ce */
[----:B------:R-:W-:Y:S01]  /*0660*/  LOP3.LUT R217, R218, R8, R217, 0x1e, !PT ;  /* 0x00000008dad97212 */ /* 0x000fe200078e1ed9 */
[----:B------:R-:W-:Y:S01]  /*0670*/  IMAD.SHL.U32 R8, R0, 0x8, RZ ;  /* 0x0000000800087824 */ /* 0x000fe200078e00ff */
[----:B------:R-:W-:Y:S01]  /*0680*/  LOP3.LUT R218, R7, R218, RZ, 0x3c, !PT ;  /* 0x000000da07da7212 */ /* 0x000fe200078e3cff */
[--C-:B------:R-:W-:Y:S01]  /*0690*/  IMAD R7, R5, 0x400, R4.reuse ;  /* 0x0000040005077824 */ /* 0x100fe200078e0204 */
[----:B------:R-:W-:Y:S01]  /*06a0*/  LOP3.LUT R199, R199, 0x1c0, RZ, 0xc0, !PT ;  /* 0x000001c0c7c77812 */ /* 0x000fe200078ec0ff */
[----:B------:R-:W-:Y:S01]  /*06b0*/  IMAD R4, R3, 0x400, R4 ;  /* 0x0000040003047824 */ /* 0x000fe200078e0204 */
[----:B------:R-:W-:Y:S01]  /*06c0*/  LEA.HI R0, R10, R205, RZ, 0x2 ;  /* 0x000000cd0a007211 */ /* 0x000fe200078f10ff */
[----:B------:R-:W-:Y:S01]  /*06d0*/  IMAD.IADD R218, R7, 0x1, R218 ;  /* 0x0000000107da7824 */ /* 0x000fe200078e02da */
[----:B------:R-:W-:Y:S01]  /*06e0*/  SHF.R.U32.HI R193, RZ, 0x3, R199 ;  /* 0x00000003ffc17819 */ /* 0x000fe200000116c7 */
[----:B------:R-:W-:Y:S01]  /*06f0*/  IMAD.SHL.U32 R7, R2, 0x40, RZ ;  /* 0x0000004002077824 */ /* 0x000fe200078e00ff */
[----:B------:R-:W-:Y:S01]  /*0700*/  LOP3.LUT R2, R199, 0x8, R8, 0xf8, !PT ;  /* 0x00000008c7027812 */ /* 0x000fe200078ef808 */
[----:B------:R-:W-:Y:S01]  /*0710*/  IMAD.IADD R217, R4, 0x1, R217 ;  /* 0x0000000104d97824 */ /* 0x000fe200078e02d9 */
[----:B------:R-:W-:-:S02]  /*0720*/  LOP3.LUT R199, R193, R6, R199, 0x1e, !PT ;  /* 0x00000006c1c77212 */ /* 0x000fc400078e1ec7 */
[----:B------:R-:W-:Y:S02]  /*0730*/  SHF.R.S32.HI R6, RZ, 0x2, R0 ;  /* 0x00000002ff067819 */ /* 0x000fe40000011400 */
[----:B------:R-:W-:Y:S02]  /*0740*/  LOP3.LUT R0, R7, 0xfffffe00, RZ, 0xc0, !PT ;  /* 0xfffffe0007007812 */ /* 0x000fe400078ec0ff */
[----:B------:R-:W-:Y:S01]  /*0750*/  LOP3.LUT R193, R2, R193, RZ, 0x3c, !PT ;  /* 0x000000c102c17212 */ /* 0x000fe200078e3cff */
[----:B------:R-:W-:Y:S01]  /*0760*/  IMAD R203, R5, 0x10, R6 ;  /* 0x0000001005cb7824 */ /* 0x000fe200078e0206 */
[----:B------:R-:W-:Y:S01]  /*0770*/  LEA R218, R218, UR5, 0x1 ;  /* 0x00000005dada7c11 */ /* 0x000fe2000f8e08ff */
[--C-:B------:R-:W-:Y:S01]  /*0780*/  IMAD R2, R3, 0x400, R0.reuse ;  /* 0x0000040003027824 */ /* 0x100fe200078e0200 */
[----:B------:R-:W-:Y:S01]  /*0790*/  SEL R197, R197, 0xffffffe0, !P3 ;  /* 0xffffffe0c5c57807 */ /* 0x000fe20005800000 */
[----:B------:R-:W-:Y:S01]  /*07a0*/  IMAD R200, R5, 0x400, R0 ;  /* 0x0000040005c87824 */ /* 0x000fe200078e0200 */
[----:B------:R-:W-:Y:S01]  /*07b0*/  SEL R195, R195, 0xffffffc0, !P4 ;  /* 0xffffffc0c3c37807 */ /* 0x000fe20006000000 */
[----:B------:R-:W-:Y:S01]  /*07c0*/  IMAD.MOV.U32 R3, RZ, RZ, -0x10 ;  /* 0xfffffff0ff037424 */ /* 0x000fe200078e00ff */
[----:B------:R-:W-:Y:S01]  /*07d0*/  LEA R194, R194, UR5, 0x1 ;  /* 0x00000005c2c27c11 */ /* 0x000fe2000f8e08ff */
[----:B------:R-:W-:Y:S01]  /*07e0*/  IMAD.IADD R200, R200, 0x1, R193 ;  /* 0x00000001c8c87824 */ /* 0x000fe200078e02c1 */
[----:B------:R-:W-:Y:S01]  /*07f0*/  LEA R217, R217, UR6, 0x1 ;  /* 0x00000006d9d97c11 */ /* 0x000fe2000f8e08ff */
[----:B------:R-:W-:Y:S01]  /*0800*/  IMAD.IADD R193, R193, 0x1, R2 ;  /* 0x00000001c1c17824 */ /* 0x000fe200078e0202 */
[----:B------:R-:W-:Y:S01]  /*0810*/  SEL R3, R3, 0x10, !P0 ;  /* 0x0000001003037807 */ /* 0x000fe20004000000 */
[----:B------:R-:W-:Y:S01]  /*0820*/  VIADD R220, R218, 0x20 ;  /* 0x00000020dadc7836 */ /* 0x000fe20000000000 */
[----:B------:R-:W-:Y:S01]  /*0830*/  SHF.R.S32.HI R214, RZ, 0x1f, R203 ;  /* 0x0000001fffd67819 */ /* 0x000fe200000114cb */
[----:B------:R-:W-:Y:S01]  /*0840*/  IMAD.IADD R197, R196, 0x1, R197 ;  /* 0x00000001c4c57824 */ /* 0x000fe200078e02c5 */
[----:B------:R-:W-:Y:S01]  /*0850*/  LOP3.LUT R199, R199, R0, RZ, 0xfc, !PT ;  /* 0x00000000c7c77212 */ /* 0x000fe200078efcff */
[----:B------:R-:W-:Y:S01]  /*0860*/  @P1 VIADD R220, R218, 0xffffffe0 ;  /* 0xffffffe0dadc1836 */ /* 0x000fe20000000000 */
[----:B------:R-:W-:Y:S01]  /*0870*/  LEA R216, R206, UR5, 0x1 ;  /* 0x00000005ced87c11 */ /* 0x000fe2000f8e08ff */
[----:B------:R-:W-:Y:S01]  /*0880*/  IMAD.IADD R196, R196, 0x1, R195 ;  /* 0x00000001c4c47824 */ /* 0x000fe200078e02c3 */
[----:B------:R-:W-:Y:S01]  /*0890*/  SHF.L.U64.HI R214, R203, 0x2, R214 ;  /* 0x00000002cbd67819 */ /* 0x000fe200000102d6 */
[----:B------:R-:W-:Y:S01]  /*08a0*/  IMAD.IADD R0, R195, 0x1, R194 ;  /* 0x00000001c3007824 */ /* 0x000fe200078e02c2 */
[----:B------:R-:W-:Y:S01]  /*08b0*/  LEA R193, R193, UR4, 0x1 ;  /* 0x00000004c1c17c11 */ /* 0x000fe2000f8e08ff */
[----:B------:R-:W-:-:S02]  /*08c0*/  VIADD R219, R217, 0x40 ;  /* 0x00000040d9db7836 */ /* 0x000fc40000000000 */
[----:B------:R-:W-:Y:S02]  /*08d0*/  IMAD.IADD R195, R197, 0x1, R195 ;  /* 0x00000001c5c37824 */ /* 0x000fe400078e02c3 */
[----:B------:R-:W-:Y:S02]  /*08e0*/  IMAD.IADD R221, R218, 0x1, R3 ;  /* 0x00000001dadd7824 */ /* 0x000fe400078e0203 */
[----:B------:R-:W-:Y:S02]  /*08f0*/  @P2 VIADD R219, R217, 0xffffffc0 ;  /* 0xffffffc0d9db2836 */ /* 0x000fe40000000000 */
[----:B---34-:R-:W-:-:S07]  /*0900*/  IMAD.IADD R226, R3, 0x1, R220 ;  /* 0x0000000103e27824 */ /* 0x018fce00078e02dc */
.L_x_1237:
        /* <DEDUP_REMOVED lines=47> */
.L_x_1189:
[----:B------:R-:W-:Y:S01]  /*0c00*/  IMAD.SHL.U32 R225, R215, 0x40, RZ ;  /* 0x00000040d7e17824 */ /* 0x000fe200078e00ff */
[----:B-----5:R-:W-:-:S04]  /*0c10*/  @!P2 IADD3 R238, R6, R2, -R239 ;  /* 0x0000000206eea210 */ /* 0x020fc80007ffe8ef */
[----:B------:R-:W-:-:S13]  /*0c20*/  ISETP.GT.AND P0, PT, R238, R225, PT ;  /* 0x000000e1ee00720c */ /* 0x000fda0003f04270 */
[----:B------:R-:W-:Y:S05]  /*0c30*/  @!P0 BRA `(.L_x_1190) ;  /* 0x0000008000c88947 */ /* 0x000fea0003800000 */
[----:B--2---:R-:W2:Y:S01]  /*0c40*/  LDC R9, c[0x0][0x278] ;  /* 0x00009e00ff097b82 */ /* 0x004ea20000000800 */
[----:B------:R-:W-:Y:S01]  /*0c50*/  IABS R6, R210 ;  /* 0x000000d200067213 */ /* 0x000fe20000000000 */
[----:B-1----:R-:W-:Y:S01]  /*0c60*/  VIADD R11, R240, 0x3f ;  /* 0x0000003ff00b7836 */ /* 0x002fe20000000000 */
[----:B------:R-:W-:Y:S01]  /*0c70*/  ISETP.NE.AND P0, PT, R242, -0x1, PT ;  /* 0xfffffffff200780c */ /* 0x000fe20003f05270 */
[----:B------:R-:W1:Y:S01]  /*0c80*/  S2R R17, SR_CTAID.X ;  /* 0x0000000000117919 */ /* 0x000e620000002500 */
[----:B------:R-:W-:Y:S02]  /*0c90*/  ISETP.NE.AND P1, PT, R22, -0x1, PT ;  /* 0xffffffff1600780c */ /* 0x000fe40003f25270 */
[----:B------:R-:W-:Y:S01]  /*0ca0*/  SHF.R.S32.HI R12, RZ, 0x1f, R11 ;  /* 0x0000001fff0c7819 */ /* 0x000fe2000001140b */
[----:B------:R-:W3:Y:S01]  /*0cb0*/  LDC R7, c[0x0][0x394] ;  /* 0x0000e500ff077b82 */ /* 0x000ee20000000800 */
[----:B------:R-:W-:Y:S02]  /*0cc0*/  SHF.L.U64.HI R38, R211, 0x7, R15 ;  /* 0x00000007d3267819 */ /* 0x000fe4000001020f */
[----:B------:R-:W-:-:S02]  /*0cd0*/  LEA.HI R12, R12, R11, RZ, 0x6 ;  /* 0x0000000b0c0c7211 */ /* 0x000fc400078f30ff */
[----:B------:R-:W-:Y:S02]  /*0ce0*/  SEL R38, R38, RZ, P5 ;  /* 0x000000ff26267207 */ /* 0x000fe40002800000 */
[----:B------:R-:W-:Y:S01]  /*0cf0*/  SHF.R.S32.HI R12, RZ, 0x6, R12 ;  /* 0x00000006ff0c7819 */ /* 0x000fe2000001140c */
[----:B------:R-:W4:Y:S01]  /*0d00*/  LDC.64 R4, c[0x0][0x228] ;  /* 0x00008a00ff047b82 */ /* 0x000f220000000a00 */
[----:B------:R-:W-:Y:S01]  /*0d10*/  @P0 IMAD.IADD R32, R239, 0x1, R242 ;  /* 0x00000001ef200824 */ /* 0x000fe200078e02f2 */
[----:B--2---:R-:W-:-:S06]  /*0d20*/  IABS R8, R9 ;  /* 0x0000000900087213 */ /* 0x004fcc0000000000 */
[----:B------:R-:W2:Y:S01]  /*0d30*/  LDC R30, c[0x0][0x2d4] ;  /* 0x0000b500ff1e7b82 */ /* 0x000ea20000000800 */
[----:B------:R-:W5:Y:S07]  /*0d40*/  I2F.RP R10, R8 ;  /* 0x00000008000a7306 */ /* 0x000f6e0000209400 */
[----:B------:R-:W1:Y:S01]  /*0d50*/  LDC R24, c[0x0][0x2dc] ;  /* 0x0000b700ff187b82 */ /* 0x000e620000000800 */
[----:B----4-:R-:W-:-:S07]  /*0d60*/  IMAD.WIDE.U32 R18, R211, R4, RZ ;  /* 0x00000004d3127225 */ /* 0x010fce00078e00ff */
[----:B------:R-:W1:Y:S01]  /*0d70*/  LDC R21, c[0x0][0x270] ;  /* 0x00009c00ff157b82 */ /* 0x000e620000000800 */
[----:B-----5:R-:W4:Y:S01]  /*0d80*/  MUFU.RCP R2, R10 ;  /* 0x0000000a00027308 */ /* 0x020f220000001000 */
[----:B--2---:R-:W-:Y:S01]  /*0d90*/  SHF.R.S32.HI R16, RZ, 0x1f, R30 ;  /* 0x0000001fff107819 */ /* 0x004fe2000001141e */
[----:B------:R-:W-:-:S05]  /*0da0*/  IMAD.WIDE.U32 R28, R211, R30, RZ ;  /* 0x0000001ed31c7225 */ /* 0x000fca00078e00ff */
[----:B------:R-:W2:Y:S01]  /*0db0*/  LDC R20, c[0x0][0x2c4] ;  /* 0x0000b100ff147b82 */ /* 0x000ea20000000800 */
[----:B----4-:R-:W-:Y:S01]  /*0dc0*/  IADD3 R2, R2, 0xffffffe, RZ ;  /* 0x0ffffffe02027810 */ /* 0x010fe20007ffe0ff */
[----:B------:R-:W-:-:S06]  /*0dd0*/  IMAD R10, R15, R4, RZ ;  /* 0x000000040f0a7224 */ /* 0x000fcc00078e02ff */
[----:B------:R-:W4:Y:S01]  /*0de0*/  LDC.U8 R4, c[0x0][0x3d8] ;  /* 0x0000f600ff047b82 */ /* 0x000f220000000000 */
[----:B------:R5:W3:Y:S01]  /*0df0*/  F2I.FTZ.U32.TRUNC.NTZ R3, R2 ;  /* 0x0000000200037305 */ /* 0x000ae2000021f000 */
[----:B------:R-:W-:Y:S02]  /*0e00*/  IMAD R5, R211, R5, R10 ;  /* 0x00000005d3057224 */ /* 0x000fe400078e020a */
[----:B-1----:R-:W-:-:S03]  /*0e10*/  IMAD.WIDE R40, R24, R21, RZ ;  /* 0x0000001518287225 */ /* 0x002fc600078e02ff */
[----:B------:R-:W-:Y:S01]  /*0e20*/  IADD3 R19, R19, R5, RZ ;  /* 0x0000000513137210 */ /* 0x000fe20007ffe0ff */
[----:B------:R-:W-:Y:S02]  /*0e30*/  IMAD R5, R16, R211, RZ ;  /* 0x000000d310057224 */ /* 0x000fe400078e02ff */
[----:B------:R-:W-:Y:S02]  /*0e40*/  IMAD R23, R41, R28, RZ ;  /* 0x0000001c29177224 */ /* 0x000fe400078e02ff */
[----:B------:R-:W-:Y:S02]  /*0e50*/  IMAD R5, R15, R30, R5 ;  /* 0x0000001e0f057224 */ /* 0x000fe400078e0205 */
[----:B------:R-:W-:Y:S01]  /*0e60*/  IMAD.WIDE.U32 R26, R40, R22, RZ ;  /* 0x00000016281a7225 */ /* 0x000fe200078e00ff */
[----:B-----5:R-:W-:-:S03]  /*0e70*/  MOV R2, RZ ;  /* 0x000000ff00027202 */ /* 0x020fc60000000f00 */
[----:B---3--:R-:W-:Y:S01]  /*0e80*/  IMAD.MOV R13, RZ, RZ, -R3 ;  /* 0x000000ffff0d7224 */ /* 0x008fe200078e0a03 */
[----:B------:R-:W-:Y:S01]  /*0e90*/  IADD3 R5, R29, R5, RZ ;  /* 0x000000051d057210 */ /* 0x000fe20007ffe0ff */
[----:B------:R-:W-:-:S04]  /*0ea0*/  IMAD.WIDE.U32 R28, R40, R28, RZ ;  /* 0x0000001c281c7225 */ /* 0x000fc800078e00ff */
[----:B------:R-:W-:Y:S01]  /*0eb0*/  IMAD R13, R13, R8, RZ ;  /* 0x000000080d0d7224 */ /* 0x000fe200078e02ff */
[----:B----4-:R-:W-:Y:S01]  /*0ec0*/  ISETP.NE.AND P2, PT, R4, RZ, PT ;  /* 0x000000ff0400720c */ /* 0x010fe20003f45270 */
[----:B------:R-:W-:Y:S01]  /*0ed0*/  IMAD R23, R40, R5, R23 ;  /* 0x0000000528177224 */ /* 0x000fe200078e0217 */
[----:B------:R-:W-:Y:S01]  /*0ee0*/  SEL R26, R28, R26, !P1 ;  /* 0x0000001a1c1a7207 */ /* 0x000fe20004800000 */
[----:B------:R-:W-:Y:S02]  /*0ef0*/  IMAD.HI.U32 R13, R3, R13, R2 ;  /* 0x0000000d030d7227 */ /* 0x000fe400078e0002 */
[----:B------:R-:W1:Y:S02]  /*0f00*/  LDC.64 R2, c[0x0][0x240] ;  /* 0x00009000ff027b82 */ /* 0x000e640000000a00 */
[----:B------:R-:W-:Y:S02]  /*0f10*/  IMAD R4, R41, R22, RZ ;  /* 0x0000001629047224 */ /* 0x000fe400078e02ff */
[----:B------:R-:W-:-:S04]  /*0f20*/  IMAD.HI.U32 R14, R13, R6, RZ ;  /* 0x000000060d0e7227 */ /* 0x000fc800078e00ff */
[----:B------:R-:W-:Y:S01]  /*0f30*/  IMAD.IADD R23, R29, 0x1, R23 ;  /* 0x000000011d177824 */ /* 0x000fe200078e0217 */
[----:B------:R-:W-:Y:S01]  /*0f40*/  IADD3 R13, -R14, RZ, RZ ;  /* 0x000000ff0e0d7210 */ /* 0x000fe20007ffe1ff */
[----:B------:R-:W-:Y:S01]  /*0f50*/  @P1 IMAD.IADD R23, R27, 0x1, R4 ;  /* 0x000000011b171824 */ /* 0x000fe200078e0204 */
[----:B------:R-:W3:Y:S01]  /*0f60*/  @P2 LDC R31, c[0x0][0x2e4] ;  /* 0x0000b900ff1f2b82 */ /* 0x000ee20000000800 */
[C---:B------:R-:W-:Y:S01]  /*0f70*/  SHF.L.U32 R27, R211.reuse, 0x7, RZ ;  /* 0x00000007d31b7819 */ /* 0x040fe200000006ff */
[----:B--2---:R-:W-:Y:S02]  /*0f80*/  @P2 IMAD R29, R211, R20, RZ ;  /* 0x00000014d31d2224 */ /* 0x004fe400078e02ff */
[----:B------:R-:W-:Y:S01]  /*0f90*/  IMAD R13, R8, R13, R6 ;  /* 0x0000000d080d7224 */ /* 0x000fe200078e0206 */
[----:B------:R-:W-:Y:S02]  /*0fa0*/  IADD3 R6, R240, 0x40, R225 ;  /* 0x00000040f0067810 */ /* 0x000fe40007ffe0e1 */
[----:B------:R-:W-:Y:S01]  /*0fb0*/  SEL R27, R27, RZ, P5 ;  /* 0x000000ff1b1b7207 */ /* 0x000fe20002800000 */
[----:B------:R-:W2:Y:S01]  /*0fc0*/  LDC.64 R4, c[0x0][0x488] ;  /* 0x00012200ff047b82 */ /* 0x000ea20000000a00 */
[----:B------:R-:W-:-:S02]  /*0fd0*/  IADD3 R6, R6, R7, -R238 ;  /* 0x0000000706067210 */ /* 0x000fc40007ffe8ee */
[----:B------:R-:W-:Y:S01]  /*0fe0*/  ISETP.GT.U32.AND P4, PT, R8, R13, PT ;  /* 0x0000000d0800720c */ /* 0x000fe20003f84070 */
[----:B-1----:R-:W-:-:S04]  /*0ff0*/  IMAD.WIDE.U32 R10, R22, R2, RZ ;  /* 0x00000002160a7225 */ /* 0x002fc800078e00ff */
[----:B------:R-:W-:Y:S01]  /*1000*/  VIADD R6, R6, 0x3f ;  /* 0x0000003f06067836 */ /* 0x000fe20000000000 */
[----:B------:R-:W-:Y:S01]  /*1010*/  SEL R25, R18, R10, !P1 ;  /* 0x0000000a12197207 */ /* 0x000fe20004800000 */
[----:B------:R-:W-:-:S03]  /*1020*/  IMAD R10, R22, R3, RZ ;  /* 0x00000003160a7224 */ /* 0x000fc600078e02ff */
[----:B------:R-:W-:Y:S01]  /*1030*/  SHF.R.S32.HI R237, RZ, 0x1f, R6 ;  /* 0x0000001fffed7819 */ /* 0x000fe20000011406 */
[----:B------:R-:W-:Y:S02]  /*1040*/  @P1 IMAD.IADD R19, R11, 0x1, R10 ;  /* 0x000000010b131824 */ /* 0x000fe400078e020a */
[----:B------:R-:W-:Y:S01]  /*1050*/  @!P4 IADD3 R14, R14, 0x1, RZ ;  /* 0x000000010e0ec810 */ /* 0x000fe20007ffe0ff */
[----:B------:R-:W-:Y:S01]  /*1060*/  @!P4 IMAD.IADD R13, R13, 0x1, -R8 ;  /* 0x000000010d0dc824 */ /* 0x000fe200078e0a08 */
[----:B------:R-:W-:Y:S01]  /*1070*/  LEA.HI R237, R237, R6, RZ, 0x6 ;  /* 0x00000006eded7211 */ /* 0x000fe200078f30ff */
[----:B------:R-:W1:Y:S01]  /*1080*/  @!P1 LDC.64 R10, c[0x0][0x418] ;  /* 0x00010600ff0a9b82 */ /* 0x000e620000000a00 */
[----:B------:R-:W-:Y:S02]  /*1090*/  ISETP.NE.AND P4, PT, R9, RZ, PT ;  /* 0x000000ff0900720c */ /* 0x000fe40003f85270 */
[----:B------:R-:W-:Y:S02]  /*10a0*/  ISETP.GE.U32.AND P6, PT, R13, R8, PT ;  /* 0x000000080d00720c */ /* 0x000fe40003fc6070 */
[----:B------:R-:W-:-:S02]  /*10b0*/  LOP3.LUT R8, R210, R9, RZ, 0x3c, !PT ;  /* 0x00000009d2087212 */ /* 0x000fc400078e3cff */
[----:B------:R-:W-:Y:S01]  /*10c0*/  SHF.R.S32.HI R237, RZ, 0x6, R237 ;  /* 0x00000006ffed7819 */ /* 0x000fe200000114ed */
[----:B------:R-:W4:Y:S01]  /*10d0*/  @P0 LDC.64 R6, c[0x0][0x250] ;  /* 0x00009400ff060b82 */ /* 0x000f220000000a00 */
[----:B------:R-:W-:Y:S02]  /*10e0*/  ISETP.GE.AND P3, PT, R8, RZ, PT ;  /* 0x000000ff0800720c */ /* 0x000fe40003f66270 */
[----:B------:R-:W-:-:S04]  /*10f0*/  VIMNMX R237, R12, R237, PT ;  /* 0x000000ed0ced7248 */ /* 0x000fc80003fe0100 */
[----:B------:R-:W-:Y:S01]  /*1100*/  LEA R28, R237, 0xffffffc0, 0x6 ;  /* 0xffffffc0ed1c7811 */ /* 0x000fe200078e30ff */
[----:B------:R-:W5:Y:S01]  /*1110*/  @P1 LDC.64 R12, c[0x0][0x420] ;  /* 0x00010800ff0c1b82 */ /* 0x000f620000000a00 */
[----:B------:R-:W-:-:S05]  /*1120*/  @P6 IADD3 R14, R14, 0x1, RZ ;  /* 0x000000010e0e6810 */ /* 0x000fca0007ffe0ff */
[----:B------:R-:W-:Y:S01]  /*1130*/  @!P3 IMAD.MOV R14, RZ, RZ, -R14 ;  /* 0x000000ffff0eb224 */ /* 0x000fe200078e0a0e */
[----:B------:R-:W-:Y:S01]  /*1140*/  @!P4 LOP3.LUT R14, RZ, R9, RZ, 0x33, !PT ;  /* 0x00000009ff0ec212 */ /* 0x000fe200078e33ff */
[----:B-1----:R-:W-:Y:S01]  /*1150*/  @!P1 IMAD R42, R15, R10, RZ ;  /* 0x0000000a0f2a9224 */ /* 0x002fe200078e02ff */
[----:B------:R-:W1:Y:S01]  /*1160*/  @P0 LDC.64 R8, c[0x0][0x248] ;  /* 0x00009200ff080b82 */ /* 0x000e620000000a00 */
[----:B------:R-:W-:Y:S02]  /*1170*/  IADD3 R34, P3, R28, R27, RZ ;  /* 0x0000001b1c227210 */ /* 0x000fe40007f7e0ff */
[----:B------:R-:W-:-:S03]  /*1180*/  SHF.R.S32.HI R27, RZ, 0x1f, R28 ;  /* 0x0000001fff1b7819 */ /* 0x000fc6000001141c */
[----:B------:R-:W-:Y:S02]  /*1190*/  IMAD R39, R41, R34, RZ ;  /* 0x0000002229277224 */ /* 0x000fe400078e02ff */
[C---:B----4-:R-:W-:Y:S02]  /*11a0*/  @P0 IMAD R16, R32.reuse, R7, RZ ;  /* 0x0000000720100224 */ /* 0x050fe400078e02ff */
[----:B------:R-:W-:-:S04]  /*11b0*/  @P0 IMAD.WIDE.U32 R32, R32, R6, RZ ;  /* 0x0000000620200225 */ /* 0x000fc800078e00ff */
[----:B------:R-:W-:Y:S01]  /*11c0*/  IMAD.X R38, R27, 0x1, R38, P3 ;  /* 0x000000011b267824 */ /* 0x000fe200018e0626 */
[----:B------:R-:W-:Y:S01]  /*11d0*/  @P0 MOV R18, R32 ;  /* 0x0000002000120202 */ /* 0x000fe20000000f00 */
[C---:B-----5:R-:W-:Y:S01]  /*11e0*/  @P1 IMAD.WIDE.U32 R36, R22.reuse, R12, RZ ;  /* 0x0000000c16241225 */ /* 0x060fe200078e00ff */
[----:B------:R-:W4:Y:S01]  /*11f0*/  LDC.U8 R32, c[0x0][0x480] ;  /* 0x00012000ff207b82 */ /* 0x000f220000000000 */
[----:B------:R-:W-:Y:S02]  /*1200*/  @P0 IADD3 R16, R33, R16, RZ ;  /* 0x0000001021100210 */ /* 0x000fe40007ffe0ff */
[C---:B------:R-:W-:Y:S02]  /*1210*/  @!P1 IMAD R12, R211.reuse, R11, R42 ;  /* 0x0000000bd30c9224 */ /* 0x040fe400078e022a */
[----:B------:R-:W-:Y:S01]  /*1220*/  @!P1 IMAD.WIDE.U32 R42, R211, R10, RZ ;  /* 0x0000000ad32a9225 */ /* 0x000fe200078e00ff */
[----:B------:R-:W-:Y:S02]  /*1230*/  @P2 SEL R10, R29, R22, !P1 ;  /* 0x000000161d0a2207 */ /* 0x000fe40004800000 */
[----:B------:R-:W-:Y:S01]  /*1240*/  @P1 MOV R29, R36 ;  /* 0x00000024001d1202 */ /* 0x000fe20000000f00 */
[----:B------:R-:W-:Y:S01]  /*1250*/  @P1 IMAD R11, R22, R13, R37 ;  /* 0x0000000d160b1224 */ /* 0x000fe200078e0225 */
[----:B------:R-:W-:Y:S01]  /*1260*/  @!P1 MOV R29, R42 ;  /* 0x0000002a001d9202 */ /* 0x000fe20000000f00 */
[----:B--2---:R-:W-:-:S04]  /*1270*/  IMAD.WIDE.U32 R36, R17, R4, RZ ;  /* 0x0000000411247225 */ /* 0x004fc800078e00ff */
[----:B------:R-:W-:Y:S02]  /*1280*/  @P0 IMAD.IADD R4, R239, 0x1, R242 ;  /* 0x00000001ef040824 */ /* 0x000fe400078e02f2 */
[----:B------:R-:W-:-:S04]  /*1290*/  IMAD.WIDE.U32 R34, R40, R34, RZ ;  /* 0x0000002228227225 */ /* 0x000fc800078e00ff */
[----:B------:R-:W-:Y:S02]  /*12a0*/  IMAD R39, R40, R38, R39 ;  /* 0x0000002628277224 */ /* 0x000fe400078e0227 */
[----:B------:R-:W-:Y:S01]  /*12b0*/  IMAD R5, R17, R5, R37 ;  /* 0x0000000511057224 */ /* 0x000fe200078e0225 */
[----:B----4-:R-:W-:Y:S01]  /*12c0*/  ISETP.NE.AND P3, PT, R32, RZ, PT ;  /* 0x000000ff2000720c */ /* 0x010fe20003f65270 */
[----:B------:R-:W-:Y:S02]  /*12d0*/  @!P2 IMAD R13, R211, R21, R210 ;  /* 0x00000015d30da224 */ /* 0x000fe400078e02d2 */
[----:B------:R-:W-:Y:S01]  /*12e0*/  IMAD R37, R210, R24, RZ ;  /* 0x00000018d2257224 */ /* 0x000fe200078e02ff */
[----:B------:R-:W-:Y:S01]  /*12f0*/  SEL R33, R36, RZ, P3 ;  /* 0x000000ff24217207 */ /* 0x000fe20001800000 */
[C---:B-1----:R-:W-:Y:S01]  /*1300*/  @P0 IMAD R17, R4.reuse, R9, RZ ;  /* 0x0000000904110224 */ /* 0x042fe200078e02ff */
[----:B------:R-:W-:Y:S01]  /*1310*/  SEL R32, R5, RZ, P3 ;  /* 0x000000ff05207207 */ /* 0x000fe20001800000 */
[----:B------:R-:W-:Y:S01]  /*1320*/  @P0 IMAD.WIDE.U32 R40, R4, R8, RZ ;  /* 0x0000000804280225 */ /* 0x000fe200078e00ff */
[----:B------:R-:W-:-:S03]  /*1330*/  SHF.R.S32.HI R36, RZ, 0x1f, R37 ;  /* 0x0000001fff247819 */ /* 0x000fc60000011425 */
[----:B---3--:R-:W-:Y:S01]  /*1340*/  @P2 IMAD R31, R210, R31, R10 ;  /* 0x0000001fd21f2224 */ /* 0x008fe200078e020a */
[----:B------:R-:W-:Y:S01]  /*1350*/  SHF.R.S32.HI R10, RZ, 0x1f, R210 ;  /* 0x0000001fff0a7819 */ /* 0x000fe200000114d2 */
[----:B------:R-:W-:Y:S01]  /*1360*/  @!P2 IMAD R31, R13, R20, RZ ;  /* 0x000000140d1fa224 */ /* 0x000fe200078e02ff */
[----:B------:R-:W-:Y:S01]  /*1370*/  SHF.R.S32.HI R13, RZ, 0x1f, R225 ;  /* 0x0000001fff0d7819 */ /* 0x000fe200000114e1 */
[----:B------:R-:W-:Y:S01]  /*1380*/  @!P1 IMAD.IADD R11, R43, 0x1, R12 ;  /* 0x000000012b0b9824 */ /* 0x000fe200078e020c */
        /* <DEDUP_REMOVED lines=15> */
.L_x_1191:
        /* <DEDUP_REMOVED lines=13> */
.L_x_1192:
        /* <DEDUP_REMOVED lines=10> */
.L_x_1193:
[----:B------:R-:W-:-:S04]  /*15f0*/  IMAD R41, R211, R21, R210 ;  /* 0x00000015d3297224 */ /* 0x000fc800078e02d2 */
[----:B------:R-:W-:-:S07]  /*1600*/  IMAD R41, R41, R30, RZ ;  /* 0x0000001e29297224 */ /* 0x000fce00078e02ff */
.L_x_1194:
[----:B------:R-:W1:Y:S01]  /*1610*/  S2R R22, SR_TID.X ;  /* 0x0000000000167919 */ /* 0x000e620000002100 */
[----:B------:R-:W2:Y:S01]  /*1620*/  LDC.64 R4, c[0x0][0x420] ;  /* 0x00010800ff047b82 */ /* 0x000ea20000000a00 */
[----:B------:R-:W-:Y:S01]  /*1630*/  IMAD R24, R24, R21, RZ ;  /* 0x0000001518187224 */ /* 0x000fe200078e02ff */
[----:B------:R-:W-:Y:S01]  /*1640*/  IADD3 R38, P4, R208, R29, RZ ;  /* 0x0000001dd0267210 */ /* 0x000fe20007f9e0ff */
[----:B------:R-:W-:Y:S01]  /*1650*/  ULDC UR4, c[0x0][0x398] ;  /* 0x0000e60000047ab9 */ /* 0x000fe20000000800 */
[----:B------:R-:W-:Y:S01]  /*1660*/  SHF.R.S32.HI R209, RZ, 0x1f, R208 ;  /* 0x0000001fffd17819 */ /* 0x000fe200000114d0 */
[----:B------:R-:W-:Y:S01]  /*1670*/  IMAD.SHL.U32 R30, R24, 0x40, RZ ;  /* 0x00000040181e7824 */ /* 0x000fe200078e00ff */
[----:B------:R-:W-:Y:S01]  /*1680*/  IADD3 R29, -R238, R240, R225 ;  /* 0x000000f0ee1d7210 */ /* 0x000fe20007ffe1e1 */
[C---:B------:R-:W-:Y:S01]  /*1690*/  IMAD.IADD R41, R28.reuse, 0x1, R41 ;  /* 0x000000011c297824 */ /* 0x040fe200078e0229 */
[----:B------:R-:W-:Y:S01]  /*16a0*/  ULDC.64 UR6, c[0x0][0x428] ;  /* 0x00010a0000067ab9 */ /* 0x000fe20000000a00 */
[----:B------:R-:W-:Y:S01]  /*16b0*/  IMAD.IADD R31, R28, 0x1, R31 ;  /* 0x000000011c1f7824 */ /* 0x000fe200078e021f */
[----:B------:R-:W-:Y:S01]  /*16c0*/  IADD3 R34, P2, P1, R34, R30, R37 ;  /* 0x0000001e22227210 */ /* 0x000fe2000795e025 */
[----:B------:R-:W-:Y:S01]  /*16d0*/  ULDC.64 UR8, c[0x0][0x210] ;  /* 0x0000840000087ab9 */ /* 0x000fe20000000a00 */
[----:B------:R-:W-:Y:S01]  /*16e0*/  SHF.R.S32.HI R30, RZ, 0x1f, R30 ;  /* 0x0000001fff1e7819 */ /* 0x000fe2000001141e */
[----:B------:R-:W-:Y:S01]  /*16f0*/  BSSY B1, `(.L_x_1190) ;  /* 0x0000786000017945 */ /* 0x000fe20003800000 */
[----:B------:R-:W-:-:S02]  /*1700*/  IADD3 R29, R29, -UR4, RZ ;  /* 0x800000041d1d7c10 */ /* 0x000fc4000fffe0ff */
[----:B------:R-:W-:Y:S01]  /*1710*/  IADD3.X R36, R39, R30, R36, P2, P1 ;  /* 0x0000001e27247210 */ /* 0x000fe200017e2424 */
[----:B------:R-:W-:Y:S01]  /*1720*/  IMAD.X R39, R209, 0x1, R11, P4 ;  /* 0x00000001d1277824 */ /* 0x000fe200020e060b */
[----:B------:R-:W-:Y:S02]  /*1730*/  IADD3 R26, P2, P1, R33, R34, R26 ;  /* 0x00000022211a7210 */ /* 0x000fe4000795e01a */
[----:B------:R-:W-:Y:S01]  /*1740*/  IADD3 R33, P4, R207, R28, RZ ;  /* 0x0000001ccf217210 */ /* 0x000fe20007f9e0ff */
[----:B------:R-:W3:Y:S01]  /*1750*/  LDC.64 R34, c[0x0][0x478] ;  /* 0x00011e00ff227b82 */ /* 0x000ee20000000a00 */
[----:B------:R-:W-:Y:S01]  /*1760*/  SHF.R.S32.HI R11, RZ, 0x1f, R207 ;  /* 0x0000001fff0b7819 */ /* 0x000fe200000114cf */
[----:B--2---:R-:W-:Y:S01]  /*1770*/  IMAD.WIDE.U32 R38, R28, R4, R38 ;  /* 0x000000041c267225 */ /* 0x004fe200078e0026 */
[----:B------:R-:W-:Y:S02]  /*1780*/  SHF.R.S32.HI R30, RZ, 0x1f, R29 ;  /* 0x0000001fff1e7819 */ /* 0x000fe4000001141d */
[----:B------:R-:W-:-:S03]  /*1790*/  IADD3.X R23, R32, R36, R23, P2, P1 ;  /* 0x0000002420177210 */ /* 0x000fc600017e2417 */
[----:B------:R-:W2:Y:S01]  /*17a0*/  LDC.64 R36, c[0x0][0x2b0] ;  /* 0x0000ac00ff247b82 */ /* 0x000ea20000000a00 */
[----:B-1----:R-:W-:-:S04]  /*17b0*/  SHF.R.S32.HI R21, RZ, 0x1f, R22 ;  /* 0x0000001fff157819 */ /* 0x002fc80000011416 */
[----:B------:R-:W-:Y:S01]  /*17c0*/  LEA.HI R21, R21, R22, RZ, 0x5 ;  /* 0x0000001615157211 */ /* 0x000fe200078f28ff */
[----:B------:R-:W-:Y:S02]  /*17d0*/  IMAD R22, R27, R4, RZ ;  /* 0x000000041b167224 */ /* 0x000fe400078e02ff */
[----:B------:R-:W-:Y:S02]  /*17e0*/  IMAD.X R27, R11, 0x1, R27, P4 ;  /* 0x000000010b1b7824 */ /* 0x000fe400020e061b */
[----:B------:R-:W-:Y:S01]  /*17f0*/  IMAD R22, R28, R5, R22 ;  /* 0x000000051c167224 */ /* 0x000fe200078e0216 */
[----:B------:R-:W-:Y:S02]  /*1800*/  SHF.R.S32.HI R28, RZ, 0x5, R21 ;  /* 0x00000005ff1c7819 */ /* 0x000fe40000011415 */
[----:B------:R-:W-:Y:S01]  /*1810*/  LEA.HI R21, R30, R29, RZ, 0x6 ;  /* 0x0000001d1e157211 */ /* 0x000fe200078f30ff */
[----:B------:R-:W-:Y:S02]  /*1820*/  IMAD.IADD R39, R39, 0x1, R22 ;  /* 0x0000000127277824 */ /* 0x000fe400078e0216 */
[----:B------:R-:W-:Y:S01]  /*1830*/  IMAD R28, R28, R24, R205 ;  /* 0x000000181c1c7224 */ /* 0x000fe200078e02cd */
[----:B------:R-:W-:Y:S01]  /*1840*/  SHF.R.S32.HI R224, RZ, 0x6, R21 ;  /* 0x00000006ffe07819 */ /* 0x000fe20000011415 */
[----:B------:R-:W-:-:S02]  /*1850*/  IMAD R22, R27, R2, RZ ;  /* 0x000000021b167224 */ /* 0x000fc400078e02ff */
[----:B------:R-:W-:Y:S01]  /*1860*/  IMAD R27, R10, UR6, RZ ;  /* 0x000000060a1b7c24 */ /* 0x000fe2000f8e02ff */
[C---:B------:R-:W-:Y:S01]  /*1870*/  IADD3 R26, P1, R28.reuse, R26, RZ ;  /* 0x0000001a1c1a7210 */ /* 0x040fe20007f3e0ff */
[C---:B------:R-:W-:Y:S01]  /*1880*/  IMAD R22, R33.reuse, R3, R22 ;  /* 0x0000000321167224 */ /* 0x040fe200078e0216 */
[----:B------:R-:W-:Y:S01]  /*1890*/  VIMNMX R224, RZ, R224, !PT ;  /* 0x000000e0ffe07248 */ /* 0x000fe20007fe0100 */
[----:B------:R-:W-:Y:S01]  /*18a0*/  IMAD.WIDE.U32 R32, R33, R2, R208 ;  /* 0x0000000221207225 */ /* 0x000fe200078e00d0 */
[----:B------:R-:W-:Y:S02]  /*18b0*/  LEA.HI.X.SX32 R23, R28, R23, 0x1, P1 ;  /* 0x000000171c177211 */ /* 0x000fe400008f0eff */
[----:B------:R-:W-:Y:S01]  /*18c0*/  ISETP.GT.AND P4, PT, R237, R224, PT ;  /* 0x000000e0ed00720c */ /* 0x000fe20003f84270 */
[C---:B------:R-:W-:Y:S01]  /*18d0*/  IMAD R24, R210.reuse, UR7, R27 ;  /* 0x00000007d2187c24 */ /* 0x040fe2000f8e021b */
[----:B------:R-:W-:Y:S01]  /*18e0*/  IADD3 R32, P2, R25, R32, RZ ;  /* 0x0000002019207210 */ /* 0x000fe20007f5e0ff */
[----:B------:R-:W-:Y:S01]  /*18f0*/  IMAD.WIDE.U32 R38, R210, UR6, R38 ;  /* 0x00000006d2267c25 */ /* 0x000fe2000f8e0026 */
[----:B------:R-:W-:-:S02]  /*1900*/  ULDC.64 UR6, c[0x0][0x400] ;  /* 0x0001000000067ab9 */ /* 0x000fc40000000a00 */
[C---:B------:R-:W-:Y:S01]  /*1910*/  LEA R244, P1, R26.reuse, UR6, 0x2 ;  /* 0x000000061af47c11 */ /* 0x040fe2000f8210ff */
[----:B------:R-:W-:Y:S01]  /*1920*/  IMAD.IADD R39, R39, 0x1, R24 ;  /* 0x0000000127277824 */ /* 0x000fe200078e0218 */
[----:B------:R-:W-:Y:S01]  /*1930*/  IADD3.X R33, R19, R33, R22, P2, !PT ;  /* 0x0000002113217210 */ /* 0x000fe200017fe416 */
[-C--:B------:R-:W-:Y:S01]  /*1940*/  IMAD R22, R11, R4.reuse, RZ ;  /* 0x000000040b167224 */ /* 0x080fe200078e02ff */
[----:B------:R-:W-:Y:S01]  /*1950*/  LEA.HI.X R245, R26, UR7, R23, 0x2, P1 ;  /* 0x000000071af57c11 */ /* 0x000fe200088f1417 */
[----:B------:R-:W-:Y:S01]  /*1960*/  ULDC.64 UR6, c[0x0][0x258] ;  /* 0x0000960000067ab9 */ /* 0x000fe20000000a00 */
[----:B------:R-:W-:-:S04]  /*1970*/  IMAD.WIDE.U32 R26, R207, R4, R38 ;  /* 0x00000004cf1a7225 */ /* 0x000fc800078e0026 */
[----:B------:R-:W-:Y:S02]  /*1980*/  IMAD R19, R10, UR6, RZ ;  /* 0x000000060a137c24 */ /* 0x000fe4000f8e02ff */
[----:B------:R-:W-:-:S04]  /*1990*/  IMAD.WIDE.U32 R24, R210, UR6, R32 ;  /* 0x00000006d2187c25 */ /* 0x000fc8000f8e0020 */
[----:B------:R-:W-:Y:S01]  /*19a0*/  IMAD R19, R210, UR7, R19 ;  /* 0x00000007d2137c24 */ /* 0x000fe2000f8e0213 */
[----:B------:R-:W-:Y:S01]  /*19b0*/  ULDC.64 UR6, c[0x0][0x3e0] ;  /* 0x0000f80000067ab9 */ /* 0x000fe20000000a00 */
[----:B------:R-:W-:Y:S01]  /*19c0*/  IMAD R21, R207, R5, R22 ;  /* 0x00000005cf157224 */ /* 0x000fe200078e0216 */
[----:B------:R-:W-:Y:S01]  /*19d0*/  LEA R248, P2, R24, UR8, 0x1 ;  /* 0x0000000818f87c11 */ /* 0x000fe2000f8408ff */
[----:B---3--:R-:W-:Y:S01]  /*19e0*/  IMAD.WIDE R228, R41, 0x4, R34 ;  /* 0x0000000429e47825 */ /* 0x008fe200078e0222 */
[----:B------:R-:W-:-:S03]  /*19f0*/  LEA R246, P1, R26, UR6, 0x1 ;  /* 0x000000061af67c11 */ /* 0x000fc6000f8208ff */
[----:B--2---:R-:W-:Y:S01]  /*1a00*/  IMAD.WIDE R230, R31, 0x4, R36 ;  /* 0x000000041fe67825 */ /* 0x004fe200078e0224 */
[----:B------:R-:W-:-:S03]  /*1a10*/  MOV R227, R229 ;  /* 0x000000e500e37202 */ /* 0x000fc60000000f00 */
[----:B------:R-:W-:Y:S01]  /*1a20*/  IMAD.IADD R19, R25, 0x1, R19 ;  /* 0x0000000119137824 */ /* 0x000fe200078e0213 */
[----:B------:R-:W-:Y:S01]  /*1a30*/  MOV R229, R231 ;  /* 0x000000e700e57202 */ /* 0x000fe20000000f00 */
[----:B------:R-:W-:Y:S02]  /*1a40*/  IMAD.IADD R21, R27, 0x1, R21 ;  /* 0x000000011b157824 */ /* 0x000fe400078e0215 */
[----:B------:R-:W-:Y:S01]  /*1a50*/  VIADD R237, R237, 0xffffffff ;  /* 0xffffffffeded7836 */ /* 0x000fe20000000000 */
[----:B------:R-:W-:Y:S02]  /*1a60*/  LEA.HI.X R249, R24, UR9, R19, 0x1, P2 ;  /* 0x0000000918f97c11 */ /* 0x000fe400090f0c13 */
[----:B------:R-:W-:Y:S01]  /*1a70*/  LEA.HI.X R247, R26, UR7, R21, 0x1, P1 ;  /* 0x000000071af77c11 */ /* 0x000fe200088f0c15 */
        /* <DEDUP_REMOVED lines=24> */
.L_x_1196:
        /* <DEDUP_REMOVED lines=12> */
.L_x_1197:
        /* <DEDUP_REMOVED lines=32> */
.L_x_1199:
[----:B------:R-:W-:Y:S05]  /*1ec0*/  BSYNC B0 ;  /* 0x0000000000007941 */ /* 0x000fea0003800000 */
.L_x_1198:
        /* <DEDUP_REMOVED lines=20> */
.L_x_1201:
[----:B------:R-:W-:Y:S05]  /*2010*/  BSYNC B0 ;  /* 0x0000000000007941 */ /* 0x000fea0003800000 */
.L_x_1200:
        /* <DEDUP_REMOVED lines=28> */
.L_x_1203:
[----:B------:R-:W-:Y:S05]  /*21e0*/  BSYNC B0 ;  /* 0x0000000000007941 */ /* 0x000fea0003800000 */
.L_x_1202:
        /* <DEDUP_REMOVED lines=20> */
.L_x_1195:
        /* <DEDUP_REMOVED lines=33> */
.L_x_1206:
[----:B------:R-:W-:Y:S05]  /*2540*/  BSYNC B0 ;  /* 0x0000000000007941 */ /* 0x000fea0003800000 */
.L_x_1205:
[----:B------:R4:W-:Y:S01]  /*2550*/  @P4 STS.128 [R216+0xd000], RZ ;  /* 0x00d000ffd8004388 */ /* 0x0009e20000000c00 */
[----:B------:R-:W-:Y:S01]  /*2560*/  VIADD R23, R206, 0x3000 ;  /* 0x00003000ce177836 */ /* 0x000fe20000000000 */
[----:B------:R-:W-:Y:S01]  /*2570*/  ISETP.NE.AND P0, PT, R22, 0x1, PT ;  /* 0x000000011600780c */ /* 0x000fe20003f05270 */
[----:B------:R-:W-:Y:S01]  /*2580*/  BSSY B0, `(.L_x_1207) ;  /* 0x0000023000007945 */ /* 0x000fe20003800000 */
[----:B------:R4:W-:Y:S02]  /*2590*/  @P4 STS.128 [R216+0xf000], RZ ;  /* 0x00f000ffd8004388 */ /* 0x0009e40000000c00 */
[----:B------:R-:W-:Y:S02]  /*25a0*/  SEL R236, R23, R206, !P0 ;  /* 0x000000ce17ec7207 */ /* 0x000fe40004000000 */
[----:B------:R4:W-:Y:S01]  /*25b0*/  @P4 STS.128 [R216+0x11000], RZ ;  /* 0x011000ffd8004388 */ /* 0x0009e20000000c00 */
        /* <DEDUP_REMOVED lines=31> */
.L_x_1208:
[----:B------:R-:W-:Y:S05]  /*27b0*/  BSYNC B0 ;  /* 0x0000000000007941 */ /* 0x000fea0003800000 */
.L_x_1207:
        /* <DEDUP_REMOVED lines=16> */
.L_x_1210:
        /* <DEDUP_REMOVED lines=29> */
.L_x_1211:
[----:B------:R-:W-:Y:S05]  /*2a90*/  BSYNC B0 ;  /* 0x0000000000007941 */ /* 0x000fea0003800000 */
.L_x_1209:
        /* <DEDUP_REMOVED lines=17> */
.L_x_1213:
        /* <DEDUP_REMOVED lines=37> */
.L_x_1214:
[----:B------:R-:W-:Y:S05]  /*2e00*/  BSYNC B0 ;  /* 0x0000000000007941 */ /* 0x000fea0003800000 */
.L_x_1212:
        /* <DEDUP_REMOVED lines=59> */
.L_x_1216:
[----:B------:R-:W-:Y:S05]  /*31c0*/  BSYNC B0 ;  /* 0x0000000000007941 */ /* 0x000fea0003800000 */
.L_x_1215:
        /* <DEDUP_REMOVED lines=41> */
.L_x_1218:
[----:B------:R-:W-:Y:S05]  /*3460*/  BSYNC B0 ;  /* 0x0000000000007941 */ /* 0x000fea0003800000 */
.L_x_1217:
        /* <DEDUP_REMOVED lines=52> */
.L_x_1220:
[----:B------:R-:W-:Y:S05]  /*37b0*/  BSYNC B0 ;  /* 0x0000000000007941 */ /* 0x000fea0003800000 */
.L_x_1219:
        /* <DEDUP_REMOVED lines=42> */
.L_x_1222:
[----:B------:R-:W-:Y:S05]  /*3a60*/  BSYNC B0 ;  /* 0x0000000000007941 */ /* 0x000fea0003800000 */
.L_x_1221:
[----:B------:R-:W2:Y:S01]  /*3a70*/  LDC R234, c[0x0][0x394] ;  /* 0x0000e500ffea7b82 */ /* 0x000ea20000000800 */
[----:B------:R-:W-:Y:S01]  /*3a80*/  IMAD.MOV.U32 R190, RZ, RZ, 0x20 ;  /* 0x00000020ffbe7424 */ /* 0x000fe200078e00ff */
[----:B------:R-:W-:Y:S01]  /*3a90*/  R2P PR, R204, 0x6 ;  /* 0x00000006cc007804 */ /* 0x000fe20000000000 */
[----:B------:R-:W-:Y:S01]  /*3aa0*/  ULDC UR6, c[0x0][0x2d0] ;  /* 0x0000b40000067ab9 */ /* 0x000fe20000000800 */
[----:B------:R-:W-:Y:S01]  /*3ab0*/  ULDC UR8, c[0x0][0x398] ;  /* 0x0000e60000087ab9 */ /* 0x000fe20000000800 */
[----:B------:R-:W-:Y:S01]  /*3ac0*/  ULDC UR7, c[0x0][0x2dc] ;  /* 0x0000b70000077ab9 */ /* 0x000fe20000000800 */
[----:B------:R2:W5:Y:S02]  /*3ad0*/  @!P6 LDG.E R233, desc[UR14][R12.64] ;  /* 0x0000000e0ce9e981 */ /* 0x000564000c1e1900 */
        /* <DEDUP_REMOVED lines=69> */
.L_x_1227:
[----:B------:R-:W0:Y:S01]  /*3f30*/  LDGDEPBAR ;  /* 0x00000000000079af */ /* 0x000e220000000000 */
[C---:B------:R-:W-:Y:S02]  /*3f40*/  IADD3 R150, R192.reuse, R190, RZ ;  /* 0x000000bec0967210 */ /* 0x040fe40007ffe0ff */
[-C--:B------:R-:W-:Y:S02]  /*3f50*/  IADD3 R149, R192, R189.reuse, RZ ;  /* 0x000000bdc0957210 */ /* 0x080fe40007ffe0ff */
[----:B------:R-:W-:Y:S02]  /*3f60*/  IADD3 R148, R150, R189, RZ ;  /* 0x000000bd96947210 */ /* 0x000fe40007ffe0ff */
[----:B------:R-:W-:Y:S02]  /*3f70*/  IADD3 R154, P0, R231, R228, RZ ;  /* 0x000000e4e79a7210 */ /* 0x000fe40007f1e0ff */
[----:B------:R-:W-:Y:S02]  /*3f80*/  SHF.L.U32 R170, R237, 0x6, RZ ;  /* 0x00000006edaa7819 */ /* 0x000fe400000006ff */
[----:B------:R-:W-:Y:S02]  /*3f90*/  IADD3.X R155, R214, R227, RZ, P0, !PT ;  /* 0x000000e3d69b7210 */ /* 0x000fe400007fe4ff */
[----:B------:R-:W-:Y:S02]  /*3fa0*/  ISETP.GE.AND P0, PT, R170, R241, PT ;  /* 0x000000f1aa00720c */ /* 0x000fe40003f06270 */
[----:B------:R-:W-:Y:S01]  /*3fb0*/  MOV R151, R222 ;  /* 0x000000de00977202 */ /* 0x000fe20000000f00 */
        /* <DEDUP_REMOVED lines=10> */
[----:B-----5:R-:W5:Y:S04]  /*4060*/  LDG.E R153, desc[UR14][R154.64] ;  /* 0x0000000e9a997981 */ /* 0x020f68000c1e1900 */
[----:B------:R4:W5:Y:S01]  /*4070*/  LDG.E R152, desc[UR14][R154.64+0x20] ;  /* 0x0000200e9a987981 */ /* 0x000962000c1e1900 */
        /* <DEDUP_REMOVED lines=73> */
[C---:B------:R-:W-:Y:S11]  /*4510*/  HMMA.16816.F32.BF16 R8, R92.reuse, R98, R8 ;  /* 0x000000625c08723c */ /* 0x040ff60000041808 */
[----:B------:R-:W-:Y:S07]  /*4520*/  @!UPT UIADD3 URZ, URZ, URZ, URZ ;  /* 0x0000003f3f3ff290 */ /* 0x000fee000fffe03f */
[----:B------:R-:W-:Y:S01]  /*4530*/  FMUL.FTZ R154, R4, UR9 ;  /* 0x00000009049a7c20 */ /* 0x000fe20008410000 */
[----:B------:R-:W-:Y:S01]  /*4540*/  FMUL.FTZ R155, R5, UR9 ;  /* 0x00000009059b7c20 */ /* 0x000fe20008410000 */
[----:B------:R-:W-:Y:S01]  /*4550*/  FMUL.FTZ R156, R6, UR9 ;  /* 0x00000009069c7c20 */ /* 0x000fe20008410000 */
[----:B------:R-:W-:Y:S03]  /*4560*/  FMUL.FTZ R157, R7, UR9 ;  /* 0x00000009079d7c20 */ /* 0x000fe60008410000 */
[----:B------:R-:W2:Y:S01]  /*4570*/  MUFU.TANH R154, R154 ;  /* 0x0000009a009a7308 */ /* 0x000ea20000002400 */
[----:B------:R-:W-:Y:S01]  /*4580*/  FMUL.FTZ R158, R8, UR9 ;  /* 0x00000009089e7c20 */ /* 0x000fe20008410000 */
[----:B------:R-:W-:Y:S01]  /*4590*/  FMUL.FTZ R159, R9, UR9 ;  /* 0x00000009099f7c20 */ /* 0x000fe20008410000 */
[----:B------:R-:W-:Y:S01]  /*45a0*/  FMUL.FTZ R160, R10, UR9 ;  /* 0x000000090aa07c20 */ /* 0x000fe20008410000 */
[----:B------:R-:W-:Y:S01]  /*45b0*/  FMUL.FTZ R161, R11, UR9 ;  /* 0x000000090ba17c20 */ /* 0x000fe20008410000 */
[C---:B-1----:R-:W-:Y:S05]  /*45c0*/  HMMA.16816.F32.BF16 R12, R92.reuse, R68, R12 ;  /* 0x000000445c0c723c */ /* 0x042fea000004180c */
[----:B------:R-:W1:Y:S01]  /*45d0*/  MUFU.TANH R155, R155 ;  /* 0x0000009b009b7308 */ /* 0x000e620000002400 */
[----:B------:R-:W-:Y:S09]  /*45e0*/  HMMA.16816.F32.BF16 R16, R92, R70, R16 ;  /* 0x000000465c10723c */ /* 0x000ff20000041810 */
[----:B------:R-:W3:Y:S10]  /*45f0*/  MUFU.TANH R156, R156 ;  /* 0x0000009c009c7308 */ /* 0x000ef40000002400 */
[----:B------:R-:W4:Y:S01]  /*4600*/  MUFU.TANH R157, R157 ;  /* 0x0000009d009d7308 */ /* 0x000f220000002400 */
[----:B------:R-:W-:Y:S01]  /*4610*/  FMUL.FTZ R162, R12, UR9 ;  /* 0x000000090ca27c20 */ /* 0x000fe20008410000 */
[----:B------:R-:W-:Y:S01]  /*4620*/  FMUL.FTZ R163, R13, UR9 ;  /* 0x000000090da37c20 */ /* 0x000fe20008410000 */
[----:B------:R-:W-:Y:S07]  /*4630*/  FMUL.FTZ R164, R14, UR9 ;  /* 0x000000090ea47c20 */ /* 0x000fee0008410000 */
[----:B------:R-:W1:Y:S01]  /*4640*/  MUFU.TANH R158, R158 ;  /* 0x0000009e009e7308 */ /* 0x000e620000002400 */
[----:B------:R-:W-:Y:S01]  /*4650*/  FMUL.FTZ R165, R15, UR9 ;  /* 0x000000090fa57c20 */ /* 0x000fe20008410000 */
[----:B------:R-:W-:Y:S01]  /*4660*/  FMUL.FTZ R166, R16, UR9 ;  /* 0x0000000910a67c20 */ /* 0x000fe20008410000 */
[----:B------:R-:W-:Y:S01]  /*4670*/  FMUL.FTZ R167, R17, UR9 ;  /* 0x0000000911a77c20 */ /* 0x000fe20008410000 */
[----:B------:R-:W-:Y:S01]  /*4680*/  FMUL.FTZ R168, R18, UR9 ;  /* 0x0000000912a87c20 */ /* 0x000fe20008410000 */
[----:B------:R-:W-:Y:S05]  /*4690*/  FMUL.FTZ R169, R19, UR9 ;  /* 0x0000000913a97c20 */ /* 0x000fea0008410000 */
[----:B------:R-:W1:Y:S10]  /*46a0*/  MUFU.TANH R159, R159 ;  /* 0x0000009f009f7308 */ /* 0x000e740000002400 */
        /* <DEDUP_REMOVED lines=9> */
[----:B------:R-:W1:Y:S01]  /*4740*/  MUFU.TANH R169, R169 ;  /* 0x000000a900a97308 */ /* 0x000e620000002400 */
[----:B--234-:R-:W-:Y:S05]  /*4750*/  @!P0 BRA `(.L_x_1223) ;  /* 0x00000000005c8947 */ /* 0x01cfea0003800000 */
[----:B------:R-:W-:Y:S01]  /*4760*/  IADD3 R5, R234, R223, -R238 ;  /* 0x000000dfea057210 */ /* 0x000fe20007ffe8ee */
[----:B------:R-:W-:Y:S01]  /*4770*/  VIADD R4, R170, 0x40 ;  /* 0x00000040aa047836 */ /* 0x000fe20000000000 */
[----:B------:R-:W-:Y:S01]  /*4780*/  MOV R151, R234 ;  /* 0x000000ea00977202 */ /* 0x000fe20000000f00 */
[----:B------:R-:W-:Y:S01]  /*4790*/  VIADD R7, R225, 0x40 ;  /* 0x00000040e1077836 */ /* 0x000fe20000000000 */
[----:B-1----:R-:W-:Y:S01]  /*47a0*/  MOV R11, R166 ;  /* 0x000000a6000b7202 */ /* 0x002fe20000000f00 */
[----:B------:R-:W-:Y:S01]  /*47b0*/  IMAD.MOV.U32 R9, RZ, RZ, R167 ;  /* 0x000000ffff097224 */ /* 0x000fe200078e00a7 */
[----:B------:R-:W-:Y:S01]  /*47c0*/  ISETP.GE.AND P1, PT, R4, R5, PT ;  /* 0x000000050400720c */ /* 0x000fe20003f26270 */
[----:B------:R-:W-:Y:S01]  /*47d0*/  IMAD.MOV.U32 R5, RZ, RZ, R169 ;  /* 0x000000ffff057224 */ /* 0x000fe200078e00a9 */
[----:B------:R-:W-:Y:S01]  /*47e0*/  ISETP.LT.AND P0, PT, R7, R238, PT ;  /* 0x000000ee0700720c */ /* 0x000fe20003f01270 */
[----:B------:R-:W-:Y:S01]  /*47f0*/  IMAD.MOV.U32 R13, RZ, RZ, R165 ;  /* 0x000000ffff0d7224 */ /* 0x000fe200078e00a5 */
[----:B------:R-:W-:Y:S01]  /*4800*/  MOV R7, R168 ;  /* 0x000000a800077202 */ /* 0x000fe20000000f00 */
        /* <DEDUP_REMOVED lines=9> */
[----:B------:R-:W-:Y:S02]  /*48a0*/  MOV R87, R156 ;  /* 0x0000009c00577202 */ /* 0x000fe40000000f00 */
[----:B------:R-:W-:Y:S01]  /*48b0*/  MOV R91, R154 ;  /* 0x0000009a005b7202 */ /* 0x000fe20000000f00 */
[----:B------:R-:W-:Y:S06]  /*48c0*/  @!P1 BRA P0, `(.L_x_1224) ;  /* 0x00000004000c9947 */ /* 0x000fec0000000000 */
.L_x_1223:
[----:B------:R-:W-:Y:S01]  /*48d0*/  IADD3 R6, R238, 0x1, -R240 ;  /* 0x00000001ee067810 */ /* 0x000fe20007ffe8f0 */
[----:B------:R-:W-:Y:S01]  /*48e0*/  IMAD.IADD R17, R203, 0x1, R170 ;  /* 0x00000001cb117824 */ /* 0x000fe200078e02aa */
[-C--:B------:R-:W-:Y:S01]  /*48f0*/  IADD3 R4, -R151, R238.reuse, -R240 ;  /* 0x000000ee97047210 */ /* 0x080fe20007ffe9f0 */
[----:B------:R-:W-:Y:S02]  /*4900*/  IMAD R9, R215, 0x40, R202 ;  /* 0x00000040d7097824 */ /* 0x000fe400078e02ca */
[----:B------:R-:W-:Y:S02]  /*4910*/  VIADD R11, R6, UR8 ;  /* 0x00000008060b7c36 */ /* 0x000fe40008000000 */
[----:B------:R-:W-:Y:S02]  /*4920*/  VIADD R5, R17, 0x8 ;  /* 0x0000000811057836 */ /* 0x000fe40000000000 */
[----:B------:R-:W-:Y:S01]  /*4930*/  VIADD R14, R9, 0x1 ;  /* 0x00000001090e7836 */ /* 0x000fe20000000000 */
[-C--:B------:R-:W-:Y:S01]  /*4940*/  VIADDMNMX R11, R11, R17.reuse, R238, PT ;  /* 0x000000110b0b7246 */ /* 0x080fe200038001ee */
[C---:B------:R-:W-:Y:S01]  /*4950*/  VIADD R13, R9.reuse, 0x8 ;  /* 0x00000008090d7836 */ /* 0x040fe20000000000 */
[----:B------:R-:W-:Y:S01]  /*4960*/  VIADDMNMX R17, R4, R17, RZ, !PT ;  /* 0x0000001104117246 */ /* 0x000fe200078001ff */
[----:B------:R-:W-:Y:S01]  /*4970*/  VIADD R12, R9, 0x9 ;  /* 0x00000009090c7836 */ /* 0x000fe20000000000 */
[----:B------:R-:W-:Y:S01]  /*4980*/  IADD3 R15, R5, UR8, R6 ;  /* 0x00000008050f7c10 */ /* 0x000fe2000fffe006 */
[C---:B------:R-:W-:Y:S01]  /*4990*/  VIADD R10, R9.reuse, 0x10 ;  /* 0x00000010090a7836 */ /* 0x040fe20000000000 */
[CC--:B------:R-:W-:Y:S01]  /*49a0*/  ISETP.GE.AND P1, PT, R9.reuse, R17.reuse, PT ;  /* 0x000000110900720c */ /* 0x0c0fe20003f26270 */
[C---:B------:R-:W-:Y:S01]  /*49b0*/  VIADD R8, R9.reuse, 0x11 ;  /* 0x0000001109087836 */ /* 0x040fe20000000000 */
[C---:B------:R-:W-:Y:S01]  /*49c0*/  ISETP.GE.AND P0, PT, R14.reuse, R17, PT ;  /* 0x000000110e00720c */ /* 0x040fe20003f06270 */
[C---:B------:R-:W-:Y:S01]  /*49d0*/  VIADD R7, R9.reuse, 0x18 ;  /* 0x0000001809077836 */ /* 0x040fe20000000000 */
[CC--:B------:R-:W-:Y:S01]  /*49e0*/  ISETP.GE.OR P1, PT, R9.reuse, R11.reuse, !P1 ;  /* 0x0000000b0900720c */ /* 0x0c0fe20004f26670 */
[----:B------:R-:W-:Y:S01]  /*49f0*/  VIADD R6, R9, 0x19 ;  /* 0x0000001909067836 */ /* 0x000fe20000000000 */
[----:B------:R-:W-:Y:S01]  /*4a00*/  ISETP.GE.OR P0, PT, R14, R11, !P0 ;  /* 0x0000000b0e00720c */ /* 0x000fe20004706670 */
[----:B------:R-:W-:Y:S01]  /*4a10*/  IMAD.MOV.U32 R234, RZ, RZ, R151 ;  /* 0x000000ffffea7224 */ /* 0x000fe200078e0097 */
[----:B------:R-:W-:Y:S02]  /*4a20*/  VIADDMNMX R5, R4, R5, RZ, !PT ;  /* 0x0000000504057246 */ /* 0x000fe400078001ff */
[----:B------:R-:W-:Y:S02]  /*4a30*/  FSEL R91, R154, -INF , !P1 ;  /* 0xff8000009a5b7808 */ /* 0x000fe40004800000 */
[----:B-1----:R-:W-:Y:S02]  /*4a40*/  FSEL R89, R155, -INF , !P0 ;  /* 0xff8000009b597808 */ /* 0x002fe40004000000 */
        /* <DEDUP_REMOVED lines=14> */
[-C--:B------:R-:W-:Y:S02]  /*4b30*/  ISETP.GE.OR P0, PT, R9, R4.reuse, !P0 ;  /* 0x000000040900720c */ /* 0x080fe40004706670 */
        /* <DEDUP_REMOVED lines=28> */
.L_x_1224:
[C---:B------:R-:W-:Y:S01]  /*4d00*/  FMUL.FTZ R6, R233.reuse, 1.4426950216293334961 ;  /* 0x3fb8aa3be9067820 */ /* 0x040fe20000410000 */
[----:B------:R-:W-:Y:S01]  /*4d10*/  FSETP.NEU.FTZ.AND P0, PT, R233, -INF , PT ;  /* 0xff800000e900780b */ /* 0x000fe20003f1d000 */
[----:B------:R-:W-:Y:S01]  /*4d20*/  FMUL.FTZ R4, R235, 1.4426950216293334961 ;  /* 0x3fb8aa3beb047820 */ /* 0x000fe20000410000 */
[----:B------:R-:W-:Y:S01]  /*4d30*/  LEA R151, R200, UR5, 0x1 ;  /* 0x00000005c8977c11 */ /* 0x000fe2000f8e08ff */
[----:B------:R-:W-:Y:S01]  /*4d40*/  FFMA.FTZ R154, -R154, R154, 1 ;  /* 0x3f8000009a9a7423 */ /* 0x000fe2000001019a */
[----:B------:R-:W-:Y:S01]  /*4d50*/  FSEL R6, R6, RZ, P0 ;  /* 0x000000ff06067208 */ /* 0x000fe20000000000 */
[----:B------:R-:W-:Y:S01]  /*4d60*/  FFMA.FTZ R155, -R155, R155, 1 ;  /* 0x3f8000009b9b7423 */ /* 0x000fe2000001019b */
[----:B------:R-:W-:Y:S01]  /*4d70*/  FSETP.NEU.FTZ.AND P0, PT, R235, -INF , PT ;  /* 0xff800000eb00780b */ /* 0x000fe20003f1d000 */
[----:B------:R-:W-:Y:S01]  /*4d80*/  FFMA.FTZ R156, -R156, R156, 1 ;  /* 0x3f8000009c9c7423 */ /* 0x000fe2000001019c */
        /* <DEDUP_REMOVED lines=11> */
[----:B------:R-:W-:Y:S01]  /*4e40*/  FFMA.FTZ R178, R17, UR4, -R6 ;  /* 0x0000000411b27c23 */ /* 0x000fe20008010806 */
[--C-:B------:R-:W-:Y:S01]  /*4e50*/  FFMA.FTZ R173, R15, UR4, -R4.reuse ;  /* 0x000000040fad7c23 */ /* 0x100fe20008010804 */
[----:B------:R-:W-:Y:S01]  /*4e60*/  FFMA.FTZ R172, R13, UR4, -R4 ;  /* 0x000000040dac7c23 */ /* 0x000fe20008010804 */
[----:B------:R-:W-:Y:S01]  /*4e70*/  FFMA.FTZ R177, R11, UR4, -R6 ;  /* 0x000000040bb17c23 */ /* 0x000fe20008010806 */
[----:B------:R-:W-:Y:S01]  /*4e80*/  FFMA.FTZ R171, R7, UR4, -R4 ;  /* 0x0000000407ab7c23 */ /* 0x000fe20008010804 */
[----:B------:R-:W-:Y:S01]  /*4e90*/  MUFU.EX2 R185, R185 ;  /* 0x000000b900b97308 */ /* 0x000fe20000000800 */
[----:B------:R-:W-:Y:S01]  /*4ea0*/  FFMA.FTZ R6, R9, UR4, -R6 ;  /* 0x0000000409067c23 */ /* 0x000fe20008010806 */
[----:B------:R-:W-:Y:S01]  /*4eb0*/  FFMA.FTZ R4, R5, UR4, -R4 ;  /* 0x0000000405047c23 */ /* 0x000fe20008010804 */
[C---:B------:R-:W-:Y:S01]  /*4ec0*/  IADD3 R149, R189.reuse, R151, RZ ;  /* 0x00000097bd957210 */ /* 0x040fe20007ffe0ff */
[----:B------:R-:W-:Y:S01]  /*4ed0*/  FFMA.FTZ R158, -R158, R158, 1 ;  /* 0x3f8000009e9e7423 */ /* 0x000fe2000001019e */
[----:B------:R-:W-:Y:S01]  /*4ee0*/  IADD3 R148, R189, R150, RZ ;  /* 0x00000096bd947210 */ /* 0x000fe20007ffe0ff */
[----:B------:R-:W-:Y:S01]  /*4ef0*/  FFMA.FTZ R157, -R157, R157, 1 ;  /* 0x3f8000009d9d7423 */ /* 0x000fe2000001019d */
[----:B------:R-:W-:Y:S03]  /*4f00*/  ISETP.GT.AND P6, PT, R237, R224, PT ;  /* 0x000000e0ed00720c */ /* 0x000fe60003fc4270 */
[----:B------:R-:W-:Y:S01]  /*4f10*/  MUFU.EX2 R184, R184 ;  /* 0x000000b800b87308 */ /* 0x000fe20000000800 */
[----:B------:R-:W-:Y:S01]  /*4f20*/  FFMA.FTZ R159, -R159, R159, 1 ;  /* 0x3f8000009f9f7423 */ /* 0x000fe2000001019f */
[----:B------:R-:W-:Y:S01]  /*4f30*/  FFMA.FTZ R160, -R160, R160, 1 ;  /* 0x3f800000a0a07423 */ /* 0x000fe200000101a0 */
[----:B------:R-:W-:Y:S01]  /*4f40*/  FFMA.FTZ R162, -R162, R162, 1 ;  /* 0x3f800000a2a27423 */ /* 0x000fe200000101a2 */
[----:B------:R-:W-:Y:S01]  /*4f50*/  FFMA.FTZ R163, -R163, R163, 1 ;  /* 0x3f800000a3a37423 */ /* 0x000fe200000101a3 */
[----:B------:R-:W-:Y:S01]  /*4f60*/  FFMA.FTZ R161, -R161, R161, 1 ;  /* 0x3f800000a1a17423 */ /* 0x000fe200000101a1 */
[----:B------:R-:W-:Y:S01]  /*4f70*/  FFMA.FTZ R164, -R164, R164, 1 ;  /* 0x3f800000a4a47423 */ /* 0x000fe200000101a4 */
[----:B------:R-:W-:Y:S03]  /*4f80*/  FFMA.FTZ R165, -R165, R165, 1 ;  /* 0x3f800000a5a57423 */ /* 0x000fe600000101a5 */
[----:B------:R-:W-:Y:S01]  /*4f90*/  MUFU.EX2 R183, R183 ;  /* 0x000000b700b77308 */ /* 0x000fe20000000800 */
[----:B------:R-:W-:Y:S01]  /*4fa0*/  FFMA.FTZ R166, -R166, R166, 1 ;  /* 0x3f800000a6a67423 */ /* 0x000fe200000101a6 */
[----:B------:R-:W-:Y:S01]  /*4fb0*/  FFMA.FTZ R167, -R167, R167, 1 ;  /* 0x3f800000a7a77423 */ /* 0x000fe200000101a7 */
[----:B------:R-:W-:Y:S01]  /*4fc0*/  FFMA.FTZ R168, -R168, R168, 1 ;  /* 0x3f800000a8a87423 */ /* 0x000fe200000101a8 */
[----:B------:R-:W-:Y:S06]  /*4fd0*/  FFMA.FTZ R169, -R169, R169, 1 ;  /* 0x3f800000a9a97423 */ /* 0x000fec00000101a9 */
        /* <DEDUP_REMOVED lines=39> */
[C---:B------:R-:W-:Y:S01]  /*5250*/  HMMA.16816.F32.BF16 R8, R68.reuse, R74, RZ ;  /* 0x0000004a4408723c */ /* 0x040fe200000418ff */
[----:B------:R-:W-:Y:S05]  /*5260*/  LDSM.16.M88.4 R72, [R148+0xc000] ;  /* 0x00c000009448783b */ /* 0x000fea0000000200 */
        /* <DEDUP_REMOVED lines=61> */
[C---:B--2---:R-:W-:Y:S06]  /*5640*/  HMMA.16816.F32.BF16 R12, R76.reuse, R72, R12 ;  /* 0x000000484c0c723c */ /* 0x044fec000004180c */
[----:B------:R-:W-:Y:S01]  /*5650*/  HMMA.16816.F32.BF16 R16, R76, R74, R16 ;  /* 0x0000004a4c10723c */ /* 0x000fe20000041810 */
[----:B------:R-:W2:Y:S05]  /*5660*/  LDSM.16.M88.4 R72, [R195+0xa800] ;  /* 0x00a80000c348783b */ /* 0x000eaa0000000200 */
[C---:B---3--:R-:W-:Y:S05]  /*5670*/  HMMA.16816.F32.BF16 R4, R80.reuse, R84, R4 ;  /* 0x000000545004723c */ /* 0x048fea0000041804 */
[----:B------:R-:W-:Y:S01]  /*5680*/  FMUL.FTZ R77, R154, UR9 ;  /* 0x000000099a4d7c20 */ /* 0x000fe20008410000 */
[C---:B------:R-:W-:Y:S05]  /*5690*/  HMMA.16816.F32.BF16 R8, R80.reuse, R86, R8 ;  /* 0x000000565008723c */ /* 0x040fea0000041808 */
[----:B------:R-:W-:Y:S01]  /*56a0*/  FMUL.FTZ R76, R155, UR9 ;  /* 0x000000099b4c7c20 */ /* 0x000fe20008410000 */
[C---:B-1----:R-:W-:Y:S05]  /*56b0*/  HMMA.16816.F32.BF16 R12, R80.reuse, R68, R12 ;  /* 0x00000044500c723c */ /* 0x042fea000004180c */
[----:B------:R-:W-:Y:S01]  /*56c0*/  FMUL.FTZ R79, R156, UR9 ;  /* 0x000000099c4f7c20 */ /* 0x000fe20008410000 */
[----:B------:R-:W-:Y:S05]  /*56d0*/  HMMA.16816.F32.BF16 R16, R80, R70, R16 ;  /* 0x000000465010723c */ /* 0x000fea0000041810 */
[----:B------:R-:W-:Y:S01]  /*56e0*/  FMUL.FTZ R78, R157, UR9 ;  /* 0x000000099d4e7c20 */ /* 0x000fe20008410000 */
[C---:B----4-:R-:W-:Y:S06]  /*56f0*/  HMMA.16816.F32.BF16 R4, R88.reuse, R92, R4 ;  /* 0x0000005c5804723c */ /* 0x050fec0000041804 */
[C---:B------:R-:W-:Y:S06]  /*5700*/  HMMA.16816.F32.BF16 R8, R88.reuse, R94, R8 ;  /* 0x0000005e5808723c */ /* 0x040fec0000041808 */
[C---:B--2---:R-:W-:Y:S06]  /*5710*/  HMMA.16816.F32.BF16 R12, R88.reuse, R72, R12 ;  /* 0x00000048580c723c */ /* 0x044fec000004180c */
[----:B------:R-:W-:Y:S06]  /*5720*/  HMMA.16816.F32.BF16 R16, R88, R74, R16 ;  /* 0x0000004a5810723c */ /* 0x000fec0000041810 */
[C---:B-----5:R-:W-:Y:S01]  /*5730*/  FADD.FTZ R4, -R153.reuse, R4 ;  /* 0x0000000499047221 */ /* 0x060fe20000010100 */
[----:B------:R-:W-:Y:S01]  /*5740*/  FADD.FTZ R5, -R153, R5 ;  /* 0x0000000599057221 */ /* 0x000fe20000010100 */
[----:B------:R-:W-:Y:S03]  /*5750*/  FADD.FTZ R6, -R152, R6 ;  /* 0x0000000698067221 */ /* 0x000fe60000010100 */
[----:B------:R-:W-:Y:S01]  /*5760*/  FMUL.FTZ R4, R185, R4 ;  /* 0x00000004b9047220 */ /* 0x000fe20000410000 */
[----:B------:R-:W-:Y:S01]  /*5770*/  FMUL.FTZ R5, R184, R5 ;  /* 0x00000005b8057220 */ /* 0x000fe20000410000 */
[C---:B------:R-:W-:Y:S01]  /*5780*/  FADD.FTZ R8, -R153.reuse, R8 ;  /* 0x0000000899087221 */ /* 0x040fe20000010100 */
[----:B------:R-:W-:Y:S01]  /*5790*/  FADD.FTZ R7, -R152, R7 ;  /* 0x0000000798077221 */ /* 0x000fe20000010100 */
[----:B------:R-:W-:Y:S01]  /*57a0*/  FADD.FTZ R9, -R153, R9 ;  /* 0x0000000999097221 */ /* 0x000fe20000010100 */
[----:B------:R-:W-:Y:S01]  /*57b0*/  FMUL.FTZ R4, R4, R77 ;  /* 0x0000004d04047220 */ /* 0x000fe20000410000 */
[----:B------:R-:W-:Y:S01]  /*57c0*/  FMUL.FTZ R6, R183, R6 ;  /* 0x00000006b7067220 */ /* 0x000fe20000410000 */
[----:B------:R-:W-:Y:S01]  /*57d0*/  FMUL.FTZ R8, R181, R8 ;  /* 0x00000008b5087220 */ /* 0x000fe20000410000 */
[----:B------:R-:W-:Y:S01]  /*57e0*/  FMUL.FTZ R5, R5, R76 ;  /* 0x0000004c05057220 */ /* 0x000fe20000410000 */
[----:B------:R-:W-:Y:S01]  /*57f0*/  FMUL.FTZ R77, R158, UR9 ;  /* 0x000000099e4d7c20 */ /* 0x000fe20008410000 */
[----:B------:R-:W-:Y:S01]  /*5800*/  FMUL.FTZ R7, R182, R7 ;  /* 0x00000007b6077220 */ /* 0x000fe20000410000 */
[----:B------:R-:W-:Y:S01]  /*5810*/  FADD.FTZ R10, -R152, R10 ;  /* 0x0000000a980a7221 */ /* 0x000fe20000010100 */
[----:B------:R-:W-:Y:S01]  /*5820*/  FMUL.FTZ R9, R180, R9 ;  /* 0x00000009b4097220 */ /* 0x000fe20000410000 */
[----:B------:R-:W-:Y:S01]  /*5830*/  FMUL.FTZ R76, R159, UR9 ;  /* 0x000000099f4c7c20 */ /* 0x000fe20008410000 */
[C---:B------:R-:W-:Y:S01]  /*5840*/  FADD.FTZ R12, -R153.reuse, R12 ;  /* 0x0000000c990c7221 */ /* 0x040fe20000010100 */
[----:B------:R-:W-:Y:S01]  /*5850*/  FADD.FTZ R13, -R153, R13 ;  /* 0x0000000d990d7221 */ /* 0x000fe20000010100 */
[----:B------:R-:W-:Y:S01]  /*5860*/  FMUL.FTZ R6, R6, R79 ;  /* 0x0000004f06067220 */ /* 0x000fe20000410000 */
[----:B------:R-:W-:Y:S01]  /*5870*/  FMUL.FTZ R8, R8, R77 ;  /* 0x0000004d08087220 */ /* 0x000fe20000410000 */
[----:B------:R-:W-:Y:S01]  /*5880*/  F2FP.BF16.F32.PACK_AB R77, R5, R4 ;  /* 0x00000004054d723e */ /* 0x000fe200000010ff */
[----:B------:R-:W-:Y:S01]  /*5890*/  FMUL.FTZ R10, R175, R10 ;  /* 0x0000000aaf0a7220 */ /* 0x000fe20000410000 */
[----:B------:R-:W-:Y:S01]  /*58a0*/  FMUL.FTZ R7, R7, R78 ;  /* 0x0000004e07077220 */ /* 0x000fe20000410000 */
[----:B------:R-:W-:Y:S01]  /*58b0*/  FMUL.FTZ R79, R160, UR9 ;  /* 0x00000009a04f7c20 */ /* 0x000fe20008410000 */
[----:B------:R-:W-:Y:S01]  /*58c0*/  FMUL.FTZ R9, R9, R76 ;  /* 0x0000004c09097220 */ /* 0x000fe20000410000 */
[----:B------:R-:W-:Y:S01]  /*58d0*/  FMUL.FTZ R12, R179, R12 ;  /* 0x0000000cb30c7220 */ /* 0x000fe20000410000 */
[----:B------:R-:W-:Y:S01]  /*58e0*/  FMUL.FTZ R13, R178, R13 ;  /* 0x0000000db20d7220 */ /* 0x000fe20000410000 */
[----:B------:R-:W-:Y:S01]  /*58f0*/  FMUL.FTZ R5, R162, UR9 ;  /* 0x00000009a2057c20 */ /* 0x000fe20008410000 */
[----:B------:R-:W-:Y:S01]  /*5900*/  FMUL.FTZ R4, R163, UR9 ;  /* 0x00000009a3047c20 */ /* 0x000fe20008410000 */
[C---:B------:R-:W-:Y:S01]  /*5910*/  FADD.FTZ R11, -R152.reuse, R11 ;  /* 0x0000000b980b7221 */ /* 0x040fe20000010100 */
[C---:B------:R-:W-:Y:S01]  /*5920*/  FADD.FTZ R14, -R152.reuse, R14 ;  /* 0x0000000e980e7221 */ /* 0x040fe20000010100 */
[C---:B------:R-:W-:Y:S01]  /*5930*/  FADD.FTZ R15, -R152.reuse, R15 ;  /* 0x0000000f980f7221 */ /* 0x040fe20000010100 */
[C---:B------:R-:W-:Y:S01]  /*5940*/  FADD.FTZ R16, -R153.reuse, R16 ;  /* 0x0000001099107221 */ /* 0x040fe20000010100 */
[----:B------:R-:W-:Y:S01]  /*5950*/  FADD.FTZ R17, -R153, R17 ;  /* 0x0000001199117221 */ /* 0x000fe20000010100 */
[C---:B------:R-:W-:Y:S01]  /*5960*/  FADD.FTZ R18, -R152.reuse, R18 ;  /* 0x0000001298127221 */ /* 0x040fe20000010100 */
[----:B------:R-:W-:Y:S01]  /*5970*/  FADD.FTZ R19, -R152, R19 ;  /* 0x0000001398137221 */ /* 0x000fe20000010100 */
[----:B------:R-:W-:Y:S01]  /*5980*/  FMUL.FTZ R10, R10, R79 ;  /* 0x0000004f0a0a7220 */ /* 0x000fe20000410000 */
[----:B------:R-:W-:Y:S01]  /*5990*/  F2FP.BF16.F32.PACK_AB R79, R7, R6 ;  /* 0x00000006074f723e */ /* 0x000fe200000010ff */
[----:B------:R-:W-:Y:S01]  /*59a0*/  FMUL.FTZ R5, R12, R5 ;  /* 0x000000050c057220 */ /* 0x000fe20000410000 */
[----:B------:R-:W-:Y:S01]  /*59b0*/  FMUL.FTZ R4, R13, R4 ;  /* 0x000000040d047220 */ /* 0x000fe20000410000 */
[----:B------:R-:W-:Y:S01]  /*59c0*/  F2FP.BF16.F32.PACK_AB R76, R9, R8 ;  /* 0x00000008094c723e */ /* 0x000fe200000010ff */
[----:B------:R-:W-:Y:S01]  /*59d0*/  FMUL.FTZ R11, R174, R11 ;  /* 0x0000000bae0b7220 */ /* 0x000fe20000410000 */
[----:B------:R-:W-:Y:S01]  /*59e0*/  FMUL.FTZ R14, R173, R14 ;  /* 0x0000000ead0e7220 */ /* 0x000fe20000410000 */
[----:B------:R-:W-:Y:S01]  /*59f0*/  FMUL.FTZ R15, R172, R15 ;  /* 0x0000000fac0f7220 */ /* 0x000fe20000410000 */
[----:B------:R-:W-:Y:S01]  /*5a00*/  FMUL.FTZ R78, R161, UR9 ;  /* 0x00000009a14e7c20 */ /* 0x000fe20008410000 */
[----:B------:R-:W-:Y:S01]  /*5a10*/  FMUL.FTZ R16, R177, R16 ;  /* 0x00000010b1107220 */ /* 0x000fe20000410000 */
[----:B------:R-:W-:Y:S01]  /*5a20*/  FMUL.FTZ R17, R176, R17 ;  /* 0x00000011b0117220 */ /* 0x000fe20000410000 */
[----:B------:R-:W-:Y:S01]  /*5a30*/  FMUL.FTZ R18, R171, R18 ;  /* 0x00000012ab127220 */ /* 0x000fe20000410000 */
[----:B------:R-:W-:Y:S01]  /*5a40*/  FMUL.FTZ R19, R170, R19 ;  /* 0x00000013aa137220 */ /* 0x000fe20000410000 */
[----:B------:R-:W-:Y:S01]  /*5a50*/  FMUL.FTZ R7, R164, UR9 ;  /* 0x00000009a4077c20 */ /* 0x000fe20008410000 */
[----:B------:R-:W-:Y:S01]  /*5a60*/  FMUL.FTZ R6, R165, UR9 ;  /* 0x00000009a5067c20 */ /* 0x000fe20008410000 */
[----:B------:R-:W-:Y:S01]  /*5a70*/  FMUL.FTZ R9, R166, UR9 ;  /* 0x00000009a6097c20 */ /* 0x000fe20008410000 */
[----:B------:R-:W-:Y:S01]  /*5a80*/  FMUL.FTZ R8, R167, UR9 ;  /* 0x00000009a7087c20 */ /* 0x000fe20008410000 */
[----:B------:R-:W-:Y:S01]  /*5a90*/  F2FP.BF16.F32.PACK_AB R81, R4, R5 ;  /* 0x000000050451723e */ /* 0x000fe200000010ff */
[----:B------:R-:W-:Y:S01]  /*5aa0*/  FMUL.FTZ R13, R168, UR9 ;  /* 0x00000009a80d7c20 */ /* 0x000fe20008410000 */
[----:B------:R-:W-:Y:S01]  /*5ab0*/  FMUL.FTZ R12, R169, UR9 ;  /* 0x00000009a90c7c20 */ /* 0x000fe20008410000 */
        /* <DEDUP_REMOVED lines=9> */
[----:B------:R-:W-:Y:S04]  /*5b50*/  F2FP.BF16.F32.PACK_AB R85, R8, R9 ;  /* 0x000000090855723e */ /* 0x000fe800000010ff */
        /* <DEDUP_REMOVED lines=77> */
.L_x_1225:
        /* <DEDUP_REMOVED lines=137> */
.L_x_1226:
        /* <DEDUP_REMOVED lines=77> */
[----:B------:R-:W-:Y:S01]  /*6d90*/  IMAD R157, R243, 0x18, RZ ;  /* 0x00000018f39d7824 */ /* 0x000fe200078e02ff */
[-C--:B------:R-:W-:Y:S03]  /*6da0*/  LEA.HI.X.SX32 R163, R153, R245.reuse, 0x2, P0 ;  /* 0x000000f599a37211 */ /* 0x080fe600000f16ff */
[-C--:B------:R-:W-:Y:S01]  /*6db0*/  LEA.HI.X.SX32 R167, R161, R245.reuse, 0x2, P1 ;  /* 0x000000f5a1a77211 */ /* 0x080fe200008f16ff */
[----:B------:R-:W-:Y:S01]  /*6dc0*/  IMAD.SHL.U32 R159, R243, 0x20, RZ ;  /* 0x00000020f39f7824 */ /* 0x000fe200078e00ff */
[CC--:B------:R-:W-:Y:S01]  /*6dd0*/  LEA R164, P0, R157.reuse, R244.reuse, 0x2 ;  /* 0x000000f49da47211 */ /* 0x0c0fe200078010ff */
[----:B------:R2:W-:Y:S03]  /*6de0*/  REDG.E.ADD.F32.FTZ.RN.STRONG.GPU desc[UR14][R162.64], R5 ;  /* 0x00000005a20079a6 */ /* 0x0005e6000c10f38e */
[-C--:B------:R-:W-:Y:S01]  /*6df0*/  LEA.HI.X.SX32 R165, R157, R245.reuse, 0x2, P0 ;  /* 0x000000f59da57211 */ /* 0x080fe200000f16ff */
[----:B------:R-:W-:Y:S01]  /*6e00*/  REDG.E.ADD.F32.FTZ.RN.STRONG.GPU desc[UR14][R166.64], R6 ;  /* 0x00000006a60079a6 */ /* 0x000fe2000c10f38e */
[-C--:B------:R-:W-:Y:S01]  /*6e10*/  LEA R158, P1, R159, R244.reuse, 0x2 ;  /* 0x000000f49f9e7211 */ /* 0x080fe200078210ff */
[----:B------:R-:W-:Y:S02]  /*6e20*/  IMAD R157, R243, 0x30, RZ ;  /* 0x00000030f39d7824 */ /* 0x000fe400078e02ff */
[----:B------:R3:W-:Y:S01]  /*6e30*/  REDG.E.ADD.F32.FTZ.RN.STRONG.GPU desc[UR14][R164.64], R7 ;  /* 0x00000007a40079a6 */ /* 0x0007e2000c10f38e */
[-C--:B------:R-:W-:Y:S02]  /*6e40*/  LEA.HI.X.SX32 R159, R159, R245.reuse, 0x2, P1 ;  /* 0x000000f59f9f7211 */ /* 0x080fe400008f16ff */
[-C--:B------:R-:W-:Y:S01]  /*6e50*/  LEA R156, P1, R157, R244.reuse, 0x2 ;  /* 0x000000f49d9c7211 */ /* 0x080fe200078210ff */
[C---:B-1----:R-:W-:Y:S02]  /*6e60*/  IMAD R155, R243.reuse, 0x28, RZ ;  /* 0x00000028f39b7824 */ /* 0x042fe400078e02ff */
[----:B------:R1:W-:Y:S01]  /*6e70*/  REDG.E.ADD.F32.FTZ.RN.STRONG.GPU desc[UR14][R158.64], R8 ;  /* 0x000000089e0079a6 */ /* 0x0003e2000c10f38e */
[----:B------:R-:W-:Y:S01]  /*6e80*/  IMAD R243, R243, 0x38, RZ ;  /* 0x00000038f3f37824 */ /* 0x000fe200078e02ff */
        /* <DEDUP_REMOVED lines=346> */
[----:B------:R-:W-:-:S02]  /*8430*/  F2FP.BF16.F32.PACK_AB R62, R63, R62 ;  /* 0x0000003e3f3e723e */ /* 0x000fc400000010ff */
[C---:B--2---:R-:W-:Y:S01]  /*8440*/  @P0 IMAD R6, R8.reuse, R5, RZ ;  /* 0x0000000508060224 */ /* 0x044fe200078e02ff */
[----:B------:R-:W-:Y:S01]  /*8450*/  STS [R217+0x5000], R136 ;  /* 0x00500088d9007388 */ /* 0x000fe20000000800 */
[----:B------:R-:W-:-:S03]  /*8460*/  @P0 IMAD.WIDE.U32 R8, R8, R4, RZ ;  /* 0x0000000408080225 */ /* 0x000fc600078e00ff */
[----:B------:R-:W-:Y:S02]  /*8470*/  STS [R217+0x5400], R138 ;  /* 0x0054008ad9007388 */ /* 0x000fe40000000800 */
[----:B------:R-:W-:Y:S02]  /*8480*/  @P0 IADD3 R6, R9, R6, RZ ;  /* 0x0000000609060210 */ /* 0x000fe40007ffe0ff */
        /* <DEDUP_REMOVED lines=23> */
[----:B-1----:R-:W-:-:S02]  /*8600*/  @P0 IADD3 R44, R11, R7, RZ ;  /* 0x000000070b2c0210 */ /* 0x002fc40007ffe0ff */
[----:B------:R-:W-:Y:S01]  /*8610*/  SHF.R.S32.HI R11, RZ, 0x1f, R211 ;  /* 0x0000001fff0b7819 */ /* 0x000fe200000114d3 */
[----:B------:R1:W-:Y:S01]  /*8620*/  STS [R217+0xb000], R56 ;  /* 0x00b00038d9007388 */ /* 0x0003e20000000800 */
[----:B--2---:R-:W-:Y:S02]  /*8630*/  @P0 IMAD.MOV.U32 R46, RZ, RZ, R10 ;  /* 0x000000ffff2e0224 */ /* 0x004fe400078e000a */
[----:B-1----:R-:W-:Y:S01]  /*8640*/  @P0 IMAD.MOV.U32 R56, RZ, RZ, R8 ;  /* 0x000000ffff380224 */ /* 0x002fe200078e0008 */
        /* <DEDUP_REMOVED lines=12> */
.L_x_1228:
        /* <DEDUP_REMOVED lines=12> */
.L_x_1229:
[----:B------:R-:W-:Y:S01]  /*87d0*/  STS [R219+0xb000], R60 ;  /* 0x00b0003cdb007388 */ /* 0x000fe20000000800 */
[----:B------:R-:W-:Y:S01]  /*87e0*/  SHF.R.S32.HI R63, RZ, 0x1f, R208 ;  /* 0x0000001fff3f7819 */ /* 0x000fe200000114d0 */
[----:B------:R-:W-:Y:S01]  /*87f0*/  IMAD R238, R215, -0x40, R238 ;  /* 0xffffffc0d7ee7824 */ /* 0x000fe200078e02ee */
[----:B------:R-:W-:Y:S01]  /*8800*/  SHF.R.S32.HI R7, RZ, 0x1f, R225 ;  /* 0x0000001fff077819 */ /* 0x000fe200000114e1 */
[----:B------:R1:W-:Y:S01]  /*8810*/  STS [R219+0xb400], R62 ;  /* 0x00b4003edb007388 */ /* 0x0003e20000000800 */
[----:B------:R-:W-:Y:S01]  /*8820*/  SHF.R.S32.HI R57, RZ, 0x1f, R210 ;  /* 0x0000001fff397819 */ /* 0x000fe200000114d2 */
[----:B------:R-:W-:Y:S01]  /*8830*/  ULDC.64 UR6, c[0x0][0x468] ;  /* 0x00011a0000067ab9 */ /* 0x000fe20000000a00 */
[----:B------:R-:W-:Y:S01]  /*8840*/  BAR.SYNC.DEFER_BLOCKING 0x0 ;  /* 0x0000000000007b1d */ /* 0x000fe20000010000 */
[----:B------:R-:W-:Y:S01]  /*8850*/  IMAD R48, R7, R2, RZ ;  /* 0x0000000207307224 */ /* 0x000fe200078e02ff */
[----:B------:R-:W-:Y:S02]  /*8860*/  ISETP.GE.AND P4, PT, R207, R238, PT ;  /* 0x000000eecf00720c */ /* 0x000fe40003f86270 */
[----:B------:R-:W-:Y:S01]  /*8870*/  SHF.R.S32.HI R59, RZ, 0x1f, R207 ;  /* 0x0000001fff3b7819 */ /* 0x000fe200000114cf */
[C---:B------:R-:W-:Y:S01]  /*8880*/  IMAD R45, R225.reuse, R3, R48 ;  /* 0x00000003e12d7224 */ /* 0x040fe200078e0230 */
[----:B------:R-:W-:Y:S01]  /*8890*/  BSSY B0, `(.L_x_1230) ;  /* 0x0000027000007945 */ /* 0x000fe20003800000 */
        /* <DEDUP_REMOVED lines=38> */
.L_x_1231:
[----:B------:R-:W-:Y:S05]  /*8b00*/  BSYNC B0 ;  /* 0x0000000000007941 */ /* 0x000fea0003800000 */
.L_x_1230:
        /* <DEDUP_REMOVED lines=19> */
.L_x_1233:
[----:B------:R-:W-:Y:S05]  /*8c40*/  BSYNC B0 ;  /* 0x0000000000007941 */ /* 0x000fea0003800000 */
.L_x_1232:
[-C--:B------:R-:W-:Y:S01]  /*8c50*/  IMAD.WIDE.U32 R62, R225, R4.reuse, R62 ;  /* 0x00000004e13e7225 */ /* 0x080fe200078e003e */
[----:B------:R-:W-:Y:S01]  /*8c60*/  ULDC.64 UR6, c[0x0][0x470] ;  /* 0x00011c0000067ab9 */ /* 0x000fe20000000a00 */
[----:B------:R-:W-:Y:S02]  /*8c70*/  BSSY B0, `(.L_x_1234) ;  /* 0x000001a000007945 */ /* 0x000fe40003800000 */
[----:B--2---:R-:W-:Y:S01]  /*8c80*/  IMAD R2, R7, R4, RZ ;  /* 0x0000000407027224 */ /* 0x004fe200078e02ff */
[----:B----4-:R-:W-:Y:S01]  /*8c90*/  IADD3 R32, P0, R56, R62, RZ ;  /* 0x0000003e38207210 */ /* 0x010fe20007f1e0ff */
        /* <DEDUP_REMOVED lines=23> */
.L_x_1235:
[----:B------:R-:W-:Y:S05]  /*8e10*/  BSYNC B0 ;  /* 0x0000000000007941 */ /* 0x000fea0003800000 */
.L_x_1234:
        /* <DEDUP_REMOVED lines=19> */
.L_x_1204:
[----:B------:R-:W-:Y:S05]  /*8f50*/  BSYNC B1 ;  /* 0x0000000000017941 */ /* 0x000fea0003800000 */
.L_x_1190:
[----:B---34-:R-:W3:Y:S02]  /*8f60*/  LDC R2, c[0x0][0xc] ;  /* 0x00000300ff027b82 */ /* 0x018ee40000000800 */
[----:B---3--:R-:W-:-:S04]  /*8f70*/  IADD3 R215, R2, R215, RZ ;  /* 0x000000d702d77210 */ /* 0x008fc80007ffe0ff */
[----:B------:R-:W-:-:S13]  /*8f80*/  ISETP.GE.AND P0, PT, R215, UR12, PT ;  /* 0x0000000cd7007c0c */ /* 0x000fda000bf06270 */
[----:B------:R-:W-:Y:S05]  /*8f90*/  @P0 BRA `(.L_x_1236) ;  /* 0x0000000000040947 */ /* 0x000fea0003800000 */
[----:B------:R-:W-:Y:S05]  /*8fa0*/  BRA `(.L_x_1237) ;  /* 0xffffff7800587947 */ /* 0x000fea000383ffff */
.L_x_1236:
[----:B------:R-:W-:Y:S05]  /*8fb0*/  EXIT ;  /* 0x000000000000794d */ /* 0x000fea0003800000 */
.L_x_1238:
        /* <DEDUP_REMOVED lines=12> */
.L_x_1613:


//--------------------- .text._ZN5flash44flash_bwd_dq_dk_dv_loop_seqk_parallel_kernelI23Flash_bwd_kernel_traitsILi192ELi64ELi64ELi8ELi4ELi2ELi2ELb0ELb0EN7cutlass10bfloat16_tE19Flash_kernel_traitsILi192ELi64ELi64ELi8ES3_EELb1ELb0ELb0ELb0ELb0ELb1ELb0EEEvNS_16Flash_bwd_paramsE --------------------------
	.section	.text._ZN5flash44flash_bwd_dq_dk_dv_loop_seqk_parallel_kernelI23Flash_bwd_kernel_traitsILi192ELi64ELi64ELi8ELi4ELi2ELi2ELb0ELb0EN7cutlass10bfloat16_tE19Flash_kernel_traitsILi192ELi64ELi64ELi8ES3_EELb1ELb0ELb0ELb0ELb0ELb1ELb0EEEvNS_16Flash_bwd_paramsE,"ax",@progbits
	.align	128
        .global         _ZN5flash44flash_bwd_dq_dk_dv_loop_seqk_parallel_kernelI23Flash_bwd_kernel_traitsILi192ELi64ELi64ELi8ELi4ELi2ELi2ELb0ELb0EN7cutlass10bfloat16_tE19Flash_kernel_traitsILi192ELi64ELi64ELi8ES3_EELb1ELb0ELb0ELb0ELb0ELb1ELb0EEEvNS_16Flash_bwd_paramsE
        .type           _ZN5flash44flash_bwd_dq_dk_dv_loop_seqk_parallel_kernelI23Flash_bwd_kernel_traitsILi192ELi64ELi64ELi8ELi4ELi2ELi2ELb0ELb0EN7cutlass10bfloat16_tE19Flash_kernel_traitsILi192ELi64ELi64ELi8ES3_EELb1ELb0ELb0ELb0ELb0ELb1ELb0EEEvNS_16Flash_bwd_paramsE,@function
        .size           _ZN5flash44flash_bwd_dq_dk_dv_loop_seqk_parallel_kernelI23Flash_bwd_kernel_traitsILi192ELi64ELi64ELi8ELi4ELi2ELi2ELb0ELb0EN7cutlass10bfloat16_tE19Flash_kernel_traitsILi192ELi64ELi64ELi8ES3_EELb1ELb0ELb0ELb0ELb0ELb1ELb0EEEvNS_16Flash_bwd_paramsE,(.L_x_1614 - _ZN5flash44flash_bwd_dq_dk_dv_loop_seqk_parallel_kernelI23Flash_bwd_kernel_traitsILi192ELi64ELi64ELi8ELi4ELi2ELi2ELb0ELb0EN7cutlass10bfloat16_tE19Flash_kernel_traitsILi192ELi64ELi64ELi8ES3_EELb1ELb0ELb0ELb0ELb0ELb1ELb0EEEvNS_16Flash_bwd_paramsE)
        .other          _ZN5flash44flash_bwd_dq_dk_dv_loop_seqk_parallel_kernelI23Flash_bwd_kernel_traitsILi192ELi64ELi64ELi8ELi4ELi2ELi2ELb0ELb0EN7cutlass10bfloat16_tE19Flash_kernel_traitsILi192ELi64ELi64ELi8ES3_EELb1ELb0ELb0ELb0ELb0ELb1ELb0EEEvNS_16Flash_bwd_paramsE,@"STO_CUDA_ENTRY STV_DEFAULT"
_ZN5flash44flash_bwd_dq_dk_dv_loop_seqk_parallel_kernelI23Flash_bwd_kernel_traitsILi192ELi64ELi64ELi8ELi4ELi2ELi2ELb0ELb0EN7cutlass10bfloat16_tE19Flash_kernel_traitsILi192ELi64ELi64ELi8ES3_EELb1ELb0ELb0ELb0ELb0ELb1ELb0EEEvNS_16Flash_bwd_paramsE:
.text._ZN5flash44flash_bwd_dq_dk_dv_loop_seqk_parallel_kernelI23Flash_bwd_kernel_traitsILi192ELi64ELi64ELi8ELi4ELi2ELi2ELb0ELb0EN7cutlass10bfloat16_tE19Flash_kernel_traitsILi192ELi64ELi64ELi8ES3_EELb1ELb0ELb0ELb0ELb0ELb1ELb0EEEvNS_16Flash_bwd_paramsE:
        /* <DEDUP_REMOVED lines=29> */
[----:B------:R-:W-:Y:S02]  /*01d0*/  SHF.R.S32.HI R2, RZ, 0x4, R6 ;  /* 0x00000004ff027819 */ /* 0x000fe40000011406 */
[--C-:B------:R-:W-:Y:S02]  /*01e0*/  SHF.R.S32.HI R4, RZ, 0x2, R0.reuse ;  /* 0x00000002ff047819 */ /* 0x100fe40000011400 */
[----:B------:R-:W-:Y:S02]  /*01f0*/  SHF.R.S32.HI R5, RZ, 0x1f, R0 ;  /* 0x0000001fff057819 */ /* 0x000fe40000011400 */
[----:B------:R-:W-:Y:S02]  /*0200*/  LOP3.LUT R3, R0, 0x7ffffffc, RZ, 0xc0, !PT ;  /* 0x7ffffffc00037812 */ /* 0x000fe400078ec0ff */
[C---:B------:R-:W-:Y:S02]  /*0210*/  LOP3.LUT R9, R6.reuse, 0xfffffff0, RZ, 0xc0, !PT ;  /* 0xfffffff006097812 */ /* 0x040fe400078ec0ff */
[----:B------:R-:W-:Y:S01]  /*0220*/  LEA.HI R6, R6, R2, RZ, 0x1 ;  /* 0x0000000206067211 */ /* 0x000fe200078f08ff */
[C---:B------:R-:W-:Y:S01]  /*0230*/  IMAD.IADD R14, R10.reuse, 0x1, -R3 ;  /* 0x000000010a0e7824 */ /* 0x040fe200078e0a03 */
[----:B------:R-:W-:Y:S01]  /*0240*/  LEA.HI R5, R5, R4, RZ, 0x3 ;  /* 0x0000000405057211 */ /* 0x000fe200078f18ff */
[----:B------:R-:W-:Y:S01]  /*0250*/  IMAD.IADD R9, R10, 0x1, -R9 ;  /* 0x000000010a097824 */ /* 0x000fe200078e0a09 */
[----:B------:R-:W-:-:S02]  /*0260*/  LOP3.LUT R0, R7, 0xfffffff8, RZ, 0xc0, !PT ;  /* 0xfffffff807007812 */ /* 0x000fc400078ec0ff */
[----:B------:R-:W-:Y:S02]  /*0270*/  LOP3.LUT R11, R8, 0xffffffe0, RZ, 0xc0, !PT ;  /* 0xffffffe0080b7812 */ /* 0x000fe400078ec0ff */
[----:B------:R-:W-:Y:S01]  /*0280*/  SHF.R.S32.HI R220, RZ, 0x3, R7 ;  /* 0x00000003ffdc7819 */ /* 0x000fe20000011407 */
[----:B------:R-:W-:Y:S01]  /*0290*/  IMAD.IADD R0, R10, 0x1, -R0 ;  /* 0x000000010a007824 */ /* 0x000fe200078e0a00 */
[----:B------:R-:W-:Y:S01]  /*02a0*/  LOP3.LUT R6, R6, 0xfffffffe, RZ, 0xc0, !PT ;  /* 0xfffffffe06067812 */ /* 0x000fe200078ec0ff */
[----:B------:R-:W-:Y:S01]  /*02b0*/  IMAD.IADD R233, R10, 0x1, -R11 ;  /* 0x000000010ae97824 */ /* 0x000fe200078e0a0b */
[----:B------:R-:W-:Y:S01]  /*02c0*/  LOP3.LUT R3, R5, 0xfffffff8, RZ, 0xc0, !PT ;  /* 0xfffffff805037812 */ /* 0x000fe200078ec0ff */
[----:B------:R-:W-:Y:S01]  /*02d0*/  IMAD.SHL.U32 R5, R220, 0x40, RZ ;  /* 0x00000040dc057824 */ /* 0x000fe200078e00ff */
[----:B------:R-:W-:Y:S01]  /*02e0*/  SHF.R.S32.HI R251, RZ, 0x5, R8 ;  /* 0x00000005fffb7819 */ /* 0x000fe20000011408 */
[----:B------:R-:W-:Y:S01]  /*02f0*/  IMAD.IADD R10, R2, 0x1, -R6 ;  /* 0x00000001020a7824 */ /* 0x000fe200078e0a06 */
[----:B------:R-:W-:Y:S01]  /*0300*/  LOP3.LUT P4, RZ, R0, 0x2, RZ, 0xc0, !PT ;  /* 0x0000000200ff7812 */ /* 0x000fe2000788c0ff */
[----:B------:R-:W-:Y:S01]  /*0310*/  IMAD.IADD R6, R4, 0x1, -R3 ;  /* 0x0000000104067824 */ /* 0x000fe200078e0a03 */
[----:B------:R-:W-:Y:S01]  /*0320*/  LEA.HI R3, R8, R251, RZ, 0x1 ;  /* 0x000000fb08037211 */ /* 0x000fe200078f08ff */
[----:B------:R-:W-:Y:S01]  /*0330*/  IMAD.SHL.U32 R230, R0, 0x8, RZ ;  /* 0x0000000800e67824 */ /* 0x000fe200078e00ff */
[----:B------:R-:W-:Y:S01]  /*0340*/  LOP3.LUT R2, R5, 0x1c0, RZ, 0xc0, !PT ;  /* 0x000001c005027812 */ /* 0x000fe200078ec0ff */
[----:B------:R-:W-:Y:S01]  /*0350*/  IMAD.SHL.U32 R181, R10, 0x200, RZ ;  /* 0x000002000ab57824 */ /* 0x000fe200078e00ff */
[----:B------:R-:W-:-:S02]  /*0360*/  LOP3.LUT R3, R3, 0xfffffffe, RZ, 0xc0, !PT ;  /* 0xfffffffe03037812 */ /* 0x000fc400078ec0ff */
[----:B------:R-:W-:Y:S02]  /*0370*/  SHF.R.U32.HI R4, RZ, 0x3, R2 ;  /* 0x00000003ff047819 */ /* 0x000fe40000011602 */
[----:B------:R-:W-:Y:S01]  /*0380*/  LOP3.LUT R2, R2, 0x38, R230, 0xf8, !PT ;  /* 0x0000003802027812 */ /* 0x000fe200078ef8e6 */
[----:B------:R-:W-:Y:S01]  /*0390*/  IMAD.IADD R186, R251, 0x1, -R3 ;  /* 0x00000001fbba7824 */ /* 0x000fe200078e0a03 */
[C---:B------:R-:W-:Y:S01]  /*03a0*/  LOP3.LUT P3, RZ, R0.reuse, 0x4, RZ, 0xc0, !PT ;  /* 0x0000000400ff7812 */ /* 0x040fe2000786c0ff */
[----:B------:R-:W-:Y:S01]  /*03b0*/  IMAD.SHL.U32 R0, R0, 0x40, RZ ;  /* 0x0000004000007824 */ /* 0x000fe200078e00ff */
[----:B------:R-:W-:Y:S01]  /*03c0*/  LOP3.LUT R12, R2, R4, RZ, 0x3c, !PT ;  /* 0x00000004020c7212 */ /* 0x000fe200078e3cff */
[----:B------:R-:W-:Y:S01]  /*03d0*/  IMAD.SHL.U32 R2, R186, 0x10, RZ ;  /* 0x00000010ba027824 */ /* 0x000fe200078e00ff */
[----:B------:R-:W-:Y:S02]  /*03e0*/  SHF.R.S32.HI R3, RZ, 0x1f, R9 ;  /* 0x0000001fff037819 */ /* 0x000fe40000011409 */
[----:B------:R-:W-:-:S02]  /*03f0*/  LOP3.LUT R0, R0, 0x1c0, RZ, 0xc0, !PT ;  /* 0x000001c000007812 */ /* 0x000fc400078ec0ff */
[----:B------:R-:W-:Y:S02]  /*0400*/  LEA.HI R11, R3, R9, RZ, 0x3 ;  /* 0x00000009030b7211 */ /* 0x000fe400078f18ff */
[C---:B------:R-:W-:Y:S02]  /*0410*/  LOP3.LUT R3, R0.reuse, 0x10, R2, 0xf8, !PT ;  /* 0x0000001000037812 */ /* 0x040fe400078ef802 */
[----:B------:R-:W-:Y:S02]  /*0420*/  SHF.R.S32.HI R228, RZ, 0x7, R228 ;  /* 0x00000007ffe47819 */ /* 0x000fe400000114e4 */
[----:B------:R-:W-:Y:S02]  /*0430*/  LOP3.LUT R177, R0, 0x8, R7, 0xf8, !PT ;  /* 0x0000000800b17812 */ /* 0x000fe400078ef807 */
[----:B------:R-:W-:Y:S01]  /*0440*/  SHF.R.U32.HI R0, RZ, 0x3, R0 ;  /* 0x00000003ff007819 */ /* 0x000fe20000011600 */
[C---:B------:R-:W-:Y:S01]  /*0450*/  IMAD R2, R228.reuse, 0x800, R181 ;  /* 0x00000800e4027824 */ /* 0x040fe200078e02b5 */
[----:B------:R-:W-:Y:S01]  /*0460*/  LOP3.LUT R3, R3, 0x8, R7, 0xf8, !PT ;  /* 0x0000000803037812 */ /* 0x000fe200078ef807 */
[----:B------:R-:W-:Y:S01]  /*0470*/  IMAD.SHL.U32 R15, R228, 0x20, RZ ;  /* 0x00000020e40f7824 */ /* 0x000fe200078e00ff */
[----:B------:R-:W-:Y:S01]  /*0480*/  LOP3.LUT R4, R6, 0x1, RZ, 0xc0, !PT ;  /* 0x0000000106047812 */ /* 0x000fe200078ec0ff */
[----:B------:R-:W-:Y:S01]  /*0490*/  IMAD.SHL.U32 R7, R14, 0x2, RZ ;  /* 0x000000020e077824 */ /* 0x000fe200078e00ff */
[----:B------:R-:W-:-:S02]  /*04a0*/  LOP3.LUT R177, R177, R0, RZ, 0x3c, !PT ;  /* 0x00000000b1b17212 */ /* 0x000fc400078e3cff */
[----:B------:R-:W-:Y:S01]  /*04b0*/  LOP3.LUT R181, R181, R3, R0, 0xf6, !PT ;  /* 0x00000003b5b57212 */ /* 0x000fe200078ef600 */
[----:B------:R-:W-:Y:S01]  /*04c0*/  IMAD.SHL.U32 R3, R6, 0x40, RZ ;  /* 0x0000004006037824 */ /* 0x000fe200078e00ff */
[----:B------:R-:W-:Y:S01]  /*04d0*/  SHF.R.S32.HI R0, RZ, 0x6, R13 ;  /* 0x00000006ff007819 */ /* 0x000fe2000001140d */
[----:B------:R-:W-:Y:S01]  /*04e0*/  IMAD.IADD R177, R2, 0x1, R177 ;  /* 0x0000000102b17824 */ /* 0x000fe200078e02b1 */
[----:B------:R-:W-:Y:S02]  /*04f0*/  LOP3.LUT R5, R11, 0xfffffff8, RZ, 0xc0, !PT ;  /* 0xfffffff80b057812 */ /* 0x000fe400078ec0ff */
[----:B------:R-:W-:Y:S01]  /*0500*/  ISETP.NE.U32.AND P0, PT, R4, 0x1, PT ;  /* 0x000000010400780c */ /* 0x000fe20003f05070 */
[C---:B------:R-:W-:Y:S01]  /*0510*/  IMAD R236, R0.reuse, 0x200, R12 ;  /* 0x0000020000ec7824 */ /* 0x040fe200078e020c */
[----:B------:R-:W-:Y:S01]  /*0520*/  SHF.R.S32.HI R4, RZ, 0x1f, R8 ;  /* 0x0000001fff047819 */ /* 0x000fe20000011408 */
[----:B------:R-:W-:Y:S01]  /*0530*/  IMAD.SHL.U32 R2, R0, 0x8, RZ ;  /* 0x0000000800027824 */ /* 0x000fe200078e00ff */
[----:B------:R-:W-:Y:S01]  /*0540*/  LOP3.LUT R0, R3, 0x1c0, RZ, 0xc0, !PT ;  /* 0x000001c003007812 */ /* 0x000fe200078ec0ff */
[----:B------:R-:W-:Y:S01]  /*0550*/  IMAD.IADD R252, R9, 0x1, -R5 ;  /* 0x0000000109fc7824 */ /* 0x000fe200078e0a05 */
[----:B------:R-:W-:Y:S01]  /*0560*/  LEA.HI R5, R4, R251, RZ, 0x2 ;  /* 0x000000fb04057211 */ /* 0x000fe200078f10ff */
[----:B------:R-:W-:Y:S01]  /*0570*/  IMAD.SHL.U32 R4, R10, 0x20, RZ ;  /* 0x000000200a047824 */ /* 0x000fe200078e00ff */
[----:B------:R-:W-:-:S02]  /*0580*/  LOP3.LUT R2, R2, 0x18, RZ, 0xc0, !PT ;  /* 0x0000001802027812 */ /* 0x000fc400078ec0ff */
[----:B------:R-:W-:Y:S02]  /*0590*/  SHF.R.U32.HI R3, RZ, 0x3, R0 ;  /* 0x00000003ff037819 */ /* 0x000fe40000011600 */
[----:B------:R-:W-:Y:S02]  /*05a0*/  LOP3.LUT R5, R5, 0xfffffffc, RZ, 0xc0, !PT ;  /* 0xfffffffc05057812 */ /* 0x000fe400078ec0ff */
[----:B------:R-:W-:Y:S01]  /*05b0*/  LOP3.LUT R8, R2, 0x20, R4, 0xf8, !PT ;  /* 0x0000002002087812 */ /* 0x000fe200078ef804 */
[----:B------:R-:W-:Y:S01]  /*05c0*/  IMAD.SHL.U32 R4, R11, 0x40, RZ ;  /* 0x000000400b047824 */ /* 0x000fe200078e00ff */
[----:B------:R-:W-:Y:S01]  /*05d0*/  LOP3.LUT R9, R3, R0, R2, 0x1e, !PT ;  /* 0x0000000003097212 */ /* 0x000fe200078e1e02 */
[----:B------:R-:W-:Y:S01]  /*05e0*/  IMAD.SHL.U32 R2, R252, 0x40, RZ ;  /* 0x00000040fc027824 */ /* 0x000fe200078e00ff */
[----:B------:R-:W-:Y:S01]  /*05f0*/  LOP3.LUT R0, R0, 0x20, R15, 0xf8, !PT ;  /* 0x0000002000007812 */ /* 0x000fe200078ef80f */
[----:B------:R-:W-:Y:S01]  /*0600*/  IMAD.IADD R227, R251, 0x1, -R5 ;  /* 0x00000001fbe37824 */ /* 0x000fe200078e0a05 */
[----:B------:R-:W-:Y:S01]  /*0610*/  R2P PR, R6, 0x6 ;  /* 0x0000000606007804 */ /* 0x000fe20000000000 */
[----:B------:R-:W-:Y:S01]  /*0620*/  IMAD.SHL.U32 R5, R10, 0x8, RZ ;  /* 0x000000080a057824 */ /* 0x000fe200078e00ff */
[----:B------:R-:W-:Y:S01]  /*0630*/  LOP3.LUT R6, R0, R3, RZ, 0x3c, !PT ;  /* 0x0000000300067212 */ /* 0x000fe200078e3cff */
[----:B------:R-:W-:Y:S01]  /*0640*/  IMAD R0, R227, 0x400, R7 ;  /* 0x00000400e3007824 */ /* 0x000fe200078e0207 */
[----:B------:R-:W-:-:S02]  /*0650*/  LOP3.LUT R3, R2, 0x1c0, RZ, 0xc0, !PT ;  /* 0x000001c002037812 */ /* 0x000fc400078ec0ff */
[----:B------:R-:W-:Y:S01]  /*0660*/  SEL R178, R178, 0xffffffe0, !P4 ;  /* 0xffffffe0b2b27807 */ /* 0x000fe20006000000 */
[----:B------:R-:W-:Y:S01]  /*0670*/  IMAD.IADD R209, R0, 0x1, R6 ;  /* 0x0000000100d17824 */ /* 0x000fe200078e0206 */
[----:B------:R-:W-:Y:S02]  /*0680*/  SHF.R.U32.HI R2, RZ, 0x3, R3 ;  /* 0x00000003ff027819 */ /* 0x000fe40000011603 */
[----:B------:R-:W-:Y:S01]  /*0690*/  LOP3.LUT R6, R3, 0x8, R5, 0xf8, !PT ;  /* 0x0000000803067812 */ /* 0x000fe200078ef805 */
[----:B------:R-:W-:Y:S01]  /*06a0*/  IMAD R5, R186, 0x400, R7 ;  /* 0x00000400ba057824 */ /* 0x000fe200078e0207 */
[----:B------:R-:W-:Y:S02]  /*06b0*/  LOP3.LUT R0, R4, 0xfffffe00, RZ, 0xc0, !PT ;  /* 0xfffffe0004007812 */ /* 0x000fe400078ec0ff */
[----:B------:R-:W-:Y:S01]  /*06c0*/  LOP3.LUT R3, R2, R8, R3, 0x1e, !PT ;  /* 0x0000000802037212 */ /* 0x000fe200078e1e03 */
[----:B------:R-:W-:Y:S01]  /*06d0*/  IMAD.IADD R5, R5, 0x1, R9 ;  /* 0x0000000105057824 */ /* 0x000fe200078e0209 */
[----:B------:R-:W-:Y:S01]  /*06e0*/  LOP3.LUT R2, R6, R2, RZ, 0x3c, !PT ;  /* 0x0000000206027212 */ /* 0x000fe200078e3cff */
[--C-:B------:R-:W-:Y:S01]  /*06f0*/  IMAD R4, R227, 0x400, R0.reuse ;  /* 0x00000400e3047824 */ /* 0x100fe200078e0200 */
[----:B------:R-:W-:Y:S01]  /*0700*/  LOP3.LUT R191, R3, R0, RZ, 0xfc, !PT ;  /* 0x0000000003bf7212 */ /* 0x000fe200078efcff */
[----:B------:R-:W-:Y:S01]  /*0710*/  IMAD R186, R186, 0x400, R0 ;  /* 0x00000400baba7824 */ /* 0x000fe200078e0200 */
[----:B------:R-:W-:Y:S01]  /*0720*/  SHF.R.S32.HI R0, RZ, 0x1f, R233 ;  /* 0x0000001fff007819 */ /* 0x000fe200000114e9 */
[----:B------:R-:W-:Y:S01]  /*0730*/  IMAD.IADD R190, R4, 0x1, R2 ;  /* 0x0000000104be7824 */ /* 0x000fe200078e0202 */
[----:B------:R-:W-:Y:S01]  /*0740*/  LEA R177, R177, UR5, 0x1 ;  /* 0x00000005b1b17c11 */ /* 0x000fe2000f8e08ff */
[----:B------:R-:W-:Y:S01]  /*0750*/  IMAD.IADD R186, R2, 0x1, R186 ;  /* 0x0000000102ba7824 */ /* 0x000fe200078e02ba */
[----:B------:R-:W-:-:S02]  /*0760*/  LEA R209, R209, UR5, 0x1 ;  /* 0x00000005d1d17c11 */ /* 0x000fc4000f8e08ff */
[----:B------:R-:W-:Y:S01]  /*0770*/  LEA.HI R0, R0, R233, RZ, 0x2 ;  /* 0x000000e900007211 */ /* 0x000fe200078f10ff */
[--C-:B------:R-:W-:Y:S01]  /*0780*/  IMAD.IADD R178, R178, 0x1, R177.reuse ;  /* 0x00000001b2b27824 */ /* 0x100fe200078e02b1 */
[----:B------:R-:W-:Y:S01]  /*0790*/  SEL R182, R182, 0xffffffc0, !P3 ;  /* 0xffffffc0b6b67807 */ /* 0x000fe20005800000 */
[----:B------:R-:W-:Y:S01]  /*07a0*/  VIADD R210, R209, 0x20 ;  /* 0x00000020d1d27836 */ /* 0x000fe20000000000 */
[----:B------:R-:W-:Y:S01]  /*07b0*/  SEL R211, R211, 0x10, !P0 ;  /* 0x00000010d3d37807 */ /* 0x000fe20004000000 */
[----:B------:R-:W-:Y:S01]  /*07c0*/  @P1 VIADD R210, R209, 0xffffffe0 ;  /* 0xffffffe0d1d21836 */ /* 0x000fe20000000000 */
        /* <DEDUP_REMOVED lines=15> */
.L_x_1267:
[----:B-12---:R-:W1:Y:S01]  /*08c0*/  LDC.64 R2, c[0x0][0x2f0] ;  /* 0x0000bc00ff027b82 */ /* 0x006e620000000a00 */
[C---:B------:R-:W-:Y:S01]  /*08d0*/  IMAD.SHL.U32 R12, R234.reuse, 0x4, RZ ;  /* 0x00000004ea0c7824 */ /* 0x040fe200078e00ff */
[----:B------:R-:W-:Y:S01]  /*08e0*/  SHF.L.U64.HI R11, R234, 0x2, R235 ;  /* 0x00000002ea0b7819 */ /* 0x000fe200000102eb */
[----:B------:R-:W-:Y:S01]  /*08f0*/  IMAD.MOV.U32 R0, RZ, RZ, -0x1 ;  /* 0xffffffffff007424 */ /* 0x000fe200078e00ff */
[----:B------:R-:W-:-:S04]  /*0900*/  ISETP.NE.U32.AND P3, PT, RZ, UR12, PT ;  /* 0x0000000cff007c0c */ /* 0x000fc8000bf65070 */
[----:B------:R-:W2:Y:S01]  /*0910*/  LDC.64 R8, c[0x0][0x308] ;  /* 0x0000c200ff087b82 */ /* 0x000ea20000000a00 */
[----:B------:R-:W-:-:S07]  /*0920*/  ISETP.NE.AND.EX P3, PT, RZ, UR13, PT, P3 ;  /* 0x0000000dff007c0c */ /* 0x000fce000bf65330 */
[----:B------:R-:W3:Y:S01]  /*0930*/  LDC.U8 R13, c[0x0][0x3c2] ;  /* 0x0000f080ff0d7b82 */ /* 0x000ee20000000000 */
[----:B-1----:R-:W-:-:S07]  /*0940*/  ISETP.NE.U32.AND P4, PT, R2, RZ, PT ;  /* 0x000000ff0200720c */ /* 0x002fce0003f85070 */
[----:B------:R-:W1:Y:S01]  /*0950*/  LDC.64 R4, c[0x0][0x2f8] ;  /* 0x0000be00ff047b82 */ /* 0x000e620000000a00 */
[----:B------:R-:W-:Y:S02]  /*0960*/  IADD3 R2, P0, R12, R2, RZ ;  /* 0x000000020c027210 */ /* 0x000fe40007f1e0ff */
[----:B------:R-:W-:-:S03]  /*0970*/  ISETP.NE.AND.EX P4, PT, R3, RZ, PT, P4 ;  /* 0x000000ff0300720c */ /* 0x000fc60003f85340 */
[----:B------:R-:W-:Y:S01]  /*0980*/  IMAD.X R3, R11, 0x1, R3, P0 ;  /* 0x000000010b037824 */ /* 0x000fe200000e0603 */
[----:B--2---:R-:W-:-:S04]  /*0990*/  ISETP.NE.U32.AND P2, PT, R8, RZ, PT ;  /* 0x000000ff0800720c */ /* 0x004fc80003f45070 */
[----:B------:R-:W-:-:S05]  /*09a0*/  ISETP.NE.AND.EX P2, PT, R9, RZ, PT, P2 ;  /* 0x000000ff0900720c */ /* 0x000fca0003f45320 */
[----:B------:R-:W2:Y:S04]  /*09b0*/  @P4 LDG.E R0, desc[UR16][R2.64] ;  /* 0x0000001002004981 */ /* 0x000ea8000c1e1900 */
[----:B----4-:R4:W2:Y:S01]  /*09c0*/  @P4 LDG.E R10, desc[UR16][R2.64+0x4] ;  /* 0x00000410020a4981 */ /* 0x0108a2000c1e1900 */
[----:B------:R-:W-:Y:S01]  /*09d0*/  @P3 IADD3 R6, P1, R12, UR12, RZ ;  /* 0x0000000c0c063c10 */ /* 0x000fe2000ff3e0ff */
[----:B------:R-:W-:-:S03]  /*09e0*/  IMAD.MOV.U32 R217, RZ, RZ, RZ ;  /* 0x000000ffffd97224 */ /* 0x000fc600078e00ff */
[----:B------:R-:W-:-:S05]  /*09f0*/  @P3 IADD3.X R7, R11, UR13, RZ, P1, !PT ;  /* 0x0000000d0b073c10 */ /* 0x000fca0008ffe4ff */
[----:B------:R1:W2:Y:S01]  /*0a00*/  @P3 LDG.E R217, desc[UR16][R6.64] ;  /* 0x0000001006d93981 */ /* 0x0002a2000c1e1900 */
[----:B----4-:R-:W-:-:S05]  /*0a10*/  @P2 IADD3 R2, P0, R12, R8, RZ ;  /* 0x000000080c022210 */ /* 0x010fca0007f1e0ff */
[----:B------:R-:W-:Y:S01]  /*0a20*/  @P2 IMAD.X R3, R11, 0x1, R9, P0 ;  /* 0x000000010b032824 */ /* 0x000fe200000e0609 */
[----:B---3--:R-:W-:Y:S01]  /*0a30*/  ISETP.NE.AND P3, PT, R13, RZ, PT ;  /* 0x000000ff0d00720c */ /* 0x008fe20003f65270 */
[----:B------:R-:W-:Y:S01]  /*0a40*/  IMAD.MOV.U32 R229, RZ, RZ, -0x1 ;  /* 0xffffffffffe57424 */ /* 0x000fe200078e00ff */
[----:B-1----:R-:W-:Y:S01]  /*0a50*/  ISETP.EQ.U32.AND P1, PT, R4, RZ, PT ;  /* 0x000000ff0400720c */ /* 0x002fe20003f22070 */
[----:B------:R-:W1:Y:S01]  /*0a60*/  @!P2 LDC R9, c[0x0][0x2cc] ;  /* 0x0000b300ff09ab82 */ /* 0x000e620000000800 */
[----:B------:R3:W4:Y:S02]  /*0a70*/  @P2 LDG.E R8, desc[UR16][R2.64] ;  /* 0x0000001002082981 */ /* 0x000724000c1e1900 */
[----:B------:R-:W-:-:S05]  /*0a80*/  ISETP.EQ.OR.EX P1, PT, R5, RZ, !P3, P1 ;  /* 0x000000ff0500720c */ /* 0x000fca0005f22710 */
[----:B------:R-:W1:Y:S01]  /*0a90*/  @!P2 LDC.64 R6, c[0x0][0x318] ;  /* 0x0000c600ff06ab82 */ /* 0x000e620000000a00 */
[----:B---3--:R-:W-:-:S05]  /*0aa0*/  IADD3 R2, P0, R12, R4, RZ ;  /* 0x000000040c027210 */ /* 0x008fca0007f1e0ff */
[----:B------:R-:W-:-:S05]  /*0ab0*/  IMAD.X R3, R11, 0x1, R5, P0 ;  /* 0x000000010b037824 */ /* 0x000fca00000e0605 */
[----:B-----5:R3:W5:Y:S01]  /*0ac0*/  @!P1 LDG.E R229, desc[UR16][R2.64] ;  /* 0x0000001002e59981 */ /* 0x020762000c1e1900 */
[----:B------:R-:W-:Y:S02]  /*0ad0*/  ISETP.NE.U32.AND P1, PT, R4, RZ, PT ;  /* 0x000000ff0400720c */ /* 0x000fe40003f25070 */
[----:B------:R-:W2:Y:S02]  /*0ae0*/  LDC R4, c[0x0][0x2c8] ;  /* 0x0000b200ff047b82 */ /* 0x000ea40000000800 */
[----:B------:R-:W-:Y:S02]  /*0af0*/  ISETP.NE.AND.EX P1, PT, R5, RZ, PT, P1 ;  /* 0x000000ff0500720c */ /* 0x000fe40003f25310 */
[----:B-1----:R-:W-:-:S04]  /*0b00*/  @!P2 ISETP.NE.U32.AND P0, PT, R6, RZ, PT ;  /* 0x000000ff0600a20c */ /* 0x002fc80003f05070 */
[----:B------:R-:W-:-:S04]  /*0b10*/  @!P2 ISETP.NE.AND.EX P0, PT, R7, RZ, PT, P0 ;  /* 0x000000ff0700a20c */ /* 0x000fc80003f05300 */
[----:B------:R-:W-:Y:S01]  /*0b20*/  @!P2 SEL R5, R9, RZ, P0 ;  /* 0x000000ff0905a207 */ /* 0x000fe20000000000 */
[----:B--2---:R-:W-:-:S06]  /*0b30*/  @P4 IMAD.IADD R26, R10, 0x1, -R0 ;  /* 0x000000010a1a4824 */ /* 0x004fcc00078e0a00 */
[----:B------:R-:W1:Y:S01]  /*0b40*/  @!P4 LDC R26, c[0x0][0x2c4] ;  /* 0x0000b100ff1acb82 */ /* 0x000e620000000800 */
[----:B----4-:R-:W-:Y:S01]  /*0b50*/  @P2 IMAD.IADD R200, R8, 0x1, -R217 ;  /* 0x0000000108c82824 */ /* 0x010fe200078e0ad9 */
[----:B---3--:R-:W-:Y:S06]  /*0b60*/  @!P1 BRA `(.L_x_1239) ;  /* 0x00000000000c9947 */ /* 0x008fec0003800000 */
[----:B------:R-:W2:Y:S02]  /*0b70*/  @P3 LDG.E R4, desc[UR16][R2.64+0x4] ;  /* 0x0000041002043981 */ /* 0x000ea4000c1e1900 */
[----:B--2--5:R-:W-:-:S06]  /*0b80*/  @P3 IADD3 R4, R4, -R229, RZ ;  /* 0x800000e504043210 */ /* 0x024fcc0007ffe0ff */
[----:B------:R2:W5:Y:S02]  /*0b90*/  @!P3 LDG.E R4, desc[UR16][R2.64] ;  /* 0x000000100204b981 */ /* 0x000564000c1e1900 */
.L_x_1239:
        /* <DEDUP_REMOVED lines=8> */
[----:B------:R-:W-:Y:S02]  /*0c20*/  ISETP.NE.AND P1, PT, R0, -0x1, PT ;  /* 0xffffffff0000780c */ /* 0x000fe40003f25270 */
[----:B------:R-:W-:Y:S01]  /*0c30*/  SHF.R.S32.HI R232, RZ, 0x1f, R226 ;  /* 0x0000001fffe87819 */ /* 0x000fe200000114e2 */
[----:B------:R-:W5:Y:S01]  /*0c40*/  LDC.64 R6, c[0x0][0x228] ;  /* 0x00008a00ff067b82 */ /* 0x000f620000000a00 */
[----:B------:R-:W-:-:S07]  /*0c50*/  SHF.R.S32.HI R250, RZ, 0x1f, R249 ;  /* 0x0000001ffffa7819 */ /* 0x000fce00000114f9 */
[----:B------:R-:W4:Y:S01]  /*0c60*/  LDC.64 R30, c[0x0][0x240] ;  /* 0x00009000ff1e7b82 */ /* 0x000f220000000a00 */
[----:B---3--:R-:W-:-:S07]  /*0c70*/  IABS R9, R15 ;  /* 0x0000000f00097213 */ /* 0x008fce0000000000 */
[----:B------:R-:W3:Y:S01]  /*0c80*/  LDC R41, c[0x0][0x2d4] ;  /* 0x0000b500ff297b82 */ /* 0x000ee20000000800 */
[----:B--2---:R-:W2:Y:S01]  /*0c90*/  I2F.RP R2, R9 ;  /* 0x0000000900027306 */ /* 0x004ea20000209400 */
[----:B-----5:R-:W-:-:S06]  /*0ca0*/  IMAD R8, R235, R6, RZ ;  /* 0x00000006eb087224 */ /* 0x020fcc00078e02ff */
[----:B------:R-:W5:Y:S01]  /*0cb0*/  @P0 LDC.64 R20, c[0x0][0x250] ;  /* 0x00009400ff140b82 */ /* 0x000f620000000a00 */
[----:B------:R-:W-:-:S07]  /*0cc0*/  IMAD R8, R234, R7, R8 ;  /* 0x00000007ea087224 */ /* 0x000fce00078e0208 */
[----:B------:R-:W1:Y:S01]  /*0cd0*/  LDC R39, c[0x0][0x2dc] ;  /* 0x0000b700ff277b82 */ /* 0x000e620000000800 */
[----:B--2---:R-:W2:Y:S07]  /*0ce0*/  MUFU.RCP R2, R2 ;  /* 0x0000000200027308 */ /* 0x004eae0000001000 */
[----:B------:R-:W1:Y:S01]  /*0cf0*/  LDC R40, c[0x0][0x270] ;  /* 0x00009c00ff287b82 */ /* 0x000e620000000800 */
[----:B---3--:R-:W-:Y:S01]  /*0d00*/  SHF.R.S32.HI R10, RZ, 0x1f, R41 ;  /* 0x0000001fff0a7819 */ /* 0x008fe20000011429 */
[----:B------:R-:W-:-:S06]  /*0d10*/  IMAD.WIDE.U32 R12, R234, R41, RZ ;  /* 0x00000029ea0c7225 */ /* 0x000fcc00078e00ff */
[----:B------:R-:W3:Y:S01]  /*0d20*/  LDC.U8 R14, c[0x0][0x3d8] ;  /* 0x0000f600ff0e7b82 */ /* 0x000ee20000000000 */
[----:B--2---:R-:W-:-:S04]  /*0d30*/  IADD3 R2, R2, 0xffffffe, RZ ;  /* 0x0ffffffe02027810 */ /* 0x004fc80007ffe0ff */
[----:B------:R-:W2:Y:S03]  /*0d40*/  F2I.FTZ.U32.TRUNC.NTZ R3, R2 ;  /* 0x0000000200037305 */ /* 0x000ea6000021f000 */
[----:B------:R-:W3:Y:S01]  /*0d50*/  LDC R27, c[0x0][0x2c4] ;  /* 0x0000b100ff1b7b82 */ /* 0x000ee20000000800 */
[----:B-1----:R-:W-:-:S07]  /*0d60*/  IMAD.WIDE R22, R39, R40, RZ ;  /* 0x0000002827167225 */ /* 0x002fce00078e02ff */
[----:B------:R-:W1:Y:S01]  /*0d70*/  @P0 LDC.64 R18, c[0x0][0x248] ;  /* 0x00009200ff120b82 */ /* 0x000e620000000a00 */
[----:B--2---:R-:W-:-:S07]  /*0d80*/  IMAD.MOV R2, RZ, RZ, -R3 ;  /* 0x000000ffff027224 */ /* 0x004fce00078e0a03 */
[----:B------:R-:W2:Y:S01]  /*0d90*/  LDC.U8 R29, c[0x0][0x480] ;  /* 0x00012000ff1d7b82 */ /* 0x000ea20000000000 */
[----:B------:R-:W-:Y:S01]  /*0da0*/  IMAD R4, R2, R9, RZ ;  /* 0x0000000902047224 */ /* 0x000fe200078e02ff */
[----:B------:R-:W-:-:S05]  /*0db0*/  MOV R2, RZ ;  /* 0x000000ff00027202 */ /* 0x000fca0000000f00 */
[----:B------:R-:W-:-:S04]  /*0dc0*/  IMAD.HI.U32 R2, R3, R4, R2 ;  /* 0x0000000403027227 */ /* 0x000fc800078e0002 */
[----:B------:R-:W-:-:S04]  /*0dd0*/  IMAD.MOV.U32 R4, RZ, RZ, R5 ;  /* 0x000000ffff047224 */ /* 0x000fc800078e0005 */
[----:B------:R-:W-:-:S05]  /*0de0*/  IMAD.HI.U32 R2, R2, R4, RZ ;  /* 0x0000000402027227 */ /* 0x000fca00078e00ff */
[----:B------:R-:W-:Y:S02]  /*0df0*/  IADD3 R3, -R2, RZ, RZ ;  /* 0x000000ff02037210 */ /* 0x000fe40007ffe1ff */
[----:B--2---:R-:W-:-:S03]  /*0e00*/  ISETP.NE.AND P6, PT, R29, RZ, PT ;  /* 0x000000ff1d00720c */ /* 0x004fc60003fc5270 */
[----:B------:R-:W-:Y:S02]  /*0e10*/  IMAD R3, R9, R3, R4 ;  /* 0x0000000309037224 */ /* 0x000fe400078e0204 */
[----:B------:R-:W-:-:S03]  /*0e20*/  VIADD R4, R26, 0x3f ;  /* 0x0000003f1a047836 */ /* 0x000fc60000000000 */
[----:B------:R-:W-:Y:S02]  /*0e30*/  ISETP.GT.U32.AND P5, PT, R9, R3, PT ;  /* 0x000000030900720c */ /* 0x000fe40003fa4070 */
[----:B------:R-:W-:-:S04]  /*0e40*/  SHF.R.S32.HI R5, RZ, 0x1f, R4 ;  /* 0x0000001fff057819 */ /* 0x000fc80000011404 */
[----:B------:R-:W-:Y:S01]  /*0e50*/  LEA.HI R35, R5, R4, RZ, 0x6 ;  /* 0x0000000405237211 */ /* 0x000fe200078f30ff */
[----:B------:R-:W-:-:S04]  /*0e60*/  IMAD.WIDE.U32 R4, R234, R6, RZ ;  /* 0x00000006ea047225 */ /* 0x000fc800078e00ff */
[----:B----4-:R-:W-:Y:S02]  /*0e70*/  IMAD.WIDE.U32 R6, R0, R30, RZ ;  /* 0x0000001e00067225 */ /* 0x010fe400078e00ff */
[-C--:B------:R-:W-:Y:S02]  /*0e80*/  @!P5 IADD3 R3, R3, -R9.reuse, RZ ;  /* 0x800000090303d210 */ /* 0x080fe40007ffe0ff */
[----:B------:R-:W-:Y:S01]  /*0e90*/  IMAD.IADD R32, R5, 0x1, R8 ;  /* 0x0000000105207824 */ /* 0x000fe200078e0208 */
[----:B------:R-:W-:Y:S01]  /*0ea0*/  SEL R37, R4, R6, !P1 ;  /* 0x0000000604257207 */ /* 0x000fe20004800000 */
[----:B------:R-:W-:Y:S01]  /*0eb0*/  IMAD R6, R10, R234, RZ ;  /* 0x000000ea0a067224 */ /* 0x000fe200078e02ff */
[----:B------:R-:W-:Y:S01]  /*0ec0*/  ISETP.GE.U32.AND P2, PT, R3, R9, PT ;  /* 0x000000090300720c */ /* 0x000fe20003f46070 */
[----:B------:R-:W-:Y:S01]  /*0ed0*/  IMAD R8, R0, R31, RZ ;  /* 0x0000001f00087224 */ /* 0x000fe200078e02ff */
[----:B------:R-:W-:Y:S01]  /*0ee0*/  @P0 IADD3 R3, R217, R229, RZ ;  /* 0x000000e5d9030210 */ /* 0x000fe20007ffe0ff */
[----:B------:R-:W-:Y:S01]  /*0ef0*/  IMAD R6, R235, R41, R6 ;  /* 0x00000029eb067224 */ /* 0x000fe200078e0206 */
[----:B------:R-:W-:-:S02]  /*0f00*/  LOP3.LUT R10, R249, R15, RZ, 0x3c, !PT ;  /* 0x0000000ff90a7212 */ /* 0x000fc400078e3cff */
[----:B------:R-:W-:Y:S01]  /*0f10*/  @!P5 IADD3 R2, R2, 0x1, RZ ;  /* 0x000000010202d810 */ /* 0x000fe20007ffe0ff */
[C---:B-----5:R-:W-:Y:S01]  /*0f20*/  @P0 IMAD R9, R3.reuse, R21, RZ ;  /* 0x0000001503090224 */ /* 0x060fe200078e02ff */
[----:B------:R-:W-:Y:S01]  /*0f30*/  ISETP.GE.AND P3, PT, R10, RZ, PT ;  /* 0x000000ff0a00720c */ /* 0x000fe20003f66270 */
[----:B------:R-:W-:Y:S01]  /*0f40*/  @P0 IMAD.WIDE.U32 R4, R3, R20, RZ ;  /* 0x0000001403040225 */ /* 0x000fe200078e00ff */
[----:B------:R-:W2:Y:S01]  /*0f50*/  @P1 LDC.64 R10, c[0x0][0x420] ;  /* 0x00010800ff0a1b82 */ /* 0x000ea20000000a00 */
[----:B------:R-:W-:Y:S02]  /*0f60*/  @P1 IADD3 R32, R7, R8, RZ ;  /* 0x0000000807201210 */ /* 0x000fe40007ffe0ff */
[----:B------:R-:W-:Y:S01]  /*0f70*/  @P2 IADD3 R2, R2, 0x1, RZ ;  /* 0x0000000102022810 */ /* 0x000fe20007ffe0ff */
[----:B------:R-:W-:Y:S01]  /*0f80*/  IMAD.IADD R3, R13, 0x1, R6 ;  /* 0x000000010d037824 */ /* 0x000fe200078e0206 */
[----:B------:R-:W-:Y:S01]  /*0f90*/  @P0 IADD3 R34, R5, R9, RZ ;  /* 0x0000000905220210 */ /* 0x000fe20007ffe0ff */
[----:B------:R-:W-:Y:S01]  /*0fa0*/  IMAD R7, R23, R12, RZ ;  /* 0x0000000c17077224 */ /* 0x000fe200078e02ff */
[----:B---3--:R-:W-:Y:S01]  /*0fb0*/  ISETP.NE.AND P2, PT, R14, RZ, PT ;  /* 0x000000ff0e00720c */ /* 0x008fe20003f45270 */
[----:B------:R-:W3:Y:S01]  /*0fc0*/  @!P1 LDC.64 R8, c[0x0][0x418] ;  /* 0x00010600ff089b82 */ /* 0x000ee20000000a00 */
[----:B------:R-:W-:Y:S01]  /*0fd0*/  @P0 IMAD.MOV.U32 R33, RZ, RZ, R4 ;  /* 0x000000ffff210224 */ /* 0x000fe200078e0004 */
[----:B------:R-:W-:Y:S01]  /*0fe0*/  MOV R14, R2 ;  /* 0x00000002000e7202 */ /* 0x000fe20000000f00 */
[C---:B------:R-:W-:Y:S01]  /*0ff0*/  IMAD R7, R22.reuse, R3, R7 ;  /* 0x0000000316077224 */ /* 0x040fe200078e0207 */
[----:B------:R-:W-:Y:S01]  /*1000*/  ISETP.NE.AND P5, PT, R15, RZ, PT ;  /* 0x000000ff0f00720c */ /* 0x000fe20003fa5270 */
[----:B------:R-:W-:-:S03]  /*1010*/  IMAD.WIDE.U32 R4, R22, R12, RZ ;  /* 0x0000000c16047225 */ /* 0x000fc600078e00ff */
[----:B------:R-:W4:Y:S01]  /*1020*/  LDC.64 R12, c[0x0][0x488] ;  /* 0x00012200ff0c7b82 */ /* 0x000f220000000a00 */
[----:B------:R-:W-:Y:S01]  /*1030*/  IMAD.WIDE.U32 R2, R22, R0, RZ ;  /* 0x0000000016027225 */ /* 0x000fe200078e00ff */
[----:B------:R-:W-:-:S03]  /*1040*/  IADD3 R24, R5, R7, RZ ;  /* 0x0000000705187210 */ /* 0x000fc60007ffe0ff */
[----:B------:R-:W-:Y:S01]  /*1050*/  IMAD R6, R23, R0, RZ ;  /* 0x0000000017067224 */ /* 0x000fe200078e02ff */
[----:B------:R-:W-:Y:S01]  /*1060*/  SEL R36, R4, R2, !P1 ;  /* 0x0000000204247207 */ /* 0x000fe20004800000 */
[----:B------:R-:W-:Y:S01]  /*1070*/  IMAD.SHL.U32 R7, R234, 0x80, RZ ;  /* 0x00000080ea077824 */ /* 0x000fe200078e00ff */
[----:B------:R-:W5:Y:S01]  /*1080*/  @P2 LDC R25, c[0x0][0x2e4] ;  /* 0x0000b900ff192b82 */ /* 0x000f620000000800 */
[----:B------:R-:W-:Y:S01]  /*1090*/  @!P3 IMAD.MOV R14, RZ, RZ, -R14 ;  /* 0x000000ffff0eb224 */ /* 0x000fe200078e0a0e */
[----:B------:R-:W-:Y:S01]  /*10a0*/  @P1 IADD3 R24, R3, R6, RZ ;  /* 0x0000000603181210 */ /* 0x000fe20007ffe0ff */
[----:B--2---:R-:W-:Y:S01]  /*10b0*/  @P1 IMAD.WIDE.U32 R4, R0, R10, RZ ;  /* 0x0000000a00041225 */ /* 0x004fe200078e00ff */
[----:B------:R-:W-:Y:S02]  /*10c0*/  LOP3.LUT R6, R35, 0xffffffc0, RZ, 0xc0, !PT ;  /* 0xffffffc023067812 */ /* 0x000fe400078ec0ff */
[----:B------:R-:W-:Y:S01]  /*10d0*/  SHF.L.U64.HI R3, R234, 0x7, R235 ;  /* 0x00000007ea037819 */ /* 0x000fe200000102eb */
[----:B------:R-:W-:Y:S01]  /*10e0*/  @P1 IMAD R17, R0, R11, R5 ;  /* 0x0000000b00111224 */ /* 0x000fe200078e0205 */
[----:B------:R-:W-:Y:S01]  /*10f0*/  SEL R7, R7, RZ, P4 ;  /* 0x000000ff07077207 */ /* 0x000fe20002000000 */
[----:B---3--:R-:W-:Y:S01]  /*1100*/  @!P1 IMAD R2, R235, R8, RZ ;  /* 0x00000008eb029224 */ /* 0x008fe200078e02ff */
[----:B------:R-:W-:Y:S01]  /*1110*/  IADD3 R6, R6, -0x40, RZ ;  /* 0xffffffc006067810 */ /* 0x000fe20007ffe0ff */
[C---:B------:R-:W-:Y:S01]  /*1120*/  @P2 IMAD R10, R234.reuse, R27, RZ ;  /* 0x0000001bea0a2224 */ /* 0x040fe200078e02ff */
[----:B------:R-:W-:Y:S01]  /*1130*/  @!P5 LOP3.LUT R14, RZ, R15, RZ, 0x33, !PT ;  /* 0x0000000fff0ed212 */ /* 0x000fe200078e33ff */
[----:B------:R-:W-:Y:S01]  /*1140*/  @!P1 IMAD R9, R234, R9, R2 ;  /* 0x00000009ea099224 */ /* 0x000fe200078e0202 */
[----:B------:R-:W-:-:S02]  /*1150*/  SEL R3, R3, RZ, P4 ;  /* 0x000000ff03037207 */ /* 0x000fc40002000000 */
[----:B------:R-:W-:Y:S02]  /*1160*/  IADD3 R7, P3, R6, R7, RZ ;  /* 0x0000000706077210 */ /* 0x000fe40007f7e0ff */
[----:B------:R-:W-:-:S03]  /*1170*/  SHF.R.S32.HI R15, RZ, 0x1f, R6 ;  /* 0x0000001fff0f7819 */ /* 0x000fc60000011406 */
[----:B------:R-:W-:Y:S01]  /*1180*/  IMAD R16, R23, R7, RZ ;  /* 0x0000000717107224 */ /* 0x000fe200078e02ff */
[----:B------:R-:W-:Y:S01]  /*1190*/  IADD3.X R5, R15, R3, RZ, P3, !PT ;  /* 0x000000030f057210 */ /* 0x000fe20001ffe4ff */
[----:B------:R-:W-:Y:S01]  /*11a0*/  @!P1 IMAD.WIDE.U32 R2, R234, R8, RZ ;  /* 0x00000008ea029225 */ /* 0x000fe200078e00ff */
[----:B------:R-:W-:-:S03]  /*11b0*/  @P2 SEL R8, R10, R0, !P1 ;  /* 0x000000000a082207 */ /* 0x000fc60004800000 */
[----:B------:R-:W-:Y:S01]  /*11c0*/  IMAD R23, R22, R5, R16 ;  /* 0x0000000516177224 */ /* 0x000fe200078e0210 */
[----:B------:R-:W-:Y:S01]  /*11d0*/  @!P1 IADD3 R17, R3, R9, RZ ;  /* 0x0000000903119210 */ /* 0x000fe20007ffe0ff */
[----:B------:R-:W-:Y:S01]  /*11e0*/  @P1 IMAD.MOV.U32 R16, RZ, RZ, R4 ;  /* 0x000000ffff101224 */ /* 0x000fe200078e0004 */
[----:B------:R-:W-:Y:S01]  /*11f0*/  @!P1 MOV R16, R2 ;  /* 0x0000000200109202 */ /* 0x000fe20000000f00 */
[----:B----4-:R-:W-:-:S04]  /*1200*/  IMAD.WIDE.U32 R2, R28, R12, RZ ;  /* 0x0000000c1c027225 */ /* 0x010fc800078e00ff */
[----:B------:R-:W-:Y:S02]  /*1210*/  @!P2 IMAD R5, R234, R40, R249 ;  /* 0x00000028ea05a224 */ /* 0x000fe400078e02f9 */
[----:B------:R-:W-:Y:S02]  /*1220*/  @P0 IMAD.IADD R4, R217, 0x1, R229 ;  /* 0x00000001d9040824 */ /* 0x000fe400078e02e5 */
[----:B------:R-:W-:-:S04]  /*1230*/  IMAD.WIDE.U32 R10, R22, R7, RZ ;  /* 0x00000007160a7225 */ /* 0x000fc800078e00ff */
[----:B-----5:R-:W-:Y:S02]  /*1240*/  @P2 IMAD R22, R249, R25, R8 ;  /* 0x00000019f9162224 */ /* 0x020fe400078e0208 */
[----:B------:R-:W-:Y:S02]  /*1250*/  IMAD R7, R28, R13, R3 ;  /* 0x0000000d1c077224 */ /* 0x000fe400078e0203 */
[----:B------:R-:W-:Y:S01]  /*1260*/  @!P2 IMAD R22, R5, R27, RZ ;  /* 0x0000001b0516a224 */ /* 0x000fe200078e02ff */
[----:B------:R-:W-:Y:S01]  /*1270*/  SEL R27, R2, RZ, P6 ;  /* 0x000000ff021b7207 */ /* 0x000fe20003000000 */
[C---:B-1----:R-:W-:Y:S01]  /*1280*/  @P0 IMAD R3, R4.reuse, R19, RZ ;  /* 0x0000001304030224 */ /* 0x042fe200078e02ff */
[----:B------:R-:W-:Y:S01]  /*1290*/  SEL R29, R7, RZ, P6 ;  /* 0x000000ff071d7207 */ /* 0x000fe20003000000 */
[----:B------:R-:W-:Y:S02]  /*12a0*/  IMAD R9, R249, R39, RZ ;  /* 0x00000027f9097224 */ /* 0x000fe400078e02ff */
[----:B------:R-:W-:-:S03]  /*12b0*/  @P0 IMAD.WIDE.U32 R4, R4, R18, RZ ;  /* 0x0000001204040225 */ /* 0x000fc600078e00ff */
        /* <DEDUP_REMOVED lines=16> */
.L_x_1241:
        /* <DEDUP_REMOVED lines=13> */
.L_x_1242:
        /* <DEDUP_REMOVED lines=10> */
.L_x_1243:
[----:B------:R-:W-:-:S04]  /*1530*/  IMAD R0, R234, R40, R249 ;  /* 0x00000028ea007224 */ /* 0x000fc800078e02f9 */
[----:B------:R-:W-:-:S07]  /*1540*/  IMAD R0, R0, R41, RZ ;  /* 0x0000002900007224 */ /* 0x000fce00078e02ff */
.L_x_1244:
[----:B------:R-:W1:Y:S01]  /*1550*/  LDC.64 R12, c[0x0][0x420] ;  /* 0x00010800ff0c7b82 */ /* 0x000e620000000a00 */
[----:B------:R-:W-:Y:S01]  /*1560*/  IADD3 R2, P0, R230, R16, RZ ;  /* 0x00000010e6027210 */ /* 0x000fe20007f1e0ff */
[----:B------:R-:W-:Y:S01]  /*1570*/  IMAD R11, R39, R40, RZ ;  /* 0x00000028270b7224 */ /* 0x000fe200078e02ff */
[----:B------:R-:W-:Y:S01]  /*1580*/  SHF.R.S32.HI R231, RZ, 0x1f, R230 ;  /* 0x0000001fffe77819 */ /* 0x000fe200000114e6 */
[----:B------:R-:W-:Y:S01]  /*1590*/  ULDC.64 UR6, c[0x0][0x428] ;  /* 0x00010a0000067ab9 */ /* 0x000fe20000000a00 */
[----:B------:R-:W-:Y:S01]  /*15a0*/  SHF.R.S32.HI R41, RZ, 0x1f, R220 ;  /* 0x0000001fff297819 */ /* 0x000fe200000114dc */
[----:B------:R-:W-:Y:S01]  /*15b0*/  ULDC.64 UR10, c[0x0][0x210] ;  /* 0x00008400000a7ab9 */ /* 0x000fe20000000a00 */
[----:B------:R-:W-:Y:S01]  /*15c0*/  SHF.L.U32 R7, R11, 0x6, RZ ;  /* 0x000000060b077819 */ /* 0x000fe200000006ff */
[----:B------:R-:W-:Y:S01]  /*15d0*/  IMAD.X R3, R231, 0x1, R17, P0 ;  /* 0x00000001e7037824 */ /* 0x000fe200000e0611 */
[----:B------:R-:W-:Y:S01]  /*15e0*/  IADD3 R16, R6, R0, RZ ;  /* 0x0000000006107210 */ /* 0x000fe20007ffe0ff */
[----:B------:R-:W2:Y:S01]  /*15f0*/  LDC.64 R204, c[0x0][0x2b0] ;  /* 0x0000ac00ffcc7b82 */ /* 0x000ea20000000a00 */
[----:B------:R-:W-:Y:S01]  /*1600*/  IADD3 R9, P1, P0, R10, R7, R9 ;  /* 0x000000070a097210 */ /* 0x000fe2000783e009 */
[----:B------:R-:W-:Y:S01]  /*1610*/  ULDC.64 UR8, c[0x0][0x3e0] ;  /* 0x0000f80000087ab9 */ /* 0x000fe20000000a00 */
[----:B------:R-:W-:Y:S01]  /*1620*/  SHF.R.S32.HI R7, RZ, 0x1f, R7 ;  /* 0x0000001fff077819 */ /* 0x000fe20000011407 */
[----:B------:R-:W-:Y:S01]  /*1630*/  BSSY B1, `(.L_x_1240) ;  /* 0x000067f000017945 */ /* 0x000fe20003800000 */
[----:B------:R-:W-:-:S02]  /*1640*/  IADD3 R22, R6, R22, RZ ;  /* 0x0000001606167210 */ /* 0x000fc40007ffe0ff */
[----:B------:R-:W-:Y:S02]  /*1650*/  IADD3.X R7, R8, R7, R38, P1, P0 ;  /* 0x0000000708077210 */ /* 0x000fe40000fe0426 */
[----:B------:R-:W-:Y:S01]  /*1660*/  IADD3 R10, P1, P0, R27, R9, R36 ;  /* 0x000000091b0a7210 */ /* 0x000fe2000783e024 */
[----:B------:R-:W3:Y:S03]  /*1670*/  LDC.64 R38, c[0x0][0x478] ;  /* 0x00011e00ff267b82 */ /* 0x000ee60000000a00 */
[----:B------:R-:W-:Y:S01]  /*1680*/  IADD3.X R9, R29, R7, R24, P1, P0 ;  /* 0x000000071d097210 */ /* 0x000fe20000fe0418 */
[-C--:B-1----:R-:W-:Y:S02]  /*1690*/  IMAD R4, R15, R12.reuse, RZ ;  /* 0x0000000c0f047224 */ /* 0x082fe400078e02ff */
[----:B------:R-:W-:-:S04]  /*16a0*/  IMAD.WIDE.U32 R2, R6, R12, R2 ;  /* 0x0000000c06027225 */ /* 0x000fc800078e0002 */
[----:B------:R-:W-:Y:S01]  /*16b0*/  IMAD R5, R6, R13, R4 ;  /* 0x0000000d06057224 */ /* 0x000fe200078e0204 */
[----:B------:R-:W-:Y:S01]  /*16c0*/  IADD3 R4, P2, R220, R6, RZ ;  /* 0x00000006dc047210 */ /* 0x000fe20007f5e0ff */
[----:B------:R-:W-:Y:S02]  /*16d0*/  IMAD R6, R250, UR6, RZ ;  /* 0x00000006fa067c24 */ /* 0x000fe4000f8e02ff */
[----:B------:R-:W-:Y:S02]  /*16e0*/  IMAD.IADD R3, R3, 0x1, R5 ;  /* 0x0000000103037824 */ /* 0x000fe400078e0205 */
[----:B------:R-:W-:Y:S02]  /*16f0*/  IMAD.X R0, R41, 0x1, R15, P2 ;  /* 0x0000000129007824 */ /* 0x000fe400010e060f */
[----:B------:R-:W-:Y:S02]  /*1700*/  IMAD R6, R249, UR7, R6 ;  /* 0x00000007f9067c24 */ /* 0x000fe4000f8e0206 */
[----:B------:R-:W-:-:S02]  /*1710*/  IMAD R5, R0, R30, RZ ;  /* 0x0000001e00057224 */ /* 0x000fc400078e02ff */
[----:B------:R-:W-:Y:S01]  /*1720*/  IMAD.WIDE.U32 R2, R249, UR6, R2 ;  /* 0x00000006f9027c25 */ /* 0x000fe2000f8e0002 */
[----:B------:R-:W-:-:S03]  /*1730*/  ULDC.64 UR6, c[0x0][0x258] ;  /* 0x0000960000067ab9 */ /* 0x000fc60000000a00 */
[C---:B------:R-:W-:Y:S02]  /*1740*/  IMAD R8, R4.reuse, R31, R5 ;  /* 0x0000001f04087224 */ /* 0x040fe400078e0205 */
[----:B------:R-:W-:-:S04]  /*1750*/  IMAD.WIDE.U32 R4, R4, R30, R230 ;  /* 0x0000001e04047225 */ /* 0x000fc800078e00e6 */
[----:B------:R-:W-:Y:S01]  /*1760*/  IMAD R0, R251, R11, R233 ;  /* 0x0000000bfb007224 */ /* 0x000fe200078e02e9 */
[----:B------:R-:W-:Y:S01]  /*1770*/  IADD3 R4, P1, R37, R4, RZ ;  /* 0x0000000425047210 */ /* 0x000fe20007f3e0ff */
[----:B------:R-:W-:Y:S02]  /*1780*/  IMAD.IADD R3, R3, 0x1, R6 ;  /* 0x0000000103037824 */ /* 0x000fe400078e0206 */
[----:B------:R-:W-:Y:S01]  /*1790*/  IMAD R6, R250, UR6, RZ ;  /* 0x00000006fa067c24 */ /* 0x000fe2000f8e02ff */
[----:B------:R-:W-:Y:S01]  /*17a0*/  IADD3.X R5, R32, R5, R8, P1, !PT ;  /* 0x0000000520057210 */ /* 0x000fe20000ffe408 */
[----:B------:R-:W-:Y:S01]  /*17b0*/  IMAD.WIDE.U32 R2, R220, R12, R2 ;  /* 0x0000000cdc027225 */ /* 0x000fe200078e0002 */
[----:B------:R-:W-:-:S03]  /*17c0*/  IADD3 R7, P0, R0, R10, RZ ;  /* 0x0000000a00077210 */ /* 0x000fc60007f1e0ff */
[C---:B------:R-:W-:Y:S01]  /*17d0*/  IMAD R6, R249.reuse, UR7, R6 ;  /* 0x00000007f9067c24 */ /* 0x040fe2000f8e0206 */
[----:B------:R-:W-:Y:S01]  /*17e0*/  LEA.HI.X.SX32 R9, R0, R9, 0x1, P0 ;  /* 0x0000000900097211 */ /* 0x000fe200000f0eff */
[----:B------:R-:W-:Y:S01]  /*17f0*/  IMAD.WIDE.U32 R4, R249, UR6, R4 ;  /* 0x00000006f9047c25 */ /* 0x000fe2000f8e0004 */
[----:B------:R-:W-:Y:S02]  /*1800*/  ULDC.64 UR6, c[0x0][0x400] ;  /* 0x0001000000067ab9 */ /* 0x000fe40000000a00 */
[----:B------:R-:W-:Y:S01]  /*1810*/  LEA R192, P0, R7, UR6, 0x2 ;  /* 0x0000000607c07c11 */ /* 0x000fe2000f8010ff */
[----:B------:R-:W-:Y:S01]  /*1820*/  IMAD R0, R41, R12, RZ ;  /* 0x0000000c29007224 */ /* 0x000fe200078e02ff */
[----:B------:R-:W-:Y:S01]  /*1830*/  IADD3 R5, R5, R6, RZ ;  /* 0x0000000605057210 */ /* 0x000fe20007ffe0ff */
[----:B--2---:R-:W-:Y:S01]  /*1840*/  IMAD.WIDE R204, R22, 0x4, R204 ;  /* 0x0000000416cc7825 */ /* 0x004fe200078e02cc */
[----:B------:R-:W-:Y:S02]  /*1850*/  LEA.HI.X R193, R7, UR7, R9, 0x2, P0 ;  /* 0x0000000707c17c11 */ /* 0x000fe400080f1409 */
[----:B------:R-:W-:Y:S01]  /*1860*/  ISETP.GE.AND P0, PT, R26, 0x1, PT ;  /* 0x000000011a00780c */ /* 0x000fe20003f06270 */
[----:B------:R-:W-:Y:S01]  /*1870*/  IMAD R0, R220, R13, R0 ;  /* 0x0000000ddc007224 */ /* 0x000fe200078e0200 */
[----:B------:R-:W-:Y:S01]  /*1880*/  LEA R10, P2, R4, UR10, 0x1 ;  /* 0x0000000a040a7c11 */ /* 0x000fe2000f8408ff */
[----:B---3--:R-:W-:Y:S01]  /*1890*/  IMAD.WIDE R36, R16, 0x4, R38 ;  /* 0x0000000410247825 */ /* 0x008fe200078e0226 */
[----:B------:R-:W-:-:S02]  /*18a0*/  LEA R6, P1, R2, UR8, 0x1 ;  /* 0x0000000802067c11 */ /* 0x000fc4000f8208ff */
[----:B------:R-:W-:Y:S01]  /*18b0*/  LEA.HI.X R11, R4, UR11, R5, 0x1, P2 ;  /* 0x0000000b040b7c11 */ /* 0x000fe200090f0c05 */
[----:B------:R-:W-:-:S05]  /*18c0*/  IMAD.IADD R0, R3, 0x1, R0 ;  /* 0x0000000103007824 */ /* 0x000fca00078e0200 */
[----:B------:R-:W-:Y:S02]  /*18d0*/  LEA.HI.X R7, R2, UR9, R0, 0x1, P1 ;  /* 0x0000000902077c11 */ /* 0x000fe400088f0c00 */
[----:B------:R-:W-:Y:S01]  /*18e0*/  LEA.HI.SX32 R0, R35, 0xffffffff, 0x1a ;  /* 0xffffffff23007811 */ /* 0x000fe200078fd2ff */
[----:B------:R-:W-:Y:S06]  /*18f0*/  @!P0 BRA `(.L_x_1245) ;  /* 0x0000005c00588947 */ /* 0x000fec0003800000 */
[----:B------:R-:W-:Y:S01]  /*1900*/  IMAD.MOV.U32 R202, RZ, RZ, R0 ;  /* 0x000000ffffca7224 */ /* 0x000fe200078e0000 */
[----:B------:R-:W-:Y:S01]  /*1910*/  ULDC.64 UR8, c[0x0][0x260] ;  /* 0x0000980000087ab9 */ /* 0x000fe20000000a00 */
[----:B------:R-:W-:Y:S01]  /*1920*/  VIADD R16, R220, 0x20 ;  /* 0x00000020dc107836 */ /* 0x000fe20000000000 */
[----:B------:R-:W-:Y:S01]  /*1930*/  ULDC.64 UR6, c[0x0][0x268] ;  /* 0x00009a0000067ab9 */ /* 0x000fe20000000a00 */
[----:B------:R-:W-:Y:S01]  /*1940*/  IMAD R24, R202, -0x40, R26 ;  /* 0xffffffc0ca187824 */ /* 0x000fe200078e021a */
[----:B------:R-:W1:Y:S01]  /*1950*/  LDC.64 R218, c[0x0][0x3b8] ;  /* 0x0000ee00ffda7b82 */ /* 0x000e620000000a00 */
[----:B------:R-:W-:Y:S01]  /*1960*/  IMAD R0, R216, -0x40, R200 ;  /* 0xffffffc0d8007824 */ /* 0x000fe200078e02c8 */
[----:B------:R-:W-:Y:S01]  /*1970*/  ULDC UR4, c[0x0][0x2dc] ;  /* 0x0000b70000047ab9 */ /* 0x000fe20000000800 */
[--C-:B------:R-:W-:Y:S01]  /*1980*/  IMAD.WIDE.U32 R4, R226, R18, R230.reuse ;  /* 0x00000012e2047225 */ /* 0x100fe200078e00e6 */
[C---:B------:R-:W-:Y:S02]  /*1990*/  ISETP.GE.AND P4, PT, R16.reuse, R24, PT ;  /* 0x000000181000720c */ /* 0x040fe40003f86270 */
[----:B------:R-:W-:Y:S01]  /*19a0*/  ISETP.GE.AND P2, PT, R16, R0, PT ;  /* 0x000000001000720c */ /* 0x000fe20003f46270 */
[----:B------:R-:W-:Y:S01]  /*19b0*/  IMAD.WIDE.U32 R2, R226, R20, R230 ;  /* 0x00000014e2027225 */ /* 0x000fe200078e00e6 */
[----:B------:R-:W-:Y:S01]  /*19c0*/  IADD3 R4, P1, R25, R4, RZ ;  /* 0x0000000419047210 */ /* 0x000fe20007f3e0ff */
[----:B------:R-:W2:Y:S01]  /*19d0*/  LDC R225, c[0x0][0x270] ;  /* 0x00009c00ffe17b82 */ /* 0x000ea20000000800 */
[----:B------:R-:W-:Y:S01]  /*19e0*/  ISETP.GE.AND P3, PT, R220, R0, PT ;  /* 0x00000000dc00720c */ /* 0x000fe20003f66270 */
[----:B------:R-:W-:Y:S01]  /*19f0*/  IMAD R8, R232, R18, RZ ;  /* 0x00000012e8087224 */ /* 0x000fe200078e02ff */
[----:B------:R-:W-:Y:S01]  /*1a00*/  LEA.HI R0, R202, R202, RZ, 0x1 ;  /* 0x000000caca007211 */ /* 0x000fe200078f08ff */
[----:B------:R-:W-:-:S02]  /*1a10*/  IMAD R9, R232, R20, RZ ;  /* 0x00000014e8097224 */ /* 0x000fc400078e02ff */
[C---:B------:R-:W-:Y:S01]  /*1a20*/  IMAD R15, R226.reuse, R19, R8 ;  /* 0x00000013e20f7224 */ /* 0x040fe200078e0208 */
[----:B------:R-:W-:Y:S01]  /*1a30*/  IADD3 R8, P0, R33, R2, RZ ;  /* 0x0000000221087210 */ /* 0x000fe20007f1e0ff */
[----:B------:R-:W-:Y:S01]  /*1a40*/  IMAD R9, R226, R21, R9 ;  /* 0x00000015e2097224 */ /* 0x000fe200078e0209 */
[----:B------:R-:W-:Y:S01]  /*1a50*/  LOP3.LUT R0, R0, 0xfffffffe, RZ, 0xc0, !PT ;  /* 0xfffffffe00007812 */ /* 0x000fe200078ec0ff */
[----:B------:R-:W-:Y:S01]  /*1a60*/  IMAD.MOV.U32 R196, RZ, RZ, R10 ;  /* 0x000000ffffc47224 */ /* 0x000fe200078e000a */
[----:B------:R-:W-:Y:S01]  /*1a70*/  IADD3.X R5, R28, R5, R15, P1, !PT ;  /* 0x000000051c057210 */ /* 0x000fe20000ffe40f */
[----:B------:R-:W-:Y:S01]  /*1a80*/  IMAD.SHL.U32 R15, R13, 0x40, RZ ;  /* 0x000000400d0f7824 */ /* 0x000fe200078e00ff */
[----:B------:R-:W-:Y:S01]  /*1a90*/  IADD3.X R9, R34, R3, R9, P0, !PT ;  /* 0x0000000322097210 */ /* 0x000fe200007fe409 */
[----:B------:R-:W-:-:S04]  /*1aa0*/  IMAD.WIDE.U32 R2, R30, 0x40, RZ ;  /* 0x000000401e027825 */ /* 0x000fc800078e00ff */
[----:B------:R-:W-:Y:S01]  /*1ab0*/  IMAD.WIDE.U32 R12, R12, 0x40, RZ ;  /* 0x000000400c0c7825 */ /* 0x000fe200078e00ff */
[----:B------:R-:W-:-:S03]  /*1ac0*/  @!P4 IADD3 R10, P0, R196, R2, RZ ;  /* 0x00000002c40ac210 */ /* 0x000fc60007f1e0ff */
[----:B------:R-:W-:Y:S02]  /*1ad0*/  IMAD.MOV.U32 R198, RZ, RZ, R6 ;  /* 0x000000ffffc67224 */ /* 0x000fe400078e0006 */
[----:B------:R-:W-:Y:S02]  /*1ae0*/  IMAD.MOV.U32 R199, RZ, RZ, R7 ;  /* 0x000000ffffc77224 */ /* 0x000fe400078e0007 */
[----:B------:R-:W-:Y:S01]  /*1af0*/  IMAD.IADD R2, R202, 0x1, -R0 ;  /* 0x00000001ca027824 */ /* 0x000fe200078e0a00 */
[----:B------:R-:W-:Y:S01]  /*1b00*/  @!P4 IADD3 R6, P1, R198, R12, RZ ;  /* 0x0000000cc606c210 */ /* 0x000fe20007f3e0ff */
[----:B------:R-:W-:Y:S01]  /*1b10*/  IMAD.MOV.U32 R197, RZ, RZ, R11 ;  /* 0x000000ffffc57224 */ /* 0x000fe200078e000b */
[C---:B------:R-:W-:Y:S01]  /*1b20*/  @!P2 IADD3 R12, P5, R220.reuse, 0x20, RZ ;  /* 0x00000020dc0ca810 */ /* 0x040fe20007fbe0ff */
[----:B------:R-:W-:Y:S01]  /*1b30*/  IMAD R0, R23, UR8, RZ ;  /* 0x0000000817007c24 */ /* 0x000fe2000f8e02ff */
[----:B------:R-:W-:Y:S01]  /*1b40*/  @!P4 IADD3.X R7, R199, R13, R15, P1, !PT ;  /* 0x0000000dc707c210 */ /* 0x000fe20000ffe40f */
[----:B------:R-:W-:Y:S01]  /*1b50*/  IMAD.SHL.U32 R11, R31, 0x40, RZ ;  /* 0x000000401f0b7824 */ /* 0x000fe200078e00ff */
[----:B------:R-:W-:Y:S01]  /*1b60*/  @!P2 IADD3 R13, P1, R220, 0x20, RZ ;  /* 0x00000020dc0da810 */ /* 0x000fe20007f3e0ff */
[----:B------:R-:W-:-:S02]  /*1b70*/  IMAD R17, R14, UR9, R0 ;  /* 0x000000090e117c24 */ /* 0x000fc4000f8e0200 */
[----:B------:R-:W-:Y:S01]  /*1b80*/  @!P2 IMAD.X R0, RZ, RZ, R41, P5 ;  /* 0x000000ffff00a224 */ /* 0x000fe200028e0629 */
[----:B------:R-:W-:Y:S01]  /*1b90*/  @!P4 IADD3.X R11, R197, R3, R11, P0, !PT ;  /* 0x00000003c50bc210 */ /* 0x000fe200007fe40b */
[----:B------:R-:W-:Y:S01]  /*1ba0*/  IMAD R15, R23, UR6, RZ ;  /* 0x00000006170f7c24 */ /* 0x000fe2000f8e02ff */
[----:B------:R-:W-:Y:S01]  /*1bb0*/  ISETP.NE.AND P0, PT, R2, 0x1, PT ;  /* 0x000000010200780c */ /* 0x000fe20003f05270 */
[----:B------:R-:W-:Y:S01]  /*1bc0*/  IMAD.WIDE.U32 R2, R14, UR8, R4 ;  /* 0x000000080e027c25 */ /* 0x000fe2000f8e0004 */
[----:B------:R-:W3:Y:S03]  /*1bd0*/  @!P2 LDC.64 R22, c[0x0][0x220] ;  /* 0x00008800ff16ab82 */ /* 0x000ee60000000a00 */
[----:B------:R-:W-:Y:S02]  /*1be0*/  @!P2 IMAD R4, R0, R18, RZ ;  /* 0x000000120004a224 */ /* 0x000fe400078e02ff */
[----:B------:R-:W-:Y:S01]  /*1bf0*/  @!P2 IMAD.X R5, RZ, RZ, R41, P1 ;  /* 0x000000ffff05a224 */ /* 0x000fe200008e0629 */
[----:B------:R-:W-:Y:S01]  /*1c00*/  ISETP.GE.AND P1, PT, R220, R24, PT ;  /* 0x00000018dc00720c */ /* 0x000fe20003f26270 */
[----:B------:R-:W-:Y:S01]  /*1c10*/  @!P2 IMAD R26, R12, R19, R4 ;  /* 0x000000130c1aa224 */ /* 0x000fe200078e0204 */
[----:B------:R-:W-:Y:S01]  /*1c20*/  @P6 BAR.SYNC.DEFER_BLOCKING 0x0 ;  /* 0x0000000000006b1d */ /* 0x000fe20000010000 */
[----:B------:R-:W-:-:S02]  /*1c30*/  IMAD R16, R14, UR7, R15 ;  /* 0x000000070e107c24 */ /* 0x000fc4000f8e020f */
[----:B------:R-:W-:Y:S02]  /*1c40*/  @!P2 IMAD R4, R5, R20, RZ ;  /* 0x000000140504a224 */ /* 0x000fe400078e02ff */
[----:B------:R-:W-:Y:S02]  /*1c50*/  @!P3 IMAD R15, R41, R18, RZ ;  /* 0x00000012290fb224 */ /* 0x000fe400078e02ff */
[----:B------:R-:W-:-:S04]  /*1c60*/  IMAD.WIDE.U32 R8, R14, UR6, R8 ;  /* 0x000000060e087c25 */ /* 0x000fc8000f8e0008 */
[----:B------:R-:W-:Y:S02]  /*1c70*/  IMAD.MOV.U32 R203, RZ, RZ, 0x7f800000 ;  /* 0x7f800000ffcb7424 */ /* 0x000fe400078e00ff */
[----:B------:R-:W-:Y:S02]  /*1c80*/  IMAD.MOV.U32 R206, RZ, RZ, 0x7f800000 ;  /* 0x7f800000ffce7424 */ /* 0x000fe400078e00ff */
[----:B------:R-:W-:Y:S02]  /*1c90*/  IMAD.MOV.U32 R185, RZ, RZ, 0x20 ;  /* 0x00000020ffb97424 */ /* 0x000fe400078e00ff */
[----:B------:R-:W-:Y:S02]  /*1ca0*/  IMAD.MOV.U32 R184, RZ, RZ, 0x40 ;  /* 0x00000040ffb87424 */ /* 0x000fe400078e00ff */
[----:B------:R-:W-:Y:S02]  /*1cb0*/  VIADD R183, R190, 0x3000 ;  /* 0x00003000beb77836 */ /* 0x000fe40000000000 */
[----:B------:R-:W-:-:S02]  /*1cc0*/  VIADD R176, R191, 0x3000 ;  /* 0x00003000bfb07836 */ /* 0x000fc40000000000 */
[----:B------:R-:W-:Y:S01]  /*1cd0*/  IMAD.SHL.U32 R68, R228, 0x20, RZ ;  /* 0x00000020e4447824 */ /* 0x000fe200078e00ff */
[----:B------:R4:W-:Y:S01]  /*1ce0*/  @P1 STS.128 [R201+0xc000], RZ ;  /* 0x00c000ffc9001388 */ /* 0x0009e20000000c00 */
[----:B------:R-:W-:Y:S01]  /*1cf0*/  IMAD.IADD R5, R3, 0x1, R17 ;  /* 0x0000000103057824 */ /* 0x000fe200078e0211 */
[----:B------:R-:W-:Y:S01]  /*1d00*/  CS2R R142, SRZ ;  /* 0x00000000008e7805 */ /* 0x000fe2000001ff00 */
[----:B------:R-:W-:Y:S01]  /*1d10*/  @!P2 IMAD R25, R13, R21, R4 ;  /* 0x000000150d19a224 */ /* 0x000fe200078e0204 */
[----:B------:R4:W-:Y:S01]  /*1d20*/  @P1 STS.128 [R201+0xe000], RZ ;  /* 0x00e000ffc9001388 */ /* 0x0009e20000000c00 */
[----:B------:R-:W-:Y:S01]  /*1d30*/  @!P3 IMAD R27, R220, R19, R15 ;  /* 0x00000013dc1bb224 */ /* 0x000fe200078e020f */
[----:B------:R-:W-:Y:S01]  /*1d40*/  CS2R R140, SRZ ;  /* 0x00000000008c7805 */ /* 0x000fe2000001ff00 */
[----:B------:R-:W-:Y:S01]  /*1d50*/  IMAD.IADD R3, R9, 0x1, R16 ;  /* 0x0000000109037824 */ /* 0x000fe200078e0210 */
[----:B------:R4:W-:Y:S01]  /*1d60*/  @P1 STS.128 [R201+0x10000], RZ ;  /* 0x010000ffc9001388 */ /* 0x0009e20000000c00 */
[--C-:B------:R-:W-:Y:S01]  /*1d70*/  @!P3 IMAD.MOV.U32 R4, RZ, RZ, R2.reuse ;  /* 0x000000ffff04b224 */ /* 0x100fe200078e0002 */
[----:B------:R-:W-:Y:S01]  /*1d80*/  CS2R R146, SRZ ;  /* 0x0000000000927805 */ /* 0x000fe2000001ff00 */
[----:B------:R-:W-:Y:S01]  /*1d90*/  @!P2 IMAD.MOV.U32 R14, RZ, RZ, R2 ;  /* 0x000000ffff0ea224 */ /* 0x000fe200078e0002 */
[----:B------:R-:W-:Y:S01]  /*1da0*/  @!PT LDS RZ, [RZ] ;  /* 0x00000000fffff984 */ /* 0x000fe20000000800 */
[----:B------:R-:W-:Y:S01]  /*1db0*/  @!PT LDS RZ, [RZ] ;  /* 0x00000000fffff984 */ /* 0x000fe20000000800 */
[----:B------:R-:W-:Y:S01]  /*1dc0*/  @!PT LDS RZ, [RZ] ;  /* 0x00000000fffff984 */ /* 0x000fe20000000800 */
[----:B------:R-:W-:Y:S01]  /*1dd0*/  @!P1 LDGSTS.E.BYPASS.LTC128B.128 [R201+0xc000], desc[UR16][R198.64] ;  /* 0x0c000000c6c99fae */ /* 0x000fe2000b901d50 */
[----:B------:R-:W-:Y:S01]  /*1de0*/  @!P2 IMAD.MOV.U32 R15, RZ, RZ, R5 ;  /* 0x000000ffff0fa224 */ /* 0x000fe200078e0005 */
[----:B------:R-:W-:Y:S01]  /*1df0*/  CS2R R144, SRZ ;  /* 0x0000000000907805 */ /* 0x000fe2000001ff00 */
[--C-:B------:R-:W-:Y:S01]  /*1e00*/  @!P3 IMAD.MOV.U32 R2, RZ, RZ, R8.reuse ;  /* 0x000000ffff02b224 */ /* 0x100fe200078e0008 */
[----:B------:R-:W-:Y:S01]  /*1e10*/  @!P1 LDGSTS.E.BYPASS.LTC128B.128 [R201+0xe000], desc[UR16][R198.64+0x80] ;  /* 0x0e000080c6c99fae */ /* 0x000fe2000b901d50 */
[----:B------:R-:W-:Y:S01]  /*1e20*/  @!P2 IMAD.MOV.U32 R16, RZ, RZ, R8 ;  /* 0x000000ffff10a224 */ /* 0x000fe200078e0008 */
[----:B------:R-:W-:Y:S01]  /*1e30*/  CS2R R138, SRZ ;  /* 0x00000000008a7805 */ /* 0x000fe2000001ff00 */
[----:B------:R-:W1:Y:S01]  /*1e40*/  @!P3 LDC.64 R8, c[0x0][0x218] ;  /* 0x00008600ff08bb82 */ /* 0x000e620000000a00 */
[----:B------:R-:W-:Y:S01]  /*1e50*/  @!P2 IMAD.MOV.U32 R17, RZ, RZ, R3 ;  /* 0x000000ffff11a224 */ /* 0x000fe200078e0003 */
[----:B------:R-:W-:Y:S01]  /*1e60*/  @!P1 LDGSTS.E.BYPASS.LTC128B.128 [R201+0x10000], desc[UR16][R198.64+0x100] ;  /* 0x10000100c6c99fae */ /* 0x000fe2000b901d50 */
[----:B------:R-:W-:Y:S01]  /*1e70*/  @!P3 IMAD R0, R41, R20, RZ ;  /* 0x000000142900b224 */ /* 0x000fe200078e02ff */
[----:B------:R-:W-:Y:S01]  /*1e80*/  CS2R R136, SRZ ;  /* 0x0000000000887805 */ /* 0x000fe2000001ff00 */
[----:B------:R-:W-:Y:S01]  /*1e90*/  @!P2 IMAD.WIDE.U32 R14, R12, R18, R14 ;  /* 0x000000120c0ea225 */ /* 0x000fe200078e000e */
[----:B------:R4:W-:Y:S01]  /*1ea0*/  @P4 STS.128 [R201+0xd000], RZ ;  /* 0x00d000ffc9004388 */ /* 0x0009e20000000c00 */
[----:B------:R-:W-:-:S02]  /*1eb0*/  CS2R R134, SRZ ;  /* 0x0000000000867805 */ /* 0x000fc4000001ff00 */
[----:B------:R-:W-:Y:S01]  /*1ec0*/  CS2R R132, SRZ ;  /* 0x0000000000847805 */ /* 0x000fe2000001ff00 */
[C---:B------:R-:W-:Y:S01]  /*1ed0*/  @!P3 IMAD.WIDE.U32 R4, R220.reuse, R18, R4 ;  /* 0x00000012dc04b225 */ /* 0x040fe200078e0004 */
[----:B------:R4:W-:Y:S01]  /*1ee0*/  @P4 STS.128 [R201+0xf000], RZ ;  /* 0x00f000ffc9004388 */ /* 0x0009e20000000c00 */
[----:B------:R-:W2:Y:S01]  /*1ef0*/  @!P2 LDC.64 R18, c[0x0][0x218] ;  /* 0x00008600ff12ab82 */ /* 0x000ea20000000a00 */
[----:B------:R-:W-:Y:S01]  /*1f00*/  CS2R R126, SRZ ;  /* 0x00000000007e7805 */ /* 0x000fe2000001ff00 */
[-C--:B------:R-:W-:Y:S01]  /*1f10*/  @!P2 IMAD.WIDE.U32 R16, R13, R20.reuse, R16 ;  /* 0x000000140d10a225 */ /* 0x080fe200078e0010 */
[----:B------:R4:W-:Y:S01]  /*1f20*/  @P4 STS.128 [R201+0x11000], RZ ;  /* 0x011000ffc9004388 */ /* 0x0009e20000000c00 */
[----:B------:R-:W-:Y:S02]  /*1f30*/  CS2R R124, SRZ ;  /* 0x00000000007c7805 */ /* 0x000fe4000001ff00 */
[----:B------:R-:W-:Y:S01]  /*1f40*/  CS2R R130, SRZ ;  /* 0x0000000000827805 */ /* 0x000fe2000001ff00 */
[C---:B------:R-:W-:Y:S01]  /*1f50*/  @!P3 IMAD R28, R220.reuse, R21, R0 ;  /* 0x00000015dc1cb224 */ /* 0x040fe200078e0200 */
[----:B------:R-:W-:Y:S01]  /*1f60*/  @!PT LDS RZ, [RZ] ;  /* 0x00000000fffff984 */ /* 0x000fe20000000800 */
[----:B------:R-:W-:Y:S01]  /*1f70*/  @!PT LDS RZ, [RZ] ;  /* 0x00000000fffff984 */ /* 0x000fe20000000800 */
[----:B------:R-:W-:Y:S01]  /*1f80*/  @!PT LDS RZ, [RZ] ;  /* 0x00000000fffff984 */ /* 0x000fe20000000800 */
[----:B------:R-:W-:Y:S01]  /*1f90*/  @!P4 LDGSTS.E.BYPASS.LTC128B.128 [R201+0xd000], desc[UR16][R6.64] ;  /* 0x0d00000006c9cfae */ /* 0x000fe2000b901d50 */
[----:B------:R-:W-:Y:S01]  /*1fa0*/  @!P3 IMAD.WIDE.U32 R12, R220, R20, R2 ;  /* 0x00000014dc0cb225 */ /* 0x000fe200078e0002 */
[----:B------:R-:W-:Y:S01]  /*1fb0*/  CS2R R128, SRZ ;  /* 0x0000000000807805 */ /* 0x000fe2000001ff00 */
[----:B------:R-:W4:Y:S01]  /*1fc0*/  @!P3 LDC.64 R20, c[0x0][0x220] ;  /* 0x00008800ff14bb82 */ /* 0x000f220000000a00 */
[----:B------:R-:W-:Y:S01]  /*1fd0*/  @!P4 LDGSTS.E.BYPASS.LTC128B.128 [R201+0xf000], desc[UR16][R6.64+0x80] ;  /* 0x0f00008006c9cfae */ /* 0x000fe2000b901d50 */
[----:B------:R-:W-:Y:S01]  /*1fe0*/  VIADD R0, R236, 0x3000 ;  /* 0x00003000ec007836 */ /* 0x000fe20000000000 */
[----:B-1----:R-:W-:Y:S01]  /*1ff0*/  @!P3 LEA R8, P6, R4, R8, 0x1 ;  /* 0x000000080408b211 */ /* 0x002fe200078c08ff */
[----:B------:R-:W-:Y:S01]  /*2000*/  @!P2 IMAD.IADD R2, R15, 0x1, R26 ;  /* 0x000000010f02a824 */ /* 0x000fe200078e021a */
[----:B------:R2:W-:Y:S01]  /*2010*/  @!P4 LDGSTS.E.BYPASS.LTC128B.128 [R201+0x11000], desc[UR16][R6.64+0x100] ;  /* 0x1100010006c9cfae */ /* 0x0005e2000b901d50 */
[----:B------:R-:W-:Y:S01]  /*2020*/  @!P2 IMAD.IADD R3, R17, 0x1, R25 ;  /* 0x000000011103a824 */ /* 0x000fe200078e0219 */
[----:B------:R-:W-:Y:S01]  /*2030*/  SEL R0, R0, R236, !P0 ;  /* 0x000000ec00007207 */ /* 0x000fe20004000000 */
[----:B------:R-:W-:Y:S01]  /*2040*/  IMAD.MOV.U32 R208, RZ, RZ, R36 ;  /* 0x000000ffffd07224 */ /* 0x000fe200078e0024 */
[----:B------:R-:W-:Y:S01]  /*2050*/  CS2R R122, SRZ ;  /* 0x00000000007a7805 */ /* 0x000fe2000001ff00 */
[----:B------:R-:W-:Y:S01]  /*2060*/  IMAD.MOV.U32 R207, RZ, RZ, R37 ;  /* 0x000000ffffcf7224 */ /* 0x000fe200078e0025 */
[----:B------:R-:W-:Y:S01]  /*2070*/  LEA R195, R0, UR5, 0x1 ;  /* 0x0000000500c37c11 */ /* 0x000fe2000f8e08ff */
[----:B------:R-:W-:Y:S01]  /*2080*/  @!P3 IMAD.IADD R0, R5, 0x1, R27 ;  /* 0x000000010500b824 */ /* 0x000fe200078e021b */
[----:B------:R-:W-:-:S02]  /*2090*/  CS2R R120, SRZ ;  /* 0x0000000000787805 */ /* 0x000fc4000001ff00 */
[----:B------:R-:W-:Y:S02]  /*20a0*/  CS2R R118, SRZ ;  /* 0x0000000000767805 */ /* 0x000fe4000001ff00 */
[----:B------:R-:W-:Y:S01]  /*20b0*/  CS2R R116, SRZ ;  /* 0x0000000000747805 */ /* 0x000fe2000001ff00 */
[----:B------:R1:W-:Y:S01]  /*20c0*/  @P1 STS [R195], RZ ;  /* 0x000000ffc3001388 */ /* 0x0003e20000000800 */
[----:B------:R-:W-:Y:S01]  /*20d0*/  @!P3 LEA.HI.X R9, R4, R9, R0, 0x1, P6 ;  /* 0x000000090409b211 */ /* 0x000fe200030f0c00 */
[----:B------:R-:W-:Y:S01]  /*20e0*/  @!P3 IMAD.IADD R0, R13, 0x1, R28 ;  /* 0x000000010d00b824 */ /* 0x000fe200078e021c */
[----:B------:R-:W-:Y:S01]  /*20f0*/  CS2R R110, SRZ ;  /* 0x00000000006e7805 */ /* 0x000fe2000001ff00 */
[----:B------:R1:W-:Y:S01]  /*2100*/  @P1 STS [R195+0x4], RZ ;  /* 0x000004ffc3001388 */ /* 0x0003e20000000800 */
[----:B------:R-:W-:Y:S02]  /*2110*/  CS2R R108, SRZ ;  /* 0x00000000006c7805 */ /* 0x000fe4000001ff00 */
[----:B------:R-:W-:-:S02]  /*2120*/  CS2R R114, SRZ ;  /* 0x0000000000727805 */ /* 0x000fc4000001ff00 */
[----:B------:R-:W-:Y:S01]  /*2130*/  CS2R R112, SRZ ;  /* 0x0000000000707805 */ /* 0x000fe2000001ff00 */
[----:B------:R1:W-:Y:S01]  /*2140*/  @P1 STS [R195+0x8], RZ ;  /* 0x000008ffc3001388 */ /* 0x0003e20000000800 */
[----:B------:R-:W-:Y:S02]  /*2150*/  CS2R R106, SRZ ;  /* 0x00000000006a7805 */ /* 0x000fe4000001ff00 */
[----:B------:R-:W-:Y:S02]  /*2160*/  CS2R R104, SRZ ;  /* 0x0000000000687805 */ /* 0x000fe4000001ff00 */
[----:B------:R-:W-:Y:S01]  /*2170*/  CS2R R102, SRZ ;  /* 0x0000000000667805 */ /* 0x000fe2000001ff00 */
[----:B------:R1:W-:Y:S01]  /*2180*/  @P1 STS [R195+0xc], RZ ;  /* 0x00000cffc3001388 */ /* 0x0003e20000000800 */
[----:B------:R-:W-:Y:S02]  /*2190*/  CS2R R100, SRZ ;  /* 0x0000000000647805 */ /* 0x000fe4000001ff00 */
[----:B------:R-:W-:-:S02]  /*21a0*/  CS2R R62, SRZ ;  /* 0x00000000003e7805 */ /* 0x000fc4000001ff00 */
[----:B------:R-:W-:Y:S01]  /*21b0*/  CS2R R60, SRZ ;  /* 0x00000000003c7805 */ /* 0x000fe2000001ff00 */
[----:B------:R1:W-:Y:S01]  /*21c0*/  @P1 STS [R195+0x2000], RZ ;  /* 0x002000ffc3001388 */ /* 0x0003e20000000800 */
[C---:B--2---:R-:W-:Y:S02]  /*21d0*/  @!P2 LEA R6, P5, R14.reuse, R18, 0x1 ;  /* 0x000000120e06a211 */ /* 0x044fe400078a08ff */
[----:B------:R-:W-:Y:S02]  /*21e0*/  CS2R R66, SRZ ;  /* 0x0000000000427805 */ /* 0x000fe4000001ff00 */
[----:B------:R-:W-:Y:S01]  /*21f0*/  CS2R R64, SRZ ;  /* 0x0000000000407805 */ /* 0x000fe2000001ff00 */
[----:B------:R1:W-:Y:S01]  /*2200*/  @P1 STS [R195+0x2004], RZ ;  /* 0x002004ffc3001388 */ /* 0x0003e20000000800 */
[----:B------:R-:W-:Y:S02]  /*2210*/  @!P2 LEA.HI.X R7, R14, R19, R2, 0x1, P5 ;  /* 0x000000130e07a211 */ /* 0x000fe400028f0c02 */
        /* <DEDUP_REMOVED lines=16> */
[----:B------:R-:W-:Y:S01]  /*2320*/  CS2R R32, SRZ ;  /* 0x0000000000207805 */ /* 0x000fe2000001ff00 */
[----:B------:R-:W-:Y:S01]  /*2330*/  ULDC.U8 UR7, c[0x0][0x388] ;  /* 0x0000e20000077ab9 */ /* 0x000fe20000000000 */
[----:B------:R1:W-:Y:S01]  /*2340*/  @P1 STS [R195+0x4008], RZ ;  /* 0x004008ffc3001388 */ /* 0x0003e20000000800 */
[----:B------:R-:W-:-:S03]  /*2350*/  ULDC UR6, c[0x0][0x2ec] ;  /* 0x0000bb0000067ab9 */ /* 0x000fc60000000800 */
[----:B------:R1:W-:Y:S04]  /*2360*/  @P1 STS [R195+0x400c], RZ ;  /* 0x00400cffc3001388 */ /* 0x0003e80000000800 */
[----:B------:R-:W-:Y:S01]  /*2370*/  @!PT LDS RZ, [RZ] ;  /* 0x00000000fffff984 */ /* 0x000fe20000000800 */
[----:B------:R-:W-:Y:S01]  /*2380*/  @!PT LDS RZ, [RZ] ;  /* 0x00000000fffff984 */ /* 0x000fe20000000800 */
[----:B------:R-:W-:Y:S01]  /*2390*/  @!PT LDS RZ, [RZ] ;  /* 0x00000000fffff984 */ /* 0x000fe20000000800 */
[----:B------:R-:W-:Y:S04]  /*23a0*/  @!P1 LDGSTS.E.BYPASS.LTC128B.128 [R195], desc[UR16][R196.64] ;  /* 0x00000000c4c39fae */ /* 0x000fe8000b901d50 */
[----:B------:R-:W-:Y:S04]  /*23b0*/  @!P1 LDGSTS.E.BYPASS.LTC128B.128 [R195+0x2000], desc[UR16][R196.64+0x80] ;  /* 0x02000080c4c39fae */ /* 0x000fe8000b901d50 */
[----:B------:R-:W-:Y:S01]  /*23c0*/  @!P1 LDGSTS.E.BYPASS.LTC128B.128 [R195+0x4000], desc[UR16][R196.64+0x100] ;  /* 0x04000100c4c39fae */ /* 0x000fe2000b901d50 */
[----:B---3--:R-:W-:-:S03]  /*23d0*/  @!P2 LEA R2, P1, R16, R22, 0x1 ;  /* 0x000000161002a211 */ /* 0x008fc600078208ff */
[----:B------:R1:W-:Y:S01]  /*23e0*/  @P4 STS [R195+0x1000], RZ ;  /* 0x001000ffc3004388 */ /* 0x0003e20000000800 */
[----:B------:R-:W-:-:S03]  /*23f0*/  @!P2 LEA.HI.X R3, R16, R23, R3, 0x1, P1 ;  /* 0x000000171003a211 */ /* 0x000fc600008f0c03 */
        /* <DEDUP_REMOVED lines=27> */
[----:B------:R-:W-:Y:S04]  /*25b0*/  @!P3 LDGSTS.E.BYPASS.LTC128B.128 [R201+0x16000], desc[UR16][R8.64+0x100] ;  /* 0x1600010008c9bfae */ /* 0x000fe8000b901d50 */
        /* <DEDUP_REMOVED lines=27> */
[----:B------:R-:W-:-:S03]  /*2770*/  ISETP.GE.AND P2, PT, R213, R24, PT ;  /* 0x00000018d500720c */ /* 0x000fc60003f46270 */
[----:B------:R-:W0:Y:S04]  /*2780*/  LDGDEPBAR ;  /* 0x00000000000079af */ /* 0x000e280000000000 */
[----:B------:R-:W3:Y:S04]  /*2790*/  LDG.E.64 R4, desc[UR16][R218.64+0x8] ;  /* 0x00000810da047981 */ /* 0x000ee8000c1e1b00 */
[----:B------:R-:W4:Y:S01]  /*27a0*/  LDG.E.64 R218, desc[UR16][R218.64] ;  /* 0x00000010dada7981 */ /* 0x000f22000c1e1b00 */
[C---:B------:R-:W-:Y:S02]  /*27b0*/  VIADD R0, R213.reuse, 0x8 ;  /* 0x00000008d5007836 */ /* 0x040fe40000000000 */
[----:B--2---:R-:W-:-:S03]  /*27c0*/  IMAD.WIDE R2, R213, 0x4, R204 ;  /* 0x00000004d5027825 */ /* 0x004fc600078e02cc */
[----:B------:R-:W-:Y:S02]  /*27d0*/  ISETP.GE.AND P1, PT, R0, R24, PT ;  /* 0x000000180000720c */ /* 0x000fe40003f26270 */
[----:B------:R-:W5:Y:S01]  /*27e0*/  @!P2 LDG.E R203, desc[UR16][R2.64] ;  /* 0x0000001002cba981 */ /* 0x000f62000c1e1900 */
[----:B------:R-:W-:-:S10]  /*27f0*/  IMAD R0, R234, R40, R249 ;  /* 0x00000028ea007224 */ /* 0x000fd400078e02f9 */
[----:B------:R2:W5:Y:S01]  /*2800*/  @!P1 LDG.E R206, desc[UR16][R2.64+0x20] ;  /* 0x0000201002ce9981 */ /* 0x000562000c1e1900 */
[----:B------:R-:W-:Y:S01]  /*2810*/  IMAD.SHL.U32 R0, R0, 0x20, RZ ;  /* 0x0000002000007824 */ /* 0x000fe200078e00ff */
[----:B------:R-:W-:Y:S02]  /*2820*/  SHF.R.S32.HI R6, RZ, 0x1f, R233 ;  /* 0x0000001fff067819 */ /* 0x000fe400000114e9 */
[----:B------:R-:W-:Y:S02]  /*2830*/  CS2R R40, SRZ ;  /* 0x0000000000287805 */ /* 0x000fe4000001ff00 */
[----:B------:R-:W-:Y:S02]  /*2840*/  SEL R183, R183, R190, !P0 ;  /* 0x000000beb7b77207 */ /* 0x000fe40004000000 */
[----:B------:R-:W-:Y:S02]  /*2850*/  CS2R R36, SRZ ;  /* 0x0000000000247805 */ /* 0x000fe4000001ff00 */
[----:B------:R-:W-:-:S02]  /*2860*/  SEL R176, R176, R191, !P0 ;  /* 0x000000bfb0b07207 */ /* 0x000fc40004000000 */
[----:B------:R-:W-:Y:S02]  /*2870*/  CS2R R28, SRZ ;  /* 0x00000000001c7805 */ /* 0x000fe4000001ff00 */
[----:B------:R-:W-:Y:S02]  /*2880*/  CS2R R26, SRZ ;  /* 0x00000000001a7805 */ /* 0x000fe4000001ff00 */
[----:B------:R-:W-:Y:S02]  /*2890*/  CS2R R24, SRZ ;  /* 0x0000000000187805 */ /* 0x000fe4000001ff00 */
[----:B------:R-:W-:Y:S02]  /*28a0*/  CS2R R22, SRZ ;  /* 0x0000000000167805 */ /* 0x000fe4000001ff00 */
[----:B------:R-:W-:Y:S02]  /*28b0*/  CS2R R20, SRZ ;  /* 0x0000000000147805 */ /* 0x000fe4000001ff00 */
[----:B------:R-:W-:-:S02]  /*28c0*/  LEA R183, R183, UR5, 0x1 ;  /* 0x00000005b7b77c11 */ /* 0x000fc4000f8e08ff */
[----:B------:R-:W-:Y:S01]  /*28d0*/  LEA R176, R176, UR5, 0x1 ;  /* 0x00000005b0b07c11 */ /* 0x000fe2000f8e08ff */
[----:B--2---:R-:W-:Y:S01]  /*28e0*/  VIADD R3, R226, 0x40 ;  /* 0x00000040e2037836 */ /* 0x004fe20000000000 */
[----:B------:R-:W-:-:S04]  /*28f0*/  SHF.R.S32.HI R2, RZ, 0x1f, R0 ;  /* 0x0000001fff027819 */ /* 0x000fc80000011400 */
[----:B------:R-:W-:Y:S02]  /*2900*/  ISETP.GE.AND P3, PT, R3, R200, PT ;  /* 0x000000c80300720c */ /* 0x000fe40003f66270 */
[----:B---3--:R-:W-:-:S11]  /*2910*/  IADD3 R214, P2, P1, R0, R4, R233 ;  /* 0x0000000400d67210 */ /* 0x008fd6000795e0e9 */
[----:B------:R-:W2:Y:S01]  /*2920*/  @P3 S2R R0, SR_TID.X ;  /* 0x0000000000003919 */ /* 0x000ea20000002100 */
[----:B------:R-:W-:Y:S01]  /*2930*/  IADD3.X R224, R2, R5, R6, P2, P1 ;  /* 0x0000000502e07210 */ /* 0x000fe200017e2406 */
[----:B------:R-:W-:Y:S01]  /*2940*/  IMAD.WIDE.U32 R214, R214, -0x2daee0ad, RZ ;  /* 0xd2511f53d6d67825 */ /* 0x000fe200078e00ff */
[----:B------:R-:W-:-:S05]  /*2950*/  R2P PR, R252, 0x6 ;  /* 0x00000006fc007804 */ /* 0x000fca0000000000 */
[----:B------:R-:W-:Y:S02]  /*2960*/  SEL R185, R185, 0xffffffe0, !P1 ;  /* 0xffffffe0b9b97807 */ /* 0x000fe40004800000 */
[----:B------:R-:W-:-:S03]  /*2970*/  SEL R184, R184, 0xffffffc0, !P2 ;  /* 0xffffffc0b8b87807 */ /* 0x000fc60005000000 */
[C---:B------:R-:W-:Y:S02]  /*2980*/  IMAD.IADD R187, R186.reuse, 0x1, R185 ;  /* 0x00000001babb7824 */ /* 0x040fe400078e02b9 */
[----:B------:R-:W-:Y:S02]  /*2990*/  IMAD.IADD R188, R186, 0x1, R184 ;  /* 0x00000001babc7824 */ /* 0x000fe400078e02b8 */
[----:B------:R-:W-:Y:S02]  /*29a0*/  IMAD.IADD R189, R184, 0x1, R187 ;  /* 0x00000001b8bd7824 */ /* 0x000fe400078e02bb */
[C---:B----4-:R-:W-:Y:S02]  /*29b0*/  VIADD R248, R218.reuse, 0x9e3779b9 ;  /* 0x9e3779b9daf87836 */ /* 0x050fe40000000000 */
[----:B------:R-:W-:Y:S02]  /*29c0*/  VIADD R247, R219, 0xbb67ae85 ;  /* 0xbb67ae85dbf77836 */ /* 0x000fe40000000000 */
[----:B------:R-:W-:-:S02]  /*29d0*/  VIADD R246, R218, 0x3c6ef372 ;  /* 0x3c6ef372daf67836 */ /* 0x000fc40000000000 */
[C---:B------:R-:W-:Y:S02]  /*29e0*/  VIADD R245, R219.reuse, 0x76cf5d0a ;  /* 0x76cf5d0adbf57836 */ /* 0x040fe40000000000 */
[----:B------:R-:W-:Y:S02]  /*29f0*/  VIADD R244, R218, 0xdaa66d2b ;  /* 0xdaa66d2bdaf47836 */ /* 0x000fe40000000000 */
[----:B--2---:R-:W-:Y:S02]  /*2a00*/  @P3 IMAD.SHL.U32 R0, R0, 0x2, RZ ;  /* 0x0000000200003824 */ /* 0x004fe400078e00ff */
[C---:B------:R-:W-:Y:S02]  /*2a10*/  VIADD R243, R219.reuse, 0x32370b8f ;  /* 0x32370b8fdbf37836 */ /* 0x040fe40000000000 */
[----:B------:R-:W-:Y:S01]  /*2a20*/  VIADD R242, R218, 0x78dde6e4 ;  /* 0x78dde6e4daf27836 */ /* 0x000fe20000000000 */
[----:B------:R-:W-:Y:S01]  /*2a30*/  @P3 LOP3.LUT R223, R68, 0x6, R0, 0xf8, !PT ;  /* 0x0000000644df3812 */ /* 0x000fe200078ef800 */
[----:B------:R-:W-:-:S02]  /*2a40*/  VIADD R241, R219, 0xed9eba14 ;  /* 0xed9eba14dbf17836 */ /* 0x000fc40000000000 */
[C---:B------:R-:W-:Y:S02]  /*2a50*/  VIADD R240, R218.reuse, 0x1715609d ;  /* 0x1715609ddaf07836 */ /* 0x040fe40000000000 */
[C---:B------:R-:W-:Y:S02]  /*2a60*/  VIADD R239, R219.reuse, 0xa9066899 ;  /* 0xa9066899dbef7836 */ /* 0x040fe40000000000 */
[----:B------:R-:W-:Y:S02]  /*2a70*/  VIADD R238, R218, 0xb54cda56 ;  /* 0xb54cda56daee7836 */ /* 0x000fe40000000000 */
[----:B-1----:R-:W-:-:S07]  /*2a80*/  VIADD R237, R219, 0x646e171e ;  /* 0x646e171edbed7836 */ /* 0x002fce0000000000 */
.L_x_1248:
[----:B------:R-:W0:Y:S01]  /*2a90*/  LDGDEPBAR ;  /* 0x00000000000079af */ /* 0x000e220000000000 */
[----:B------:R-:W-:Y:S01]  /*2aa0*/  IMAD.IADD R0, R183, 0x1, R185 ;  /* 0x00000001b7007824 */ /* 0x000fe200078e02b9 */
[----:B-----5:R-:W-:Y:S01]  /*2ab0*/  FSETP.NEU.FTZ.AND P0, PT, R203, -INF , PT ;  /* 0xff800000cb00780b */ /* 0x020fe20003f1d000 */
[--C-:B------:R-:W-:Y:S01]  /*2ac0*/  IMAD.IADD R2, R183, 0x1, R184.reuse ;  /* 0x00000001b7027824 */ /* 0x100fe200078e02b8 */
[----:B------:R-:W-:Y:S01]  /*2ad0*/  FSETP.NEU.FTZ.AND P1, PT, R206, -INF , PT ;  /* 0xff800000ce00780b */ /* 0x000fe20003f3d000 */
[----:B------:R-:W-:Y:S01]  /*2ae0*/  IMAD.IADD R3, R0, 0x1, R184 ;  /* 0x0000000100037824 */ /* 0x000fe200078e02b8 */
        /* <DEDUP_REMOVED lines=65> */
[----:B------:R-:W-:Y:S04]  /*2f00*/  LDSM.16.M88.4 R80, [R2+0x4000] ;  /* 0x004000000250783b */ /* 0x000fe80000000200 */
[----:B--2---:R-:W-:Y:S01]  /*2f10*/  @P3 IMAD R0, R216, 0x40, R223 ;  /* 0x00000040d8003824 */ /* 0x004fe200078e02df */
[C---:B------:R-:W-:Y:S01]  /*2f20*/  HMMA.16816.F32.BF16 R8, R84.reuse, R90, R8 ;  /* 0x0000005a5408723c */ /* 0x040fe20000041808 */
[----:B------:R-:W2:Y:S03]  /*2f30*/  LDSM.16.M88.4 R88, [R180+0x16000] ;  /* 0x01600000b458783b */ /* 0x000ea60000000200 */
[----:B------:R-:W-:Y:S02]  /*2f40*/  @P3 ISETP.GE.AND P5, PT, R0, R200, PT ;  /* 0x000000c80000320c */ /* 0x000fe40003fa6270 */
[C---:B-1----:R-:W-:Y:S06]  /*2f50*/  HMMA.16816.F32.BF16 R12, R84.reuse, R68, R12 ;  /* 0x00000044540c723c */ /* 0x042fec000004180c */
[----:B------:R-:W-:Y:S01]  /*2f60*/  HMMA.16816.F32.BF16 R16, R84, R70, R16 ;  /* 0x000000465410723c */ /* 0x000fe20000041810 */
[----:B------:R-:W1:Y:S05]  /*2f70*/  LDSM.16.M88.4 R68, [R180+0x16800] ;  /* 0x01680000b444783b */ /* 0x000e6a0000000200 */
[C---:B------:R-:W-:Y:S01]  /*2f80*/  HMMA.16816.F32.BF16 R4, R76.reuse, R92, R4 ;  /* 0x0000005c4c04723c */ /* 0x040fe20000041804 */
[----:B------:R4:W-:Y:S05]  /*2f90*/  LDSM.16.M88.4 R84, [R3+0x4000] ;  /* 0x004000000354783b */ /* 0x0009ea0000000200 */
[C---:B------:R-:W-:Y:S01]  /*2fa0*/  HMMA.16816.F32.BF16 R8, R76.reuse, R94, R8 ;  /* 0x0000005e4c08723c */ /* 0x040fe20000041808 */
[----:B------:R-:W4:Y:S05]  /*2fb0*/  LDSM.16.M88.4 R92, [R179+0x16000] ;  /* 0x01600000b35c783b */ /* 0x000f2a0000000200 */
[C---:B---3--:R-:W-:Y:S06]  /*2fc0*/  HMMA.16816.F32.BF16 R12, R76.reuse, R72, R12 ;  /* 0x000000484c0c723c */ /* 0x048fec000004180c */
[----:B------:R-:W-:Y:S05]  /*2fd0*/  HMMA.16816.F32.BF16 R16, R76, R74, R16 ;  /* 0x0000004a4c10723c */ /* 0x000fea0000041810 */
[----:B------:R-:W-:Y:S01]  /*2fe0*/  IMAD R72, R202, 0x4, R227 ;  /* 0x00000004ca487824 */ /* 0x000fe200078e02e3 */
[C---:B--2---:R-:W-:Y:S05]  /*2ff0*/  HMMA.16816.F32.BF16 R4, R80.reuse, R88, R4 ;  /* 0x000000585004723c */ /* 0x044fea0000041804 */
[----:B------:R-:W-:Y:S01]  /*3000*/  IMAD.WIDE.U32 R72, R72, -0x326172a9, RZ ;  /* 0xcd9e8d5748487825 */ /* 0x000fe200078e00ff */
[C---:B------:R-:W-:Y:S05]  /*3010*/  HMMA.16816.F32.BF16 R8, R80.reuse, R90, R8 ;  /* 0x0000005a5008723c */ /* 0x040fea0000041808 */
[----:B------:R-:W-:Y:S01]  /*3020*/  LOP3.LUT R2, R73, R224, R218, 0x96, !PT ;  /* 0x000000e049027212 */ /* 0x000fe200078e96da */
[C---:B-1----:R-:W-:Y:S05]  /*3030*/  HMMA.16816.F32.BF16 R12, R80.reuse, R68, R12 ;  /* 0x00000044500c723c */ /* 0x042fea000004180c */
[----:B----4-:R-:W-:Y:S01]  /*3040*/  IMAD.WIDE.U32 R2, R2, -0x2daee0ad, RZ ;  /* 0xd2511f5302027825 */ /* 0x010fe200078e00ff */
[----:B------:R-:W-:Y:S05]  /*3050*/  HMMA.16816.F32.BF16 R16, R80, R70, R16 ;  /* 0x000000465010723c */ /* 0x000fea0000041810 */
[----:B------:R-:W-:Y:S01]  /*3060*/  IMAD R68, R216, 0x2, R228 ;  /* 0x00000002d8447824 */ /* 0x000fe200078e02e4 */
[C---:B------:R-:W-:Y:S05]  /*3070*/  HMMA.16816.F32.BF16 R4, R84.reuse, R92, R4 ;  /* 0x0000005c5404723c */ /* 0x040fea0000041804 */
[----:B------:R-:W-:Y:S01]  /*3080*/  LOP3.LUT R68, R215, R219, R68, 0x96, !PT ;  /* 0x000000dbd7447212 */ /* 0x000fe200078e9644 */
[C---:B------:R-:W-:Y:S05]  /*3090*/  HMMA.16816.F32.BF16 R8, R84.reuse, R94, R8 ;  /* 0x0000005e5408723c */ /* 0x040fea0000041808 */
[----:B------:R-:W-:Y:S06]  /*30a0*/  IMAD.WIDE.U32 R68, R68, -0x326172a9, RZ ;  /* 0xcd9e8d5744447825 */ /* 0x000fec00078e00ff */
[----:B------:R-:W-:Y:S02]  /*30b0*/  LOP3.LUT R74, R69, R72, R248, 0x96, !PT ;  /* 0x00000048454a7212 */ /* 0x000fe400078e96f8 */
[----:B------:R-:W-:Y:S01]  /*30c0*/  LOP3.LUT R72, R3, R214, R247, 0x96, !PT ;  /* 0x000000d603487212 */ /* 0x000fe200078e96f7 */
[----:B------:R-:W-:Y:S02]  /*30d0*/  @P3 VIADD R3, R0, 0x1 ;  /* 0x0000000100033836 */ /* 0x000fe40000000000 */
[----:B------:R-:W-:Y:S03]  /*30e0*/  IMAD.WIDE.U32 R74, R74, -0x2daee0ad, RZ ;  /* 0xd2511f534a4a7825 */ /* 0x000fe600078e00ff */
[----:B------:R-:W-:Y:S01]  /*30f0*/  @P3 ISETP.GE.AND P2, PT, R3, R200, PT ;  /* 0x000000c80300320c */ /* 0x000fe20003f46270 */
[----:B------:R-:W-:Y:S01]  /*3100*/  FMUL.FTZ R3, R203, 1.4426950216293334961 ;  /* 0x3fb8aa3bcb037820 */ /* 0x000fe20000410000 */
[----:B------:R-:W-:Y:S01]  /*3110*/  IMAD.WIDE.U32 R72, R72, -0x326172a9, RZ ;  /* 0xcd9e8d5748487825 */ /* 0x000fe200078e00ff */
[----:B------:R-:W-:Y:S02]  /*3120*/  @P3 FSEL R4, R4, -INF , !P5 ;  /* 0xff80000004043808 */ /* 0x000fe40006800000 */
[----:B------:R-:W-:Y:S01]  /*3130*/  LOP3.LUT R78, R75, R2, R245, 0x96, !PT ;  /* 0x000000024b4e7212 */ /* 0x000fe200078e96f5 */
[----:B------:R-:W-:Y:S01]  /*3140*/  @P3 VIADD R2, R0, 0x8 ;  /* 0x0000000800023836 */ /* 0x000fe20000000000 */
[----:B------:R-:W-:Y:S02]  /*3150*/  FSEL R3, R3, RZ, P0 ;  /* 0x000000ff03037208 */ /* 0x000fe40000000000 */
[----:B------:R-:W-:Y:S01]  /*3160*/  LOP3.LUT R76, R73, R68, R246, 0x96, !PT ;  /* 0x00000044494c7212 */ /* 0x000fe200078e96f6 */
[----:B------:R-:W-:Y:S01]  /*3170*/  IMAD.WIDE.U32 R78, R78, -0x326172a9, RZ ;  /* 0xcd9e8d574e4e7825 */ /* 0x000fe200078e00ff */
[----:B------:R-:W1:Y:S01]  /*3180*/  LDSM.16.M88.4 R68, [R179+0x16800] ;  /* 0x01680000b344783b */ /* 0x000e620000000200 */
[----:B------:R-:W-:Y:S02]  /*3190*/  @P3 ISETP.GE.AND P0, PT, R2, R200, PT ;  /* 0x000000c80200320c */ /* 0x000fe40003f06270 */
[--C-:B------:R-:W-:Y:S01]  /*31a0*/  FFMA.FTZ R4, R4, UR6, -R3.reuse ;  /* 0x0000000604047c23 */ /* 0x100fe20008010803 */
[----:B------:R-:W-:Y:S01]  /*31b0*/  @P3 FSEL R5, R5, -INF , !P2 ;  /* 0xff80000005053808 */ /* 0x000fe20005000000 */
[----:B------:R-:W-:Y:S01]  /*31c0*/  FMUL.FTZ R2, R206, 1.4426950216293334961 ;  /* 0x3fb8aa3bce027820 */ /* 0x000fe20000410000 */
[----:B------:R-:W-:Y:S01]  /*31d0*/  @P3 FSEL R6, R6, -INF , !P5 ;  /* 0xff80000006063808 */ /* 0x000fe20006800000 */
[----:B------:R2:W3:Y:S01]  /*31e0*/  MUFU.EX2 R164, R4 ;  /* 0x0000000400a47308 */ /* 0x0004e20000000800 */
[----:B------:R-:W-:Y:S02]  /*31f0*/  @P3 VIADD R73, R0, 0x9 ;  /* 0x0000000900493836 */ /* 0x000fe40000000000 */
[----:B------:R-:W-:Y:S01]  /*3200*/  FFMA.FTZ R5, R5, UR6, -R3 ;  /* 0x0000000605057c23 */ /* 0x000fe20008010803 */
[----:B------:R-:W-:Y:S01]  /*3210*/  FSEL R2, R2, RZ, P1 ;  /* 0x000000ff02027208 */ /* 0x000fe20000800000 */
[----:B------:R-:W-:Y:S01]  /*3220*/  IMAD.WIDE.U32 R76, R76, -0x2daee0ad, RZ ;  /* 0xd2511f534c4c7825 */ /* 0x000fe200078e00ff */
[----:B------:R-:W-:Y:S02]  /*3230*/  @P3 FSEL R7, R7, -INF , !P2 ;  /* 0xff80000007073808 */ /* 0x000fe40005000000 */
[----:B------:R-:W-:Y:S02]  /*3240*/  LOP3.LUT R72, R79, R72, R244, 0x96, !PT ;  /* 0x000000484f487212 */ /* 0x000fe400078e96f4 */
[----:B------:R4:W3:Y:S01]  /*3250*/  MUFU.EX2 R163, R5 ;  /* 0x0000000500a37308 */ /* 0x0008e20000000800 */
[--C-:B------:R-:W-:Y:S01]  /*3260*/  FFMA.FTZ R6, R6, UR6, -R2.reuse ;  /* 0x0000000606067c23 */ /* 0x100fe20008010802 */
[----:B------:R-:W-:Y:S01]  /*3270*/  @P3 ISETP.GE.AND P4, PT, R73, R200, PT ;  /* 0x000000c84900320c */ /* 0x000fe20003f86270 */
[----:B------:R-:W-:Y:S01]  /*3280*/  FFMA.FTZ R7, R7, UR6, -R2 ;  /* 0x0000000607077c23 */ /* 0x000fe20008010802 */
[----:B------:R-:W-:Y:S01]  /*3290*/  @P3 FSEL R8, R8, -INF , !P0 ;  /* 0xff80000008083808 */ /* 0x000fe20004000000 */
[----:B------:R-:W-:Y:S01]  /*32a0*/  IMAD.WIDE.U32 R72, R72, -0x2daee0ad, RZ ;  /* 0xd2511f5348487825 */ /* 0x000fe200078e00ff */
[----:B------:R-:W-:Y:S04]  /*32b0*/  LOP3.LUT R75, R77, R74, R243, 0x96, !PT ;  /* 0x0000004a4d4b7212 */ /* 0x000fe800078e96f3 */
[----:B------:R3:W3:Y:S01]  /*32c0*/  MUFU.EX2 R166, R6 ;  /* 0x0000000600a67308 */ /* 0x0006e20000000800 */
[----:B--2---:R-:W-:Y:S02]  /*32d0*/  @P3 VIADD R4, R0, 0x10 ;  /* 0x0000001000043836 */ /* 0x004fe40000000000 */
[----:B------:R-:W-:Y:S01]  /*32e0*/  FFMA.FTZ R8, R8, UR6, -R3 ;  /* 0x0000000608087c23 */ /* 0x000fe20008010803 */
[----:B------:R-:W-:Y:S01]  /*32f0*/  LOP3.LUT R74, R73, R76, R241, 0x96, !PT ;  /* 0x0000004c494a7212 */ /* 0x000fe200078e96f1 */
[----:B------:R-:W-:Y:S01]  /*3300*/  @P3 VIADD R73, R0, 0x11 ;  /* 0x0000001100493836 */ /* 0x000fe20000000000 */
[----:B------:R-:W-:Y:S02]  /*3310*/  @P3 FSEL R9, R9, -INF , !P4 ;  /* 0xff80000009093808 */ /* 0x000fe40006000000 */
[----:B------:R-:W-:Y:S02]  /*3320*/  @P3 ISETP.GE.AND P1, PT, R4, R200, PT ;  /* 0x000000c80400320c */ /* 0x000fe40003f26270 */
[----:B------:R2:W2:Y:S01]  /*3330*/  MUFU.EX2 R165, R7 ;  /* 0x0000000700a57308 */ /* 0x0004a20000000800 */
[----:B----4-:R-:W-:Y:S01]  /*3340*/  IMAD.WIDE.U32 R4, R75, -0x326172a9, RZ ;  /* 0xcd9e8d574b047825 */ /* 0x010fe200078e00ff */
[----:B------:R-:W-:Y:S03]  /*3350*/  @P3 FSEL R10, R10, -INF , !P0 ;  /* 0xff8000000a0a3808 */ /* 0x000fe60004000000 */
[----:B------:R-:W-:Y:S01]  /*3360*/  FFMA.FTZ R9, R9, UR6, -R3 ;  /* 0x0000000609097c23 */ /* 0x000fe20008010803 */
[----:B------:R-:W-:Y:S01]  /*3370*/  IMAD.WIDE.U32 R74, R74, -0x326172a9, RZ ;  /* 0xcd9e8d574a4a7825 */ /* 0x000fe200078e00ff */
[----:B------:R-:W-:Y:S03]  /*3380*/  LOP3.LUT R5, R5, R78, R242, 0x96, !PT ;  /* 0x0000004e05057212 */ /* 0x000fe600078e96f2 */
[----:B------:R4:W4:Y:S01]  /*3390*/  MUFU.EX2 R160, R8 ;  /* 0x0000000800a07308 */ /* 0x0009220000000800 */
[----:B------:R-:W-:Y:S01]  /*33a0*/  FFMA.FTZ R10, R10, UR6, -R2 ;  /* 0x000000060a0a7c23 */ /* 0x000fe20008010802 */
[C---:B-1----:R-:W-:Y:S03]  /*33b0*/  HMMA.16816.F32.BF16 R12, R84.reuse, R68, R12 ;  /* 0x00000044540c723c */ /* 0x042fe6000004180c */
[----:B------:R-:W-:Y:S01]  /*33c0*/  @P3 ISETP.GE.AND P6, PT, R73, R200, PT ;  /* 0x000000c84900320c */ /* 0x000fe20003fc6270 */
[----:B---3--:R-:W-:Y:S01]  /*33d0*/  @P3 VIADD R6, R0, 0x18 ;  /* 0x0000001800063836 */ /* 0x008fe20000000000 */
[----:B------:R-:W-:Y:S01]  /*33e0*/  LOP3.LUT R73, R75, R4, R240, 0x96, !PT ;  /* 0x000000044b497212 */ /* 0x000fe200078e96f0 */
[----:B------:R-:W-:Y:S02]  /*33f0*/  HMMA.16816.F32.BF16 R16, R84, R70, R16 ;  /* 0x000000465410723c */ /* 0x000fe40000041810 */
[----:B------:R1:W3:Y:S01]  /*3400*/  MUFU.EX2 R159, R9 ;  /* 0x00000009009f7308 */ /* 0x0002e20000000800 */
[----:B------:R-:W-:Y:S02]  /*3410*/  @P3 ISETP.GE.AND P2, PT, R6, R200, PT ;  /* 0x000000c80600320c */ /* 0x000fe40003f46270 */
[----:B------:R-:W-:Y:S01]  /*3420*/  IMAD.WIDE.U32 R4, R5, -0x2daee0ad, RZ ;  /* 0xd2511f5305047825 */ /* 0x000fe200078e00ff */
[----:B------:R-:W-:Y:S06]  /*3430*/  @P3 FSEL R11, R11, -INF , !P4 ;  /* 0xff8000000b0b3808 */ /* 0x000fec0006000000 */
[----:B------:R3:W3:Y:S01]  /*3440*/  MUFU.EX2 R162, R10 ;  /* 0x0000000a00a27308 */ /* 0x0006e20000000800 */
[----:B--2---:R-:W-:Y:S01]  /*3450*/  IMAD.WIDE.U32 R6, R73, -0x2daee0ad, RZ ;  /* 0xd2511f5349067825 */ /* 0x004fe200078e00ff */
[----:B------:R-:W-:Y:S03]  /*3460*/  LOP3.LUT R5, R5, R72, R239, 0x96, !PT ;  /* 0x0000004805057212 */ /* 0x000fe600078e96ef */
[----:B------:R-:W-:Y:S01]  /*3470*/  FFMA.FTZ R11, R11, UR6, -R2 ;  /* 0x000000060b0b7c23 */ /* 0x000fe20008010802 */
[----:B------:R-:W-:Y:S01]  /*3480*/  @P3 VIADD R0, R0, 0x19 ;  /* 0x0000001900003836 */ /* 0x000fe20000000000 */
[----:B----4-:R-:W-:Y:S01]  /*3490*/  LOP3.LUT R8, R7, R4, R237, 0x96, !PT ;  /* 0x0000000407087212 */ /* 0x010fe200078e96ed */
[----:B------:R-:W-:Y:S01]  /*34a0*/  IMAD.WIDE.U32 R4, R5, -0x326172a9, RZ ;  /* 0xcd9e8d5705047825 */ /* 0x000fe200078e00ff */
[----:B------:R-:W-:Y:S01]  /*34b0*/  LOP3.LUT R69, R6, 0xff, RZ, 0xc0, !PT ;  /* 0x000000ff06457812 */ /* 0x000fe200078ec0ff */
[----:B------:R-:W2:Y:S01]  /*34c0*/  MUFU.EX2 R161, R11 ;  /* 0x0000000b00a17308 */ /* 0x000ea20000000800 */
[----:B------:R-:W-:Y:S02]  /*34d0*/  @P3 ISETP.GE.AND P5, PT, R0, R200, PT ;  /* 0x000000c80000320c */ /* 0x000fe40003fa6270 */
[----:B------:R-:W-:Y:S02]  /*34e0*/  LOP3.LUT R0, R5, R74, R238, 0x96, !PT ;  /* 0x0000004a05007212 */ /* 0x000fe400078e96ee */
[--C-:B------:R-:W-:Y:S02]  /*34f0*/  SHF.R.U32.HI R68, RZ, 0x18, R6.reuse ;  /* 0x00000018ff447819 */ /* 0x100fe40000011606 */
[----:B------:R-:W-:Y:S02]  /*3500*/  LOP3.LUT R73, R6, 0xffff, RZ, 0xc0, !PT ;  /* 0x0000ffff06497812 */ /* 0x000fe400078ec0ff */
[----:B------:R-:W-:Y:S02]  /*3510*/  SHF.R.U32.HI R72, RZ, 0x10, R6 ;  /* 0x00000010ff487819 */ /* 0x000fe40000011606 */
[C---:B-1----:R-:W-:Y:S02]  /*3520*/  LOP3.LUT R9, R4.reuse, 0xff, RZ, 0xc0, !PT ;  /* 0x000000ff04097812 */ /* 0x042fe400078ec0ff */
[--C-:B---3--:R-:W-:Y:S02]  /*3530*/  SHF.R.U32.HI R10, RZ, 0x18, R4.reuse ;  /* 0x00000018ff0a7819 */ /* 0x108fe40000011604 */
[----:B------:R-:W-:Y:S02]  /*3540*/  LOP3.LUT R6, R4, 0xffff, RZ, 0xc0, !PT ;  /* 0x0000ffff04067812 */ /* 0x000fe400078ec0ff */
[----:B------:R-:W-:Y:S02]  /*3550*/  SHF.R.U32.HI R7, RZ, 0x10, R4 ;  /* 0x00000010ff077819 */ /* 0x000fe40000011604 */
[C---:B------:R-:W-:Y:S02]  /*3560*/  LOP3.LUT R4, R0.reuse, 0xffff, RZ, 0xc0, !PT ;  /* 0x0000ffff00047812 */ /* 0x040fe400078ec0ff */
[----:B------:R-:W-:Y:S02]  /*3570*/  LOP3.LUT R5, R0, 0xff, RZ, 0xc0, !PT ;  /* 0x000000ff00057812 */ /* 0x000fe400078ec0ff */
[----:B------:R-:W-:Y:S02]  /*3580*/  SHF.R.U32.HI R4, RZ, 0x8, R4 ;  /* 0x00000008ff047819 */ /* 0x000fe40000011604 */
[----:B------:R-:W-:Y:S02]  /*3590*/  @P3 FSEL R12, R12, -INF , !P1 ;  /* 0xff8000000c0c3808 */ /* 0x000fe40004800000 */
[----:B------:R-:W-:Y:S02]  /*35a0*/  @P3 FSEL R14, R14, -INF , !P1 ;  /* 0xff8000000e0e3808 */ /* 0x000fe40004800000 */
[----:B------:R-:W-:Y:S01]  /*35b0*/  ISETP.LE.U32.AND P1, PT, R5, UR7, PT ;  /* 0x0000000705007c0c */ /* 0x000fe2000bf23070 */
[--C-:B------:R-:W-:Y:S01]  /*35c0*/  FFMA.FTZ R12, R12, UR6, -R3.reuse ;  /* 0x000000060c0c7c23 */ /* 0x100fe20008010803 */
[----:B------:R-:W-:Y:S01]  /*35d0*/  LOP3.LUT R4, R4, 0xffff, RZ, 0xc0, !PT ;  /* 0x0000ffff04047812 */ /* 0x000fe200078ec0ff */
[----:B------:R-:W-:Y:S01]  /*35e0*/  FFMA.FTZ R14, R14, UR6, -R2 ;  /* 0x000000060e0e7c23 */ /* 0x000fe20008010802 */
[----:B------:R-:W-:Y:S01]  /*35f0*/  SHF.R.U32.HI R5, RZ, 0x10, R0 ;  /* 0x00000010ff057819 */ /* 0x000fe20000011600 */
[----:B------:R-:W1:Y:S01]  /*3600*/  MUFU.EX2 R155, R12 ;  /* 0x0000000c009b7308 */ /* 0x000e620000000800 */
[----:B------:R-:W-:Y:S02]  /*3610*/  @P3 FSEL R13, R13, -INF , !P6 ;  /* 0xff8000000d0d3808 */ /* 0x000fe40007000000 */
[----:B------:R-:W-:Y:S02]  /*3620*/  @P3 FSEL R15, R15, -INF , !P6 ;  /* 0xff8000000f0f3808 */ /* 0x000fe40007000000 */
[----:B------:R-:W-:Y:S01]  /*3630*/  ISETP.LE.U32.AND P6, PT, R4, UR7, PT ;  /* 0x0000000704007c0c */ /* 0x000fe2000bfc3070 */
[--C-:B------:R-:W-:Y:S01]  /*3640*/  FFMA.FTZ R13, R13, UR6, -R3.reuse ;  /* 0x000000060d0d7c23 */ /* 0x100fe20008010803 */
[----:B------:R-:W-:Y:S01]  /*3650*/  LOP3.LUT R4, R5, 0xff, RZ, 0xc0, !PT ;  /* 0x000000ff05047812 */ /* 0x000fe200078ec0ff */
[----:B------:R-:W-:Y:S01]  /*3660*/  @!P1 FADD.FTZ R164, -R164, -RZ ;  /* 0x800000ffa4a49221 */ /* 0x000fe20000010100 */
[----:B------:R-:W-:Y:S01]  /*3670*/  @P3 FSEL R16, R16, -INF , !P2 ;  /* 0xff80000010103808 */ /* 0x000fe20005000000 */
[----:B------:R-:W-:Y:S01]  /*3680*/  FFMA.FTZ R15, R15, UR6, -R2 ;  /* 0x000000060f0f7c23 */ /* 0x000fe20008010802 */
[----:B------:R-:W-:Y:S01]  /*3690*/  @P3 FSEL R18, R18, -INF , !P2 ;  /* 0xff80000012123808 */ /* 0x000fe20005000000 */
[----:B------:R-:W3:Y:S01]  /*36a0*/  MUFU.EX2 R154, R13 ;  /* 0x0000000d009a7308 */ /* 0x000ee20000000800 */
[----:B------:R-:W-:Y:S01]  /*36b0*/  ISETP.LE.U32.AND P2, PT, R4, UR7, PT ;  /* 0x0000000704007c0c */ /* 0x000fe2000bf43070 */
[--C-:B------:R-:W-:Y:S01]  /*36c0*/  FFMA.FTZ R16, R16, UR6, -R3.reuse ;  /* 0x0000000610107c23 */ /* 0x100fe20008010803 */
[----:B------:R-:W-:Y:S01]  /*36d0*/  SHF.R.U32.HI R0, RZ, 0x18, R0 ;  /* 0x00000018ff007819 */ /* 0x000fe20000011600 */
[----:B------:R-:W-:Y:S01]  /*36e0*/  FFMA.FTZ R18, R18, UR6, -R2 ;  /* 0x0000000612127c23 */ /* 0x000fe20008010802 */
[----:B------:R-:W-:Y:S01]  /*36f0*/  @P3 FSEL R17, R17, -INF , !P5 ;  /* 0xff80000011113808 */ /* 0x000fe20006800000 */
[----:B------:R-:W-:Y:S01]  /*3700*/  @!P6 FADD.FTZ R163, -R163, -RZ ;  /* 0x800000ffa3a3e221 */ /* 0x000fe20000010100 */
[----:B------:R-:W-:Y:S03]  /*3710*/  @P3 FSEL R19, R19, -INF , !P5 ;  /* 0xff80000013133808 */ /* 0x000fe60006800000 */
[----:B------:R-:W-:Y:S01]  /*3720*/  MUFU.EX2 R158, R14 ;  /* 0x0000000e009e7308 */ /* 0x000fe20000000800 */
[----:B------:R-:W-:Y:S01]  /*3730*/  ISETP.LE.U32.AND P5, PT, R0, UR7, PT ;  /* 0x0000000700007c0c */ /* 0x000fe2000bfa3070 */
[----:B------:R-:W-:Y:S01]  /*3740*/  FFMA.FTZ R3, R17, UR6, -R3 ;  /* 0x0000000611037c23 */ /* 0x000fe20008010803 */
[----:B------:R-:W-:Y:S01]  /*3750*/  SHF.R.U32.HI R0, RZ, 0x8, R6 ;  /* 0x00000008ff007819 */ /* 0x000fe20000011606 */
[----:B------:R-:W-:Y:S01]  /*3760*/  FFMA.FTZ R2, R19, UR6, -R2 ;  /* 0x0000000613027c23 */ /* 0x000fe20008010802 */
[----:B------:R-:W-:Y:S01]  /*3770*/  ISETP.LE.U32.AND P1, PT, R9, UR7, PT ;  /* 0x0000000709007c0c */ /* 0x000fe2000bf23070 */
[----:B------:R-:W-:Y:S01]  /*3780*/  @!P2 FADD.FTZ R166, -R166, -RZ ;  /* 0x800000ffa6a6a221 */ /* 0x000fe20000010100 */
[----:B------:R-:W-:Y:S03]  /*3790*/  LOP3.LUT R0, R0, 0xffff, RZ, 0xc0, !PT ;  /* 0x0000ffff00007812 */ /* 0x000fe600078ec0ff */
[----:B------:R4:W-:Y:S01]  /*37a0*/  MUFU.EX2 R151, R3 ;  /* 0x0000000300977308 */ /* 0x0009e20000000800 */
[----:B------:R-:W-:Y:S02]  /*37b0*/  LOP3.LUT R4, R7, 0xff, RZ, 0xc0, !PT ;  /* 0x000000ff07047812 */ /* 0x000fe400078ec0ff */
[----:B------:R-:W-:Y:S02]  /*37c0*/  ISETP.LE.U32.AND P2, PT, R0, UR7, PT ;  /* 0x0000000700007c0c */ /* 0x000fe4000bf43070 */
[----:B------:R-:W-:Y:S01]  /*37d0*/  LOP3.LUT R0, R8, 0xffff, RZ, 0xc0, !PT ;  /* 0x0000ffff08007812 */ /* 0x000fe200078ec0ff */
[----:B------:R-:W-:Y:S01]  /*37e0*/  @!P5 FADD.FTZ R165, -R165, -RZ ;  /* 0x800000ffa5a5d221 */ /* 0x000fe20000010100 */
[----:B------:R-:W-:Y:S03]  /*37f0*/  ISETP.LE.U32.AND P5, PT, R4, UR7, PT ;  /* 0x0000000704007c0c */ /* 0x000fe6000bfa3070 */
[----:B------:R-:W-:Y:S01]  /*3800*/  MUFU.EX2 R153, R2 ;  /* 0x0000000200997308 */ /* 0x000fe20000000800 */
[----:B------:R-:W-:Y:S01]  /*3810*/  LOP3.LUT R4, R8, 0xff, RZ, 0xc0, !PT ;  /* 0x000000ff08047812 */ /* 0x000fe200078ec0ff */
[----:B------:R-:W-:Y:S01]  /*3820*/  @!P1 FADD.FTZ R160, -R160, -RZ ;  /* 0x800000ffa0a09221 */ /* 0x000fe20000010100 */
[----:B------:R-:W-:Y:S02]  /*3830*/  SHF.R.U32.HI R0, RZ, 0x8, R0 ;  /* 0x00000008ff007819 */ /* 0x000fe40000011600 */
[----:B------:R-:W-:Y:S02]  /*3840*/  ISETP.LE.U32.AND P6, PT, R10, UR7, PT ;  /* 0x000000070a007c0c */ /* 0x000fe4000bfc3070 */
[----:B------:R-:W-:Y:S01]  /*3850*/  LOP3.LUT R0, R0, 0xffff, RZ, 0xc0, !PT ;  /* 0x0000ffff00007812 */ /* 0x000fe200078ec0ff */
[----:B------:R-:W-:Y:S01]  /*3860*/  @!P2 FADD.FTZ R159, -R159, -RZ ;  /* 0x800000ff9f9fa221 */ /* 0x000fe20000010100 */
[----:B------:R-:W-:Y:S01]  /*3870*/  ISETP.LE.U32.AND P1, PT, R4, UR7, PT ;  /* 0x0000000704007c0c */ /* 0x000fe2000bf23070 */
[----:B------:R-:W3:Y:S01]  /*3880*/  MUFU.EX2 R157, R15 ;  /* 0x0000000f009d7308 */ /* 0x000ee20000000800 */
[----:B------:R-:W-:Y:S01]  /*3890*/  ISETP.LE.U32.AND P2, PT, R0, UR7, PT ;  /* 0x0000000700007c0c */ /* 0x000fe2000bf43070 */
[----:B------:R-:W-:Y:S01]  /*38a0*/  @!P5 FADD.FTZ R162, -R162, -RZ ;  /* 0x800000ffa2a2d221 */ /* 0x000fe20000010100 */
[--C-:B----4-:R-:W-:Y:S02]  /*38b0*/  SHF.R.U32.HI R3, RZ, 0x18, R8.reuse ;  /* 0x00000018ff037819 */ /* 0x110fe40000011608 */
[----:B------:R-:W-:Y:S02]  /*38c0*/  SHF.R.U32.HI R0, RZ, 0x10, R8 ;  /* 0x00000010ff007819 */ /* 0x000fe40000011608 */
[----:B------:R-:W-:Y:S01]  /*38d0*/  ISETP.LE.U32.AND P5, PT, R3, UR7, PT ;  /* 0x0000000703007c0c */ /* 0x000fe2000bfa3070 */
[----:B--2---:R-:W-:Y:S01]  /*38e0*/  @!P6 FADD.FTZ R161, -R161, -RZ ;  /* 0x800000ffa1a1e221 */ /* 0x004fe20000010100 */
[----:B------:R-:W-:Y:S01]  /*38f0*/  LOP3.LUT R0, R0, 0xff, RZ, 0xc0, !PT ;  /* 0x000000ff00007812 */ /* 0x000fe200078ec0ff */
[----:B------:R-:W2:Y:S01]  /*3900*/  MUFU.EX2 R156, R18 ;  /* 0x00000012009c7308 */ /* 0x000ea20000000800 */
[----:B------:R-:W-:Y:S01]  /*3910*/  SHF.R.U32.HI R4, RZ, 0x8, R73 ;  /* 0x00000008ff047819 */ /* 0x000fe20000011649 */
[----:B-1----:R-:W-:Y:S01]  /*3920*/  @!P1 FADD.FTZ R155, -R155, -RZ ;  /* 0x800000ff9b9b9221 */ /* 0x002fe20000010100 */
[----:B------:R-:W-:Y:S01]  /*3930*/  LOP3.LUT R3, R72, 0xff, RZ, 0xc0, !PT ;  /* 0x000000ff48037812 */ /* 0x000fe200078ec0ff */
[----:B---3--:R-:W-:Y:S01]  /*3940*/  @!P2 FADD.FTZ R154, -R154, -RZ ;  /* 0x800000ff9a9aa221 */ /* 0x008fe20000010100 */
[----:B------:R-:W-:Y:S02]  /*3950*/  ISETP.LE.U32.AND P6, PT, R0, UR7, PT ;  /* 0x0000000700007c0c */ /* 0x000fe4000bfc3070 */
[----:B------:R-:W-:Y:S03]  /*3960*/  LOP3.LUT R0, R4, 0xffff, RZ, 0xc0, !PT ;  /* 0x0000ffff04007812 */ /* 0x000fe600078ec0ff */
[----:B------:R-:W1:Y:S01]  /*3970*/  MUFU.EX2 R152, R16 ;  /* 0x0000001000987308 */ /* 0x000e620000000800 */
[----:B------:R-:W-:Y:S01]  /*3980*/  ISETP.LE.U32.AND P1, PT, R3, UR7, PT ;  /* 0x0000000703007c0c */ /* 0x000fe2000bf23070 */
[----:B------:R-:W-:Y:S01]  /*3990*/  @!P5 FADD.FTZ R157, -R157, -RZ ;  /* 0x800000ff9d9dd221 */ /* 0x000fe20000010100 */
[----:B------:R-:W-:Y:S02]  /*39a0*/  F2FP.RELU.BF16.F32.PACK_AB R3, R163, R164 ;  /* 0x000000a4a303723e */ /* 0x000fe400000018ff */
[----:B------:R-:W-:Y:S02]  /*39b0*/  F2FP.RELU.BF16.F32.PACK_AB R2, R165, R166 ;  /* 0x000000a6a502723e */ /* 0x000fe400000018ff */
[----:B------:R-:W-:Y:S01]  /*39c0*/  ISETP.LE.U32.AND P2, PT, R0, UR7, PT ;  /* 0x0000000700007c0c */ /* 0x000fe2000bf43070 */
[----:B------:R3:W-:Y:S01]  /*39d0*/  STS [R209+0x20000], R3 ;  /* 0x02000003d1007388 */ /* 0x0007e20000000800 */
[----:B------:R-:W-:Y:S01]  /*39e0*/  F2FP.RELU.BF16.F32.PACK_AB R0, R159, R160 ;  /* 0x000000a09f00723e */ /* 0x000fe200000018ff */
[----:B------:R-:W-:Y:S01]  /*39f0*/  @!P6 FADD.FTZ R158, -R158, -RZ ;  /* 0x800000ff9e9ee221 */ /* 0x000fe20000010100 */
[----:B------:R-:W-:Y:S02]  /*3a00*/  ISETP.LE.U32.AND P0, PT, R68, UR7, PT ;  /* 0x0000000744007c0c */ /* 0x000fe4000bf03070 */
[----:B------:R4:W-:Y:S01]  /*3a10*/  STS [R209+0x20400], R2 ;  /* 0x02040002d1007388 */ /* 0x0009e20000000800 */
[----:B------:R-:W-:Y:S01]  /*3a20*/  ISETP.LE.U32.AND P4, PT, R69, UR7, PT ;  /* 0x0000000745007c0c */ /* 0x000fe2000bf83070 */
[----:B--2---:R-:W-:Y:S01]  /*3a30*/  @!P1 FADD.FTZ R156, -R156, -RZ ;  /* 0x800000ff9c9c9221 */ /* 0x004fe20000010100 */
[----:B------:R-:W-:Y:S02]  /*3a40*/  F2FP.RELU.BF16.F32.PACK_AB R5, R154, R155 ;  /* 0x0000009b9a05723e */ /* 0x000fe400000018ff */
[----:B------:R2:W-:Y:S01]  /*3a50*/  STS [R212+0x20000], R0 ;  /* 0x02000000d4007388 */ /* 0x0005e20000000800 */
[----:B------:R-:W-:Y:S02]  /*3a60*/  F2FP.RELU.BF16.F32.PACK_AB R4, R157, R158 ;  /* 0x0000009e9d04723e */ /* 0x000fe400000018ff */
[----:B------:R-:W-:Y:S01]  /*3a70*/  FSETP.GE.FTZ.AND P1, PT, R164, RZ, PT ;  /* 0x000000ffa400720b */ /* 0x000fe20003f36000 */
[----:B------:R-:W-:Y:S01]  /*3a80*/  @!P2 FADD.FTZ R151, -R151, -RZ ;  /* 0x800000ff9797a221 */ /* 0x000fe20000010100 */
[----:B------:R-:W-:Y:S02]  /*3a90*/  FSETP.GE.FTZ.AND P2, PT, R159, RZ, PT ;  /* 0x000000ff9f00720b */ /* 0x000fe40003f56000 */
[----:B------:R-:W-:Y:S01]  /*3aa0*/  FSETP.GE.FTZ.AND P5, PT, R166, RZ, PT ;  /* 0x000000ffa600720b */ /* 0x000fe20003fb6000 */
[----:B------:R-:W-:Y:S01]  /*3ab0*/  @!P0 FADD.FTZ R153, -R153, -RZ ;  /* 0x800000ff99998221 */ /* 0x000fe20000010100 */
[----:B-1----:R-:W-:Y:S01]  /*3ac0*/  @!P4 FADD.FTZ R152, -R152, -RZ ;  /* 0x800000ff9898c221 */ /* 0x002fe20000010100 */
[----:B------:R-:W-:Y:S04]  /*3ad0*/  FSETP.GE.FTZ.AND P4, PT, R160, RZ, PT ;  /* 0x000000ffa000720b */ /* 0x000fe80003f96000 */
[----:B---3--:R-:W-:Y:S02]  /*3ae0*/  F2FP.RELU.BF16.F32.PACK_AB R3, R151, R152 ;  /* 0x000000989703723e */ /* 0x008fe400000018ff */
[----:B----4-:R-:W-:Y:S02]  /*3af0*/  F2FP.RELU.BF16.F32.PACK_AB R2, R153, R156 ;  /* 0x0000009c9902723e */ /* 0x010fe400000018ff */
[----:B--2---:R-:W-:Y:S05]  /*3b00*/  F2FP.RELU.BF16.F32.PACK_AB R0, R161, R162 ;  /* 0x000000a2a100723e */ /* 0x004fea00000018ff */
[----:B------:R1:W-:Y:S05]  /*3b10*/  STS [R212+0x20400], R0 ;  /* 0x02040000d4007388 */ /* 0x0003ea0000000800 */
[----:B------:R-:W-:Y:S05]  /*3b20*/  STS [R210+0x20000], R5 ;  /* 0x02000005d2007388 */ /* 0x000fea0000000800 */
[----:B------:R-:W-:Y:S05]  /*3b30*/  STS [R210+0x20400], R4 ;  /* 0x02040004d2007388 */ /* 0x000fea0000000800 */
[----:B------:R2:W-:Y:S05]  /*3b40*/  STS [R211+0x20400], R2 ;  /* 0x02040002d3007388 */ /* 0x0005ea0000000800 */
[----:B------:R3:W-:Y:S05]  /*3b50*/  STS [R211+0x20000], R3 ;  /* 0x02000003d3007388 */ /* 0x0007ea0000000800 */
[----:B------:R-:W-:Y:S01]  /*3b60*/  LDSM.16.M88.4 R8, [R177+0x18000] ;  /* 0x01800000b108783b */ /* 0x000fe20000000200 */
[----:B-1----:R-:W-:Y:S04]  /*3b70*/  LEA R0, R190, UR5, 0x1 ;  /* 0x00000005be007c11 */ /* 0x002fe8000f8e08ff */
[----:B------:R-:W-:Y:S05]  /*3b80*/  LDSM.16.M88.4 R68, [R177+0x18800] ;  /* 0x01880000b144783b */ /* 0x000fea0000000200 */
[----:B------:R-:W1:Y:S05]  /*3b90*/  LDSM.16.M88.4 R16, [R0+0xc000] ;  /* 0x00c000000010783b */ /* 0x000e6a0000000200 */
[----:B------:R-:W-:Y:S01]  /*3ba0*/  LDSM.16.M88.4 R76, [R178+0x18000] ;  /* 0x01800000b24c783b */ /* 0x000fe20000000200 */
[----:B--2---:R-:W-:Y:S02]  /*3bb0*/  IMAD.MOV.U32 R2, RZ, RZ, R208 ;  /* 0x000000ffff027224 */ /* 0x004fe400078e00d0 */
[----:B---3--:R-:W-:Y:S03]  /*3bc0*/  IMAD.MOV.U32 R3, RZ, RZ, R207 ;  /* 0x000000ffff037224 */ /* 0x008fe600078e00cf */
[----:B------:R-:W-:Y:S01]  /*3bd0*/  LEA R92, P0, R213, R2, 0x2 ;  /* 0x00000002d55c7211 */ /* 0x000fe200078010ff */
[--C-:B------:R-:W-:Y:S01]  /*3be0*/  IMAD.IADD R2, R185, 0x1, R0.reuse ;  /* 0x00000001b9027824 */ /* 0x100fe200078e0200 */
[----:B------:R-:W-:Y:S02]  /*3bf0*/  LDSM.16.M88.4 R80, [R178+0x18800] ;  /* 0x01880000b250783b */ /* 0x000fe40000000200 */
[----:B------:R-:W-:Y:S01]  /*3c00*/  LEA.HI.X.SX32 R93, R213, R3, 0x2, P0 ;  /* 0x00000003d55d7211 */ /* 0x000fe200000f16ff */
[C---:B------:R-:W-:Y:S01]  /*3c10*/  IMAD.IADD R3, R184.reuse, 0x1, R0 ;  /* 0x00000001b8037824 */ /* 0x040fe200078e0200 */
[----:B------:R-:W-:Y:S01]  /*3c20*/  FSETP.GE.FTZ.AND P0, PT, R163, RZ, PT ;  /* 0x000000ffa300720b */ /* 0x000fe20003f16000 */
[----:B------:R-:W2:Y:S01]  /*3c30*/  LDSM.16.M88.4 R72, [R2+0xc000] ;  /* 0x00c000000248783b */ /* 0x000ea20000000200 */
[----:B------:R-:W-:Y:S04]  /*3c40*/  IMAD.IADD R148, R184, 0x1, R2 ;  /* 0x00000001b8947824 */ /* 0x000fe800078e0202 */
[----:B------:R-:W3:Y:S05]  /*3c50*/  LDG.E R150, desc[UR16][R92.64] ;  /* 0x000000105c967981 */ /* 0x000eea000c1e1900 */
[----:B------:R-:W-:Y:S05]  /*3c60*/  LDSM.16.M88.4 R84, [R3+0xc000] ;  /* 0x00c000000354783b */ /* 0x000fea0000000200 */
[----:B------:R4:W3:Y:S05]  /*3c70*/  LDG.E R149, desc[UR16][R92.64+0x20] ;  /* 0x000020105c957981 */ /* 0x0008ea000c1e1900 */
[----:B------:R-:W2:Y:S01]  /*3c80*/  LDSM.16.M88.4 R88, [R180+0x18000] ;  /* 0x01800000b458783b */ /* 0x000ea20000000200 */
[C---:B-1----:R-:W-:Y:S04]  /*3c90*/  HMMA.16816.F32.BF16 R4, R16.reuse, R8, RZ ;  /* 0x000000081004723c */ /* 0x042fe800000418ff */
[----:B------:R-:W-:Y:S02]  /*3ca0*/  LDSM.16.M88.4 R96, [R179+0x18000] ;  /* 0x01800000b360783b */ /* 0x000fe40000000200 */
[C---:B------:R-:W-:Y:S06]  /*3cb0*/  HMMA.16816.F32.BF16 R8, R16.reuse, R10, RZ ;  /* 0x0000000a1008723c */ /* 0x040fec00000418ff */
[C---:B------:R-:W-:Y:S01]  /*3cc0*/  HMMA.16816.F32.BF16 R12, R16.reuse, R68, RZ ;  /* 0x00000044100c723c */ /* 0x040fe200000418ff */
[----:B----4-:R-:W-:Y:S05]  /*3cd0*/  LDSM.16.M88.4 R92, [R148+0xc000] ;  /* 0x00c00000945c783b */ /* 0x010fea0000000200 */
[----:B------:R-:W-:Y:S01]  /*3ce0*/  HMMA.16816.F32.BF16 R16, R16, R70, RZ ;  /* 0x000000461010723c */ /* 0x000fe200000418ff */
[----:B------:R-:W1:Y:S05]  /*3cf0*/  LDSM.16.M88.4 R68, [R180+0x18800] ;  /* 0x01880000b444783b */ /* 0x000e6a0000000200 */
[C---:B--2---:R-:W-:Y:S06]  /*3d00*/  HMMA.16816.F32.BF16 R4, R72.reuse, R76, R4 ;  /* 0x0000004c4804723c */ /* 0x044fec0000041804 */
[C---:B------:R-:W-:Y:S01]  /*3d10*/  HMMA.16816.F32.BF16 R8, R72.reuse, R78, R8 ;  /* 0x0000004e4808723c */ /* 0x040fe20000041808 */
[----:B------:R-:W-:Y:S05]  /*3d20*/  LDSM.16.M88.4 R76, [R0+0xe000] ;  /* 0x00e00000004c783b */ /* 0x000fea0000000200 */
[C---:B------:R-:W-:Y:S06]  /*3d30*/  HMMA.16816.F32.BF16 R12, R72.reuse, R80, R12 ;  /* 0x00000050480c723c */ /* 0x040fec000004180c */
[----:B------:R-:W-:Y:S01]  /*3d40*/  HMMA.16816.F32.BF16 R16, R72, R82, R16 ;  /* 0x000000524810723c */ /* 0x000fe20000041810 */
[----:B------:R-:W2:Y:S05]  /*3d50*/  LDSM.16.M88.4 R72, [R179+0x18800] ;  /* 0x01880000b348783b */ /* 0x000eaa0000000200 */
[C---:B------:R-:W-:Y:S01]  /*3d60*/  HMMA.16816.F32.BF16 R4, R84.reuse, R88, R4 ;  /* 0x000000585404723c */ /* 0x040fe20000041804 */
[----:B------:R-:W4:Y:S05]  /*3d70*/  LDSM.16.M88.4 R80, [R177+0x1a000] ;  /* 0x01a00000b150783b */ /* 0x000f2a0000000200 */
[C---:B------:R-:W-:Y:S01]  /*3d80*/  HMMA.16816.F32.BF16 R8, R84.reuse, R90, R8 ;  /* 0x0000005a5408723c */ /* 0x040fe20000041808 */
[----:B------:R-:W-:Y:S05]  /*3d90*/  LDSM.16.M88.4 R88, [R178+0x1a000] ;  /* 0x01a00000b258783b */ /* 0x000fea0000000200 */
[C---:B-1----:R-:W-:Y:S06]  /*3da0*/  HMMA.16816.F32.BF16 R12, R84.reuse, R68, R12 ;  /* 0x00000044540c723c */ /* 0x042fec000004180c */
[----:B------:R-:W-:Y:S01]  /*3db0*/  HMMA.16816.F32.BF16 R16, R84, R70, R16 ;  /* 0x000000465410723c */ /* 0x000fe20000041810 */
[----:B------:R-:W1:Y:S05]  /*3dc0*/  LDSM.16.M88.4 R68, [R177+0x1a800] ;  /* 0x01a80000b144783b */ /* 0x000e6a0000000200 */
[C---:B------:R-:W-:Y:S01]  /*3dd0*/  HMMA.16816.F32.BF16 R4, R92.reuse, R96, R4 ;  /* 0x000000605c04723c */ /* 0x040fe20000041804 */
[----:B------:R-:W1:Y:S05]  /*3de0*/  LDSM.16.M88.4 R84, [R2+0xe000] ;  /* 0x00e000000254783b */ /* 0x000e6a0000000200 */
[C---:B------:R-:W-:Y:S01]  /*3df0*/  HMMA.16816.F32.BF16 R8, R92.reuse, R98, R8 ;  /* 0x000000625c08723c */ /* 0x040fe20000041808 */
[----:B------:R-:W-:Y:S05]  /*3e00*/  LDSM.16.M88.4 R96, [R180+0x1a000] ;  /* 0x01a00000b460783b */ /* 0x000fea0000000200 */
[C---:B--2---:R-:W-:Y:S06]  /*3e10*/  HMMA.16816.F32.BF16 R12, R92.reuse, R72, R12 ;  /* 0x000000485c0c723c */ /* 0x044fec000004180c */
[----:B------:R-:W-:Y:S01]  /*3e20*/  HMMA.16816.F32.BF16 R16, R92, R74, R16 ;  /* 0x0000004a5c10723c */ /* 0x000fe20000041810 */
[----:B------:R-:W2:Y:S05]  /*3e30*/  LDSM.16.M88.4 R72, [R178+0x1a800] ;  /* 0x01a80000b248783b */ /* 0x000eaa0000000200 */
[C---:B----4-:R-:W-:Y:S01]  /*3e40*/  HMMA.16816.F32.BF16 R4, R76.reuse, R80, R4 ;  /* 0x000000504c04723c */ /* 0x050fe20000041804 */
        /* <DEDUP_REMOVED lines=36> */
[C---:B------:R-:W-:Y:S06]  /*4090*/  HMMA.16816.F32.BF16 R8, R92.reuse, R98, R8 ;  /* 0x000000625c08723c */ /* 0x040fec0000041808 */
[C---:B--2---:R-:W-:Y:S06]  /*40a0*/  HMMA.16816.F32.BF16 R12, R92.reuse, R72, R12 ;  /* 0x000000485c0c723c */ /* 0x044fec000004180c */
[----:B------:R-:W-:Y:S01]  /*40b0*/  HMMA.16816.F32.BF16 R16, R92, R74, R16 ;  /* 0x0000004a5c10723c */ /* 0x000fe20000041810 */
[----:B------:R-:W2:Y:S05]  /*40c0*/  LDSM.16.M88.4 R72, [R179+0x1c800] ;  /* 0x01c80000b348783b */ /* 0x000eaa0000000200 */
[C---:B----4-:R-:W-:Y:S06]  /*40d0*/  HMMA.16816.F32.BF16 R4, R76.reuse, R80, R4 ;  /* 0x000000504c04723c */ /* 0x050fec0000041804 */
[C---:B------:R-:W-:Y:S06]  /*40e0*/  HMMA.16816.F32.BF16 R8, R76.reuse, R82, R8 ;  /* 0x000000524c08723c */ /* 0x040fec0000041808 */
[C---:B-1----:R-:W-:Y:S06]  /*40f0*/  HMMA.16816.F32.BF16 R12, R76.reuse, R68, R12 ;  /* 0x000000444c0c723c */ /* 0x042fec000004180c */
[----:B------:R-:W-:Y:S06]  /*4100*/  HMMA.16816.F32.BF16 R16, R76, R70, R16 ;  /* 0x000000464c10723c */ /* 0x000fec0000041810 */
[C---:B------:R-:W-:Y:S06]  /*4110*/  HMMA.16816.F32.BF16 R4, R84.reuse, R88, R4 ;  /* 0x000000585404723c */ /* 0x040fec0000041804 */
[C---:B------:R-:W-:Y:S06]  /*4120*/  HMMA.16816.F32.BF16 R8, R84.reuse, R90, R8 ;  /* 0x0000005a5408723c */ /* 0x040fec0000041808 */
[C---:B--2---:R-:W-:Y:S06]  /*4130*/  HMMA.16816.F32.BF16 R12, R84.reuse, R72, R12 ;  /* 0x00000048540c723c */ /* 0x044fec000004180c */
[----:B------:R-:W-:Y:S06]  /*4140*/  HMMA.16816.F32.BF16 R16, R84, R74, R16 ;  /* 0x0000004a5410723c */ /* 0x000fec0000041810 */
[C---:B---3--:R-:W-:Y:S01]  /*4150*/  FADD.FTZ R0, -R150.reuse, R5 ;  /* 0x0000000596007221 */ /* 0x048fe20000010100 */
[----:B------:R-:W-:Y:S01]  /*4160*/  FADD.FTZ R2, -R150, R4 ;  /* 0x0000000496027221 */ /* 0x000fe20000010100 */
[----:B------:R-:W-:Y:S03]  /*4170*/  FADD.FTZ R6, -R149, R6 ;  /* 0x0000000695067221 */ /* 0x000fe60000010100 */
[-C--:B------:R-:W-:Y:S01]  /*4180*/  FSEL R0, R0, R150.reuse, P0 ;  /* 0x0000009600007208 */ /* 0x080fe20000000000 */
[C---:B------:R-:W-:Y:S01]  /*4190*/  FADD.FTZ R9, -R150.reuse, R9 ;  /* 0x0000000996097221 */ /* 0x040fe20000010100 */
[----:B------:R-:W-:Y:S01]  /*41a0*/  FSETP.GE.FTZ.AND P0, PT, R151, RZ, PT ;  /* 0x000000ff9700720b */ /* 0x000fe20003f16000 */
[----:B------:R-:W-:Y:S01]  /*41b0*/  FADD.FTZ R8, -R150, R8 ;  /* 0x0000000896087221 */ /* 0x000fe20000010100 */
[----:B------:R-:W-:Y:S01]  /*41c0*/  FSEL R2, R2, R150, P1 ;  /* 0x0000009602027208 */ /* 0x000fe20000800000 */
[----:B------:R-:W-:Y:S01]  /*41d0*/  FMUL.FTZ R4, R163, R0 ;  /* 0x00000000a3047220 */ /* 0x000fe20000410000 */
[----:B------:R-:W-:Y:S01]  /*41e0*/  FSETP.GE.FTZ.AND P1, PT, R155, RZ, PT ;  /* 0x000000ff9b00720b */ /* 0x000fe20003f36000 */
[C---:B------:R-:W-:Y:S01]  /*41f0*/  FADD.FTZ R12, -R150.reuse, R12 ;  /* 0x0000000c960c7221 */ /* 0x040fe20000010100 */
[----:B------:R-:W-:Y:S01]  /*4200*/  FSEL R9, R9, R150, P2 ;  /* 0x0000009609097208 */ /* 0x000fe20001000000 */
[----:B------:R-:W-:Y:S01]  /*4210*/  FADD.FTZ R13, -R150, R13 ;  /* 0x0000000d960d7221 */ /* 0x000fe20000010100 */
[----:B------:R-:W-:Y:S01]  /*4220*/  FSETP.GE.FTZ.AND P2, PT, R154, RZ, PT ;  /* 0x000000ff9a00720b */ /* 0x000fe20003f56000 */
[----:B------:R-:W-:Y:S01]  /*4230*/  FMUL.FTZ R2, R164, R2 ;  /* 0x00000002a4027220 */ /* 0x000fe20000410000 */
[-C--:B------:R-:W-:Y:S01]  /*4240*/  FSEL R12, R12, R150.reuse, P1 ;  /* 0x000000960c0c7208 */ /* 0x080fe20000800000 */
[----:B------:R-:W-:Y:S01]  /*4250*/  FADD.FTZ R16, -R150, R16 ;  /* 0x0000001096107221 */ /* 0x000fe20000010100 */
[----:B------:R-:W-:Y:S01]  /*4260*/  FSETP.GE.FTZ.AND P1, PT, R152, RZ, PT ;  /* 0x000000ff9800720b */ /* 0x000fe20003f36000 */
[----:B------:R-:W-:Y:S01]  /*4270*/  FADD.FTZ R7, -R149, R7 ;  /* 0x0000000795077221 */ /* 0x000fe20000010100 */
[----:B------:R-:W-:Y:S01]  /*4280*/  FSEL R8, R8, R150, P4 ;  /* 0x0000009608087208 */ /* 0x000fe20002000000 */
[----:B------:R-:W-:Y:S01]  /*4290*/  FMUL.FTZ R12, R155, R12 ;  /* 0x0000000c9b0c7220 */ /* 0x000fe20000410000 */
[-C--:B------:R-:W-:Y:S02]  /*42a0*/  FSEL R13, R13, R150.reuse, P2 ;  /* 0x000000960d0d7208 */ /* 0x080fe40001000000 */
[----:B------:R-:W-:Y:S01]  /*42b0*/  FSEL R16, R16, R150, P1 ;  /* 0x0000009610107208 */ /* 0x000fe20000800000 */
[----:B------:R-:W-:Y:S01]  /*42c0*/  @P0 FADD.FTZ R150, -R150, R17 ;  /* 0x0000001196960221 */ /* 0x000fe20000010100 */
[----:B------:R-:W-:Y:S01]  /*42d0*/  ISETP.GE.AND P0, PT, R202, 0x1, PT ;  /* 0x00000001ca00780c */ /* 0x000fe20003f06270 */
[----:B------:R-:W-:Y:S01]  /*42e0*/  FMUL.FTZ R0, R160, R8 ;  /* 0x00000008a0007220 */ /* 0x000fe20000410000 */
[----:B------:R-:W-:Y:S01]  /*42f0*/  F2FP.BF16.F32.PACK_AB R4, R4, R2 ;  /* 0x000000020404723e */ /* 0x000fe200000010ff */
[----:B------:R-:W-:Y:S01]  /*4300*/  FMUL.FTZ R8, R159, R9 ;  /* 0x000000099f087220 */ /* 0x000fe20000410000 */
[----:B------:R-:W-:Y:S01]  /*4310*/  FSETP.GE.FTZ.AND P4, PT, R165, RZ, PT ;  /* 0x000000ffa500720b */ /* 0x000fe20003f96000 */
[----:B------:R-:W-:Y:S01]  /*4320*/  FMUL.FTZ R5, R154, R13 ;  /* 0x0000000d9a057220 */ /* 0x000fe20000410000 */
[----:B------:R-:W-:Y:S01]  /*4330*/  FMUL.FTZ R16, R152, R16 ;  /* 0x0000001098107220 */ /* 0x000fe20000410000 */
[----:B------:R-:W-:Y:S01]  /*4340*/  FMUL.FTZ R150, R151, R150 ;  /* 0x0000009697967220 */ /* 0x000fe20000410000 */
[----:B------:R-:W-:Y:S02]  /*4350*/  F2FP.BF16.F32.PACK_AB R8, R8, R0 ;  /* 0x000000000808723e */ /* 0x000fe400000010ff */
[----:B------:R-:W-:Y:S03]  /*4360*/  F2FP.BF16.F32.PACK_AB R5, R5, R12 ;  /* 0x0000000c0505723e */ /* 0x000fe600000010ff */
[----:B------:R-:W-:Y:S05]  /*4370*/  @!P0 BRA `(.L_x_1246) ;  /* 0x0000000000648947 */ /* 0x000fea0003800000 */
        /* <DEDUP_REMOVED lines=8> */
[C---:B-1----:R-:W-:Y:S05]  /*4400*/  IMAD.U32 R2, R9.reuse, -0x40, RZ ;  /* 0xffffffc009027824 */ /* 0x042fea00078e00ff */
[C---:B------:R-:W-:Y:S04]  /*4410*/  LEA R3, P1, R2.reuse, R196, 0x1 ;  /* 0x000000c402037211 */ /* 0x040fe800078208ff */
        /* <DEDUP_REMOVED lines=15> */
.L_x_1246:
[----:B------:R2:W-:Y:S01]  /*4510*/  STS [R209+0x1e000], R4 ;  /* 0x01e00004d1007388 */ /* 0x0005e20000000800 */
[-C--:B-1----:R-:W-:Y:S01]  /*4520*/  FSEL R3, R6, R149.reuse, P5 ;  /* 0x0000009506037208 */ /* 0x082fe20002800000 */
[----:B------:R-:W-:Y:S01]  /*4530*/  FADD.FTZ R0, -R149, R10 ;  /* 0x0000000a95007221 */ /* 0x000fe20000010100 */
[-C--:B------:R-:W-:Y:S01]  /*4540*/  FSEL R2, R7, R149.reuse, P4 ;  /* 0x0000009507027208 */ /* 0x080fe20002000000 */
[C---:B------:R-:W-:Y:S01]  /*4550*/  FADD.FTZ R11, -R149.reuse, R11 ;  /* 0x0000000b950b7221 */ /* 0x040fe20000010100 */
[----:B------:R-:W-:Y:S01]  /*4560*/  FSETP.GE.FTZ.AND P1, PT, R162, RZ, PT ;  /* 0x000000ffa200720b */ /* 0x000fe20003f36000 */
[----:B------:R-:W-:Y:S01]  /*4570*/  FADD.FTZ R14, -R149, R14 ;  /* 0x0000000e950e7221 */ /* 0x000fe20000010100 */
[----:B------:R-:W-:Y:S01]  /*4580*/  FSETP.GE.FTZ.AND P2, PT, R161, RZ, PT ;  /* 0x000000ffa100720b */ /* 0x000fe20003f56000 */
[C---:B------:R-:W-:Y:S01]  /*4590*/  FADD.FTZ R15, -R149.reuse, R15 ;  /* 0x0000000f950f7221 */ /* 0x040fe20000010100 */
[-C--:B------:R-:W-:Y:S01]  /*45a0*/  FSEL R0, R0, R149.reuse, P1 ;  /* 0x0000009500007208 */ /* 0x080fe20000800000 */
[----:B------:R-:W-:Y:S01]  /*45b0*/  FADD.FTZ R18, -R149, R18 ;  /* 0x0000001295127221 */ /* 0x000fe20000010100 */
[----:B------:R-:W-:Y:S01]  /*45c0*/  FSETP.GE.FTZ.AND P1, PT, R153, RZ, PT ;  /* 0x000000ff9900720b */ /* 0x000fe20003f36000 */
[----:B------:R-:W-:Y:S01]  /*45d0*/  IMAD R194, R225, UR4, RZ ;  /* 0x00000004e1c27c24 */ /* 0x000fe2000f8e02ff */
[----:B------:R-:W-:Y:S01]  /*45e0*/  FSETP.GE.FTZ.AND P5, PT, R158, RZ, PT ;  /* 0x000000ff9e00720b */ /* 0x000fe20003fb6000 */
[----:B------:R-:W-:Y:S01]  /*45f0*/  FMUL.FTZ R7, R162, R0 ;  /* 0x00000000a2077220 */ /* 0x000fe20000410000 */
[-C--:B------:R-:W-:Y:S02]  /*4600*/  FSEL R0, R11, R149.reuse, P2 ;  /* 0x000000950b007208 */ /* 0x080fe40001000000 */
[----:B------:R-:W-:Y:S02]  /*4610*/  FSETP.GE.FTZ.AND P4, PT, R157, RZ, PT ;  /* 0x000000ff9d00720b */ /* 0x000fe40003f96000 */
[----:B------:R-:W-:Y:S02]  /*4620*/  FSETP.GE.FTZ.AND P2, PT, R156, RZ, PT ;  /* 0x000000ff9c00720b */ /* 0x000fe40003f56000 */
[-C--:B------:R-:W-:Y:S02]  /*4630*/  FSEL R15, R15, R149.reuse, P4 ;  /* 0x000000950f0f7208 */ /* 0x080fe40002000000 */
[----:B------:R-:W-:Y:S01]  /*4640*/  FSEL R18, R18, R149, P2 ;  /* 0x0000009512127208 */ /* 0x000fe20001000000 */
[----:B--2---:R-:W-:Y:S01]  /*4650*/  FMUL.FTZ R4, R166, R3 ;  /* 0x00000003a6047220 */ /* 0x004fe20000410000 */
[----:B------:R-:W-:Y:S01]  /*4660*/  FMUL.FTZ R3, R165, R2 ;  /* 0x00000002a5037220 */ /* 0x000fe20000410000 */
[----:B------:R-:W-:Y:S01]  /*4670*/  FMUL.FTZ R2, R161, R0 ;  /* 0x00000000a1027220 */ /* 0x000fe20000410000 */
[----:B------:R-:W-:Y:S01]  /*4680*/  FSEL R0, R14, R149, P5 ;  /* 0x000000950e007208 */ /* 0x000fe20002800000 */
[----:B------:R-:W-:Y:S01]  /*4690*/  @P1 FADD.FTZ R149, -R149, R19 ;  /* 0x0000001395951221 */ /* 0x000fe20000010100 */
[----:B------:R-:W-:Y:S01]  /*46a0*/  FMUL.FTZ R18, R156, R18 ;  /* 0x000000129c127220 */ /* 0x000fe20000410000 */
[----:B------:R-:W-:Y:S02]  /*46b0*/  F2FP.BF16.F32.PACK_AB R3, R3, R4 ;  /* 0x000000040303723e */ /* 0x000fe400000010ff */
[----:B------:R-:W-:Y:S01]  /*46c0*/  FMUL.FTZ R6, R158, R0 ;  /* 0x000000009e067220 */ /* 0x000fe20000410000 */
[----:B------:R-:W-:Y:S01]  /*46d0*/  FMUL.FTZ R0, R157, R15 ;  /* 0x0000000f9d007220 */ /* 0x000fe20000410000 */
[----:B------:R-:W-:Y:S01]  /*46e0*/  F2FP.BF16.F32.PACK_AB R2, R2, R7 ;  /* 0x000000070202723e */ /* 0x000fe200000010ff */
[----:B------:R1:W-:Y:S01]  /*46f0*/  STS [R209+0x1e400], R3 ;  /* 0x01e40003d1007388 */ /* 0x0003e20000000800 */
[----:B------:R-:W-:Y:S01]  /*4700*/  FMUL.FTZ R149, R153, R149 ;  /* 0x0000009599957220 */ /* 0x000fe20000410000 */
[----:B------:R-:W-:Y:S02]  /*4710*/  F2FP.BF16.F32.PACK_AB R4, R150, R16 ;  /* 0x000000109604723e */ /* 0x000fe400000010ff */
[----:B------:R-:W-:Y:S01]  /*4720*/  F2FP.BF16.F32.PACK_AB R0, R0, R6 ;  /* 0x000000060000723e */ /* 0x000fe200000010ff */
[----:B------:R-:W-:Y:S04]  /*4730*/  STS [R212+0x1e000], R8 ;  /* 0x01e00008d4007388 */ /* 0x000fe80000000800 */
[----:B------:R2:W-:Y:S04]  /*4740*/  STS [R212+0x1e400], R2 ;  /* 0x01e40002d4007388 */ /* 0x0005e80000000800 */
[----:B------:R-:W-:Y:S04]  /*4750*/  STS [R210+0x1e000], R5 ;  /* 0x01e00005d2007388 */ /* 0x000fe80000000800 */
[----:B------:R3:W-:Y:S04]  /*4760*/  STS [R210+0x1e400], R0 ;  /* 0x01e40000d2007388 */ /* 0x0007e80000000800 */
[----:B------:R-:W-:Y:S01]  /*4770*/  STS [R211+0x1e000], R4 ;  /* 0x01e00004d3007388 */ /* 0x000fe20000000800 */
[----:B-1----:R-:W-:Y:S05]  /*4780*/  F2FP.BF16.F32.PACK_AB R3, R149, R18 ;  /* 0x000000129503723e */ /* 0x002fea00000010ff */
[----:B------:R-:W-:Y:S01]  /*4790*/  STS [R211+0x1e400], R3 ;  /* 0x01e40003d3007388 */ /* 0x000fe20000000800 */
[----:B------:R-:W-:Y:S01]  /*47a0*/  BAR.SYNC.DEFER_BLOCKING 0x0 ;  /* 0x0000000000007b1d */ /* 0x000fe20000010000 */
[----:B--2---:R-:W-:Y:S05]  /*47b0*/  IMAD.U32 R2, R194, -0x40, RZ ;  /* 0xffffffc0c2027824 */ /* 0x004fea00078e00ff */
[C---:B------:R-:W-:Y:S02]  /*47c0*/  LEA R192, P1, R2.reuse, R192, 0x2 ;  /* 0x000000c002c07211 */ /* 0x040fe400078210ff */
[----:B---3--:R-:W-:Y:S02]  /*47d0*/  LEA R0, R191, UR5, 0x1 ;  /* 0x00000005bf007c11 */ /* 0x008fe4000f8e08ff */
[----:B------:R-:W-:Y:S01]  /*47e0*/  LEA.HI.X.SX32 R193, R2, R193, 0x2, P1 ;  /* 0x000000c102c17211 */ /* 0x000fe200008f16ff */
[----:B------:R-:W-:Y:S04]  /*47f0*/  LDSM.16.MT88.4 R4, [R181+0x20000] ;  /* 0x02000000b504783b */ /* 0x000fe80000004200 */
        /* <DEDUP_REMOVED lines=90> */
.L_x_1247:
[----:B------:R-:W-:Y:S01]  /*4da0*/  LDSM.16.M88.4 R96, [R186] ;  /* 0x00000000ba60783b */ /* 0x000fe20000000200 */
[----:B-1----:R-:W-:Y:S03]  /*4db0*/  @P0 IADD3 R2, P1, R204, -0x100, RZ ;  /* 0xffffff00cc020810 */ /* 0x002fe60007f3e0ff */
[----:B------:R-:W1:Y:S02]  /*4dc0*/  LDSM.16.MT88.4 R16, [R0+0x12000] ;  /* 0x012000000010783b */ /* 0x000e640000004200 */
[----:B------:R-:W-:Y:S02]  /*4dd0*/  @P0 IMAD.MOV.U32 R204, RZ, RZ, R2 ;  /* 0x000000ffffcc0224 */ /* 0x000fe400078e0002 */
        /* <DEDUP_REMOVED lines=9> */
[-C--:B-1----:R-:W-:Y:S06]  /*4e70*/  HMMA.16816.F32.BF16 R4, R96, R16.reuse, RZ ;  /* 0x000000106004723c */ /* 0x082fec00000418ff */
[C---:B--2---:R-:W-:Y:S06]  /*4e80*/  HMMA.16816.F32.BF16 R8, R92.reuse, R16, RZ ;  /* 0x000000105c08723c */ /* 0x044fec00000418ff */
        /* <DEDUP_REMOVED lines=41> */
[----:B------:R3:W4:Y:S05]  /*5120*/  LDSM.16.MT88.4 R164, [R0+0x17800] ;  /* 0x0178000000a4783b */ /* 0x00072a0000004200 */
[----:B------:R-:W-:Y:S06]  /*5130*/  HMMA.16816.F32.BF16 R96, R148, R162, R96 ;  /* 0x000000a29460723c */ /* 0x000fec0000041860 */
[-C--:B-1----:R-:W-:Y:S05]  /*5140*/  HMMA.16816.F32.BF16 R4, R152, R156.reuse, R4 ;  /* 0x0000009c9804723c */ /* 0x082fea0000041804 */
[C---:B------:R-:W-:Y:S01]  /*5150*/  IMAD.SHL.U32 R149, R194.reuse, 0x20, RZ ;  /* 0x00000020c2957824 */ /* 0x040fe200078e00ff */
[C---:B------:R-:W-:Y:S06]  /*5160*/  HMMA.16816.F32.BF16 R8, R168.reuse, R156, R8 ;  /* 0x0000009ca808723c */ /* 0x040fec0000041808 */
[-C--:B------:R-:W-:Y:S05]  /*5170*/  HMMA.16816.F32.BF16 R12, R168, R158.reuse, R12 ;  /* 0x0000009ea80c723c */ /* 0x080fea000004180c */
[----:B---3--:R-:W-:Y:S01]  /*5180*/  @P0 IADD3.X R0, R205, -0x1, RZ, P1, !PT ;  /* 0xffffffffcd000810 */ /* 0x008fe20000ffe4ff */
        /* <DEDUP_REMOVED lines=9> */
[C---:B------:R-:W-:Y:S01]  /*5220*/  IMAD.SHL.U32 R156, R194.reuse, 0x10, RZ ;  /* 0x00000010c29c7824 */ /* 0x040fe200078e00ff */
[C---:B------:R-:W-:Y:S01]  /*5230*/  HMMA.16816.F32.BF16 R80, R152.reuse, R174, R80 ;  /* 0x000000ae9850723c */ /* 0x040fe20000041850 */
[----:B------:R2:W-:Y:S04]  /*5240*/  REDG.E.ADD.F32.FTZ.RN.STRONG.GPU desc[UR16][R192.64], R4 ;  /* 0x00000004c00079a6 */ /* 0x0005e8000c10f390 */
[----:B------:R-:W-:Y:S01]  /*5250*/  IMAD R0, R194, 0x18, RZ ;  /* 0x00000018c2007824 */ /* 0x000fe200078e02ff */
[-C--:B----4-:R-:W-:Y:S05]  /*5260*/  HMMA.16816.F32.BF16 R84, R152, R164.reuse, R84 ;  /* 0x000000a49854723c */ /* 0x090fea0000041854 */
[CC--:B------:R-:W-:Y:S01]  /*5270*/  LEA R150, P2, R156.reuse, R192.reuse, 0x2 ;  /* 0x000000c09c967211 */ /* 0x0c0fe200078410ff */
[C---:B------:R-:W-:Y:S05]  /*5280*/  HMMA.16816.F32.BF16 R88, R168.reuse, R164, R88 ;  /* 0x000000a4a858723c */ /* 0x040fea0000041858 */
[-C--:B------:R-:W-:Y:S01]  /*5290*/  LEA.HI.X.SX32 R151, R156, R193.reuse, 0x2, P2 ;  /* 0x000000c19c977211 */ /* 0x080fe200010f16ff */
[-C--:B------:R-:W-:Y:S05]  /*52a0*/  HMMA.16816.F32.BF16 R92, R168, R166.reuse, R92 ;  /* 0x000000a6a85c723c */ /* 0x080fea000004185c */
[CC--:B-1----:R-:W-:Y:S01]  /*52b0*/  LEA R2, P1, R157.reuse, R192.reuse, 0x2 ;  /* 0x000000c09d027211 */ /* 0x0c2fe200078210ff */
[----:B------:R-:W-:Y:S05]  /*52c0*/  HMMA.16816.F32.BF16 R96, R152, R166, R96 ;  /* 0x000000a69860723c */ /* 0x000fea0000041860 */
[-C--:B------:R-:W-:Y:S02]  /*52d0*/  LEA.HI.X.SX32 R3, R157, R193.reuse, 0x2, P1 ;  /* 0x000000c19d037211 */ /* 0x080fe400008f16ff */
[-C--:B--2---:R-:W-:Y:S01]  /*52e0*/  LEA R4, P1, R0, R192.reuse, 0x2 ;  /* 0x000000c000047211 */ /* 0x084fe200078210ff */
[----:B------:R-:W-:Y:S02]  /*52f0*/  IMAD R152, R194, 0x28, RZ ;  /* 0x00000028c2987824 */ /* 0x000fe400078e02ff */
[----:B------:R1:W-:Y:S01]  /*5300*/  REDG.E.ADD.F32.FTZ.RN.STRONG.GPU desc[UR16][R2.64], R5 ;  /* 0x00000005020079a6 */ /* 0x0003e2000c10f390 */
[CC--:B------:R-:W-:Y:S03]  /*5310*/  LEA R148, P2, R149.reuse, R192.reuse, 0x2 ;  /* 0x000000c095947211 */ /* 0x0c0fe600078410ff */
[----:B------:R2:W-:Y:S01]  /*5320*/  REDG.E.ADD.F32.FTZ.RN.STRONG.GPU desc[UR16][R150.64], R6 ;  /* 0x00000006960079a6 */ /* 0x0005e2000c10f390 */
[-C--:B------:R-:W-:Y:S02]  /*5330*/  LEA.HI.X.SX32 R149, R149, R193.reuse, 0x2, P2 ;  /* 0x000000c195957211 */ /* 0x080fe400010f16ff */
[-C--:B-1----:R-:W-:Y:S01]  /*5340*/  LEA.HI.X.SX32 R5, R0, R193.reuse, 0x2, P1 ;  /* 0x000000c100057211 */ /* 0x082fe200008f16ff */
[C---:B------:R-:W-:Y:S02]  /*5350*/  IMAD R0, R194.reuse, 0x30, RZ ;  /* 0x00000030c2007824 */ /* 0x040fe400078e02ff */
[----:B------:R-:W-:Y:S01]  /*5360*/  IMAD R194, R194, 0x38, RZ ;  /* 0x00000038c2c27824 */ /* 0x000fe200078e02ff */
[CC--:B--2---:R-:W-:Y:S01]  /*5370*/  LEA R6, P1, R152.reuse, R192.reuse, 0x2 ;  /* 0x000000c098067211 */ /* 0x0c4fe200078210ff */
[----:B------:R1:W-:Y:S04]  /*5380*/  REDG.E.ADD.F32.FTZ.RN.STRONG.GPU desc[UR16][R4.64], R7 ;  /* 0x00000007040079a6 */ /* 0x0003e8000c10f390 */
[----:B------:R2:W-:Y:S01]  /*5390*/  REDG.E.ADD.F32.FTZ.RN.STRONG.GPU desc[UR16][R148.64], R8 ;  /* 0x00000008940079a6 */ /* 0x0005e2000c10f390 */
[-C--:B-1----:R-:W-:Y:S02]  /*53a0*/  LEA.HI.X.SX32 R7, R152, R193.reuse, 0x2, P1 ;  /* 0x000000c198077211 */ /* 0x082fe400008f16ff */
[-C--:B------:R-:W-:Y:S02]  /*53b0*/  LEA R4, P2, R0, R192.reuse, 0x2 ;  /* 0x000000c000047211 */ /* 0x080fe400078410ff */
[-C--:B--2---:R-:W-:Y:S01]  /*53c0*/  LEA R8, P1, R194, R192.reuse, 0x2 ;  /* 0x000000c0c2087211 */ /* 0x084fe200078210ff */
[----:B------:R1:W-:Y:S01]  /*53d0*/  REDG.E.ADD.F32.FTZ.RN.STRONG.GPU desc[UR16][R6.64], R9 ;  /* 0x00000009060079a6 */ /* 0x0003e2000c10f390 */
[-C--:B------:R-:W-:Y:S05]  /*53e0*/  LEA.HI.X.SX32 R5, R0, R193.reuse, 0x2, P2 ;  /* 0x000000c100057211 */ /* 0x080fea00010f16ff */
[----:B------:R2:W-:Y:S01]  /*53f0*/  REDG.E.ADD.F32.FTZ.RN.STRONG.GPU desc[UR16][R4.64], R10 ;  /* 0x0000000a040079a6 */ /* 0x0005e2000c10f390 */
[-C--:B-1----:R-:W-:Y:S01]  /*5400*/  LEA.HI.X.SX32 R9, R194, R193.reuse, 0x2, P1 ;  /* 0x000000c1c2097211 */ /* 0x082fe200008f16ff */
[----:B------:R-:W-:Y:S04]  /*5410*/  VIADD R7, R156, 0x20 ;  /* 0x000000209c077836 */ /* 0x000fe80000000000 */
[----:B------:R1:W-:Y:S01]  /*5420*/  REDG.E.ADD.F32.FTZ.RN.STRONG.GPU desc[UR16][R8.64], R11 ;  /* 0x0000000b080079a6 */ /* 0x0003e2000c10f390 */
[-C--:B------:R-:W-:Y:S01]  /*5430*/  LEA R6, P1, R7, R192.reuse, 0x2 ;  /* 0x000000c007067211 */ /* 0x080fe200078210ff */
[----:B------:R-:W-:Y:S02]  /*5440*/  IMAD.IADD R0, R157, 0x1, R7 ;  /* 0x000000019d007824 */ /* 0x000fe400078e0207 */
[----:B------:R-:W-:Y:S01]  /*5450*/  REDG.E.ADD.F32.FTZ.RN.STRONG.GPU desc[UR16][R192.64+0x80], R16 ;  /* 0x00008010c00079a6 */ /* 0x000fe2000c10f390 */
[-C--:B------:R-:W-:Y:S01]  /*5460*/  LEA.HI.X.SX32 R7, R7, R193.reuse, 0x2, P1 ;  /* 0x000000c107077211 */ /* 0x080fe200008f16ff */
[C---:B--2---:R-:W-:Y:S01]  /*5470*/  IMAD.IADD R5, R157.reuse, 0x1, R0 ;  /* 0x000000019d057824 */ /* 0x044fe200078e0200 */
[CC--:B------:R-:W-:Y:S01]  /*5480*/  LEA R148, P1, R0.reuse, R192.reuse, 0x2 ;  /* 0x000000c000947211 */ /* 0x0c0fe200078210ff */
[----:B------:R-:W-:Y:S02]  /*5490*/  REDG.E.ADD.F32.FTZ.RN.STRONG.GPU desc[UR16][R2.64+0x80], R17 ;  /* 0x00008011020079a6 */ /* 0x000fe4000c10f390 */
[C---:B------:R-:W-:Y:S01]  /*54a0*/  IMAD.IADD R4, R157.reuse, 0x1, R5 ;  /* 0x000000019d047824 */ /* 0x040fe200078e0205 */
[-C--:B------:R-:W-:Y:S01]  /*54b0*/  LEA.HI.X.SX32 R149, R0, R193.reuse, 0x2, P1 ;  /* 0x000000c100957211 */ /* 0x080fe200008f16ff */
[----:B------:R2:W-:Y:S02]  /*54c0*/  REDG.E.ADD.F32.FTZ.RN.STRONG.GPU desc[UR16][R6.64], R18 ;  /* 0x00000012060079a6 */ /* 0x0005e4000c10f390 */
[----:B------:R-:W-:Y:S01]  /*54d0*/  IMAD.IADD R0, R157, 0x1, R4 ;  /* 0x000000019d007824 */ /* 0x000fe200078e0204 */
[CC--:B------:R-:W-:Y:S01]  /*54e0*/  LEA R10, P1, R4.reuse, R192.reuse, 0x2 ;  /* 0x000000c0040a7211 */ /* 0x0c0fe200078210ff */
[----:B------:R-:W-:Y:S04]  /*54f0*/  REDG.E.ADD.F32.FTZ.RN.STRONG.GPU desc[UR16][R148.64], R19 ;  /* 0x00000013940079a6 */ /* 0x000fe8000c10f390 */
[----:B------:R-:W-:Y:S01]  /*5500*/  LDSM.16.MT88.4 R16, [R176+0x2000] ;  /* 0x00200000b010783b */ /* 0x000fe20000004200 */
[CC--:B-1----:R-:W-:Y:S02]  /*5510*/  LEA R8, P2, R5.reuse, R192.reuse, 0x2 ;  /* 0x000000c005087211 */ /* 0x0c2fe400078410ff */
[-C--:B------:R-:W-:Y:S02]  /*5520*/  LEA.HI.X.SX32 R11, R4, R193.reuse, 0x2, P1 ;  /* 0x000000c1040b7211 */ /* 0x080fe400008f16ff */
[-C--:B------:R-:W-:Y:S01]  /*5530*/  LEA.HI.X.SX32 R9, R5, R193.reuse, 0x2, P2 ;  /* 0x000000c105097211 */ /* 0x080fe200010f16ff */
[----:B------:R-:W-:Y:S04]  /*5540*/  IMAD.IADD R5, R157, 0x1, R0 ;  /* 0x000000019d057824 */ /* 0x000fe800078e0200 */
[----:B------:R1:W-:Y:S01]  /*5550*/  REDG.E.ADD.F32.FTZ.RN.STRONG.GPU desc[UR16][R8.64], R12 ;  /* 0x0000000c080079a6 */ /* 0x0003e2000c10f390 */
[CC--:B--2---:R-:W-:Y:S03]  /*5560*/  LEA R6, P1, R0.reuse, R192.reuse, 0x2 ;  /* 0x000000c000067211 */ /* 0x0c4fe600078210ff */
[----:B------:R-:W-:Y:S01]  /*5570*/  REDG.E.ADD.F32.FTZ.RN.STRONG.GPU desc[UR16][R10.64], R13 ;  /* 0x0000000d0a0079a6 */ /* 0x000fe2000c10f390 */
[-C--:B------:R-:W-:Y:S02]  /*5580*/  LEA.HI.X.SX32 R7, R0, R193.reuse, 0x2, P1 ;  /* 0x000000c100077211 */ /* 0x080fe400008f16ff */
[CC--:B------:R-:W-:Y:S03]  /*5590*/  LEA R4, P1, R5.reuse, R192.reuse, 0x2 ;  /* 0x000000c005047211 */ /* 0x0c0fe600078210ff */
[----:B------:R2:W-:Y:S01]  /*55a0*/  REDG.E.ADD.F32.FTZ.RN.STRONG.GPU desc[UR16][R6.64], R14 ;  /* 0x0000000e060079a6 */ /* 0x0005e2000c10f390 */
[-C--:B------:R-:W-:Y:S05]  /*55b0*/  LEA.HI.X.SX32 R5, R5, R193.reuse, 0x2, P1 ;  /* 0x000000c105057211 */ /* 0x080fea00008f16ff */
[----:B------:R3:W-:Y:S04]  /*55c0*/  REDG.E.ADD.F32.FTZ.RN.STRONG.GPU desc[UR16][R4.64], R15 ;  /* 0x0000000f040079a6 */ /* 0x0007e8000c10f390 */
[----:B------:R-:W-:Y:S04]  /*55d0*/  REDG.E.ADD.F32.FTZ.RN.STRONG.GPU desc[UR16][R192.64+0x100], R68 ;  /* 0x00010044c00079a6 */ /* 0x000fe8000c10f390 */
[----:B------:R-:W-:Y:S01]  /*55e0*/  REDG.E.ADD.F32.FTZ.RN.STRONG.GPU desc[UR16][R2.64+0x100], R69 ;  /* 0x00010045020079a6 */ /* 0x000fe2000c10f390 */
[----:B-1----:R-:W-:Y:S04]  /*55f0*/  VIADD R8, R156, 0x40 ;  /* 0x000000409c087836 */ /* 0x002fe80000000000 */
[C---:B------:R-:W-:Y:S01]  /*5600*/  IMAD.IADD R0, R157.reuse, 0x1, R8 ;  /* 0x000000019d007824 */ /* 0x040fe200078e0208 */
[CC--:B--2---:R-:W-:Y:S04]  /*5610*/  LEA R6, P1, R8.reuse, R192.reuse, 0x2 ;  /* 0x000000c008067211 */ /* 0x0c4fe800078210ff */
[-C--:B------:R-:W-:Y:S01]  /*5620*/  LEA.HI.X.SX32 R7, R8, R193.reuse, 0x2, P1 ;  /* 0x000000c108077211 */ /* 0x080fe200008f16ff */
[C---:B---3--:R-:W-:Y:S01]  /*5630*/  IMAD.IADD R5, R157.reuse, 0x1, R0 ;  /* 0x000000019d057824 */ /* 0x048fe200078e0200 */
[CC--:B------:R-:W-:Y:S03]  /*5640*/  LEA R12, P1, R0.reuse, R192.reuse, 0x2 ;  /* 0x000000c0000c7211 */ /* 0x0c0fe600078210ff */
[----:B------:R1:W-:Y:S01]  /*5650*/  REDG.E.ADD.F32.FTZ.RN.STRONG.GPU desc[UR16][R6.64], R70 ;  /* 0x00000046060079a6 */ /* 0x0003e2000c10f390 */
[----:B------:R-:W-:Y:S01]  /*5660*/  IMAD.IADD R4, R157, 0x1, R5 ;  /* 0x000000019d047824 */ /* 0x000fe200078e0205 */
[-C--:B------:R-:W-:Y:S02]  /*5670*/  LEA.HI.X.SX32 R13, R0, R193.reuse, 0x2, P1 ;  /* 0x000000c1000d7211 */ /* 0x080fe400008f16ff */
[-C--:B------:R-:W-:Y:S01]  /*5680*/  LEA R8, P2, R5, R192.reuse, 0x2 ;  /* 0x000000c005087211 */ /* 0x080fe200078410ff */
[----:B------:R-:W-:Y:S01]  /*5690*/  IMAD.IADD R0, R157, 0x1, R4 ;  /* 0x000000019d007824 */ /* 0x000fe200078e0204 */
[CC--:B------:R-:W-:Y:S01]  /*56a0*/  LEA R10, P1, R4.reuse, R192.reuse, 0x2 ;  /* 0x000000c0040a7211 */ /* 0x0c0fe200078210ff */
[----:B------:R-:W-:Y:S01]  /*56b0*/  REDG.E.ADD.F32.FTZ.RN.STRONG.GPU desc[UR16][R12.64], R71 ;  /* 0x000000470c0079a6 */ /* 0x000fe2000c10f390 */
[-C--:B------:R-:W-:Y:S01]  /*56c0*/  LEA.HI.X.SX32 R9, R5, R193.reuse, 0x2, P2 ;  /* 0x000000c105097211 */ /* 0x080fe200010f16ff */
[----:B------:R-:W-:Y:S01]  /*56d0*/  IMAD.IADD R5, R157, 0x1, R0 ;  /* 0x000000019d057824 */ /* 0x000fe200078e0200 */
[-C--:B------:R-:W-:Y:S01]  /*56e0*/  LEA.HI.X.SX32 R11, R4, R193.reuse, 0x2, P1 ;  /* 0x000000c1040b7211 */ /* 0x080fe200008f16ff */
[----:B------:R-:W-:Y:S04]  /*56f0*/  LDSM.16.MT88.4 R68, [R176+0x4000] ;  /* 0x00400000b044783b */ /* 0x000fe80000004200 */
[----:B------:R2:W-:Y:S04]  /*5700*/  REDG.E.ADD.F32.FTZ.RN.STRONG.GPU desc[UR16][R8.64], R72 ;  /* 0x00000048080079a6 */ /* 0x0005e8000c10f390 */
[----:B------:R-:W-:Y:S01]  /*5710*/  REDG.E.ADD.F32.FTZ.RN.STRONG.GPU desc[UR16][R10.64], R73 ;  /* 0x000000490a0079a6 */ /* 0x000fe2000c10f390 */
[CC--:B-1----:R-:W-:Y:S04]  /*5720*/  LEA R6, P1, R0.reuse, R192.reuse, 0x2 ;  /* 0x000000c000067211 */ /* 0x0c2fe800078210ff */
[-C--:B------:R-:W-:Y:S02]  /*5730*/  LEA.HI.X.SX32 R7, R0, R193.reuse, 0x2, P1 ;  /* 0x000000c100077211 */ /* 0x080fe400008f16ff */
[CC--:B------:R-:W-:Y:S03]  /*5740*/  LEA R4, P1, R5.reuse, R192.reuse, 0x2 ;  /* 0x000000c005047211 */ /* 0x0c0fe600078210ff */
[----:B------:R1:W-:Y:S01]  /*5750*/  REDG.E.ADD.F32.FTZ.RN.STRONG.GPU desc[UR16][R6.64], R74 ;  /* 0x0000004a060079a6 */ /* 0x0003e2000c10f390 */
[-C--:B------:R-:W-:Y:S05]  /*5760*/  LEA.HI.X.SX32 R5, R5, R193.reuse, 0x2, P1 ;  /* 0x000000c105057211 */ /* 0x080fea00008f16ff */
[----:B------:R3:W-:Y:S01]  /*5770*/  REDG.E.ADD.F32.FTZ.RN.STRONG.GPU desc[UR16][R4.64], R75 ;  /* 0x0000004b040079a6 */ /* 0x0007e2000c10f390 */
[----:B--2---:R-:W-:Y:S03]  /*5780*/  VIADD R8, R156, 0x60 ;  /* 0x000000609c087836 */ /* 0x004fe60000000000 */
[----:B------:R-:W-:Y:S01]  /*5790*/  REDG.E.ADD.F32.FTZ.RN.STRONG.GPU desc[UR16][R192.64+0x180], R80 ;  /* 0x00018050c00079a6 */ /* 0x000fe2000c10f390 */
[C---:B------:R-:W-:Y:S03]  /*57a0*/  IMAD.IADD R0, R157.reuse, 0x1, R8 ;  /* 0x000000019d007824 */ /* 0x040fe600078e0208 */
[----:B------:R-:W-:Y:S04]  /*57b0*/  REDG.E.ADD.F32.FTZ.RN.STRONG.GPU desc[UR16][R2.64+0x180], R81 ;  /* 0x00018051020079a6 */ /* 0x000fe8000c10f390 */
[----:B------:R-:W-:Y:S01]  /*57c0*/  LDSM.16.MT88.4 R72, [R181+0x1e800] ;  /* 0x01e80000b548783b */ /* 0x000fe20000004200 */
[CC--:B-1----:R-:W-:Y:S04]  /*57d0*/  LEA R6, P1, R8.reuse, R192.reuse, 0x2 ;  /* 0x000000c008067211 */ /* 0x0c2fe800078210ff */
        /* <DEDUP_REMOVED lines=45> */
[-C--:B------:R-:W-:Y:S01]  /*5ab0*/  LEA.HI.X.SX32 R7, R0, R193.reuse, 0x2, P1 ;  /* 0x000000c100077211 */ /* 0x080fe200008f16ff */
[----:B------:R-:W-:Y:S01]  /*5ac0*/  VIADD R0, R156, 0xa0 ;  /* 0x000000a09c007836 */ /* 0x000fe20000000000 */
[CC--:B------:R-:W-:Y:S03]  /*5ad0*/  LEA R4, P1, R5.reuse, R192.reuse, 0x2 ;  /* 0x000000c005047211 */ /* 0x0c0fe600078210ff */
[----:B------:R1:W-:Y:S01]  /*5ae0*/  REDG.E.ADD.F32.FTZ.RN.STRONG.GPU desc[UR16][R6.64], R90 ;  /* 0x0000005a060079a6 */ /* 0x0003e2000c10f390 */
[-C--:B------:R-:W-:Y:S05]  /*5af0*/  LEA.HI.X.SX32 R5, R5, R193.reuse, 0x2, P1 ;  /* 0x000000c105057211 */ /* 0x080fea00008f16ff */
[----:B------:R3:W-:Y:S01]  /*5b00*/  REDG.E.ADD.F32.FTZ.RN.STRONG.GPU desc[UR16][R4.64], R91 ;  /* 0x0000005b040079a6 */ /* 0x0007e2000c10f390 */
[C---:B--2---:R-:W-:Y:S03]  /*5b10*/  IMAD.IADD R8, R157.reuse, 0x1, R0 ;  /* 0x000000019d087824 */ /* 0x044fe600078e0200 */
[----:B------:R-:W-:Y:S04]  /*5b20*/  REDG.E.ADD.F32.FTZ.RN.STRONG.GPU desc[UR16][R192.64+0x280], R96 ;  /* 0x00028060c00079a6 */ /* 0x000fe8000c10f390 */
[----:B------:R2:W-:Y:S04]  /*5b30*/  REDG.E.ADD.F32.FTZ.RN.STRONG.GPU desc[UR16][R2.64+0x280], R97 ;  /* 0x00028061020079a6 */ /* 0x0005e8000c10f390 */
        /* <DEDUP_REMOVED lines=13> */
[----:B--2---:R-:W-:Y:S01]  /*5c10*/  IMAD.IADD R3, R157, 0x1, R0 ;  /* 0x000000019d037824 */ /* 0x004fe200078e0200 */
[-C--:B------:R-:W-:Y:S01]  /*5c20*/  LEA.HI.X.SX32 R9, R4, R193.reuse, 0x2, P4 ;  /* 0x000000c104097211 */ /* 0x080fe200020f16ff */
[----:B------:R-:W-:Y:S01]  /*5c30*/  LDSM.16.MT88.4 R12, [R182+0x1e000] ;  /* 0x01e00000b60c783b */ /* 0x000fe20000004200 */
[----:B------:R-:W-:Y:S02]  /*5c40*/  ISETP.GT.AND P4, PT, R202, RZ, PT ;  /* 0x000000ffca00720c */ /* 0x000fe40003f84270 */
[CC--:B------:R-:W-:Y:S01]  /*5c50*/  LEA R2, P1, R3.reuse, R192.reuse, 0x2 ;  /* 0x000000c003027211 */ /* 0x0c0fe200078210ff */
[----:B------:R-:W-:Y:S03]  /*5c60*/  REDG.E.ADD.F32.FTZ.RN.STRONG.GPU desc[UR16][R10.64], R92 ;  /* 0x0000005c0a0079a6 */ /* 0x000fe6000c10f390 */
[-C--:B------:R-:W-:Y:S01]  /*5c70*/  LEA.HI.X.SX32 R3, R3, R193.reuse, 0x2, P1 ;  /* 0x000000c103037211 */ /* 0x080fe200008f16ff */
[----:B------:R-:W-:Y:S04]  /*5c80*/  REDG.E.ADD.F32.FTZ.RN.STRONG.GPU desc[UR16][R8.64], R93 ;  /* 0x0000005d080079a6 */ /* 0x000fe8000c10f390 */
[----:B------:R-:W-:Y:S01]  /*5c90*/  LDSM.16.MT88.4 R8, [R176] ;  /* 0x00000000b008783b */ /* 0x000fe20000004200 */
[C---:B-1----:R-:W-:Y:S04]  /*5ca0*/  LEA R6, P2, R0.reuse, R192, 0x2 ;  /* 0x000000c000067211 */ /* 0x042fe800078410ff */
[----:B------:R-:W-:Y:S02]  /*5cb0*/  LEA.HI.X.SX32 R7, R0, R193, 0x2, P2 ;  /* 0x000000c100077211 */ /* 0x000fe400010f16ff */
[----:B------:R-:W-:Y:S02]  /*5cc0*/  LOP3.LUT R0, R202, 0x1, RZ, 0xc0, !PT ;  /* 0x00000001ca007812 */ /* 0x000fe400078ec0ff */
[----:B------:R-:W-:Y:S01]  /*5cd0*/  @P0 IADD3 R208, P2, R208, -0x100, RZ ;  /* 0xffffff00d0d00810 */ /* 0x000fe20007f5e0ff */
[----:B------:R-:W-:Y:S01]  /*5ce0*/  REDG.E.ADD.F32.FTZ.RN.STRONG.GPU desc[UR16][R6.64], R94 ;  /* 0x0000005e060079a6 */ /* 0x000fe2000c10f390 */
[----:B------:R-:W-:Y:S01]  /*5cf0*/  ISETP.NE.U32.AND P1, PT, R0, 0x1, PT ;  /* 0x000000010000780c */ /* 0x000fe20003f25070 */
[C---:B------:R-:W-:Y:S01]  /*5d00*/  VIADD R0, R176.reuse, 0xffffa000 ;  /* 0xffffa000b0007836 */ /* 0x040fe20000000000 */
[----:B------:R-:W-:Y:S01]  /*5d10*/  @P0 IADD3.X R207, R207, -0x1, RZ, P2, !PT ;  /* 0xffffffffcfcf0810 */ /* 0x000fe200017fe4ff */
[----:B------:R-:W1:Y:S04]  /*5d20*/  LDSM.16.MT88.4 R4, [R181+0x1e000] ;  /* 0x01e00000b504783b */ /* 0x000e680000004200 */
[----:B------:R2:W-:Y:S04]  /*5d30*/  REDG.E.ADD.F32.FTZ.RN.STRONG.GPU desc[UR16][R2.64], R95 ;  /* 0x0000005f020079a6 */ /* 0x0005e8000c10f390 */
[----:B------:R-:W-:Y:S02]  /*5d40*/  LDSM.16.MT88.4 R92, [R176+0x3800] ;  /* 0x00380000b05c783b */ /* 0x000fe40000004200 */
[----:B------:R-:W-:Y:S02]  /*5d50*/  @P1 VIADD R0, R176, 0x6000 ;  /* 0x00006000b0001836 */ /* 0x000fe40000000000 */
[----:B--2---:R-:W-:Y:S04]  /*5d60*/  VIADD R2, R202, 0xffffffff ;  /* 0xffffffffca027836 */ /* 0x004fe80000000000 */
[----:B------:R-:W-:Y:S01]  /*5d70*/  IMAD.MOV.U32 R202, RZ, RZ, R2 ;  /* 0x000000ffffca7224 */ /* 0x000fe200078e0002 */
        /* <DEDUP_REMOVED lines=32> */
[----:B------:R4:W3:Y:S05]  /*5f80*/  LDSM.16.MT88.4 R72, [R176+0x5800] ;  /* 0x00580000b048783b */ /* 0x0008ea0000004200 */
[-C--:B-1----:R-:W-:Y:S06]  /*5f90*/  HMMA.16816.F32.BF16 R100, R4, R8.reuse, R100 ;  /* 0x000000080464723c */ /* 0x082fec0000041864 */
[C---:B------:R-:W-:Y:S06]  /*5fa0*/  HMMA.16816.F32.BF16 R104, R12.reuse, R8, R104 ;  /* 0x000000080c68723c */ /* 0x040fec0000041868 */
[-C--:B------:R-:W-:Y:S06]  /*5fb0*/  HMMA.16816.F32.BF16 R108, R12, R10.reuse, R108 ;  /* 0x0000000a0c6c723c */ /* 0x080fec000004186c */
[C---:B------:R-:W-:Y:S05]  /*5fc0*/  HMMA.16816.F32.BF16 R112, R4.reuse, R10, R112 ;  /* 0x0000000a0470723c */ /* 0x040fea0000041870 */
[----:B----4-:R-:W-:Y:S01]  /*5fd0*/  IMAD.MOV.U32 R176, RZ, RZ, R0 ;  /* 0x000000ffffb07224 */ /* 0x010fe200078e0000 */
        /* <DEDUP_REMOVED lines=119> */
[----:B------:R1:W-:Y:S01]  /*6750*/  STS [R222+0x1000], R26 ;  /* 0x0010001ade007388 */ /* 0x0003e20000000800 */
[----:B------:R-:W-:Y:S01]  /*6760*/  F2FP.BF16.F32.PACK_AB R14, R14, R136 ;  /* 0x000000880e0e723e */ /* 0x000fe200000010ff */
[----:B------:R-:W-:Y:S01]  /*6770*/  FMUL.FTZ R74, R38, UR6 ;  /* 0x00000006264a7c20 */ /* 0x000fe20008410000 */
[----:B------:R-:W-:Y:S01]  /*6780*/  F2FP.BF16.F32.PACK_AB R13, R13, R138 ;  /* 0x0000008a0d0d723e */ /* 0x000fe200000010ff */
[----:B------:R-:W-:Y:S01]  /*6790*/  STS [R222+0x1400], R25 ;  /* 0x00140019de007388 */ /* 0x000fe20000000800 */
[----:B------:R-:W-:Y:S01]  /*67a0*/  FMUL.FTZ R73, R39, UR6 ;  /* 0x0000000627497c20 */ /* 0x000fe20008410000 */
[----:B------:R-:W-:Y:S01]  /*67b0*/  FMUL.FTZ R70, R42, UR6 ;  /* 0x000000062a467c20 */ /* 0x000fe20008410000 */
[----:B------:R-:W-:Y:S01]  /*67c0*/  FMUL.FTZ R69, R43, UR6 ;  /* 0x000000062b457c20 */ /* 0x000fe20008410000 */
[----:B------:R-:W-:Y:S01]  /*67d0*/  STS [R221+0x2000], R24 ;  /* 0x00200018dd007388 */ /* 0x000fe20000000800 */
        /* <DEDUP_REMOVED lines=13> */
[----:B------:R-:W-:Y:S01]  /*68b0*/  F2FP.BF16.F32.PACK_AB R4, R4, R79 ;  /* 0x0000004f0404723e */ /* 0x000fe200000010ff */
[----:B------:R-:W-:Y:S01]  /*68c0*/  FMUL.FTZ R49, R44, UR6 ;  /* 0x000000062c317c20 */ /* 0x000fe20008410000 */
[----:B------:R-:W-:Y:S01]  /*68d0*/  STS [R221+0x3000], R22 ;  /* 0x00300016dd007388 */ /* 0x000fe20000000800 */
[----:B------:R-:W-:Y:S01]  /*68e0*/  F2FP.BF16.F32.PACK_AB R3, R3, R78 ;  /* 0x0000004e0303723e */ /* 0x000fe200000010ff */
[----:B------:R-:W-:Y:S01]  /*68f0*/  FMUL.FTZ R41, R45, UR6 ;  /* 0x000000062d297c20 */ /* 0x000fe20008410000 */
[----:B------:R-:W-:Y:S01]  /*6900*/  FMUL.FTZ R48, R46, UR6 ;  /* 0x000000062e307c20 */ /* 0x000fe20008410000 */
        /* <DEDUP_REMOVED lines=27> */
[----:B-1----:R-:W1:Y:S01]  /*6ac0*/  @P0 LDC.64 R26, c[0x0][0x458] ;  /* 0x00011600ff1a0b82 */ /* 0x002e620000000a00 */
        /* <DEDUP_REMOVED lines=18> */
[----:B------:R-:W-:Y:S01]  /*6bf0*/  F2FP.BF16.F32.PACK_AB R37, R37, R56 ;  /* 0x000000382525723e */ /* 0x000fe200000010ff */
[----:B------:R-:W-:Y:S01]  /*6c00*/  STS [R221+0x6400], R7 ;  /* 0x00640007dd007388 */ /* 0x000fe20000000800 */
[----:B------:R-:W-:Y:S02]  /*6c10*/  F2FP.BF16.F32.PACK_AB R36, R36, R58 ;  /* 0x0000003a2424723e */ /* 0x000fe400000010ff */
[----:B------:R-:W-:Y:S01]  /*6c20*/  F2FP.BF16.F32.PACK_AB R60, R61, R60 ;  /* 0x0000003c3d3c723e */ /* 0x000fe200000010ff */
[----:B------:R3:W-:Y:S01]  /*6c30*/  STS [R222+0x6000], R4 ;  /* 0x00600004de007388 */ /* 0x0007e20000000800 */
[----:B------:R-:W-:-:S03]  /*6c40*/  F2FP.BF16.F32.PACK_AB R62, R63, R62 ;  /* 0x0000003e3f3e723e */ /* 0x000fc600000010ff */
[----:B------:R-:W-:Y:S04]  /*6c50*/  STS [R222+0x6400], R3 ;  /* 0x00640003de007388 */ /* 0x000fe80000000800 */
[----:B------:R-:W-:Y:S01]  /*6c60*/  STS [R221+0x7000], R6 ;  /* 0x00700006dd007388 */ /* 0x000fe20000000800 */
[----:B--2---:R-:W2:Y:S03]  /*6c70*/  @P0 LDC.64 R10, c[0x0][0x450] ;  /* 0x00011400ff0a0b82 */ /* 0x004ea60000000a00 */
[----:B------:R-:W-:Y:S04]  /*6c80*/  STS [R221+0x7400], R5 ;  /* 0x00740005dd007388 */ /* 0x000fe80000000800 */
[----:B------:R4:W-:Y:S04]  /*6c90*/  STS [R222+0x7000], R2 ;  /* 0x00700002de007388 */ /* 0x0009e80000000800 */
[----:B------:R2:W-:Y:S04]  /*6ca0*/  STS [R222+0x7400], R0 ;  /* 0x00740000de007388 */ /* 0x0005e80000000800 */
[----:B------:R1:W-:Y:S01]  /*6cb0*/  STS [R221+0x8000], R33 ;  /* 0x00800021dd007388 */ /* 0x0003e20000000800 */
[----:B---3--:R-:W-:-:S03]  /*6cc0*/  @P0 IADD3 R4, R217, R229, RZ ;  /* 0x000000e5d9040210 */ /* 0x008fc60007ffe0ff */
[----:B------:R3:W-:Y:S04]  /*6cd0*/  STS [R221+0x8400], R46 ;  /* 0x0084002edd007388 */ /* 0x0007e80000000800 */
[----:B------:R3:W-:Y:S04]  /*6ce0*/  STS [R222+0x8000], R43 ;  /* 0x0080002bde007388 */ /* 0x0007e80000000800 */
[----:B------:R3:W-:Y:S04]  /*6cf0*/  STS [R222+0x8400], R42 ;  /* 0x0084002ade007388 */ /* 0x0007e80000000800 */
[----:B------:R3:W-:Y:S01]  /*6d00*/  STS [R221+0x9000], R45 ;  /* 0x0090002ddd007388 */ /* 0x0007e20000000800 */
[----:B----4-:R-:W-:-:S03]  /*6d10*/  @P0 IADD3 R2, R217, R229, RZ ;  /* 0x000000e5d9020210 */ /* 0x010fc60007ffe0ff */
[----:B------:R3:W-:Y:S01]  /*6d20*/  STS [R221+0x9400], R44 ;  /* 0x0094002cdd007388 */ /* 0x0007e20000000800 */
[----:B--2---:R-:W-:Y:S02]  /*6d30*/  @P0 IMAD R0, R4, R11, RZ ;  /* 0x0000000b04000224 */ /* 0x004fe400078e02ff */
[C---:B-1----:R-:W-:Y:S01]  /*6d40*/  @P0 IMAD R6, R2.reuse, R27, RZ ;  /* 0x0000001b02060224 */ /* 0x042fe200078e02ff */
[----:B------:R3:W-:Y:S01]  /*6d50*/  STS [R222+0x9000], R41 ;  /* 0x00900029de007388 */ /* 0x0007e20000000800 */
[----:B------:R-:W-:-:S03]  /*6d60*/  @P0 IMAD.WIDE.U32 R2, R2, R26, RZ ;  /* 0x0000001a02020225 */ /* 0x000fc600078e00ff */
[----:B------:R3:W-:Y:S01]  /*6d70*/  STS [R222+0x9400], R40 ;  /* 0x00940028de007388 */ /* 0x0007e20000000800 */
[----:B------:R-:W-:Y:S01]  /*6d80*/  @P0 IMAD.WIDE.U32 R4, R4, R10, RZ ;  /* 0x0000000a04040225 */ /* 0x000fe200078e00ff */
[----:B------:R-:W-:Y:S02]  /*6d90*/  @P0 IADD3 R52, R3, R6, RZ ;  /* 0x0000000603340210 */ /* 0x000fe40007ffe0ff */
[----:B------:R3:W-:Y:S01]  /*6da0*/  STS [R221+0xa000], R39 ;  /* 0x00a00027dd007388 */ /* 0x0007e20000000800 */
[----:B------:R-:W-:Y:S02]  /*6db0*/  @P0 MOV R25, R2 ;  /* 0x0000000200190202 */ /* 0x000fe40000000f00 */
[----:B------:R-:W-:Y:S01]  /*6dc0*/  @P0 IADD3 R8, R5, R0, RZ ;  /* 0x0000000005080210 */ /* 0x000fe20007ffe0ff */
[----:B------:R3:W-:Y:S01]  /*6dd0*/  STS [R221+0xa400], R38 ;  /* 0x00a40026dd007388 */ /* 0x0007e20000000800 */
[----:B------:R-:W-:-:S03]  /*6de0*/  @P0 MOV R7, R4 ;  /* 0x0000000400070202 */ /* 0x000fc60000000f00 */
[----:B------:R3:W-:Y:S04]  /*6df0*/  STS [R222+0xa000], R35 ;  /* 0x00a00023de007388 */ /* 0x0007e80000000800 */
[----:B------:R3:W-:Y:S04]  /*6e00*/  STS [R222+0xa400], R34 ;  /* 0x00a40022de007388 */ /* 0x0007e80000000800 */
        /* <DEDUP_REMOVED lines=15> */
.L_x_1249:
        /* <DEDUP_REMOVED lines=13> */
.L_x_1250:
[----:B------:R1:W-:Y:S01]  /*6fd0*/  STS [R222+0xb000], R60 ;  /* 0x00b0003cde007388 */ /* 0x0003e20000000800 */
[----:B------:R-:W-:Y:S01]  /*6fe0*/  SHF.R.S32.HI R5, RZ, 0x1f, R230 ;  /* 0x0000001fff057819 */ /* 0x000fe200000114e6 */
[----:B------:R-:W-:Y:S01]  /*6ff0*/  IMAD R0, R232, R10, RZ ;  /* 0x0000000ae8007224 */ /* 0x000fe200078e02ff */
[----:B------:R-:W-:Y:S01]  /*7000*/  MOV R4, R230 ;  /* 0x000000e600047202 */ /* 0x000fe20000000f00 */
[----:B------:R1:W-:Y:S01]  /*7010*/  STS [R222+0xb400], R62 ;  /* 0x00b4003ede007388 */ /* 0x0003e20000000800 */
[----:B------:R-:W-:Y:S01]  /*7020*/  ULDC.64 UR6, c[0x0][0x468] ;  /* 0x00011a0000067ab9 */ /* 0x000fe20000000a00 */
[C---:B------:R-:W-:Y:S01]  /*7030*/  IMAD R6, R226.reuse, R11, R0 ;  /* 0x0000000be2067224 */ /* 0x040fe200078e0200 */
[----:B------:R-:W-:Y:S01]  /*7040*/  BSSY B0, `(.L_x_1251) ;  /* 0x0000027000007945 */ /* 0x000fe20003800000 */
[----:B------:R-:W-:Y:S01]  /*7050*/  BAR.SYNC.DEFER_BLOCKING 0x0 ;  /* 0x0000000000007b1d */ /* 0x000fe20000010000 */
[----:B------:R-:W-:Y:S01]  /*7060*/  IMAD.WIDE.U32 R2, R226, R10, R4 ;  /* 0x0000000ae2027225 */ /* 0x000fe200078e0004 */
[----:B------:R-:W-:-:S03]  /*7070*/  SHF.R.S32.HI R53, RZ, 0x1f, R220 ;  /* 0x0000001fff357819 */ /* 0x000fc600000114dc */
[----:B------:R-:W-:Y:S01]  /*7080*/  IMAD R0, R216, -0x40, R200 ;  /* 0xffffffc0d8007824 */ /* 0x000fe200078e02c8 */
[----:B------:R-:W-:Y:S02]  /*7090*/  IADD3 R2, P0, R7, R2, RZ ;  /* 0x0000000207027210 */ /* 0x000fe40007f1e0ff */
[C---:B------:R-:W-:Y:S02]  /*70a0*/  IADD3 R7, R220.reuse, 0x20, RZ ;  /* 0x00000020dc077810 */ /* 0x040fe40007ffe0ff */
[-C--:B------:R-:W-:Y:S02]  /*70b0*/  ISETP.GE.AND P2, PT, R220, R0.reuse, PT ;  /* 0x00000000dc00720c */ /* 0x080fe40003f46270 */
[----:B------:R-:W-:Y:S01]  /*70c0*/  IADD3.X R3, R8, R3, R6, P0, !PT ;  /* 0x0000000308037210 */ /* 0x000fe200007fe406 */
[----:B------:R-:W-:Y:S01]  /*70d0*/  IMAD R6, R250, UR6, RZ ;  /* 0x00000006fa067c24 */ /* 0x000fe2000f8e02ff */
[----:B------:R-:W-:-:S03]  /*70e0*/  ISETP.GE.AND P1, PT, R7, R0, PT ;  /* 0x000000000700720c */ /* 0x000fc60003f26270 */
[C---:B------:R-:W-:Y:S02]  /*70f0*/  IMAD R0, R249.reuse, UR7, R6 ;  /* 0x00000007f9007c24 */ /* 0x040fe4000f8e0206 */
[----:B------:R-:W-:Y:S01]  /*7100*/  IMAD.WIDE.U32 R6, R249, UR6, R2 ;  /* 0x00000006f9067c25 */ /* 0x000fe2000f8e0002 */
[----:B---3--:R1:W2:Y:S04]  /*7110*/  LDS.128 R36, [R201+0x13000] ;  /* 0x01300000c9247984 */ /* 0x0082a80000000c00 */
        /* <DEDUP_REMOVED lines=12> */
[----:B------:R-:W-:Y:S01]  /*71e0*/  IMAD R0, R53, R10, RZ ;  /* 0x0000000a35007224 */ /* 0x000fe200078e02ff */
        /* <DEDUP_REMOVED lines=12> */
.L_x_1252:
[----:B------:R-:W-:Y:S05]  /*72b0*/  BSYNC B0 ;  /* 0x0000000000007941 */ /* 0x000fea0003800000 */
.L_x_1251:
[----:B------:R-:W-:Y:S04]  /*72c0*/  BSSY B0, `(.L_x_1253) ;  /* 0x0000010000007945 */ /* 0x000fe80003800000 */
[----:B------:R-:W-:Y:S05]  /*72d0*/  @P1 BRA `(.L_x_1254) ;  /* 0x0000000000381947 */ /* 0x000fea0003800000 */
[----:B------:R-:W-:Y:S01]  /*72e0*/  IADD3 R0, P0, R220, 0x20, RZ ;  /* 0x00000020dc007810 */ /* 0x000fe20007f1e0ff */
[----:B------:R-:W-:Y:S01]  /*72f0*/  ULDC.64 UR6, c[0x0][0x3f0] ;  /* 0x0000fc0000067ab9 */ /* 0x000fe20000000a00 */
[----:B--2---:R-:W-:-:S03]  /*7300*/  MOV R3, R24 ;  /* 0x0000001800037202 */ /* 0x004fc60000000f00 */
[----:B------:R-:W-:-:S04]  /*7310*/  IMAD.X R2, RZ, RZ, R53, P0 ;  /* 0x000000ffff027224 */ /* 0x000fc800000e0635 */
[----:B------:R-:W-:Y:S02]  /*7320*/  IMAD R8, R2, R10, RZ ;  /* 0x0000000a02087224 */ /* 0x000fe400078e02ff */
[----:B------:R-:W-:-:S04]  /*7330*/  IMAD.MOV.U32 R2, RZ, RZ, R6 ;  /* 0x000000ffff027224 */ /* 0x000fc800078e0006 */
        /* <DEDUP_REMOVED lines=8> */
.L_x_1254:
[----:B------:R-:W-:Y:S05]  /*73c0*/  BSYNC B0 ;  /* 0x0000000000007941 */ /* 0x000fea0003800000 */
.L_x_1253:
[-C--:B--2---:R-:W-:Y:S01]  /*73d0*/  IMAD.WIDE.U32 R2, R226, R26.reuse, R4 ;  /* 0x0000001ae2027225 */ /* 0x084fe200078e0004 */
[----:B------:R-:W-:Y:S01]  /*73e0*/  ULDC.64 UR6, c[0x0][0x470] ;  /* 0x00011c0000067ab9 */ /* 0x000fe20000000a00 */
[----:B------:R-:W-:Y:S02]  /*73f0*/  BSSY B0, `(.L_x_1255) ;  /* 0x0000016000007945 */ /* 0x000fe40003800000 */
[----:B------:R-:W-:Y:S01]  /*7400*/  IMAD R0, R232, R26, RZ ;  /* 0x0000001ae8007224 */ /* 0x000fe200078e02ff */
[----:B------:R-:W-:-:S03]  /*7410*/  IADD3 R2, P0, R25, R2, RZ ;  /* 0x0000000219027210 */ /* 0x000fc60007f1e0ff */
[----:B------:R-:W-:-:S05]  /*7420*/  IMAD R0, R226, R27, R0 ;  /* 0x0000001be2007224 */ /* 0x000fca00078e0200 */
[----:B------:R-:W-:Y:S01]  /*7430*/  IADD3.X R3, R52, R3, R0, P0, !PT ;  /* 0x0000000334037210 */ /* 0x000fe200007fe400 */
[----:B------:R-:W-:-:S04]  /*7440*/  IMAD R0, R250, UR6, RZ ;  /* 0x00000006fa007c24 */ /* 0x000fc8000f8e02ff */
[C---:B------:R-:W-:Y:S02]  /*7450*/  IMAD R0, R249.reuse, UR7, R0 ;  /* 0x00000007f9007c24 */ /* 0x040fe4000f8e0200 */
[----:B------:R-:W-:-:S05]  /*7460*/  IMAD.WIDE.U32 R4, R249, UR6, R2 ;  /* 0x00000006f9047c25 */ /* 0x000fca000f8e0002 */
[----:B------:R-:W-:Y:S01]  /*7470*/  IADD3 R8, R5, R0, RZ ;  /* 0x0000000005087210 */ /* 0x000fe20007ffe0ff */
[----:B------:R-:W-:Y:S06]  /*7480*/  @P2 BRA `(.L_x_1256) ;  /* 0x0000000000302947 */ /* 0x000fec0003800000 */
[----:B------:R-:W-:Y:S01]  /*7490*/  MOV R2, R4 ;  /* 0x0000000400027202 */ /* 0x000fe20000000f00 */
[----:B------:R-:W-:Y:S01]  /*74a0*/  IMAD R0, R53, R26, RZ ;  /* 0x0000001a35007224 */ /* 0x000fe200078e02ff */
        /* <DEDUP_REMOVED lines=10> */
.L_x_1256:
[----:B------:R-:W-:Y:S05]  /*7550*/  BSYNC B0 ;  /* 0x0000000000007941 */ /* 0x000fea0003800000 */
.L_x_1255:
        /* <DEDUP_REMOVED lines=12> */
[----:B-1----:R1:W-:Y:S04]  /*7620*/  STG.E.128 desc[UR16][R2.64], R64 ;  /* 0x0000004002007986 */ /* 0x0023e8000c101d10 */
[----:B------:R1:W-:Y:S04]  /*7630*/  STG.E.128 desc[UR16][R2.64+0x80], R60 ;  /* 0x0000803c02007986 */ /* 0x0003e8000c101d10 */
[----:B------:R1:W-:Y:S01]  /*7640*/  STG.E.128 desc[UR16][R2.64+0x100], R56 ;  /* 0x0001003802007986 */ /* 0x0003e2000c101d10 */
[----:B------:R-:W-:Y:S05]  /*7650*/  BRA `(.L_x_1257) ;  /* 0x0000000400f07947 */ /* 0x000fea0003800000 */
.L_x_1245:
        /* <DEDUP_REMOVED lines=26> */
.L_x_1258:
        /* <DEDUP_REMOVED lines=13> */
.L_x_1259:
[-C--:B------:R-:W-:Y:S01]  /*78d0*/  IMAD R0, R232, R8.reuse, RZ ;  /* 0x00000008e8007224 */ /* 0x080fe200078e02ff */
[----:B------:R-:W-:Y:S01]  /*78e0*/  ULDC.64 UR6, c[0x0][0x468] ;  /* 0x00011a0000067ab9 */ /* 0x000fe20000000a00 */
[C---:B------:R-:W-:Y:S01]  /*78f0*/  IMAD.WIDE.U32 R2, R226.reuse, R8, R230 ;  /* 0x00000008e2027225 */ /* 0x040fe200078e00e6 */
[----:B------:R-:W-:Y:S01]  /*7900*/  BSSY B0, `(.L_x_1260) ;  /* 0x000001a000007945 */ /* 0x000fe20003800000 */
[----:B------:R-:W-:Y:S02]  /*7910*/  SHF.R.S32.HI R15, RZ, 0x1f, R220 ;  /* 0x0000001fff0f7819 */ /* 0x000fe400000114dc */
[----:B------:R-:W-:Y:S01]  /*7920*/  IMAD R5, R226, R9, R0 ;  /* 0x00000009e2057224 */ /* 0x000fe200078e0200 */
[----:B------:R-:W-:Y:S01]  /*7930*/  IADD3 R4, P0, R6, R2, RZ ;  /* 0x0000000206047210 */ /* 0x000fe20007f1e0ff */
[----:B------:R-:W-:Y:S01]  /*7940*/  IMAD R0, R216, -0x40, R200 ;  /* 0xffffffc0d8007824 */ /* 0x000fe200078e02c8 */
[----:B------:R-:W-:Y:S01]  /*7950*/  IADD3 R2, R220, 0x20, RZ ;  /* 0x00000020dc027810 */ /* 0x000fe20007ffe0ff */
[----:B------:R-:W-:Y:S01]  /*7960*/  IMAD R10, R250, UR6, RZ ;  /* 0x00000006fa0a7c24 */ /* 0x000fe2000f8e02ff */
[----:B------:R-:W-:-:S02]  /*7970*/  IADD3.X R5, R7, R3, R5, P0, !PT ;  /* 0x0000000307057210 */ /* 0x000fc400007fe405 */
[-C--:B------:R-:W-:Y:S01]  /*7980*/  ISETP.GE.AND P2, PT, R220, R0.reuse, PT ;  /* 0x00000000dc00720c */ /* 0x080fe20003f46270 */
[C---:B------:R-:W-:Y:S01]  /*7990*/  IMAD R10, R249.reuse, UR7, R10 ;  /* 0x00000007f90a7c24 */ /* 0x040fe2000f8e020a */
[----:B------:R-:W-:Y:S01]  /*79a0*/  ISETP.GE.AND P1, PT, R2, R0, PT ;  /* 0x000000000200720c */ /* 0x000fe20003f26270 */
[----:B------:R-:W-:-:S05]  /*79b0*/  IMAD.WIDE.U32 R4, R249, UR6, R4 ;  /* 0x00000006f9047c25 */ /* 0x000fca000f8e0004 */
[----:B------:R-:W-:-:S05]  /*79c0*/  IADD3 R10, R10, R5, RZ ;  /* 0x000000050a0a7210 */ /* 0x000fca0007ffe0ff */
[----:B------:R-:W-:Y:S05]  /*79d0*/  @P2 BRA `(.L_x_1261) ;  /* 0x0000000000302947 */ /* 0x000fea0003800000 */
        /* <DEDUP_REMOVED lines=12> */
.L_x_1261:
[----:B------:R-:W-:Y:S05]  /*7aa0*/  BSYNC B0 ;  /* 0x0000000000007941 */ /* 0x000fea0003800000 */
.L_x_1260:
[----:B------:R-:W-:Y:S04]  /*7ab0*/  BSSY B0, `(.L_x_1262) ;  /* 0x000000f000007945 */ /* 0x000fe80003800000 */
[----:B------:R-:W-:Y:S05]  /*7ac0*/  @P1 BRA `(.L_x_1263) ;  /* 0x0000000000341947 */ /* 0x000fea0003800000 */
[----:B------:R-:W-:Y:S01]  /*7ad0*/  IADD3 R0, P0, R220, 0x20, RZ ;  /* 0x00000020dc007810 */ /* 0x000fe20007f1e0ff */
[----:B------:R-:W-:Y:S01]  /*7ae0*/  ULDC.64 UR6, c[0x0][0x3f0] ;  /* 0x0000fc0000067ab9 */ /* 0x000fe20000000a00 */
[----:B------:R-:W-:Y:S02]  /*7af0*/  MOV R5, R10 ;  /* 0x0000000a00057202 */ /* 0x000fe40000000f00 */
[----:B-1----:R-:W-:Y:S01]  /*7b00*/  IADD3.X R2, RZ, R15, RZ, P0, !PT ;  /* 0x0000000fff027210 */ /* 0x002fe200007fe4ff */
[----:B------:R-:W-:-:S04]  /*7b10*/  IMAD.WIDE.U32 R4, R0, R8, R4 ;  /* 0x0000000800047225 */ /* 0x000fc800078e0004 */
[----:B------:R-:W-:-:S04]  /*7b20*/  IMAD R2, R2, R8, RZ ;  /* 0x0000000802027224 */ /* 0x000fc800078e02ff */
[----:B------:R-:W-:Y:S01]  /*7b30*/  IMAD R0, R0, R9, R2 ;  /* 0x0000000900007224 */ /* 0x000fe200078e0202 */
[----:B------:R-:W-:-:S04]  /*7b40*/  LEA R2, P0, R4, UR6, 0x1 ;  /* 0x0000000604027c11 */ /* 0x000fc8000f8008ff */
[----:B------:R-:W-:-:S04]  /*7b50*/  IADD3 R0, R0, R5, RZ ;  /* 0x0000000500007210 */ /* 0x000fc80007ffe0ff */
[----:B------:R-:W-:-:S05]  /*7b60*/  LEA.HI.X R3, R4, UR7, R0, 0x1, P0 ;  /* 0x0000000704037c11 */ /* 0x000fca00080f0c00 */
[----:B------:R2:W-:Y:S04]  /*7b70*/  STG.E.128 desc[UR16][R2.64], RZ ;  /* 0x000000ff02007986 */ /* 0x0005e8000c101d10 */
[----:B------:R2:W-:Y:S04]  /*7b80*/  STG.E.128 desc[UR16][R2.64+0x80], RZ ;  /* 0x000080ff02007986 */ /* 0x0005e8000c101d10 */
[----:B------:R2:W-:Y:S02]  /*7b90*/  STG.E.128 desc[UR16][R2.64+0x100], RZ ;  /* 0x000100ff02007986 */ /* 0x0005e4000c101d10 */
.L_x_1263:
[----:B------:R-:W-:Y:S05]  /*7ba0*/  BSYNC B0 ;  /* 0x0000000000007941 */ /* 0x000fea0003800000 */
.L_x_1262:
[-C--:B-12---:R-:W-:Y:S01]  /*7bb0*/  IMAD.WIDE.U32 R2, R226, R12.reuse, R230 ;  /* 0x0000000ce2027225 */ /* 0x086fe200078e00e6 */
        /* <DEDUP_REMOVED lines=23> */
.L_x_1265:
[----:B------:R-:W-:Y:S05]  /*7d30*/  BSYNC B0 ;  /* 0x0000000000007941 */ /* 0x000fea0003800000 */
.L_x_1264:
        /* <DEDUP_REMOVED lines=14> */
.L_x_1257:
[----:B------:R-:W-:Y:S05]  /*7e20*/  BSYNC B1 ;  /* 0x0000000000017941 */ /* 0x000fea0003800000 */
.L_x_1240:
[----:B------:R-:W3:Y:S02]  /*7e30*/  LDC R0, c[0x0][0xc] ;  /* 0x00000300ff007b82 */ /* 0x000ee40000000800 */
[----:B---3--:R-:W-:-:S04]  /*7e40*/  IADD3 R216, R0, R216, RZ ;  /* 0x000000d800d87210 */ /* 0x008fc80007ffe0ff */
[----:B------:R-:W-:-:S13]  /*7e50*/  ISETP.GE.AND P0, PT, R216, UR14, PT ;  /* 0x0000000ed8007c0c */ /* 0x000fda000bf06270 */
[----:B------:R-:W-:Y:S05]  /*7e60*/  @P0 BRA `(.L_x_1266) ;  /* 0x0000000000040947 */ /* 0x000fea0003800000 */
[----:B------:R-:W-:Y:S05]  /*7e70*/  BRA `(.L_x_1267) ;  /* 0xffffff8800907947 */ /* 0x000fea000383ffff */
.L_x_1266:
[----:B------:R-:W-:Y:S05]  /*7e80*/  EXIT ;  /* 0x000000000000794d */ /* 0x000fea0003800000 */
.L_x_1268:
        /* <DEDUP_REMOVED lines=15> */
.L_x_1614:


//--------------------- .text._ZN5flash44flash_bwd_dq_dk_dv_loop_seqk_parallel_kernelI23Flash_bwd_kernel_traitsILi192ELi64ELi64ELi8ELi4ELi2ELi2ELb0ELb0EN7cutlass10bfloat16_tE19Flash_kernel_traitsILi192ELi64ELi64ELi8ES3_EELb0ELb0ELb0ELb0ELb0ELb1ELb1EEEvNS_16Flash_bwd_paramsE --------------------------
	.section	.text._ZN5flash44flash_bwd_dq_dk_dv_loop_seqk_parallel_kernelI23Flash_bwd_kernel_traitsILi192ELi64ELi64ELi8ELi4ELi2ELi2ELb0ELb0EN7cutlass10bfloat16_tE19Flash_kernel_traitsILi192ELi64ELi64ELi8ES3_EELb0ELb0ELb0ELb0ELb0ELb1ELb1EEEvNS_16Flash_bwd_paramsE,"ax",@progbits
	.align	128
        .global         _ZN5flash44flash_bwd_dq_dk_dv_loop_seqk_parallel_kernelI23Flash_bwd_kernel_traitsILi192ELi64ELi64ELi8ELi4ELi2ELi2ELb0ELb0EN7cutlass10bfloat16_tE19Flash_kernel_traitsILi192ELi64ELi64ELi8ES3_EELb0ELb0ELb0ELb0ELb0ELb1ELb1EEEvNS_16Flash_bwd_paramsE
        .type           _ZN5flash44flash_bwd_dq_dk_dv_loop_seqk_parallel_kernelI23Flash_bwd_kernel_traitsILi192ELi64ELi64ELi8ELi4ELi2ELi2ELb0ELb0EN7cutlass10bfloat16_tE19Flash_kernel_traitsILi192ELi64ELi64ELi8ES3_EELb0ELb0ELb0ELb0ELb0ELb1ELb1EEEvNS_16Flash_bwd_paramsE,@function
        .size           _ZN5flash44flash_bwd_dq_dk_dv_loop_seqk_parallel_kernelI23Flash_bwd_kernel_traitsILi192ELi64ELi64ELi8ELi4ELi2ELi2ELb0ELb0EN7cutlass10bfloat16_tE19Flash_kernel_traitsILi192ELi64ELi64ELi8ES3_EELb0ELb0ELb0ELb0ELb0ELb1ELb1EEEvNS_16Flash_bwd_paramsE,(.L_x_1615 - _ZN5flash44flash_bwd_dq_dk_dv_loop_seqk_parallel_kernelI23Flash_bwd_kernel_traitsILi192ELi64ELi64ELi8ELi4ELi2ELi2ELb0ELb0EN7cutlass10bfloat16_tE19Flash_kernel_traitsILi192ELi64ELi64ELi8ES3_EELb0ELb0ELb0ELb0ELb0ELb1ELb1EEEvNS_16Flash_bwd_paramsE)
        .other          _ZN5flash44flash_bwd_dq_dk_dv_loop_seqk_parallel_kernelI23Flash_bwd_kernel_traitsILi192ELi64ELi64ELi8ELi4ELi2ELi2ELb0ELb0EN7cutlass10bfloat16_tE19Flash_kernel_traitsILi192ELi64ELi64ELi8ES3_EELb0ELb0ELb0ELb0ELb0ELb1ELb1EEEvNS_16Flash_bwd_paramsE,@"STO_CUDA_ENTRY STV_DEFAULT"
_ZN5flash44flash_bwd_dq_dk_dv_loop_seqk_parallel_kernelI23Flash_bwd_kernel_traitsILi192ELi64ELi64ELi8ELi4ELi2ELi2ELb0ELb0EN7cutlass10bfloat16_tE19Flash_kernel_traitsILi192ELi64ELi64ELi8ES3_EELb0ELb0ELb0ELb0ELb0ELb1ELb1EEEvNS_16Flash_bwd_paramsE:
.text._ZN5flash44flash_bwd_dq_dk_dv_loop_seqk_parallel_kernelI23Flash_bwd_kernel_traitsILi192ELi64ELi64ELi8ELi4ELi2ELi2ELb0ELb0EN7cutlass10bfloat16_tE19Flash_kernel_traitsILi192ELi64ELi64ELi8ES3_EELb0ELb0ELb0ELb0ELb0ELb1ELb1EEEvNS_16Flash_bwd_paramsE:
        /* <DEDUP_REMOVED lines=147> */
.L_x_1297:
        /* <DEDUP_REMOVED lines=46> */
.L_x_1269:
        /* <DEDUP_REMOVED lines=127> */
.L_x_1271:
        /* <DEDUP_REMOVED lines=13> */
.L_x_1272:
        /* <DEDUP_REMOVED lines=10> */
.L_x_1273:
[----:B------:R-:W-:-:S04]  /*1570*/  IMAD R6, R206, R20, R221 ;  /* 0x00000014ce067224 */ /* 0x000fc800078e02dd */
[----:B------:R-:W-:-:S07]  /*1580*/  IMAD R27, R6, R27, RZ ;  /* 0x0000001b061b7224 */ /* 0x000fce00078e02ff */
.L_x_1274:
        /* <DEDUP_REMOVED lines=74> */
[----:B------:R-:W-:Y:S01]  /*1a30*/  ISETP.GE.AND P2, PT, R213, R20, PT ;  /* 0x00000014d500720c */ /* 0x000fe20003f46270 */
[----:B------:R-:W-:-:S02]  /*1a40*/  ULDC UR4, c[0x0][0x2dc] ;  /* 0x0000b70000047ab9 */ /* 0x000fc40000000800 */
[----:B------:R-:W-:Y:S01]  /*1a50*/  IMAD.WIDE.U32 R22, R6, 0x40, RZ ;  /* 0x0000004006167825 */ /* 0x000fe200078e00ff */
[----:B------:R-:W-:Y:S02]  /*1a60*/  IADD3 R24, P0, R18, R24, RZ ;  /* 0x0000001812187210 */ /* 0x000fe40007f1e0ff */
[----:B------:R-:W-:Y:S01]  /*1a70*/  @!P3 IADD3 R18, P4, R250, R26, RZ ;  /* 0x0000001afa12b210 */ /* 0x000fe20007f9e0ff */
[----:B------:R-:W-:Y:S01]  /*1a80*/  IMAD R6, R229, R2, RZ ;  /* 0x00000002e5067224 */ /* 0x000fe200078e02ff */
[----:B------:R-:W-:Y:S01]  /*1a90*/  @!P3 IADD3 R22, P5, R248, R22, RZ ;  /* 0x00000016f816b210 */ /* 0x000fe20007fbe0ff */
[----:B------:R-:W-:Y:S02]  /*1aa0*/  IMAD.SHL.U32 R9, R9, 0x40, RZ ;  /* 0x0000004009097824 */ /* 0x000fe400078e00ff */
[----:B------:R-:W-:Y:S02]  /*1ab0*/  IMAD R11, R241, R3, R6 ;  /* 0x00000003f10b7224 */ /* 0x000fe400078e0206 */
[----:B------:R-:W-:Y:S01]  /*1ac0*/  IMAD.SHL.U32 R7, R7, 0x40, RZ ;  /* 0x0000004007077824 */ /* 0x000fe200078e00ff */
[----:B------:R-:W-:Y:S01]  /*1ad0*/  @!P3 IADD3.X R19, R251, R27, R9, P4, !PT ;  /* 0x0000001bfb13b210 */ /* 0x000fe200027fe409 */
[----:B------:R-:W-:Y:S01]  /*1ae0*/  IMAD R17, R10, UR8, RZ ;  /* 0x000000080a117c24 */ /* 0x000fe2000f8e02ff */
[----:B------:R-:W-:Y:S01]  /*1af0*/  LEA.HI R9, R240, R240, RZ, 0x1 ;  /* 0x000000f0f0097211 */ /* 0x000fe200078f08ff */
[----:B------:R-:W-:Y:S01]  /*1b00*/  IMAD.WIDE.U32 R32, R14, UR8, R32 ;  /* 0x000000080e207c25 */ /* 0x000fe2000f8e0020 */
[----:B------:R-:W-:-:S02]  /*1b10*/  IADD3.X R25, R16, R25, R11, P0, !PT ;  /* 0x0000001910197210 */ /* 0x000fc400007fe40b */
[----:B------:R-:W-:Y:S01]  /*1b20*/  @!P1 IADD3 R6, P0, R213, 0x20, RZ ;  /* 0x00000020d5069810 */ /* 0x000fe20007f1e0ff */
[----:B------:R-:W-:Y:S01]  /*1b30*/  VIADD R239, R212, 0x3000 ;  /* 0x00003000d4ef7836 */ /* 0x000fe20000000000 */
[----:B------:R-:W-:Y:S01]  /*1b40*/  LOP3.LUT R9, R9, 0xfffffffe, RZ, 0xc0, !PT ;  /* 0xfffffffe09097812 */ /* 0x000fe200078ec0ff */
[----:B------:R-:W-:Y:S01]  /*1b50*/  IMAD.WIDE.U32 R24, R14, UR6, R24 ;  /* 0x000000060e187c25 */ /* 0x000fe2000f8e0018 */
[----:B------:R-:W-:Y:S02]  /*1b60*/  @!P3 IADD3.X R23, R249, R23, R7, P5, !PT ;  /* 0x00000017f917b210 */ /* 0x000fe40002ffe407 */
[CC--:B------:R-:W-:Y:S01]  /*1b70*/  ISETP.GE.AND P4, PT, R213.reuse, R15.reuse, PT ;  /* 0x0000000fd500720c */ /* 0x0c0fe20003f86270 */
[----:B------:R-:W-:Y:S01]  /*1b80*/  @!P1 IMAD.X R11, RZ, RZ, R217, P0 ;  /* 0x000000ffff0b9224 */ /* 0x000fe200000e06d9 */
[----:B------:R-:W-:Y:S01]  /*1b90*/  @!P1 IADD3 R7, P0, R213, 0x20, RZ ;  /* 0x00000020d5079810 */ /* 0x000fe20007f1e0ff */
[----:B------:R-:W-:Y:S01]  /*1ba0*/  IMAD.IADD R8, R240, 0x1, -R9 ;  /* 0x00000001f0087824 */ /* 0x000fe200078e0a09 */
[----:B------:R-:W-:Y:S01]  /*1bb0*/  ISETP.GE.AND P5, PT, R220, R15, PT ;  /* 0x0000000fdc00720c */ /* 0x000fe20003fa6270 */
[----:B------:R-:W-:-:S02]  /*1bc0*/  IMAD R15, R10, UR6, RZ ;  /* 0x000000060a0f7c24 */ /* 0x000fc4000f8e02ff */
[----:B------:R-:W-:Y:S02]  /*1bd0*/  IMAD.SHL.U32 R235, R208, 0x4, RZ ;  /* 0x00000004d0eb7824 */ /* 0x000fe400078e00ff */
[----:B------:R-:W-:Y:S02]  /*1be0*/  IMAD.MOV.U32 R231, RZ, RZ, R233 ;  /* 0x000000ffffe77224 */ /* 0x000fe400078e00e9 */
[----:B------:R-:W-:Y:S02]  /*1bf0*/  IMAD.MOV.U32 R237, RZ, RZ, 0x7f800000 ;  /* 0x7f800000ffed7424 */ /* 0x000fe400078e00ff */
[----:B------:R-:W-:Y:S01]  /*1c00*/  IMAD.MOV.U32 R238, RZ, RZ, 0x7f800000 ;  /* 0x7f800000ffee7424 */ /* 0x000fe200078e00ff */
[----:B------:R2:W-:Y:S01]  /*1c10*/  @P4 STS.128 [R222+0xc000], RZ ;  /* 0x00c000ffde004388 */ /* 0x0005e20000000c00 */
[----:B------:R-:W-:Y:S01]  /*1c20*/  @!P1 IMAD.X R9, RZ, RZ, R217, P0 ;  /* 0x000000ffff099224 */ /* 0x000fe200000e06d9 */
[----:B------:R-:W-:Y:S01]  /*1c30*/  ISETP.NE.AND P0, PT, R8, 0x1, PT ;  /* 0x000000010800780c */ /* 0x000fe20003f05270 */
[C---:B------:R-:W-:Y:S01]  /*1c40*/  IMAD R8, R14.reuse, UR9, R17 ;  /* 0x000000090e087c24 */ /* 0x040fe2000f8e0211 */
[----:B------:R2:W-:Y:S01]  /*1c50*/  @P4 STS.128 [R222+0xe000], RZ ;  /* 0x00e000ffde004388 */ /* 0x0005e20000000c00 */
[----:B------:R-:W-:Y:S01]  /*1c60*/  IMAD R16, R14, UR7, R15 ;  /* 0x000000070e107c24 */ /* 0x000fe2000f8e020f */
[----:B------:R-:W-:Y:S01]  /*1c70*/  SEL R239, R239, R212, !P0 ;  /* 0x000000d4efef7207 */ /* 0x000fe20004000000 */
[----:B------:R-:W-:Y:S01]  /*1c80*/  @!P1 IMAD R11, R11, R4, RZ ;  /* 0x000000040b0b9224 */ /* 0x000fe200078e02ff */
[----:B------:R2:W-:Y:S01]  /*1c90*/  @P4 STS.128 [R222+0x10000], RZ ;  /* 0x010000ffde004388 */ /* 0x0005e20000000c00 */
[----:B------:R-:W-:Y:S01]  /*1ca0*/  @!P1 IMAD R20, R9, R2, RZ ;  /* 0x0000000209149224 */ /* 0x000fe200078e02ff */
[----:B------:R-:W-:Y:S01]  /*1cb0*/  LEA R239, R239, UR5, 0x1 ;  /* 0x00000005efef7c11 */ /* 0x000fe2000f8e08ff */
[----:B------:R-:W-:Y:S01]  /*1cc0*/  IMAD.IADD R33, R33, 0x1, R8 ;  /* 0x0000000121217824 */ /* 0x000fe200078e0208 */
[----:B------:R-:W-:Y:S01]  /*1cd0*/  @!PT LDS RZ, [RZ] ;  /* 0x00000000fffff984 */ /* 0x000fe20000000800 */
[----:B------:R-:W-:Y:S01]  /*1ce0*/  @!PT LDS RZ, [RZ] ;  /* 0x00000000fffff984 */ /* 0x000fe20000000800 */
[----:B------:R-:W-:Y:S01]  /*1cf0*/  @!PT LDS RZ, [RZ] ;  /* 0x00000000fffff984 */ /* 0x000fe20000000800 */
[----:B------:R-:W-:Y:S01]  /*1d00*/  @!P4 LDGSTS.E.BYPASS.LTC128B.128 [R222+0xc000], desc[UR16][R248.64] ;  /* 0x0c000000f8decfae */ /* 0x000fe2000b901d50 */
[----:B------:R-:W-:Y:S01]  /*1d10*/  IMAD.IADD R27, R25, 0x1, R16 ;  /* 0x00000001191b7824 */ /* 0x000fe200078e0210 */
[----:B------:R-:W3:Y:S01]  /*1d20*/  @!P2 LDC.64 R8, c[0x0][0x218] ;  /* 0x00008600ff08ab82 */ /* 0x000ee20000000a00 */
[----:B------:R-:W-:Y:S01]  /*1d30*/  @!P1 IMAD R15, R6, R5, R11 ;  /* 0x00000005060f9224 */ /* 0x000fe200078e020b */
[----:B------:R-:W-:Y:S01]  /*1d40*/  @!P4 LDGSTS.E.BYPASS.LTC128B.128 [R222+0xe000], desc[UR16][R248.64+0x80] ;  /* 0x0e000080f8decfae */ /* 0x000fe2000b901d50 */
[----:B------:R-:W-:-:S02]  /*1d50*/  @!P1 IMAD R11, R7, R3, R20 ;  /* 0x00000003070b9224 */ /* 0x000fc400078e0214 */
[----:B------:R-:W-:Y:S01]  /*1d60*/  IMAD.MOV.U32 R194, RZ, RZ, 0x20 ;  /* 0x00000020ffc27424 */ /* 0x000fe200078e00ff */
[----:B------:R-:W-:Y:S01]  /*1d70*/  @!P4 LDGSTS.E.BYPASS.LTC128B.128 [R222+0x10000], desc[UR16][R248.64+0x100] ;  /* 0x10000100f8decfae */ /* 0x000fe2000b901d50 */
[----:B------:R-:W-:Y:S02]  /*1d80*/  @!P1 IMAD.MOV.U32 R16, RZ, RZ, R32 ;  /* 0x000000ffff109224 */ /* 0x000fe400078e0020 */
[----:B------:R-:W-:Y:S01]  /*1d90*/  IMAD.MOV.U32 R193, RZ, RZ, 0x40 ;  /* 0x00000040ffc17424 */ /* 0x000fe200078e00ff */
[----:B------:R2:W-:Y:S01]  /*1da0*/  @P3 STS.128 [R222+0xd000], RZ ;  /* 0x00d000ffde003388 */ /* 0x0005e20000000c00 */
        /* <DEDUP_REMOVED lines=11> */
[----:B------:R-:W-:Y:S01]  /*1e60*/  @!PT LDS RZ, [RZ] ;  /* 0x00000000fffff984 */ /* 0x000fe20000000800 */
[----:B------:R-:W-:Y:S01]  /*1e70*/  @!PT LDS RZ, [RZ] ;  /* 0x00000000fffff984 */ /* 0x000fe20000000800 */
[----:B------:R-:W-:Y:S01]  /*1e80*/  @!PT LDS RZ, [RZ] ;  /* 0x00000000fffff984 */ /* 0x000fe20000000800 */
[----:B------:R-:W-:Y:S01]  /*1e90*/  @!P3 LDGSTS.E.BYPASS.LTC128B.128 [R222+0xd000], desc[UR16][R22.64] ;  /* 0x0d00000016debfae */ /* 0x000fe2000b901d50 */
[----:B------:R-:W4:Y:S01]  /*1ea0*/  @!P2 LDC.64 R6, c[0x0][0x220] ;  /* 0x00008800ff06ab82 */ /* 0x000f220000000a00 */
[----:B------:R-:W-:Y:S01]  /*1eb0*/  CS2R R138, SRZ ;  /* 0x00000000008a7805 */ /* 0x000fe2000001ff00 */
[-C--:B------:R-:W-:Y:S01]  /*1ec0*/  @!P2 IMAD R14, R217, R2.reuse, RZ ;  /* 0x00000002d90ea224 */ /* 0x080fe200078e02ff */
        /* <DEDUP_REMOVED lines=8> */
[----:B------:R2:W-:Y:S01]  /*1f50*/  @P4 STS [R239], RZ ;  /* 0x000000ffef004388 */ /* 0x0005e20000000800 */
[-C--:B------:R-:W-:Y:S01]  /*1f60*/  @!P2 IMAD R10, R217, R4.reuse, RZ ;  /* 0x00000004d90aa224 */ /* 0x080fe200078e02ff */
[----:B------:R-:W-:Y:S01]  /*1f70*/  CS2R R132, SRZ ;  /* 0x0000000000847805 */ /* 0x000fe2000001ff00 */
[----:B------:R-:W-:Y:S01]  /*1f80*/  @!P2 IMAD.WIDE.U32 R24, R213, R4, R32 ;  /* 0x00000004d518a225 */ /* 0x000fe200078e0020 */
[----:B------:R2:W-:Y:S01]  /*1f90*/  @P4 STS [R239+0x4], RZ ;  /* 0x000004ffef004388 */ /* 0x0005e20000000800 */
        /* <DEDUP_REMOVED lines=55> */
[C---:B---3--:R-:W-:Y:S02]  /*2310*/  @!P2 LEA R8, P4, R24.reuse, R8, 0x1 ;  /* 0x000000081808a211 */ /* 0x048fe400078808ff */
[----:B------:R-:W-:Y:S02]  /*2320*/  CS2R R36, SRZ ;  /* 0x0000000000247805 */ /* 0x000fe4000001ff00 */
[----:B------:R-:W-:Y:S01]  /*2330*/  CS2R R30, SRZ ;  /* 0x00000000001e7805 */ /* 0x000fe2000001ff00 */
[----:B------:R3:W-:Y:S01]  /*2340*/  @P3 STS [R239+0x1000], RZ ;  /* 0x001000ffef003388 */ /* 0x0007e20000000800 */
[----:B------:R-:W-:-:S02]  /*2350*/  @!P2 LEA.HI.X R9, R24, R9, R10, 0x1, P4 ;  /* 0x000000091809a211 */ /* 0x000fc400020f0c0a */
[----:B------:R-:W-:Y:S02]  /*2360*/  CS2R R28, SRZ ;  /* 0x00000000001c7805 */ /* 0x000fe4000001ff00 */
[C---:B--2---:R-:W-:Y:S01]  /*2370*/  @!P1 LEA R4, P4, R16.reuse, R4, 0x1 ;  /* 0x0000000410049211 */ /* 0x044fe200078808ff */
[----:B------:R3:W-:Y:S01]  /*2380*/  @P3 STS [R239+0x1004], RZ ;  /* 0x001004ffef003388 */ /* 0x0007e20000000800 */
[----:B------:R-:W-:Y:S01]  /*2390*/  CS2R R34, SRZ ;  /* 0x0000000000227805 */ /* 0x000fe2000001ff00 */
[----:B------:R-:W-:Y:S01]  /*23a0*/  ULDC UR7, c[0x0][0x39c] ;  /* 0x0000e70000077ab9 */ /* 0x000fe20000000800 */
[----:B------:R-:W-:Y:S01]  /*23b0*/  @!P1 LEA.HI.X R5, R16, R5, R15, 0x1, P4 ;  /* 0x0000000510059211 */ /* 0x000fe200020f0c0f */
[----:B------:R3:W-:Y:S01]  /*23c0*/  @P3 STS [R239+0x1008], RZ ;  /* 0x001008ffef003388 */ /* 0x0007e20000000800 */
[----:B------:R-:W-:-:S03]  /*23d0*/  ULDC UR6, c[0x0][0x2ec] ;  /* 0x0000bb0000067ab9 */ /* 0x000fc60000000800 */
        /* <DEDUP_REMOVED lines=79> */
.L_x_1278:
[----:B------:R-:W0:Y:S01]  /*28d0*/  LDGDEPBAR ;  /* 0x00000000000079af */ /* 0x000e220000000000 */
[C---:B------:R-:W-:Y:S01]  /*28e0*/  IADD3 R150, R196.reuse, R194, RZ ;  /* 0x000000c2c4967210 */ /* 0x040fe20007ffe0ff */
[C---:B-----5:R-:W-:Y:S01]  /*28f0*/  FMUL.FTZ R176, R237.reuse, 1.4426950216293334961 ;  /* 0x3fb8aa3bedb07820 */ /* 0x060fe20000410000 */
[-C--:B------:R-:W-:Y:S02]  /*2900*/  IADD3 R149, R196, R193.reuse, RZ ;  /* 0x000000c1c4957210 */ /* 0x080fe40007ffe0ff */
[----:B------:R-:W-:Y:S02]  /*2910*/  IADD3 R148, R150, R193, RZ ;  /* 0x000000c196947210 */ /* 0x000fe40007ffe0ff */
[----:B------:R-:W-:Y:S02]  /*2920*/  @P3 LEA R168, R216, R207, 0x6 ;  /* 0x000000cfd8a83211 */ /* 0x000fe400078e30ff */
[----:B------:R-:W-:Y:S02]  /*2930*/  FSETP.NEU.FTZ.AND P0, PT, R237, -INF , PT ;  /* 0xff800000ed00780b */ /* 0x000fe40003f1d000 */
[----:B------:R-:W-:Y:S02]  /*2940*/  @P3 IADD3 R186, R168, 0x18, RZ ;  /* 0x00000018a8ba3810 */ /* 0x000fe40007ffe0ff */
[----:B------:R-:W-:Y:S02]  /*2950*/  FSEL R176, R176, RZ, P0 ;  /* 0x000000ffb0b07208 */ /* 0x000fe40000000000 */
[----:B------:R-:W-:Y:S02]  /*2960*/  FSETP.NEU.FTZ.AND P0, PT, R238, -INF , PT ;  /* 0xff800000ee00780b */ /* 0x000fe40003f1d000 */
[C---:B------:R-:W-:Y:S02]  /*2970*/  @P3 IADD3 R178, R168.reuse, 0x10, RZ ;  /* 0x00000010a8b23810 */ /* 0x040fe40007ffe0ff */
[CC--:B------:R-:W-:Y:S02]  /*2980*/  @P3 ISETP.GE.AND P1, PT, R168.reuse, R243.reuse, PT ;  /* 0x000000f3a800320c */ /* 0x0c0fe40003f26270 */
[----:B------:R-:W-:Y:S02]  /*2990*/  @P3 IADD3 R170, R168, 0x1, RZ ;  /* 0x00000001a8aa3810 */ /* 0x000fe40007ffe0ff */
[----:B------:R-:W-:Y:S01]  /*29a0*/  ISETP.GE.AND P4, PT, R240, 0x1, PT ;  /* 0x00000001f000780c */ /* 0x000fe20003f86270 */
[----:B------:R-:W-:Y:S04]  /*29b0*/  DEPBAR.LE SB0, 0x0 ;  /* 0x000080000000791a */ /* 0x000fe80000000000 */
[----:B------:R-:W-:Y:S01]  /*29c0*/  BAR.SYNC.DEFER_BLOCKING 0x0 ;  /* 0x0000000000007b1d */ /* 0x000fe20000010000 */
[----:B------:R-:W-:Y:S05]  /*29d0*/  @P3 ISETP.GE.AND P2, PT, R170, R243, PT ;  /* 0x000000f3aa00320c */ /* 0x000fea0003f46270 */
[----:B------:R-:W-:Y:S05]  /*29e0*/  LDSM.16.M88.4 R68, [R196] ;  /* 0x00000000c444783b */ /* 0x000fea0000000200 */
[----:B------:R-:W1:Y:S05]  /*29f0*/  LDSM.16.M88.4 R72, [R202+UR5+0x12000] ;  /* 0x01200005ca48783b */ /* 0x000e6a0008000200 */
[----:B------:R-:W2:Y:S05]  /*2a00*/  LDSM.16.M88.4 R76, [R202+UR5+0x12800] ;  /* 0x01280005ca4c783b */ /* 0x000eaa0008000200 */
[----:B------:R-:W-:Y:S05]  /*2a10*/  LDSM.16.M88.4 R80, [R150] ;  /* 0x000000009650783b */ /* 0x000fea0000000200 */
[----:B------:R-:W3:Y:S05]  /*2a20*/  LDSM.16.M88.4 R84, [R201] ;  /* 0x00000000c954783b */ /* 0x000eea0000000200 */
[----:B------:R-:W4:Y:S05]  /*2a30*/  LDSM.16.M88.4 R88, [R201+0x800] ;  /* 0x00080000c958783b */ /* 0x000f2a0000000200 */
[----:B------:R-:W-:Y:S05]  /*2a40*/  LDSM.16.M88.4 R92, [R149] ;  /* 0x00000000955c783b */ /* 0x000fea0000000200 */
[----:B------:R-:W4:Y:S01]  /*2a50*/  LDSM.16.M88.4 R96, [R200] ;  /* 0x00000000c860783b */ /* 0x000f220000000200 */
[C---:B-1----:R-:W-:Y:S06]  /*2a60*/  HMMA.16816.F32.BF16 R4, R68.reuse, R72, RZ ;  /* 0x000000484404723c */ /* 0x042fec00000418ff */
[C---:B------:R-:W-:Y:S01]  /*2a70*/  HMMA.16816.F32.BF16 R8, R68.reuse, R74, RZ ;  /* 0x0000004a4408723c */ /* 0x040fe200000418ff */
[----:B------:R-:W-:Y:S05]  /*2a80*/  LDSM.16.M88.4 R72, [R148] ;  /* 0x000000009448783b */ /* 0x000fea0000000200 */
[C---:B--2---:R-:W-:Y:S06]  /*2a90*/  HMMA.16816.F32.BF16 R12, R68.reuse, R76, RZ ;  /* 0x0000004c440c723c */ /* 0x044fec00000418ff */
[----:B------:R-:W-:Y:S01]  /*2aa0*/  HMMA.16816.F32.BF16 R16, R68, R78, RZ ;  /* 0x0000004e4410723c */ /* 0x000fe200000418ff */
[----:B------:R-:W1:Y:S05]  /*2ab0*/  LDSM.16.M88.4 R68, [R200+0x800] ;  /* 0x00080000c844783b */ /* 0x000e6a0000000200 */
[C---:B---3--:R-:W-:Y:S01]  /*2ac0*/  HMMA.16816.F32.BF16 R4, R80.reuse, R84, R4 ;  /* 0x000000545004723c */ /* 0x048fe20000041804 */
[----:B------:R-:W2:Y:S05]  /*2ad0*/  LDSM.16.M88.4 R76, [R199] ;  /* 0x00000000c74c783b */ /* 0x000eaa0000000200 */
[C---:B------:R-:W-:Y:S01]  /*2ae0*/  HMMA.16816.F32.BF16 R8, R80.reuse, R86, R8 ;  /* 0x000000565008723c */ /* 0x040fe20000041808 */
[----:B------:R-:W-:Y:S05]  /*2af0*/  LDSM.16.M88.4 R84, [R196+0x2000] ;  /* 0x00200000c454783b */ /* 0x000fea0000000200 */
[C---:B----4-:R-:W-:Y:S06]  /*2b00*/  HMMA.16816.F32.BF16 R12, R80.reuse, R88, R12 ;  /* 0x00000058500c723c */ /* 0x050fec000004180c */
[----:B------:R-:W-:Y:S01]  /*2b10*/  HMMA.16816.F32.BF16 R16, R80, R90, R16 ;  /* 0x0000005a5010723c */ /* 0x000fe20000041810 */
[----:B------:R-:W3:Y:S05]  /*2b20*/  LDSM.16.M88.4 R80, [R199+0x800] ;  /* 0x00080000c750783b */ /* 0x000eea0000000200 */
[C---:B------:R-:W-:Y:S01]  /*2b30*/  HMMA.16816.F32.BF16 R4, R92.reuse, R96, R4 ;  /* 0x000000605c04723c */ /* 0x040fe20000041804 */
[----:B------:R-:W4:Y:S05]  /*2b40*/  LDSM.16.M88.4 R88, [R202+UR5+0x14000] ;  /* 0x01400005ca58783b */ /* 0x000f2a0008000200 */
[C---:B------:R-:W-:Y:S01]  /*2b50*/  HMMA.16816.F32.BF16 R8, R92.reuse, R98, R8 ;  /* 0x000000625c08723c */ /* 0x040fe20000041808 */
[----:B------:R-:W-:Y:S05]  /*2b60*/  LDSM.16.M88.4 R96, [R201+0x2000] ;  /* 0x00200000c960783b */ /* 0x000fea0000000200 */
[C---:B-1----:R-:W-:Y:S06]  /*2b70*/  HMMA.16816.F32.BF16 R12, R92.reuse, R68, R12 ;  /* 0x000000445c0c723c */ /* 0x042fec000004180c */
[----:B------:R-:W-:Y:S01]  /*2b80*/  HMMA.16816.F32.BF16 R16, R92, R70, R16 ;  /* 0x000000465c10723c */ /* 0x000fe20000041810 */
[----:B------:R-:W1:Y:S05]  /*2b90*/  LDSM.16.M88.4 R68, [R202+UR5+0x14800] ;  /* 0x01480005ca44783b */ /* 0x000e6a0008000200 */
[C---:B--2---:R-:W-:Y:S01]  /*2ba0*/  HMMA.16816.F32.BF16 R4, R72.reuse, R76, R4 ;  /* 0x0000004c4804723c */ /* 0x044fe20000041804 */
[----:B------:R-:W2:Y:S05]  /*2bb0*/  LDSM.16.M88.4 R92, [R150+0x2000] ;  /* 0x00200000965c783b */ /* 0x000eaa0000000200 */
[C---:B------:R-:W-:Y:S01]  /*2bc0*/  HMMA.16816.F32.BF16 R8, R72.reuse, R78, R8 ;  /* 0x0000004e4808723c */ /* 0x040fe20000041808 */
[----:B------:R-:W-:Y:S05]  /*2bd0*/  LDSM.16.M88.4 R76, [R149+0x2000] ;  /* 0x00200000954c783b */ /* 0x000fea0000000200 */
[C---:B---3--:R-:W-:Y:S06]  /*2be0*/  HMMA.16816.F32.BF16 R12, R72.reuse, R80, R12 ;  /* 0x00000050480c723c */ /* 0x048fec000004180c */
[----:B------:R-:W-:Y:S01]  /*2bf0*/  HMMA.16816.F32.BF16 R16, R72, R82, R16 ;  /* 0x000000524810723c */ /* 0x000fe20000041810 */
[----:B------:R-:W3:Y:S05]  /*2c00*/  LDSM.16.M88.4 R72, [R201+0x2800] ;  /* 0x00280000c948783b */ /* 0x000eea0000000200 */
[C---:B----4-:R-:W-:Y:S01]  /*2c10*/  HMMA.16816.F32.BF16 R4, R84.reuse, R88, R4 ;  /* 0x000000585404723c */ /* 0x050fe20000041804 */
[----:B------:R-:W4:Y:S05]  /*2c20*/  LDSM.16.M88.4 R80, [R200+0x2000] ;  /* 0x00200000c850783b */ /* 0x000f2a0000000200 */
[C---:B------:R-:W-:Y:S01]  /*2c30*/  HMMA.16816.F32.BF16 R8, R84.reuse, R90, R8 ;  /* 0x0000005a5408723c */ /* 0x040fe20000041808 */
[----:B------:R-:W-:Y:S05]  /*2c40*/  LDSM.16.M88.4 R88, [R199+0x2000] ;  /* 0x00200000c758783b */ /* 0x000fea0000000200 */
[C---:B-1----:R-:W-:Y:S06]  /*2c50*/  HMMA.16816.F32.BF16 R12, R84.reuse, R68, R12 ;  /* 0x00000044540c723c */ /* 0x042fec000004180c */
[----:B------:R-:W-:Y:S01]  /*2c60*/  HMMA.16816.F32.BF16 R16, R84, R70, R16 ;  /* 0x000000465410723c */ /* 0x000fe20000041810 */
[----:B------:R-:W1:Y:S05]  /*2c70*/  LDSM.16.M88.4 R68, [R200+0x2800] ;  /* 0x00280000c844783b */ /* 0x000e6a0000000200 */
[C---:B--2---:R-:W-:Y:S01]  /*2c80*/  HMMA.16816.F32.BF16 R4, R92.reuse, R96, R4 ;  /* 0x000000605c04723c */ /* 0x044fe20000041804 */
[----:B------:R-:W2:Y:S05]  /*2c90*/  LDSM.16.M88.4 R84, [R148+0x2000] ;  /* 0x002000009454783b */ /* 0x000eaa0000000200 */
[C---:B------:R-:W-:Y:S01]  /*2ca0*/  HMMA.16816.F32.BF16 R8, R92.reuse, R98, R8 ;  /* 0x000000625c08723c */ /* 0x040fe20000041808 */
[----:B------:R-:W-:Y:S05]  /*2cb0*/  LDSM.16.M88.4 R96, [R202+UR5+0x16000] ;  /* 0x01600005ca60783b */ /* 0x000fea0008000200 */
        /* <DEDUP_REMOVED lines=26> */
[C---:B------:R-:W-:Y:S06]  /*2e60*/  HMMA.16816.F32.BF16 R8, R76.reuse, R82, R8 ;  /* 0x000000524c08723c */ /* 0x040fec0000041808 */
[C---:B---3--:R-:W-:Y:S06]  /*2e70*/  HMMA.16816.F32.BF16 R12, R76.reuse, R72, R12 ;  /* 0x000000484c0c723c */ /* 0x048fec000004180c */
[----:B------:R-:W-:Y:S06]  /*2e80*/  HMMA.16816.F32.BF16 R16, R76, R74, R16 ;  /* 0x0000004a4c10723c */ /* 0x000fec0000041810 */
[C---:B----4-:R-:W-:Y:S06]  /*2e90*/  HMMA.16816.F32.BF16 R4, R84.reuse, R88, R4 ;  /* 0x000000585404723c */ /* 0x050fec0000041804 */
[C---:B------:R-:W-:Y:S06]  /*2ea0*/  HMMA.16816.F32.BF16 R8, R84.reuse, R90, R8 ;  /* 0x0000005a5408723c */ /* 0x040fec0000041808 */
[C---:B-1----:R-:W-:Y:S06]  /*2eb0*/  HMMA.16816.F32.BF16 R12, R84.reuse, R68, R12 ;  /* 0x00000044540c723c */ /* 0x042fec000004180c */
[----:B------:R-:W-:Y:S01]  /*2ec0*/  HMMA.16816.F32.BF16 R16, R84, R70, R16 ;  /* 0x000000465410723c */ /* 0x000fe20000041810 */
[----:B------:R-:W1:Y:S05]  /*2ed0*/  LDSM.16.M88.4 R68, [R199+0x4800] ;  /* 0x00480000c744783b */ /* 0x000e6a0000000200 */
[C---:B--2---:R-:W-:Y:S06]  /*2ee0*/  HMMA.16816.F32.BF16 R4, R92.reuse, R96, R4 ;  /* 0x000000605c04723c */ /* 0x044fec0000041804 */
[C---:B------:R-:W-:Y:S07]  /*2ef0*/  HMMA.16816.F32.BF16 R8, R92.reuse, R98, R8 ;  /* 0x000000625c08723c */ /* 0x040fee0000041808 */
[----:B------:R-:W-:Y:S04]  /*2f00*/  LEA R99, R204, UR5, 0x1 ;  /* 0x00000005cc637c11 */ /* 0x000fe8000f8e08ff */
[-C--:B------:R-:W-:Y:S02]  /*2f10*/  IADD3 R98, R194, R99.reuse, RZ ;  /* 0x00000063c2627210 */ /* 0x080fe40007ffe0ff */
[C---:B------:R-:W-:Y:S02]  /*2f20*/  IADD3 R97, R193.reuse, R99, RZ ;  /* 0x00000063c1617210 */ /* 0x040fe40007ffe0ff */
[----:B------:R-:W-:Y:S03]  /*2f30*/  IADD3 R96, R193, R98, RZ ;  /* 0x00000062c1607210 */ /* 0x000fe60007ffe0ff */
        /* <DEDUP_REMOVED lines=12> */
[----:B------:R-:W3:Y:S02]  /*3000*/  MUFU.TANH R154, R154 ;  /* 0x0000009a009a7308 */ /* 0x000ee40000002400 */
[-C--:B--2---:R-:W-:Y:S02]  /*3010*/  MOV R167, R151.reuse ;  /* 0x0000009700a77202 */ /* 0x084fe40000000f00 */
[C---:B------:R-:W-:Y:S01]  /*3020*/  @P3 FSEL R167, R151.reuse, -INF , !P1 ;  /* 0xff80000097a73808 */ /* 0x040fe20004800000 */
[----:B------:R-:W-:Y:S04]  /*3030*/  FFMA.FTZ R151, -R151, R151, 1 ;  /* 0x3f80000097977423 */ /* 0x000fe80000010197 */
[--C-:B------:R-:W-:Y:S01]  /*3040*/  FFMA.FTZ R183, R167, UR6, -R176.reuse ;  /* 0x00000006a7b77c23 */ /* 0x100fe200080108b0 */
[----:B------:R-:W-:Y:S01]  /*3050*/  FMUL.FTZ R167, R238, 1.4426950216293334961 ;  /* 0x3fb8aa3beea77820 */ /* 0x000fe20000410000 */
[----:B------:R-:W2:Y:S01]  /*3060*/  MUFU.TANH R157, R157 ;  /* 0x0000009d009d7308 */ /* 0x000ea20000002400 */
[----:B-1----:R-:W-:Y:S01]  /*3070*/  MOV R172, R153 ;  /* 0x0000009900ac7202 */ /* 0x002fe20000000f00 */
[----:B------:R-:W-:Y:S01]  /*3080*/  FMUL.FTZ R151, R151, UR7 ;  /* 0x0000000797977c20 */ /* 0x000fe20008410000 */
[----:B------:R-:W-:Y:S01]  /*3090*/  @P3 FSEL R172, R153, -INF , !P1 ;  /* 0xff80000099ac3808 */ /* 0x000fe20004800000 */
[----:B------:R-:W-:Y:S01]  /*30a0*/  FMUL.FTZ R159, R12, UR7 ;  /* 0x000000070c9f7c20 */ /* 0x000fe20008410000 */
[----:B------:R-:W-:Y:S01]  /*30b0*/  FSEL R167, R167, RZ, P0 ;  /* 0x000000ffa7a77208 */ /* 0x000fe20000000000 */
[----:B------:R-:W-:Y:S01]  /*30c0*/  FMUL.FTZ R160, R13, UR7 ;  /* 0x000000070da07c20 */ /* 0x000fe20008410000 */
[----:B---3--:R-:W-:Y:S03]  /*30d0*/  MOV R170, R154 ;  /* 0x0000009a00aa7202 */ /* 0x008fe60000000f00 */
[----:B------:R-:W1:Y:S01]  /*30e0*/  MUFU.TANH R152, R152 ;  /* 0x0000009800987308 */ /* 0x000e620000002400 */
[----:B------:R-:W-:Y:S01]  /*30f0*/  @P3 FSEL R170, R154, -INF , !P2 ;  /* 0xff8000009aaa3808 */ /* 0x000fe20005000000 */
[----:B------:R-:W-:Y:S01]  /*3100*/  FMUL.FTZ R161, R14, UR7 ;  /* 0x000000070ea17c20 */ /* 0x000fe20008410000 */
[--C-:B------:R-:W-:Y:S01]  /*3110*/  FFMA.FTZ R175, R172, UR6, -R167.reuse ;  /* 0x00000006acaf7c23 */ /* 0x100fe200080108a7 */
[----:B------:R-:W-:Y:S01]  /*3120*/  FMUL.FTZ R162, R15, UR7 ;  /* 0x000000070fa27c20 */ /* 0x000fe20008410000 */
[----:B------:R-:W-:Y:S01]  /*3130*/  @P3 IADD3 R172, R168, 0x8, RZ ;  /* 0x00000008a8ac3810 */ /* 0x000fe20007ffe0ff */
[--C-:B------:R-:W-:Y:S01]  /*3140*/  FFMA.FTZ R174, R170, UR6, -R167.reuse ;  /* 0x00000006aaae7c23 */ /* 0x100fe200080108a7 */
[----:B------:R-:W-:Y:S03]  /*3150*/  @P3 IADD3 R170, R168, 0x9, RZ ;  /* 0x00000009a8aa3810 */ /* 0x000fe60007ffe0ff */
[----:B------:R-:W3:Y:S01]  /*3160*/  MUFU.TANH R158, R158 ;  /* 0x0000009e009e7308 */ /* 0x000ee20000002400 */
[-C--:B------:R-:W-:Y:S01]  /*3170*/  @P3 ISETP.GE.AND P0, PT, R172, R243.reuse, PT ;  /* 0x000000f3ac00320c */ /* 0x080fe20003f06270 */
[----:B------:R-:W-:Y:S01]  /*3180*/  FMUL.FTZ R163, R16, UR7 ;  /* 0x0000000710a37c20 */ /* 0x000fe20008410000 */
[----:B------:R-:W-:Y:S01]  /*3190*/  @P3 ISETP.GE.AND P1, PT, R170, R243, PT ;  /* 0x000000f3aa00320c */ /* 0x000fe20003f26270 */
[----:B------:R-:W-:Y:S01]  /*31a0*/  FMUL.FTZ R165, R18, UR7 ;  /* 0x0000000712a57c20 */ /* 0x000fe20008410000 */
[----:B--2---:R-:W-:Y:S01]  /*31b0*/  MOV R172, R157 ;  /* 0x0000009d00ac7202 */ /* 0x004fe20000000f00 */
[----:B------:R-:W-:Y:S01]  /*31c0*/  FMUL.FTZ R166, R19, UR7 ;  /* 0x0000000713a67c20 */ /* 0x000fe20008410000 */
[----:B------:R-:W-:Y:S03]  /*31d0*/  @P3 FSEL R172, R157, -INF , !P0 ;  /* 0xff8000009dac3808 */ /* 0x000fe60004000000 */
[----:B------:R-:W2:Y:S01]  /*31e0*/  MUFU.TANH R155, R155 ;  /* 0x0000009b009b7308 */ /* 0x000ea20000002400 */
[-C--:B-1----:R-:W-:Y:S01]  /*31f0*/  MOV R169, R152.reuse ;  /* 0x0000009800a97202 */ /* 0x082fe20000000f00 */
[----:B------:R-:W-:Y:S01]  /*3200*/  FMUL.FTZ R164, R17, UR7 ;  /* 0x0000000711a47c20 */ /* 0x000fe20008410000 */
[----:B------:R-:W-:Y:S01]  /*3210*/  @P3 FSEL R169, R152, -INF , !P2 ;  /* 0xff80000098a93808 */ /* 0x000fe20005000000 */
[--C-:B------:R-:W-:Y:S01]  /*3220*/  FFMA.FTZ R173, R172, UR6, -R167.reuse ;  /* 0x00000006acad7c23 */ /* 0x100fe200080108a7 */
[----:B------:R-:W-:Y:S01]  /*3230*/  FFMA.FTZ R152, -R152, R152, 1 ;  /* 0x3f80000098987423 */ /* 0x000fe20000010198 */
[----:B------:R-:W-:Y:S01]  /*3240*/  FFMA.FTZ R153, -R153, R153, 1 ;  /* 0x3f80000099997423 */ /* 0x000fe20000010199 */
[----:B------:R-:W-:Y:S03]  /*3250*/  FFMA.FTZ R154, -R154, R154, 1 ;  /* 0x3f8000009a9a7423 */ /* 0x000fe6000001019a */
[----:B------:R-:W1:Y:S01]  /*3260*/  MUFU.TANH R156, R156 ;  /* 0x0000009c009c7308 */ /* 0x000e620000002400 */
[-C--:B---3--:R-:W-:Y:S01]  /*3270*/  MOV R170, R158.reuse ;  /* 0x0000009e00aa7202 */ /* 0x088fe20000000f00 */
[--C-:B------:R-:W-:Y:S01]  /*3280*/  FFMA.FTZ R182, R169, UR6, -R176.reuse ;  /* 0x00000006a9b67c23 */ /* 0x100fe200080108b0 */
[----:B------:R-:W-:Y:S01]  /*3290*/  @P3 FSEL R170, R158, -INF , !P1 ;  /* 0xff8000009eaa3808 */ /* 0x000fe20004800000 */
[----:B------:R-:W-:Y:S01]  /*32a0*/  FMUL.FTZ R152, R152, UR7 ;  /* 0x0000000798987c20 */ /* 0x000fe20008410000 */
[----:B------:R-:W-:Y:S01]  /*32b0*/  FMUL.FTZ R153, R153, UR7 ;  /* 0x0000000799997c20 */ /* 0x000fe20008410000 */
[----:B------:R-:W-:Y:S01]  /*32c0*/  FMUL.FTZ R154, R154, UR7 ;  /* 0x000000079a9a7c20 */ /* 0x000fe20008410000 */
[----:B------:R-:W-:Y:S03]  /*32d0*/  FFMA.FTZ R157, -R157, R157, 1 ;  /* 0x3f8000009d9d7423 */ /* 0x000fe6000001019d */
[----:B------:R-:W3:Y:S01]  /*32e0*/  MUFU.TANH R159, R159 ;  /* 0x0000009f009f7308 */ /* 0x000ee20000002400 */
[--C-:B------:R-:W-:Y:S01]  /*32f0*/  FFMA.FTZ R172, R170, UR6, -R167.reuse ;  /* 0x00000006aaac7c23 */ /* 0x100fe200080108a7 */
[-C--:B--2---:R-:W-:Y:S01]  /*3300*/  MOV R171, R155.reuse ;  /* 0x0000009b00ab7202 */ /* 0x084fe20000000f00 */
[----:B------:R-:W-:Y:S01]  /*3310*/  FFMA.FTZ R158, -R158, R158, 1 ;  /* 0x3f8000009e9e7423 */ /* 0x000fe2000001019e */
[C---:B------:R-:W-:Y:S01]  /*3320*/  @P3 FSEL R171, R155.reuse, -INF , !P0 ;  /* 0xff8000009bab3808 */ /* 0x040fe20004000000 */
[----:B------:R-:W-:Y:S01]  /*3330*/  FFMA.FTZ R155, -R155, R155, 1 ;  /* 0x3f8000009b9b7423 */ /* 0x000fe2000001019b */
[----:B------:R-:W-:Y:S01]  /*3340*/  @P3 IADD3 R170, R168, 0x11, RZ ;  /* 0x00000011a8aa3810 */ /* 0x000fe20007ffe0ff */
[----:B------:R-:W-:Y:S03]  /*3350*/  FMUL.FTZ R157, R157, UR7 ;  /* 0x000000079d9d7c20 */ /* 0x000fe60008410000 */
[----:B------:R-:W2:Y:S01]  /*3360*/  MUFU.TANH R161, R161 ;  /* 0x000000a100a17308 */ /* 0x000ea20000002400 */
[-C--:B-1----:R-:W-:Y:S01]  /*3370*/  MOV R169, R156.reuse ;  /* 0x0000009c00a97202 */ /* 0x082fe20000000f00 */
[--C-:B------:R-:W-:Y:S01]  /*3380*/  FFMA.FTZ R181, R171, UR6, -R176.reuse ;  /* 0x00000006abb57c23 */ /* 0x100fe200080108b0 */
[C---:B------:R-:W-:Y:S01]  /*3390*/  @P3 FSEL R169, R156.reuse, -INF , !P1 ;  /* 0xff8000009ca93808 */ /* 0x040fe20004800000 */
[----:B------:R-:W-:Y:S01]  /*33a0*/  FFMA.FTZ R156, -R156, R156, 1 ;  /* 0x3f8000009c9c7423 */ /* 0x000fe2000001019c */
[-C--:B------:R-:W-:Y:S01]  /*33b0*/  @P3 ISETP.GE.AND P0, PT, R178, R243.reuse, PT ;  /* 0x000000f3b200320c */ /* 0x080fe20003f06270 */
[----:B------:R-:W-:Y:S01]  /*33c0*/  FMUL.FTZ R155, R155, UR7 ;  /* 0x000000079b9b7c20 */ /* 0x000fe20008410000 */
[----:B------:R-:W-:Y:S03]  /*33d0*/  @P3 ISETP.GE.AND P1, PT, R170, R243, PT ;  /* 0x000000f3aa00320c */ /* 0x000fe60003f26270 */
[----:B------:R-:W1:Y:S01]  /*33e0*/  MUFU.TANH R160, R160 ;  /* 0x000000a000a07308 */ /* 0x000e620000002400 */
[--C-:B------:R-:W-:Y:S01]  /*33f0*/  FFMA.FTZ R180, R169, UR6, -R176.reuse ;  /* 0x00000006a9b47c23 */ /* 0x100fe200080108b0 */
[-C--:B---3--:R-:W-:Y:S01]  /*3400*/  MOV R171, R159.reuse ;  /* 0x0000009f00ab7202 */ /* 0x088fe20000000f00 */
[----:B------:R-:W-:Y:S01]  /*3410*/  FMUL.FTZ R156, R156, UR7 ;  /* 0x000000079c9c7c20 */ /* 0x000fe20008410000 */
[C---:B------:R-:W-:Y:S01]  /*3420*/  @P3 FSEL R171, R159.reuse, -INF , !P0 ;  /* 0xff8000009fab3808 */ /* 0x040fe20004000000 */
[----:B------:R-:W-:Y:S01]  /*3430*/  FFMA.FTZ R159, -R159, R159, 1 ;  /* 0x3f8000009f9f7423 */ /* 0x000fe2000001019f */
[----:B------:R-:W-:Y:S01]  /*3440*/  @P3 IADD3 R168, R168, 0x19, RZ ;  /* 0x00000019a8a83810 */ /* 0x000fe20007ffe0ff */
[----:B------:R-:W-:Y:S03]  /*3450*/  FMUL.FTZ R158, R158, UR7 ;  /* 0x000000079e9e7c20 */ /* 0x000fe60008410000 */
[----:B------:R-:W3:Y:S01]  /*3460*/  MUFU.TANH R162, R162 ;  /* 0x000000a200a27308 */ /* 0x000ee20000002400 */
[----:B--2---:R-:W-:Y:S01]  /*3470*/  MOV R170, R161 ;  /* 0x000000a100aa7202 */ /* 0x004fe20000000f00 */
[--C-:B------:R-:W-:Y:S01]  /*3480*/  FFMA.FTZ R179, R171, UR6, -R176.reuse ;  /* 0x00000006abb37c23 */ /* 0x100fe200080108b0 */
[----:B------:R-:W-:Y:S01]  /*3490*/  @P3 FSEL R170, R161, -INF , !P0 ;  /* 0xff800000a1aa3808 */ /* 0x000fe20004000000 */
[----:B------:R-:W-:Y:S01]  /*34a0*/  FMUL.FTZ R159, R159, UR7 ;  /* 0x000000079f9f7c20 */ /* 0x000fe20008410000 */
[----:B------:R-:W-:Y:S01]  /*34b0*/  @P3 ISETP.GE.AND P0, PT, R186, R243, PT ;  /* 0x000000f3ba00320c */ /* 0x000fe20003f06270 */
[----:B------:R-:W-:Y:S04]  /*34c0*/  FFMA.FTZ R161, -R161, R161, 1 ;  /* 0x3f800000a1a17423 */ /* 0x000fe800000101a1 */
[----:B------:R-:W2:Y:S01]  /*34d0*/  MUFU.TANH R163, R163 ;  /* 0x000000a300a37308 */ /* 0x000ea20000002400 */
[-C--:B-1----:R-:W-:Y:S01]  /*34e0*/  MOV R169, R160.reuse ;  /* 0x000000a000a97202 */ /* 0x082fe20000000f00 */
[--C-:B------:R-:W-:Y:S01]  /*34f0*/  FFMA.FTZ R171, R170, UR6, -R167.reuse ;  /* 0x00000006aaab7c23 */ /* 0x100fe200080108a7 */
[C---:B------:R-:W-:Y:S01]  /*3500*/  @P3 FSEL R169, R160.reuse, -INF , !P1 ;  /* 0xff800000a0a93808 */ /* 0x040fe20004800000 */
[----:B------:R-:W-:Y:S01]  /*3510*/  FFMA.FTZ R160, -R160, R160, 1 ;  /* 0x3f800000a0a07423 */ /* 0x000fe200000101a0 */
[----:B------:R-:W-:Y:S05]  /*3520*/  FMUL.FTZ R161, R161, UR7 ;  /* 0x00000007a1a17c20 */ /* 0x000fea0008410000 */
[----:B------:R-:W1:Y:S01]  /*3530*/  MUFU.TANH R165, R165 ;  /* 0x000000a500a57308 */ /* 0x000e620000002400 */
[-C--:B---3--:R-:W-:Y:S01]  /*3540*/  MOV R184, R162.reuse ;  /* 0x000000a200b87202 */ /* 0x088fe20000000f00 */
[--C-:B------:R-:W-:Y:S01]  /*3550*/  FFMA.FTZ R178, R169, UR6, -R176.reuse ;  /* 0x00000006a9b27c23 */ /* 0x100fe200080108b0 */
[----:B------:R-:W-:Y:S01]  /*3560*/  @P3 FSEL R184, R162, -INF , !P1 ;  /* 0xff800000a2b83808 */ /* 0x000fe20004800000 */
[----:B------:R-:W-:Y:S01]  /*3570*/  FMUL.FTZ R160, R160, UR7 ;  /* 0x00000007a0a07c20 */ /* 0x000fe20008410000 */
[----:B------:R-:W-:Y:S01]  /*3580*/  @P3 ISETP.GE.AND P1, PT, R168, R243, PT ;  /* 0x000000f3a800320c */ /* 0x000fe20003f26270 */
[----:B------:R-:W-:Y:S04]  /*3590*/  FFMA.FTZ R162, -R162, R162, 1 ;  /* 0x3f800000a2a27423 */ /* 0x000fe800000101a2 */
[----:B------:R-:W3:Y:S01]  /*35a0*/  MUFU.TANH R166, R166 ;  /* 0x000000a600a67308 */ /* 0x000ee20000002400 */
[-C--:B--2---:R-:W-:Y:S01]  /*35b0*/  MOV R169, R163.reuse ;  /* 0x000000a300a97202 */ /* 0x084fe20000000f00 */
[--C-:B------:R-:W-:Y:S01]  /*35c0*/  FFMA.FTZ R170, R184, UR6, -R167.reuse ;  /* 0x00000006b8aa7c23 */ /* 0x100fe200080108a7 */
[C---:B------:R-:W-:Y:S01]  /*35d0*/  @P3 FSEL R169, R163.reuse, -INF , !P0 ;  /* 0xff800000a3a93808 */ /* 0x040fe20004000000 */
[----:B------:R-:W-:Y:S01]  /*35e0*/  FFMA.FTZ R163, -R163, R163, 1 ;  /* 0x3f800000a3a37423 */ /* 0x000fe200000101a3 */
[----:B------:R-:W-:Y:S05]  /*35f0*/  FMUL.FTZ R162, R162, UR7 ;  /* 0x00000007a2a27c20 */ /* 0x000fea0008410000 */
[----:B------:R-:W2:Y:S01]  /*3600*/  MUFU.TANH R164, R164 ;  /* 0x000000a400a47308 */ /* 0x000ea20000002400 */
[-C--:B-1----:R-:W-:Y:S01]  /*3610*/  MOV R184, R165.reuse ;  /* 0x000000a500b87202 */ /* 0x082fe20000000f00 */
[--C-:B------:R-:W-:Y:S01]  /*3620*/  FFMA.FTZ R177, R169, UR6, -R176.reuse ;  /* 0x00000006a9b17c23 */ /* 0x100fe200080108b0 */
[----:B------:R-:W-:Y:S01]  /*3630*/  @P3 FSEL R184, R165, -INF , !P0 ;  /* 0xff800000a5b83808 */ /* 0x000fe20004000000 */
[----:B------:R-:W-:Y:S01]  /*3640*/  FMUL.FTZ R163, R163, UR7 ;  /* 0x00000007a3a37c20 */ /* 0x000fe20008410000 */
[----:B------:R-:W-:Y:S05]  /*3650*/  FFMA.FTZ R165, -R165, R165, 1 ;  /* 0x3f800000a5a57423 */ /* 0x000fea00000101a5 */
[----:B------:R-:W-:Y:S01]  /*3660*/  MUFU.EX2 R175, R175 ;  /* 0x000000af00af7308 */ /* 0x000fe20000000800 */
[-C--:B---3--:R-:W-:Y:S01]  /*3670*/  MOV R168, R166.reuse ;  /* 0x000000a600a87202 */ /* 0x088fe20000000f00 */
[--C-:B------:R-:W-:Y:S01]  /*3680*/  FFMA.FTZ R169, R184, UR6, -R167.reuse ;  /* 0x00000006b8a97c23 */ /* 0x100fe200080108a7 */
[C---:B------:R-:W-:Y:S01]  /*3690*/  @P3 FSEL R168, R166.reuse, -INF , !P1 ;  /* 0xff800000a6a83808 */ /* 0x040fe20004800000 */
[----:B------:R-:W-:Y:S01]  /*36a0*/  FFMA.FTZ R166, -R166, R166, 1 ;  /* 0x3f800000a6a67423 */ /* 0x000fe200000101a6 */
[----:B------:R-:W-:Y:S05]  /*36b0*/  FMUL.FTZ R165, R165, UR7 ;  /* 0x00000007a5a57c20 */ /* 0x000fea0008410000 */
[----:B------:R-:W1:Y:S01]  /*36c0*/  MUFU.EX2 R174, R174 ;  /* 0x000000ae00ae7308 */ /* 0x000e620000000800 */
[-C--:B--2---:R-:W-:Y:S01]  /*36d0*/  MOV R185, R164.reuse ;  /* 0x000000a400b97202 */ /* 0x084fe20000000f00 */
[----:B------:R-:W-:Y:S01]  /*36e0*/  FFMA.FTZ R167, R168, UR6, -R167 ;  /* 0x00000006a8a77c23 */ /* 0x000fe200080108a7 */
[C---:B------:R-:W-:Y:S01]  /*36f0*/  @P3 FSEL R185, R164.reuse, -INF , !P1 ;  /* 0xff800000a4b93808 */ /* 0x040fe20004800000 */
[----:B------:R-:W-:Y:S01]  /*3700*/  FFMA.FTZ R164, -R164, R164, 1 ;  /* 0x3f800000a4a47423 */ /* 0x000fe200000101a4 */
[----:B------:R-:W-:Y:S05]  /*3710*/  FMUL.FTZ R166, R166, UR7 ;  /* 0x00000007a6a67c20 */ /* 0x000fea0008410000 */
[----:B------:R-:W-:Y:S01]  /*3720*/  MUFU.EX2 R183, R183 ;  /* 0x000000b700b77308 */ /* 0x000fe20000000800 */
[----:B------:R-:W-:Y:S01]  /*3730*/  FFMA.FTZ R176, R185, UR6, -R176 ;  /* 0x00000006b9b07c23 */ /* 0x000fe200080108b0 */
[----:B------:R-:W-:Y:S08]  /*3740*/  FMUL.FTZ R164, R164, UR7 ;  /* 0x00000007a4a47c20 */ /* 0x000ff00008410000 */
[----:B------:R-:W2:Y:S01]  /*3750*/  MUFU.EX2 R182, R182 ;  /* 0x000000b600b67308 */ /* 0x000ea20000000800 */
[----:B-1----:R-:W-:Y:S05]  /*3760*/  F2FP.BF16.F32.PACK_AB R185, R174, R175 ;  /* 0x000000afaeb9723e */ /* 0x002fea00000010ff */
[----:B------:R-:W-:Y:S04]  /*3770*/  STS [R224+0x20400], R185 ;  /* 0x020400b9e0007388 */ /* 0x000fe80000000800 */
[----:B------:R-:W-:Y:S10]  /*3780*/  MUFU.EX2 R173, R173 ;  /* 0x000000ad00ad7308 */ /* 0x000ff40000000800 */
[----:B------:R-:W1:Y:S01]  /*3790*/  MUFU.EX2 R172, R172 ;  /* 0x000000ac00ac7308 */ /* 0x000e620000000800 */
[----:B--2---:R-:W-:Y:S05]  /*37a0*/  F2FP.BF16.F32.PACK_AB R205, R182, R183 ;  /* 0x000000b7b6cd723e */ /* 0x004fea00000010ff */
[----:B------:R-:W-:Y:S04]  /*37b0*/  STS [R224+0x20000], R205 ;  /* 0x020000cde0007388 */ /* 0x000fe80000000800 */
        /* <DEDUP_REMOVED lines=8> */
[----:B------:R3:W-:Y:S01]  /*3840*/  MUFU.EX2 R168, R167 ;  /* 0x000000a700a87308 */ /* 0x0007e20000000800 */
[----:B-1----:R-:W-:Y:S09]  /*3850*/  IADD3 R184, P0, R235, R234, RZ ;  /* 0x000000eaebb87210 */ /* 0x002ff20007f1e0ff */
[----:B------:R-:W-:Y:S01]  /*3860*/  MUFU.EX2 R179, R179 ;  /* 0x000000b300b37308 */ /* 0x000fe20000000800 */
[----:B------:R-:W-:Y:S09]  /*3870*/  IADD3.X R185, R218, R233, RZ, P0, !PT ;  /* 0x000000e9dab97210 */ /* 0x000ff200007fe4ff */
[----:B------:R-:W1:Y:S01]  /*3880*/  MUFU.EX2 R178, R178 ;  /* 0x000000b200b27308 */ /* 0x000e620000000800 */
[----:B---3--:R-:W-:Y:S05]  /*3890*/  F2FP.BF16.F32.PACK_AB R167, R170, R171 ;  /* 0x000000abaaa7723e */ /* 0x008fea00000010ff */
[----:B------:R2:W-:Y:S04]  /*38a0*/  STS [R226+0x20400], R167 ;  /* 0x020400a7e2007388 */ /* 0x0005e80000000800 */
[----:B------:R-:W-:Y:S10]  /*38b0*/  MUFU.EX2 R177, R177 ;  /* 0x000000b100b17308 */ /* 0x000ff40000000800 */
[----:B------:R-:W3:Y:S01]  /*38c0*/  MUFU.EX2 R176, R176 ;  /* 0x000000b000b07308 */ /* 0x000ee20000000800 */
[----:B-1----:R-:W-:Y:S05]  /*38d0*/  F2FP.BF16.F32.PACK_AB R191, R178, R179 ;  /* 0x000000b3b2bf723e */ /* 0x002fea00000010ff */
[----:B------:R-:W-:Y:S04]  /*38e0*/  STS [R226+0x20000], R191 ;  /* 0x020000bfe2007388 */ /* 0x000fe80000000800 */
[----:B------:R-:W1:Y:S01]  /*38f0*/  MUFU.EX2 R169, R169 ;  /* 0x000000a900a97308 */ /* 0x000e620000000800 */
[----:B--2---:R-:W2:Y:S01]  /*3900*/  LDG.E R167, desc[UR16][R184.64] ;  /* 0x00000010b8a77981 */ /* 0x004ea2000c1e1900 */
[----:B---3--:R-:W-:Y:S05]  /*3910*/  F2FP.BF16.F32.PACK_AB R189, R176, R177 ;  /* 0x000000b1b0bd723e */ /* 0x008fea00000010ff */
[----:B------:R-:W-:Y:S01]  /*3920*/  STS [R230+0x20000], R189 ;  /* 0x020000bde6007388 */ /* 0x000fe20000000800 */
[----:B-1----:R-:W-:Y:S05]  /*3930*/  F2FP.BF16.F32.PACK_AB R187, R168, R169 ;  /* 0x000000a9a8bb723e */ /* 0x002fea00000010ff */
[----:B------:R-:W-:Y:S05]  /*3940*/  STS [R230+0x20400], R187 ;  /* 0x020400bbe6007388 */ /* 0x000fea0000000800 */
[----:B------:R-:W-:Y:S05]  /*3950*/  LDSM.16.M88.4 R68, [R99+0xc000] ;  /* 0x00c000006344783b */ /* 0x000fea0000000200 */
[----:B------:R-:W1:Y:S05]  /*3960*/  LDSM.16.M88.4 R72, [R202+UR5+0x18000] ;  /* 0x01800005ca48783b */ /* 0x000e6a0008000200 */
[----:B------:R-:W3:Y:S05]  /*3970*/  LDSM.16.M88.4 R76, [R202+UR5+0x18800] ;  /* 0x01880005ca4c783b */ /* 0x000eea0008000200 */
[----:B------:R-:W-:Y:S05]  /*3980*/  LDSM.16.M88.4 R80, [R98+0xc000] ;  /* 0x00c000006250783b */ /* 0x000fea0000000200 */
[----:B------:R-:W4:Y:S05]  /*3990*/  LDSM.16.M88.4 R84, [R201+0x6000] ;  /* 0x00600000c954783b */ /* 0x000f2a0000000200 */
[----:B------:R-:W4:Y:S05]  /*39a0*/  LDSM.16.M88.4 R88, [R201+0x6800] ;  /* 0x00680000c958783b */ /* 0x000f2a0000000200 */
[----:B------:R2:W2:Y:S05]  /*39b0*/  LDG.E R184, desc[UR16][R184.64+0x20] ;  /* 0x00002010b8b87981 */ /* 0x0004aa000c1e1900 */
[----:B------:R-:W-:Y:S01]  /*39c0*/  LDSM.16.M88.4 R92, [R200+0x6000] ;  /* 0x00600000c85c783b */ /* 0x000fe20000000200 */
[C---:B-1----:R-:W-:Y:S06]  /*39d0*/  HMMA.16816.F32.BF16 R4, R68.reuse, R72, RZ ;  /* 0x000000484404723c */ /* 0x042fec00000418ff */
[C---:B------:R-:W-:Y:S01]  /*39e0*/  HMMA.16816.F32.BF16 R8, R68.reuse, R74, RZ ;  /* 0x0000004a4408723c */ /* 0x040fe200000418ff */
[----:B------:R-:W1:Y:S05]  /*39f0*/  LDSM.16.M88.4 R72, [R97+0xc000] ;  /* 0x00c000006148783b */ /* 0x000e6a0000000200 */
[C---:B---3--:R-:W-:Y:S06]  /*3a00*/  HMMA.16816.F32.BF16 R12, R68.reuse, R76, RZ ;  /* 0x0000004c440c723c */ /* 0x048fec00000418ff */
[----:B------:R-:W-:Y:S01]  /*3a10*/  HMMA.16816.F32.BF16 R16, R68, R78, RZ ;  /* 0x0000004e4410723c */ /* 0x000fe200000418ff */
[----:B------:R-:W3:Y:S05]  /*3a20*/  LDSM.16.M88.4 R68, [R200+0x6800] ;  /* 0x00680000c844783b */ /* 0x000eea0000000200 */
[C---:B----4-:R-:W-:Y:S01]  /*3a30*/  HMMA.16816.F32.BF16 R4, R80.reuse, R84, R4 ;  /* 0x000000545004723c */ /* 0x050fe20000041804 */
[----:B------:R-:W-:Y:S05]  /*3a40*/  LDSM.16.M88.4 R76, [R96+0xc000] ;  /* 0x00c00000604c783b */ /* 0x000fea0000000200 */
[C---:B------:R-:W-:Y:S01]  /*3a50*/  HMMA.16816.F32.BF16 R8, R80.reuse, R86, R8 ;  /* 0x000000565008723c */ /* 0x040fe20000041808 */
[----:B------:R-:W4:Y:S05]  /*3a60*/  LDSM.16.M88.4 R84, [R199+0x6000] ;  /* 0x00600000c754783b */ /* 0x000f2a0000000200 */
[C---:B------:R-:W-:Y:S06]  /*3a70*/  HMMA.16816.F32.BF16 R12, R80.reuse, R88, R12 ;  /* 0x00000058500c723c */ /* 0x040fec000004180c */
[----:B------:R-:W-:Y:S01]  /*3a80*/  HMMA.16816.F32.BF16 R16, R80, R90, R16 ;  /* 0x0000005a5010723c */ /* 0x000fe20000041810 */
[----:B------:R-:W4:Y:S05]  /*3a90*/  LDSM.16.M88.4 R80, [R199+0x6800] ;  /* 0x00680000c750783b */ /* 0x000f2a0000000200 */
[C---:B-1----:R-:W-:Y:S01]  /*3aa0*/  HMMA.16816.F32.BF16 R4, R72.reuse, R92, R4 ;  /* 0x0000005c4804723c */ /* 0x042fe20000041804 */
[----:B------:R-:W-:Y:S05]  /*3ab0*/  LDSM.16.M88.4 R88, [R99+0xe000] ;  /* 0x00e000006358783b */ /* 0x000fea0000000200 */
[C---:B------:R-:W-:Y:S01]  /*3ac0*/  HMMA.16816.F32.BF16 R8, R72.reuse, R94, R8 ;  /* 0x0000005e4808723c */ /* 0x040fe20000041808 */
[----:B------:R-:W1:Y:S05]  /*3ad0*/  LDSM.16.M88.4 R92, [R202+UR5+0x1a000] ;  /* 0x01a00005ca5c783b */ /* 0x000e6a0008000200 */
[C---:B---3--:R-:W-:Y:S06]  /*3ae0*/  HMMA.16816.F32.BF16 R12, R72.reuse, R68, R12 ;  /* 0x00000044480c723c */ /* 0x048fec000004180c */
[----:B------:R-:W-:Y:S01]  /*3af0*/  HMMA.16816.F32.BF16 R16, R72, R70, R16 ;  /* 0x000000464810723c */ /* 0x000fe20000041810 */
[----:B------:R-:W3:Y:S05]  /*3b00*/  LDSM.16.M88.4 R68, [R202+UR5+0x1a800] ;  /* 0x01a80005ca44783b */ /* 0x000eea0008000200 */
        /* <DEDUP_REMOVED lines=10> */
[----:B------:R-:W1:Y:S05]  /*3bb0*/  LDSM.16.M88.4 R92, [R200+0x8000] ;  /* 0x00800000c85c783b */ /* 0x000e6a0000000200 */
[C---:B---3--:R-:W-:Y:S06]  /*3bc0*/  HMMA.16816.F32.BF16 R12, R88.reuse, R68, R12 ;  /* 0x00000044580c723c */ /* 0x048fec000004180c */
[----:B------:R-:W-:Y:S01]  /*3bd0*/  HMMA.16816.F32.BF16 R16, R88, R70, R16 ;  /* 0x000000465810723c */ /* 0x000fe20000041810 */
        /* <DEDUP_REMOVED lines=35> */
[----:B------:R-:W2:Y:S05]  /*3e10*/  LDSM.16.M88.4 R72, [R199+0xa800] ;  /* 0x00a80000c748783b */ /* 0x000eaa0000000200 */
[C---:B-1----:R-:W-:Y:S06]  /*3e20*/  HMMA.16816.F32.BF16 R4, R84.reuse, R92, R4 ;  /* 0x0000005c5404723c */ /* 0x042fec0000041804 */
[C---:B------:R-:W-:Y:S06]  /*3e30*/  HMMA.16816.F32.BF16 R8, R84.reuse, R94, R8 ;  /* 0x0000005e5408723c */ /* 0x040fec0000041808 */
[C---:B---3--:R-:W-:Y:S06]  /*3e40*/  HMMA.16816.F32.BF16 R12, R84.reuse, R68, R12 ;  /* 0x00000044540c723c */ /* 0x048fec000004180c */
[----:B------:R-:W-:Y:S06]  /*3e50*/  HMMA.16816.F32.BF16 R16, R84, R70, R16 ;  /* 0x000000465410723c */ /* 0x000fec0000041810 */
[C---:B----4-:R-:W-:Y:S06]  /*3e60*/  HMMA.16816.F32.BF16 R4, R76.reuse, R88, R4 ;  /* 0x000000584c04723c */ /* 0x050fec0000041804 */
[C---:B------:R-:W-:Y:S06]  /*3e70*/  HMMA.16816.F32.BF16 R8, R76.reuse, R90, R8 ;  /* 0x0000005a4c08723c */ /* 0x040fec0000041808 */
[C---:B--2---:R-:W-:Y:S06]  /*3e80*/  HMMA.16816.F32.BF16 R12, R76.reuse, R72, R12 ;  /* 0x000000484c0c723c */ /* 0x044fec000004180c */
[----:B------:R-:W-:Y:S06]  /*3e90*/  HMMA.16816.F32.BF16 R16, R76, R74, R16 ;  /* 0x0000004a4c10723c */ /* 0x000fec0000041810 */
[C---:B------:R-:W-:Y:S01]  /*3ea0*/  FADD.FTZ R186, -R167.reuse, R4 ;  /* 0x00000004a7ba7221 */ /* 0x040fe20000010100 */
[----:B------:R-:W-:Y:S04]  /*3eb0*/  FADD.FTZ R185, -R167, R5 ;  /* 0x00000005a7b97221 */ /* 0x000fe80000010100 */
        /* <DEDUP_REMOVED lines=13> */
[----:B------:R-:W-:Y:S01]  /*3f90*/  FADD.FTZ R186, -R167, R16 ;  /* 0x00000010a7ba7221 */ /* 0x000fe20000010100 */
[----:B------:R-:W-:Y:S01]  /*3fa0*/  FMUL.FTZ R181, R178, R181 ;  /* 0x000000b5b2b57220 */ /* 0x000fe20000410000 */
[----:B------:R-:W-:Y:S01]  /*3fb0*/  FMUL.FTZ R156, R183, R156 ;  /* 0x0000009cb79c7220 */ /* 0x000fe20000410000 */
[----:B------:R-:W-:Y:S01]  /*3fc0*/  FADD.FTZ R167, -R167, R17 ;  /* 0x00000011a7a77221 */ /* 0x000fe20000010100 */
        /* <DEDUP_REMOVED lines=10> */
[----:B------:R-:W-:Y:S01]  /*4070*/  FMUL.FTZ R152, R175, R152 ;  /* 0x00000098af987220 */ /* 0x000fe20000410000 */
[----:B------:R-:W-:Y:S01]  /*4080*/  FMUL.FTZ R155, R174, R155 ;  /* 0x0000009bae9b7220 */ /* 0x000fe20000410000 */
[----:B------:R-:W-:Y:S01]  /*4090*/  FADD.FTZ R160, -R184, R10 ;  /* 0x0000000ab8a07221 */ /* 0x000fe20000010100 */
[----:B------:R-:W-:Y:S01]  /*40a0*/  F2FP.BF16.F32.PACK_AB R163, R164, R163 ;  /* 0x000000a3a4a3723e */ /* 0x000fe200000010ff */
[----:B------:R-:W-:Y:S01]  /*40b0*/  FMUL.FTZ R152, R152, R153 ;  /* 0x0000009998987220 */ /* 0x000fe20000410000 */
[----:B------:R-:W-:Y:S01]  /*40c0*/  FMUL.FTZ R155, R155, R154 ;  /* 0x0000009a9b9b7220 */ /* 0x000fe20000410000 */
[----:B------:R-:W-:Y:S01]  /*40d0*/  FMUL.FTZ R160, R173, R160 ;  /* 0x000000a0ada07220 */ /* 0x000fe20000410000 */
[C---:B------:R-:W-:Y:S01]  /*40e0*/  FADD.FTZ R167, -R184.reuse, R11 ;  /* 0x0000000bb8a77221 */ /* 0x040fe20000010100 */
        /* <DEDUP_REMOVED lines=40> */
.L_x_1276:
        /* <DEDUP_REMOVED lines=106> */
.L_x_1277:
        /* <DEDUP_REMOVED lines=483> */
.L_x_1279:
        /* <DEDUP_REMOVED lines=12> */
.L_x_1280:
        /* <DEDUP_REMOVED lines=45> */
.L_x_1282:
[----:B------:R-:W-:Y:S05]  /*6bd0*/  BSYNC B0 ;  /* 0x0000000000007941 */ /* 0x000fea0003800000 */
.L_x_1281:
        /* <DEDUP_REMOVED lines=16> */
.L_x_1284:
[----:B------:R-:W-:Y:S05]  /*6ce0*/  BSYNC B0 ;  /* 0x0000000000007941 */ /* 0x000fea0003800000 */
.L_x_1283:
        /* <DEDUP_REMOVED lines=24> */
.L_x_1286:
[----:B------:R-:W-:Y:S05]  /*6e70*/  BSYNC B0 ;  /* 0x0000000000007941 */ /* 0x000fea0003800000 */
.L_x_1285:
        /* <DEDUP_REMOVED lines=16> */
.L_x_1275:
        /* <DEDUP_REMOVED lines=23> */
.L_x_1288:
        /* <DEDUP_REMOVED lines=12> */
.L_x_1289:
        /* <DEDUP_REMOVED lines=27> */
.L_x_1291:
[----:B------:R-:W-:Y:S05]  /*7360*/  BSYNC B0 ;  /* 0x0000000000007941 */ /* 0x000fea0003800000 */
.L_x_1290:
        /* <DEDUP_REMOVED lines=15> */
.L_x_1293:
[----:B------:R-:W-:Y:S05]  /*7460*/  BSYNC B0 ;  /* 0x0000000000007941 */ /* 0x000fea0003800000 */
.L_x_1292:
        /* <DEDUP_REMOVED lines=23> */
.L_x_1295:
[----:B------:R-:W-:Y:S05]  /*75e0*/  BSYNC B0 ;  /* 0x0000000000007941 */ /* 0x000fea0003800000 */
.L_x_1294:
        /* <DEDUP_REMOVED lines=14> */
.L_x_1287:
[----:B------:R-:W-:Y:S05]  /*76d0*/  BSYNC B1 ;  /* 0x0000000000017941 */ /* 0x000fea0003800000 */
.L_x_1270:
[----:B-1-3--:R-:W1:Y:S02]  /*76e0*/  LDC R3, c[0x0][0xc] ;  /* 0x00000300ff037b82 */ /* 0x00ae640000000800 */
[----:B-1----:R-:W-:-:S04]  /*76f0*/  IADD3 R216, R3, R216, RZ ;  /* 0x000000d803d87210 */ /* 0x002fc80007ffe0ff */
[----:B------:R-:W-:-:S13]  /*7700*/  ISETP.GE.AND P0, PT, R216, UR14, PT ;  /* 0x0000000ed8007c0c */ /* 0x000fda000bf06270 */
[----:B------:R-:W-:Y:S05]  /*7710*/  @P0 BRA `(.L_x_1296) ;  /* 0x0000000000040947 */ /* 0x000fea0003800000 */
[----:B------:R-:W-:Y:S05]  /*7720*/  BRA `(.L_x_1297) ;  /* 0xffffff9000807947 */ /* 0x000fea000383ffff */
.L_x_1296:
[----:B------:R-:W-:Y:S05]  /*7730*/  EXIT ;  /* 0x000000000000794d */ /* 0x000fea0003800000 */
.L_x_1298:
        /* <DEDUP_REMOVED lines=12> */
.L_x_1615:


//--------------------- .text._ZN5flash44flash_bwd_dq_dk_dv_loop_seqk_parallel_kernelI23Flash_bwd_kernel_traitsILi192ELi64ELi64ELi8ELi4ELi2ELi2ELb0ELb0EN7cutlass10bfloat16_tE19Flash_kernel_traitsILi192ELi64ELi64ELi8ES3_EELb1ELb0ELb0ELb1ELb0ELb0ELb0EEEvNS_16Flash_bwd_paramsE --------------------------
	.section	.text._ZN5flash44flash_bwd_dq_dk_dv_loop_seqk_parallel_kernelI23Flash_bwd_kernel_traitsILi192ELi64ELi64ELi8ELi4ELi2ELi2ELb0ELb0EN7cutlass10bfloat16_tE19Flash_kernel_traitsILi192ELi64ELi64ELi8ES3_EELb1ELb0ELb0ELb1ELb0ELb0ELb0EEEvNS_16Flash_bwd_paramsE,"ax",@progbits
	.align	128
        .global         _ZN5flash44flash_bwd_dq_dk_dv_loop_seqk_parallel_kernelI23Flash_bwd_kernel_traitsILi192ELi64ELi64ELi8ELi4ELi2ELi2ELb0ELb0EN7cutlass10bfloat16_tE19Flash_kernel_traitsILi192ELi64ELi64ELi8ES3_EELb1ELb0ELb0ELb1ELb0ELb0ELb0EEEvNS_16Flash_bwd_paramsE
        .type           _ZN5flash44flash_bwd_dq_dk_dv_loop_seqk_parallel_kernelI23Flash_bwd_kernel_traitsILi192ELi64ELi64ELi8ELi4ELi2ELi2ELb0ELb0EN7cutlass10bfloat16_tE19Flash_kernel_traitsILi192ELi64ELi64ELi8ES3_EELb1ELb0ELb0ELb1ELb0ELb0ELb0EEEvNS_16Flash_bwd_paramsE,@function
        .size           _ZN5flash44flash_bwd_dq_dk_dv_loop_seqk_parallel_kernelI23Flash_bwd_kernel_traitsILi192ELi64ELi64ELi8ELi4ELi2ELi2ELb0ELb0EN7cutlass10bfloat16_tE19Flash_kernel_traitsILi192ELi64ELi64ELi8ES3_EELb1ELb0ELb0ELb1ELb0ELb0ELb0EEEvNS_16Flash_bwd_paramsE,(.L_x_1616 - _ZN5flash44flash_bwd_dq_dk_dv_loop_seqk_parallel_kernelI23Flash_bwd_kernel_traitsILi192ELi64ELi64ELi8ELi4ELi2ELi2ELb0ELb0EN7cutlass10bfloat16_tE19Flash_kernel_traitsILi192ELi64ELi64ELi8ES3_EELb1ELb0ELb0ELb1ELb0ELb0ELb0EEEvNS_16Flash_bwd_paramsE)
        .other          _ZN5flash44flash_bwd_dq_dk_dv_loop_seqk_parallel_kernelI23Flash_bwd_kernel_traitsILi192ELi64ELi64ELi8ELi4ELi2ELi2ELb0ELb0EN7cutlass10bfloat16_tE19Flash_kernel_traitsILi192ELi64ELi64ELi8ES3_EELb1ELb0ELb0ELb1ELb0ELb0ELb0EEEvNS_16Flash_bwd_paramsE,@"STO_CUDA_ENTRY STV_DEFAULT"
_ZN5flash44flash_bwd_dq_dk_dv_loop_seqk_parallel_kernelI23Flash_bwd_kernel_traitsILi192ELi64ELi64ELi8ELi4ELi2ELi2ELb0ELb0EN7cutlass10bfloat16_tE19Flash_kernel_traitsILi192ELi64ELi64ELi8ES3_EELb1ELb0ELb0ELb1ELb0ELb0ELb0EEEvNS_16Flash_bwd_paramsE:
.text._ZN5flash44flash_bwd_dq_dk_dv_loop_seqk_parallel_kernelI23Flash_bwd_kernel_traitsILi192ELi64ELi64ELi8ELi4ELi2ELi2ELb0ELb0EN7cutlass10bfloat16_tE19Flash_kernel_traitsILi192ELi64ELi64ELi8ES3_EELb1ELb0ELb0ELb1ELb0ELb0ELb0EEEvNS_16Flash_bwd_paramsE:
        /* <DEDUP_REMOVED lines=40> */
[----:B------:R-:W-:Y:S01]  /*0280*/  SHF.R.S32.HI R186, RZ, 0x1f, R2 ;  /* 0x0000001fffba7819 */ /* 0x000fe20000011402 */
[----:B------:R-:W-:Y:S01]  /*0290*/  IMAD.SHL.U32 R188, R189, 0x40, RZ ;  /* 0x00000040bdbc7824 */ /* 0x000fe200078e00ff */
[----:B------:R-:W-:Y:S01]  /*02a0*/  LEA.HI R2, R2, R9, RZ, 0x1 ;  /* 0x0000000902027211 */ /* 0x000fe200078f08ff */
[C---:B------:R-:W-:Y:S01]  /*02b0*/  VIADD R195, R190.reuse, 0x40 ;  /* 0x00000040bec37836 */ /* 0x040fe20000000000 */
[----:B------:R-:W-:Y:S01]  /*02c0*/  LEA.HI R3, R3, R4, RZ, 0x1 ;  /* 0x0000000403037211 */ /* 0x000fe200078f08ff */
[----:B------:R-:W-:Y:S01]  /*02d0*/  VIADD R194, R190, 0x80 ;  /* 0x00000080bec27836 */ /* 0x000fe20000000000 */
[----:B------:R-:W-:-:S02]  /*02e0*/  SHF.R.S32.HI R8, RZ, 0x2, R5 ;  /* 0x00000002ff087819 */ /* 0x000fc40000011405 */
[----:B------:R-:W-:Y:S02]  /*02f0*/  LOP3.LUT R2, R2, 0xfffffffe, RZ, 0xc0, !PT ;  /* 0xfffffffe02027812 */ /* 0x000fe400078ec0ff */
[----:B------:R-:W-:Y:S02]  /*0300*/  SHF.R.S32.HI R5, RZ, 0x1f, R5 ;  /* 0x0000001fff057819 */ /* 0x000fe40000011405 */
[----:B------:R-:W-:Y:S01]  /*0310*/  LOP3.LUT R3, R3, 0xfffffffe, RZ, 0xc0, !PT ;  /* 0xfffffffe03037812 */ /* 0x000fe200078ec0ff */
[----:B------:R-:W-:Y:S01]  /*0320*/  IMAD.IADD R2, R9, 0x1, -R2 ;  /* 0x0000000109027824 */ /* 0x000fe200078e0a02 */
[----:B------:R-:W-:Y:S02]  /*0330*/  LOP3.LUT R188, R188, 0x1c0, RZ, 0xc0, !PT ;  /* 0x000001c0bcbc7812 */ /* 0x000fe400078ec0ff */
[C---:B------:R-:W-:Y:S01]  /*0340*/  LOP3.LUT P4, RZ, R7.reuse, 0x4, RZ, 0xc0, !PT ;  /* 0x0000000407ff7812 */ /* 0x040fe2000788c0ff */
[----:B------:R-:W-:Y:S01]  /*0350*/  IMAD.IADD R3, R4, 0x1, -R3 ;  /* 0x0000000104037824 */ /* 0x000fe200078e0a03 */
[C---:B------:R-:W-:Y:S01]  /*0360*/  LOP3.LUT P3, RZ, R7.reuse, 0x2, RZ, 0xc0, !PT ;  /* 0x0000000207ff7812 */ /* 0x040fe2000786c0ff */
[----:B------:R-:W-:Y:S01]  /*0370*/  IMAD.SHL.U32 R7, R7, 0x40, RZ ;  /* 0x0000004007077824 */ /* 0x000fe200078e00ff */
[----:B------:R-:W-:Y:S01]  /*0380*/  LEA.HI R5, R5, R8, RZ, 0x3 ;  /* 0x0000000805057211 */ /* 0x000fe200078f18ff */
[----:B------:R-:W-:Y:S01]  /*0390*/  IMAD.SHL.U32 R178, R2, 0x10, RZ ;  /* 0x0000001002b27824 */ /* 0x000fe200078e00ff */
[----:B------:R-:W-:Y:S01]  /*03a0*/  LOP3.LUT R4, R188, 0x38, R190, 0xf8, !PT ;  /* 0x00000038bc047812 */ /* 0x000fe200078ef8be */
[----:B------:R-:W-:Y:S01]  /*03b0*/  IMAD.SHL.U32 R179, R3, 0x20, RZ ;  /* 0x0000002003b37824 */ /* 0x000fe200078e00ff */
[----:B------:R-:W-:-:S02]  /*03c0*/  SHF.R.U32.HI R188, RZ, 0x3, R188 ;  /* 0x00000003ffbc7819 */ /* 0x000fc400000116bc */
[----:B------:R-:W-:Y:S02]  /*03d0*/  LEA.HI R186, R186, R9, RZ, 0x2 ;  /* 0x00000009baba7211 */ /* 0x000fe400078f10ff */
[----:B------:R-:W-:Y:S02]  /*03e0*/  LOP3.LUT R5, R5, 0xfffffff8, RZ, 0xc0, !PT ;  /* 0xfffffff805057812 */ /* 0x000fe400078ec0ff */
[----:B------:R-:W-:Y:S02]  /*03f0*/  LOP3.LUT R7, R7, 0x1c0, RZ, 0xc0, !PT ;  /* 0x000001c007077812 */ /* 0x000fe400078ec0ff */
[----:B------:R-:W-:Y:S01]  /*0400*/  LOP3.LUT R188, R4, R188, RZ, 0x3c, !PT ;  /* 0x000000bc04bc7212 */ /* 0x000fe200078e3cff */
[----:B------:R-:W-:Y:S01]  /*0410*/  IMAD.IADD R5, R8, 0x1, -R5 ;  /* 0x0000000108057824 */ /* 0x000fe200078e0a05 */
[----:B------:R-:W-:Y:S01]  /*0420*/  LOP3.LUT R186, R186, 0xfffffffc, RZ, 0xc0, !PT ;  /* 0xfffffffcbaba7812 */ /* 0x000fe200078ec0ff */
[----:B------:R-:W-:Y:S01]  /*0430*/  IMAD.SHL.U32 R8, R3, 0x200, RZ ;  /* 0x0000020003087824 */ /* 0x000fe200078e00ff */
[----:B------:R-:W-:Y:S01]  /*0440*/  SHF.R.S32.HI R4, RZ, 0x1f, R11 ;  /* 0x0000001fff047819 */ /* 0x000fe2000001140b */
[----:B------:R-:W-:Y:S01]  /*0450*/  IMAD.SHL.U32 R201, R5, 0x40, RZ ;  /* 0x0000004005c97824 */ /* 0x000fe200078e00ff */
[----:B------:R-:W-:Y:S01]  /*0460*/  LOP3.LUT R178, R7, 0x10, R178, 0xf8, !PT ;  /* 0x0000001007b27812 */ /* 0x000fe200078ef8b2 */
[----:B------:R-:W-:Y:S01]  /*0470*/  IMAD.IADD R186, R9, 0x1, -R186 ;  /* 0x0000000109ba7824 */ /* 0x000fe200078e0aba */
[----:B------:R-:W-:Y:S01]  /*0480*/  LEA.HI R4, R4, R11, RZ, 0x3 ;  /* 0x0000000b04047211 */ /* 0x000fe200078f18ff */
[----:B------:R-:W-:Y:S01]  /*0490*/  IMAD.SHL.U32 R3, R3, 0x8, RZ ;  /* 0x0000000803037824 */ /* 0x000fe200078e00ff */
[----:B------:R-:W-:-:S02]  /*04a0*/  LOP3.LUT R169, R7, 0x8, R12, 0xf8, !PT ;  /* 0x0000000807a97812 */ /* 0x000fc400078ef80c */
[----:B------:R-:W-:Y:S02]  /*04b0*/  SHF.R.U32.HI R7, RZ, 0x3, R7 ;  /* 0x00000003ff077819 */ /* 0x000fe40000011607 */
[----:B------:R-:W-:Y:S02]  /*04c0*/  LOP3.LUT R178, R178, 0x8, R12, 0xf8, !PT ;  /* 0x00000008b2b27812 */ /* 0x000fe400078ef80c */
[----:B------:R-:W-:Y:S02]  /*04d0*/  SHF.R.S32.HI R6, RZ, 0x6, R6 ;  /* 0x00000006ff067819 */ /* 0x000fe40000011406 */
[----:B------:R-:W-:Y:S02]  /*04e0*/  SHF.R.S32.HI R184, RZ, 0x7, R184 ;  /* 0x00000007ffb87819 */ /* 0x000fe400000114b8 */
[----:B------:R-:W-:Y:S01]  /*04f0*/  LOP3.LUT R9, R5, 0x1, RZ, 0xc0, !PT ;  /* 0x0000000105097812 */ /* 0x000fe200078ec0ff */
[----:B------:R-:W-:Y:S01]  /*0500*/  IMAD R188, R6, 0x200, R188 ;  /* 0x0000020006bc7824 */ /* 0x000fe200078e02bc */
[C---:B------:R-:W-:Y:S01]  /*0510*/  LOP3.LUT R185, R4.reuse, 0xfffffff8, RZ, 0xc0, !PT ;  /* 0xfffffff804b97812 */ /* 0x040fe200078ec0ff */
[----:B------:R-:W-:Y:S01]  /*0520*/  IMAD.SHL.U32 R4, R4, 0x40, RZ ;  /* 0x0000004004047824 */ /* 0x000fe200078e00ff */
[----:B------:R-:W-:Y:S01]  /*0530*/  LOP3.LUT R169, R169, R7, RZ, 0x3c, !PT ;  /* 0x00000007a9a97212 */ /* 0x000fe200078e3cff */
[----:B------:R-:W-:Y:S01]  /*0540*/  IMAD R10, R184, 0x800, R8 ;  /* 0x00000800b80a7824 */ /* 0x000fe200078e0208 */
[----:B------:R-:W-:Y:S01]  /*0550*/  LOP3.LUT R178, R8, R178, R7, 0xf6, !PT ;  /* 0x000000b208b27212 */ /* 0x000fe200078ef607 */
[----:B------:R-:W-:Y:S01]  /*0560*/  IMAD.SHL.U32 R7, R6, 0x8, RZ ;  /* 0x0000000806077824 */ /* 0x000fe200078e00ff */
        /* <DEDUP_REMOVED lines=8> */
[----:B------:R-:W-:Y:S01]  /*05f0*/  LOP3.LUT R7, R7, 0x18, RZ, 0xc0, !PT ;  /* 0x0000001807077812 */ /* 0x000fe200078ec0ff */
[----:B------:R-:W-:Y:S01]  /*0600*/  IMAD.IADD R169, R10, 0x1, R169 ;  /* 0x000000010aa97824 */ /* 0x000fe200078e02a9 */
[----:B------:R-:W-:-:S02]  /*0610*/  SHF.R.U32.HI R203, RZ, 0x3, R201 ;  /* 0x00000003ffcb7819 */ /* 0x000fc400000116c9 */
[----:B------:R-:W-:Y:S02]  /*0620*/  LOP3.LUT R6, R6, 0x1c0, RZ, 0xc0, !PT ;  /* 0x000001c006067812 */ /* 0x000fe400078ec0ff */
[----:B------:R-:W-:Y:S02]  /*0630*/  LOP3.LUT R201, R203, R201, R7, 0x1e, !PT ;  /* 0x000000c9cbc97212 */ /* 0x000fe400078e1e07 */
[----:B------:R-:W-:Y:S01]  /*0640*/  LOP3.LUT R203, R0, R203, RZ, 0x3c, !PT ;  /* 0x000000cb00cb7212 */ /* 0x000fe200078e3cff */
[----:B------:R-:W-:Y:S01]  /*0650*/  IMAD R0, R186, 0x400, R5 ;  /* 0x00000400ba007824 */ /* 0x000fe200078e0205 */
[----:B------:R-:W-:Y:S01]  /*0660*/  LOP3.LUT R179, R7, 0x20, R179, 0xf8, !PT ;  /* 0x0000002007b37812 */ /* 0x000fe200078ef8b3 */
[----:B------:R-:W-:Y:S01]  /*0670*/  IMAD R5, R2, 0x400, R5 ;  /* 0x0000040002057824 */ /* 0x000fe200078e0205 */
[--C-:B------:R-:W-:Y:S01]  /*0680*/  SHF.R.U32.HI R177, RZ, 0x3, R6.reuse ;  /* 0x00000003ffb17819 */ /* 0x100fe20000011606 */
[----:B------:R-:W-:Y:S01]  /*0690*/  IMAD.IADD R203, R0, 0x1, R203 ;  /* 0x0000000100cb7824 */ /* 0x000fe200078e02cb */
[----:B------:R-:W-:Y:S01]  /*06a0*/  LOP3.LUT R0, R4, 0xfffffe00, RZ, 0xc0, !PT ;  /* 0xfffffe0004007812 */ /* 0x000fe200078ec0ff */
[----:B------:R-:W-:Y:S01]  /*06b0*/  IMAD.IADD R201, R5, 0x1, R201 ;  /* 0x0000000105c97824 */ /* 0x000fe200078e02c9 */
[----:B------:R-:W-:-:S02]  /*06c0*/  LOP3.LUT R179, R177, R179, R6, 0x1e, !PT ;  /* 0x000000b3b1b37212 */ /* 0x000fc400078e1e06 */
[----:B------:R-:W-:Y:S01]  /*06d0*/  LOP3.LUT R3, R6, 0x8, R3, 0xf8, !PT ;  /* 0x0000000806037812 */ /* 0x000fe200078ef803 */
[--C-:B------:R-:W-:Y:S01]  /*06e0*/  IMAD R180, R186, 0x400, R0.reuse ;  /* 0x00000400bab47824 */ /* 0x100fe200078e0200 */
[----:B------:R-:W-:Y:S01]  /*06f0*/  SHF.R.S32.HI R193, RZ, 0x1f, R187 ;  /* 0x0000001fffc17819 */ /* 0x000fe200000114bb */
[----:B------:R-:W-:Y:S01]  /*0700*/  IMAD R2, R2, 0x400, R0 ;  /* 0x0000040002027824 */ /* 0x000fe200078e0200 */
[----:B------:R-:W-:Y:S01]  /*0710*/  LOP3.LUT R179, R179, R0, RZ, 0xfc, !PT ;  /* 0x00000000b3b37212 */ /* 0x000fe200078efcff */
[----:B------:R-:W-:Y:S01]  /*0720*/  IMAD.MOV.U32 R0, RZ, RZ, 0x40 ;  /* 0x00000040ff007424 */ /* 0x000fe200078e00ff */
[----:B------:R-:W-:Y:S02]  /*0730*/  LOP3.LUT R177, R3, R177, RZ, 0x3c, !PT ;  /* 0x000000b103b17212 */ /* 0x000fe400078e3cff */
[----:B------:R-:W-:Y:S02]  /*0740*/  SEL R168, R168, 0xffffffe0, !P3 ;  /* 0xffffffe0a8a87807 */ /* 0x000fe40005800000 */
[----:B------:R-:W-:Y:S01]  /*0750*/  LEA R169, R169, UR5, 0x1 ;  /* 0x00000005a9a97c11 */ /* 0x000fe2000f8e08ff */
[----:B------:R-:W-:Y:S01]  /*0760*/  IMAD.IADD R180, R180, 0x1, R177 ;  /* 0x00000001b4b47824 */ /* 0x000fe200078e02b1 */
[----:B------:R-:W-:Y:S01]  /*0770*/  LEA R203, R203, UR5, 0x1 ;  /* 0x00000005cbcb7c11 */ /* 0x000fe2000f8e08ff */
[----:B------:R-:W-:Y:S01]  /*0780*/  IMAD.IADD R177, R177, 0x1, R2 ;  /* 0x00000001b1b17824 */ /* 0x000fe200078e0202 */
[----:B------:R-:W-:Y:S01]  /*0790*/  LEA.HI R193, R193, R187, RZ, 0x2 ;  /* 0x000000bbc1c17211 */ /* 0x000fe200078f10ff */
[--C-:B------:R-:W-:Y:S01]  /*07a0*/  IMAD.IADD R168, R168, 0x1, R169.reuse ;  /* 0x00000001a8a87824 */ /* 0x100fe200078e02a9 */
[----:B------:R-:W-:Y:S01]  /*07b0*/  SEL R0, R0, 0xffffffc0, !P4 ;  /* 0xffffffc000007807 */ /* 0x000fe20006000000 */
[C---:B------:R-:W-:Y:S01]  /*07c0*/  VIADD R202, R203.reuse, 0x20 ;  /* 0x00000020cbca7836 */ /* 0x040fe20000000000 */
        /* <DEDUP_REMOVED lines=8> */
[----:B------:R-:W-:Y:S01]  /*0850*/  LEA R197, R188, UR5, 0x1 ;  /* 0x00000005bcc57c11 */ /* 0x000fe2000f8e08ff */
[----:B------:R-:W-:Y:S01]  /*0860*/  IMAD.IADD R204, R203, 0x1, R206 ;  /* 0x00000001cbcc7824 */ /* 0x000fe200078e02ce */
[----:B------:R-:W-:Y:S01]  /*0870*/  LEA R177, R177, UR4, 0x1 ;  /* 0x00000004b1b17c11 */ /* 0x000fe2000f8e08ff */
[----:B------:R-:W-:-:S02]  /*0880*/  IMAD R193, R186, 0x10, R193 ;  /* 0x00000010bac17824 */ /* 0x000fc400078e02c1 */
[----:B------:R-:W-:Y:S02]  /*0890*/  IMAD.IADD R0, R0, 0x1, R178 ;  /* 0x0000000100007824 */ /* 0x000fe400078e02b2 */
[----:B------:R-:W-:Y:S02]  /*08a0*/  @P2 VIADD R200, R201, 0xffffffc0 ;  /* 0xffffffc0c9c82836 */ /* 0x000fe40000000000 */
[----:B---34-:R-:W-:-:S07]  /*08b0*/  IMAD.IADD R206, R206, 0x1, R202 ;  /* 0x00000001cece7824 */ /* 0x018fce00078e02ca */
.L_x_1345:
[----:B------:R-:W1:Y:S01]  /*08c0*/  LDC.64 R6, c[0x0][0x2f0] ;  /* 0x0000bc00ff067b82 */ /* 0x000e620000000a00 */
[C---:B------:R-:W-:Y:S01]  /*08d0*/  IMAD.SHL.U32 R9, R192.reuse, 0x4, RZ ;  /* 0x00000004c0097824 */ /* 0x040fe200078e00ff */
[----:B------:R-:W-:Y:S01]  /*08e0*/  SHF.R.S32.HI R18, RZ, 0x1f, R192 ;  /* 0x0000001fff127819 */ /* 0x000fe200000114c0 */
[----:B------:R-:W-:Y:S01]  /*08f0*/  IMAD.MOV.U32 R24, RZ, RZ, -0x1 ;  /* 0xffffffffff187424 */ /* 0x000fe200078e00ff */
[----:B------:R-:W-:Y:S02]  /*0900*/  ISETP.NE.U32.AND P3, PT, RZ, UR10, PT ;  /* 0x0000000aff007c0c */ /* 0x000fe4000bf65070 */
[----:B------:R-:W-:Y:S02]  /*0910*/  SHF.L.U64.HI R8, R192, 0x2, R18 ;  /* 0x00000002c0087819 */ /* 0x000fe40000010212 */
[----:B--2---:R-:W2:Y:S01]  /*0920*/  LDC.64 R4, c[0x0][0x308] ;  /* 0x0000c200ff047b82 */ /* 0x004ea20000000a00 */
        /* <DEDUP_REMOVED lines=40> */
.L_x_1299:
[----:B------:R-:W-:Y:S01]  /*0bb0*/  IMAD.SHL.U32 R17, R196, 0x40, RZ ;  /* 0x00000040c4117824 */ /* 0x000fe200078e00ff */
[----:B-----5:R-:W-:-:S04]  /*0bc0*/  @!P2 IADD3 R222, R8, R4, -R223 ;  /* 0x0000000408dea210 */ /* 0x020fc80007ffe8df */
[----:B------:R-:W-:-:S13]  /*0bd0*/  ISETP.GT.AND P0, PT, R222, R17, PT ;  /* 0x00000011de00720c */ /* 0x000fda0003f04270 */
[----:B------:R-:W-:Y:S05]  /*0be0*/  @!P0 BRA `(.L_x_1300) ;  /* 0x0000008800948947 */ /* 0x000fea0003800000 */
[----:B------:R-:W3:Y:S01]  /*0bf0*/  LDC R8, c[0x0][0x278] ;  /* 0x00009e00ff087b82 */ /* 0x000ee20000000800 */
[----:B--2---:R-:W-:Y:S01]  /*0c00*/  IABS R10, R198 ;  /* 0x000000c6000a7213 */ /* 0x004fe20000000000 */
[----:B------:R-:W2:Y:S01]  /*0c10*/  S2R R22, SR_CTAID.X ;  /* 0x0000000000167919 */ /* 0x000ea20000002500 */
[----:B------:R-:W-:Y:S01]  /*0c20*/  ISETP.NE.AND P1, PT, R224, -0x1, PT ;  /* 0xffffffffe000780c */ /* 0x000fe20003f25270 */
[----:B------:R-:W-:Y:S01]  /*0c30*/  IMAD.SHL.U32 R40, R192, 0x80, RZ ;  /* 0x00000080c0287824 */ /* 0x000fe200078e00ff */
[----:B------:R-:W-:Y:S02]  /*0c40*/  ISETP.NE.AND P2, PT, R24, -0x1, PT ;  /* 0xffffffff1800780c */ /* 0x000fe40003f45270 */
[----:B-1----:R-:W-:Y:S01]  /*0c50*/  IADD3 R14, R238, 0x3f, RZ ;  /* 0x0000003fee0e7810 */ /* 0x002fe20007ffe0ff */
[----:B------:R-:W1:Y:S01]  /*0c60*/  LDC.64 R6, c[0x0][0x228] ;  /* 0x00008a00ff067b82 */ /* 0x000e620000000a00 */
[----:B------:R-:W-:Y:S02]  /*0c70*/  SEL R40, R40, RZ, P4 ;  /* 0x000000ff28287207 */ /* 0x000fe40002000000 */
[----:B------:R-:W-:-:S02]  /*0c80*/  SHF.R.S32.HI R25, RZ, 0x1f, R14 ;  /* 0x0000001fff197819 */ /* 0x000fc4000001140e */
[----:B------:R-:W-:Y:S02]  /*0c90*/  SHF.R.S32.HI R199, RZ, 0x1f, R198 ;  /* 0x0000001fffc77819 */ /* 0x000fe400000114c6 */
[----:B------:R-:W-:Y:S01]  /*0ca0*/  LEA.HI R25, R25, R14, RZ, 0x6 ;  /* 0x0000000e19197211 */ /* 0x000fe200078f30ff */
[----:B------:R-:W4:Y:S03]  /*0cb0*/  LDC R33, c[0x0][0x2d4] ;  /* 0x0000b500ff217b82 */ /* 0x000f260000000800 */
[----:B------:R-:W-:-:S04]  /*0cc0*/  LOP3.LUT R28, R25, 0xffffffc0, RZ, 0xc0, !PT ;  /* 0xffffffc0191c7812 */ /* 0x000fc800078ec0ff */
[----:B------:R-:W-:Y:S01]  /*0cd0*/  IADD3 R28, R28, -0x40, RZ ;  /* 0xffffffc01c1c7810 */ /* 0x000fe20007ffe0ff */
[----:B------:R-:W5:Y:S01]  /*0ce0*/  LDC R26, c[0x0][0x2dc] ;  /* 0x0000b700ff1a7b82 */ /* 0x000f620000000800 */
[----:B---3--:R-:W-:Y:S02]  /*0cf0*/  IABS R9, R8 ;  /* 0x0000000800097213 */ /* 0x008fe40000000000 */
[----:B------:R-:W-:Y:S02]  /*0d00*/  SHF.R.S32.HI R32, RZ, 0x1f, R28 ;  /* 0x0000001fff207819 */ /* 0x000fe4000001141c */
[----:B------:R-:W3:Y:S03]  /*0d10*/  I2F.RP R4, R9 ;  /* 0x0000000900047306 */ /* 0x000ee60000209400 */
[----:B------:R-:W5:Y:S01]  /*0d20*/  LDC R16, c[0x0][0x270] ;  /* 0x00009c00ff107b82 */ /* 0x000f620000000800 */
[----:B-1----:R-:W-:-:S02]  /*0d30*/  IMAD R13, R18, R6, RZ ;  /* 0x00000006120d7224 */ /* 0x002fc400078e02ff */
[----:B------:R-:W-:-:S04]  /*0d40*/  IMAD.WIDE.U32 R30, R192, R6, RZ ;  /* 0x00000006c01e7225 */ /* 0x000fc800078e00ff */
[C---:B------:R-:W-:Y:S01]  /*0d50*/  IMAD R7, R192.reuse, R7, R13 ;  /* 0x00000007c0077224 */ /* 0x040fe200078e020d */
[----:B------:R-:W1:Y:S01]  /*0d60*/  LDC.U8 R6, c[0x0][0x3d8] ;  /* 0x0000f600ff067b82 */ /* 0x000e620000000000 */
[----:B----4-:R-:W-:Y:S01]  /*0d70*/  SHF.R.S32.HI R13, RZ, 0x1f, R33 ;  /* 0x0000001fff0d7819 */ /* 0x010fe20000011421 */
[----:B------:R-:W-:Y:S01]  /*0d80*/  IMAD.WIDE.U32 R36, R192, R33, RZ ;  /* 0x00000021c0247225 */ /* 0x000fe200078e00ff */
[----:B---3--:R-:W3:Y:S01]  /*0d90*/  MUFU.RCP R4, R4 ;  /* 0x0000000400047308 */ /* 0x008ee20000001000 */
[----:B------:R-:W-:Y:S02]  /*0da0*/  IADD3 R29, R31, R7, RZ ;  /* 0x000000071f1d7210 */ /* 0x000fe40007ffe0ff */
[----:B------:R-:W-:Y:S02]  /*0db0*/  @P1 IADD3 R7, R223, R224, RZ ;  /* 0x000000e0df071210 */ /* 0x000fe40007ffe0ff */
[----:B------:R-:W4:Y:S01]  /*0dc0*/  LDC R23, c[0x0][0x2c4] ;  /* 0x0000b100ff177b82 */ /* 0x000f220000000800 */
[----:B-----5:R-:W-:-:S04]  /*0dd0*/  IMAD.WIDE R42, R26, R16, RZ ;  /* 0x000000101a2a7225 */ /* 0x020fc800078e02ff */
[----:B------:R-:W-:Y:S01]  /*0de0*/  IMAD R27, R43, R36, RZ ;  /* 0x000000242b1b7224 */ /* 0x000fe200078e02ff */
[----:B---3--:R-:W-:Y:S01]  /*0df0*/  IADD3 R4, R4, 0xffffffe, RZ ;  /* 0x0ffffffe04047810 */ /* 0x008fe20007ffe0ff */
[----:B------:R-:W-:-:S03]  /*0e00*/  IMAD.WIDE.U32 R34, R42, R24, RZ ;  /* 0x000000182a227225 */ /* 0x000fc600078e00ff */
[----:B------:R-:W3:Y:S02]  /*0e10*/  F2I.FTZ.U32.TRUNC.NTZ R5, R4 ;  /* 0x0000000400057305 */ /* 0x000ee4000021f000 */
[----:B---3--:R-:W-:-:S04]  /*0e20*/  IMAD.MOV R4, RZ, RZ, -R5 ;  /* 0x000000ffff047224 */ /* 0x008fc800078e0a05 */
[----:B------:R-:W-:Y:S01]  /*0e30*/  IMAD R19, R4, R9, RZ ;  /* 0x0000000904137224 */ /* 0x000fe200078e02ff */
[----:B------:R-:W-:-:S05]  /*0e40*/  MOV R4, RZ ;  /* 0x000000ff00047202 */ /* 0x000fca0000000f00 */
[----:B------:R-:W-:Y:S02]  /*0e50*/  IMAD.HI.U32 R19, R5, R19, R4 ;  /* 0x0000001305137227 */ /* 0x000fe400078e0004 */
[----:B------:R-:W3:Y:S04]  /*0e60*/  LDC.64 R4, c[0x0][0x240] ;  /* 0x00009000ff047b82 */ /* 0x000ee80000000a00 */
[----:B------:R-:W-:-:S04]  /*0e70*/  IMAD.HI.U32 R19, R19, R10, RZ ;  /* 0x0000000a13137227 */ /* 0x000fc800078e00ff */
[----:B------:R-:W-:-:S04]  /*0e80*/  IMAD.MOV R12, RZ, RZ, -R19 ;  /* 0x000000ffff0c7224 */ /* 0x000fc800078e0a13 */
[C---:B------:R-:W-:Y:S02]  /*0e90*/  IMAD R12, R9.reuse, R12, R10 ;  /* 0x0000000c090c7224 */ /* 0x040fe400078e020a */
[----:B------:R-:W5:Y:S03]  /*0ea0*/  @P1 LDC.64 R10, c[0x0][0x250] ;  /* 0x00009400ff0a1b82 */ /* 0x000f660000000a00 */
[----:B------:R-:W-:Y:S01]  /*0eb0*/  ISETP.GT.U32.AND P5, PT, R9, R12, PT ;  /* 0x0000000c0900720c */ /* 0x000fe20003fa4070 */
[----:B---3--:R-:W-:-:S03]  /*0ec0*/  IMAD.WIDE.U32 R20, R24, R4, RZ ;  /* 0x0000000418147225 */ /* 0x008fc600078e00ff */
[----:B------:R-:W-:-:S09]  /*0ed0*/  SEL R30, R30, R20, !P2 ;  /* 0x000000141e1e7207 */ /* 0x000fd20005000000 */
[----:B------:R-:W-:Y:S02]  /*0ee0*/  @!P5 IMAD.IADD R12, R12, 0x1, -R9 ;  /* 0x000000010c0cd824 */ /* 0x000fe400078e0a09 */
[----:B------:R-:W-:Y:S01]  /*0ef0*/  @!P5 VIADD R19, R19, 0x1 ;  /* 0x000000011313d836 */ /* 0x000fe20000000000 */
[----:B------:R-:W-:Y:S02]  /*0f00*/  ISETP.NE.AND P5, PT, R8, RZ, PT ;  /* 0x000000ff0800720c */ /* 0x000fe40003fa5270 */
        /* <DEDUP_REMOVED lines=9> */
[----:B------:R-:W-:Y:S01]  /*0fa0*/  @P3 IADD3 R19, R19, 0x1, RZ ;  /* 0x0000000113133810 */ /* 0x000fe20007ffe0ff */
[----:B------:R-:W-:Y:S01]  /*0fb0*/  @P2 IMAD.IADD R29, R21, 0x1, R12 ;  /* 0x00000001151d2824 */ /* 0x000fe200078e020c */
[----:B-1----:R-:W-:Y:S01]  /*0fc0*/  ISETP.NE.AND P3, PT, R6, RZ, PT ;  /* 0x000000ff0600720c */ /* 0x002fe20003f65270 */
[----:B------:R-:W1:Y:S01]  /*0fd0*/  @!P2 LDC.64 R12, c[0x0][0x418] ;  /* 0x00010600ff0cab82 */ /* 0x000e620000000a00 */
[----:B------:R-:W-:Y:S01]  /*0fe0*/  @P1 IADD3 R20, R15, R20, RZ ;  /* 0x000000140f141210 */ /* 0x000fe20007ffe0ff */
[C---:B------:R-:W-:Y:S01]  /*0ff0*/  IMAD R27, R42.reuse, R7, R27 ;  /* 0x000000072a1b7224 */ /* 0x040fe200078e021b */
[----:B------:R-:W-:Y:S01]  /*1000*/  @P1 MOV R21, R14 ;  /* 0x0000000e00151202 */ /* 0x000fe20000000f00 */
[----:B------:R-:W-:-:S04]  /*1010*/  IMAD.WIDE.U32 R36, R42, R36, RZ ;  /* 0x000000242a247225 */ /* 0x000fc800078e00ff */
[----:B------:R-:W3:Y:S01]  /*1020*/  @P2 LDC.64 R14, c[0x0][0x420] ;  /* 0x00010800ff0e2b82 */ /* 0x000ee20000000a00 */
[----:B------:R-:W-:Y:S01]  /*1030*/  IMAD R6, R43, R24, RZ ;  /* 0x000000182b067224 */ /* 0x000fe200078e02ff */
[----:B------:R-:W-:Y:S01]  /*1040*/  IADD3 R27, R37, R27, RZ ;  /* 0x0000001b251b7210 */ /* 0x000fe20007ffe0ff */
[----:B------:R-:W-:Y:S01]  /*1050*/  @!P0 IMAD.MOV R19, RZ, RZ, -R19 ;  /* 0x000000ffff138224 */ /* 0x000fe200078e0a13 */
[----:B------:R-:W-:Y:S01]  /*1060*/  SEL R31, R36, R34, !P2 ;  /* 0x00000022241f7207 */ /* 0x000fe20005000000 */
[C---:B----4-:R-:W-:Y:S01]  /*1070*/  @P3 IMAD R41, R192.reuse, R23, RZ ;  /* 0x00000017c0293224 */ /* 0x050fe200078e02ff */
[----:B------:R-:W-:Y:S02]  /*1080*/  @P2 IADD3 R27, R35, R6, RZ ;  /* 0x00000006231b2210 */ /* 0x000fe40007ffe0ff */
[----:B------:R-:W4:Y:S01]  /*1090*/  @P3 LDC R36, c[0x0][0x2e4] ;  /* 0x0000b900ff243b82 */ /* 0x000f220000000800 */
[----:B------:R-:W-:Y:S02]  /*10a0*/  @!P5 LOP3.LUT R19, RZ, R8, RZ, 0x33, !PT ;  /* 0x00000008ff13d212 */ /* 0x000fe400078e33ff */
[----:B------:R-:W-:-:S02]  /*10b0*/  SHF.L.U64.HI R34, R192, 0x7, R18 ;  /* 0x00000007c0227819 */ /* 0x000fc40000010212 */
[----:B------:R-:W-:Y:S02]  /*10c0*/  IADD3 R40, P0, R28, R40, RZ ;  /* 0x000000281c287210 */ /* 0x000fe40007f1e0ff */
[----:B------:R-:W-:Y:S01]  /*10d0*/  SEL R34, R34, RZ, P4 ;  /* 0x000000ff22227207 */ /* 0x000fe20002000000 */
[----:B------:R-:W2:Y:S01]  /*10e0*/  LDC.64 R6, c[0x0][0x488] ;  /* 0x00012200ff067b82 */ /* 0x000ea20000000a00 */
[-C--:B-1----:R-:W-:Y:S02]  /*10f0*/  @!P2 IMAD R37, R18, R12.reuse, RZ ;  /* 0x0000000c1225a224 */ /* 0x082fe400078e02ff */
[----:B------:R-:W-:Y:S01]  /*1100*/  @!P2 IMAD.WIDE.U32 R44, R192, R12, RZ ;  /* 0x0000000cc02ca225 */ /* 0x000fe200078e00ff */
[----:B------:R-:W-:-:S03]  /*1110*/  @P3 SEL R12, R41, R24, !P2 ;  /* 0x00000018290c3207 */ /* 0x000fc60005000000 */
[----:B------:R-:W-:Y:S01]  /*1120*/  @!P2 IMAD R37, R192, R13, R37 ;  /* 0x0000000dc025a224 */ /* 0x000fe200078e0225 */
[----:B------:R-:W1:Y:S01]  /*1130*/  @P1 LDC.64 R8, c[0x0][0x248] ;  /* 0x00009200ff081b82 */ /* 0x000e620000000a00 */
[----:B---3--:R-:W-:-:S04]  /*1140*/  @P2 IMAD.WIDE.U32 R38, R24, R14, RZ ;  /* 0x0000000e18262225 */ /* 0x008fc800078e00ff */
[----:B------:R-:W-:Y:S01]  /*1150*/  @P2 IMAD R13, R24, R15, R39 ;  /* 0x0000000f180d2224 */ /* 0x000fe200078e0227 */
[----:B------:R-:W-:Y:S01]  /*1160*/  IADD3.X R15, R32, R34, RZ, P0, !PT ;  /* 0x00000022200f7210 */ /* 0x000fe200007fe4ff */
[----:B------:R-:W-:Y:S01]  /*1170*/  IMAD R14, R43, R40, RZ ;  /* 0x000000282b0e7224 */ /* 0x000fe200078e02ff */
[----:B------:R-:W3:Y:S01]  /*1180*/  LDC.U8 R35, c[0x0][0x480] ;  /* 0x00012000ff237b82 */ /* 0x000ee20000000000 */
[----:B------:R-:W-:Y:S01]  /*1190*/  @!P2 IADD3 R13, R45, R37, RZ ;  /* 0x000000252d0da210 */ /* 0x000fe20007ffe0ff */
[----:B----4-:R-:W-:Y:S02]  /*11a0*/  @P3 IMAD R12, R198, R36, R12 ;  /* 0x00000024c60c3224 */ /* 0x010fe400078e020c */
[----:B------:R-:W-:-:S04]  /*11b0*/  IMAD.WIDE.U32 R40, R42, R40, RZ ;  /* 0x000000282a287225 */ /* 0x000fc800078e00ff */
[----:B--2---:R-:W-:-:S04]  /*11c0*/  IMAD.WIDE.U32 R36, R22, R6, RZ ;  /* 0x0000000616247225 */ /* 0x004fc800078e00ff */
[----:B------:R-:W-:Y:S02]  /*11d0*/  @P1 IMAD.IADD R6, R223, 0x1, R224 ;  /* 0x00000001df061824 */ /* 0x000fe400078e02e0 */
[----:B------:R-:W-:Y:S02]  /*11e0*/  IMAD R14, R42, R15, R14 ;  /* 0x0000000f2a0e7224 */ /* 0x000fe400078e020e */
[----:B------:R-:W-:Y:S01]  /*11f0*/  @P2 IMAD.MOV.U32 R34, RZ, RZ, R38 ;  /* 0x000000ffff222224 */ /* 0x000fe200078e0026 */
[----:B------:R-:W-:Y:S01]  /*1200*/  @!P2 MOV R34, R44 ;  /* 0x0000002c0022a202 */ /* 0x000fe20000000f00 */
[----:B------:R-:W-:Y:S02]  /*1210*/  IMAD R7, R22, R7, R37 ;  /* 0x0000000716077224 */ /* 0x000fe400078e0225 */
[----:B------:R-:W-:Y:S02]  /*1220*/  @!P3 IMAD R15, R192, R16, R198 ;  /* 0x00000010c00fb224 */ /* 0x000fe400078e02c6 */
[----:B------:R-:W-:-:S02]  /*1230*/  IMAD R38, R198, R26, RZ ;  /* 0x0000001ac6267224 */ /* 0x000fc400078e02ff */
[C---:B-1----:R-:W-:Y:S01]  /*1240*/  @P1 IMAD R22, R6.reuse, R9, RZ ;  /* 0x0000000906161224 */ /* 0x042fe200078e02ff */
[----:B---3--:R-:W-:Y:S01]  /*1250*/  ISETP.NE.AND P0, PT, R35, RZ, PT ;  /* 0x000000ff2300720c */ /* 0x008fe20003f05270 */
[----:B------:R-:W-:Y:S01]  /*1260*/  @P1 IMAD.WIDE.U32 R42, R6, R8, RZ ;  /* 0x00000008062a1225 */ /* 0x000fe200078e00ff */
[----:B------:R-:W-:Y:S02]  /*1270*/  SHF.R.S32.HI R37, RZ, 0x1f, R38 ;  /* 0x0000001fff257819 */ /* 0x000fe40000011426 */
[----:B------:R-:W-:Y:S01]  /*1280*/  SEL R36, R36, RZ, P0 ;  /* 0x000000ff24247207 */ /* 0x000fe20000000000 */
[----:B------:R-:W-:Y:S01]  /*1290*/  @!P3 IMAD R12, R15, R23, RZ ;  /* 0x000000170f0cb224 */ /* 0x000fe200078e02ff */
[----:B------:R-:W-:Y:S02]  /*12a0*/  SHF.R.S32.HI R15, RZ, 0x1f, R17 ;  /* 0x0000001fff0f7819 */ /* 0x000fe40000011411 */
[----:B------:R-:W-:Y:S02]  /*12b0*/  @P1 IADD3 R22, R43, R22, RZ ;  /* 0x000000162b161210 */ /* 0x000fe40007ffe0ff */
[----:B------:R-:W-:-:S02]  /*12c0*/  SEL R35, R7, RZ, P0 ;  /* 0x000000ff07237207 */ /* 0x000fc40000000000 */
        /* <DEDUP_REMOVED lines=14> */
.L_x_1301:
        /* <DEDUP_REMOVED lines=13> */
.L_x_1302:
        /* <DEDUP_REMOVED lines=10> */
.L_x_1303:
[----:B------:R-:W-:-:S04]  /*1520*/  IMAD R6, R192, R16, R198 ;  /* 0x00000010c0067224 */ /* 0x000fc800078e02c6 */
[----:B------:R-:W-:-:S07]  /*1530*/  IMAD R33, R6, R33, RZ ;  /* 0x0000002106217224 */ /* 0x000fce00078e02ff */
.L_x_1304:
[----:B------:R-:W1:Y:S01]  /*1540*/  S2R R24, SR_TID.X ;  /* 0x0000000000187919 */ /* 0x000e620000002100 */
[----:B------:R-:W2:Y:S01]  /*1550*/  LDC.64 R6, c[0x0][0x420] ;  /* 0x00010800ff067b82 */ /* 0x000ea20000000a00 */
[----:B------:R-:W-:Y:S01]  /*1560*/  IMAD R42, R26, R16, RZ ;  /* 0x000000101a2a7224 */ /* 0x000fe200078e02ff */
[----:B------:R-:W-:Y:S01]  /*1570*/  SHF.R.S32.HI R191, RZ, 0x1f, R190 ;  /* 0x0000001fffbf7819 */ /* 0x000fe200000114be */
[----:B------:R-:W-:Y:S01]  /*1580*/  ULDC.64 UR6, c[0x0][0x428] ;  /* 0x00010a0000067ab9 */ /* 0x000fe20000000a00 */
[----:B------:R-:W-:Y:S01]  /*1590*/  ULDC.64 UR8, c[0x0][0x258] ;  /* 0x0000960000087ab9 */ /* 0x000fe20000000a00 */
[----:B------:R-:W-:Y:S01]  /*15a0*/  IMAD.SHL.U32 R41, R42, 0x40, RZ ;  /* 0x000000402a297824 */ /* 0x000fe200078e00ff */
[C---:B------:R-:W-:Y:S01]  /*15b0*/  IADD3 R12, R28.reuse, R12, RZ ;  /* 0x0000000c1c0c7210 */ /* 0x040fe20007ffe0ff */
[----:B------:R-:W-:Y:S01]  /*15c0*/  IMAD.IADD R33, R28, 0x1, R33 ;  /* 0x000000011c217824 */ /* 0x000fe200078e0221 */
[----:B------:R-:W3:Y:S01]  /*15d0*/  LDC.64 R246, c[0x0][0x2b0] ;  /* 0x0000ac00fff67b82 */ /* 0x000ee20000000a00 */
[----:B------:R-:W-:Y:S01]  /*15e0*/  BSSY B1, `(.L_x_1300) ;  /* 0x0000805000017945 */ /* 0x000fe20003800000 */
[----:B------:R-:W-:-:S02]  /*15f0*/  IADD3 R38, P2, P1, R40, R41, R38 ;  /* 0x0000002928267210 */ /* 0x000fc4000795e026 */
[----:B------:R-:W-:Y:S02]  /*1600*/  SHF.R.S32.HI R41, RZ, 0x1f, R41 ;  /* 0x0000001fff297819 */ /* 0x000fe40000011429 */
[----:B------:R-:W-:Y:S02]  /*1610*/  IADD3 R40, P3, R190, R34, RZ ;  /* 0x00000022be287210 */ /* 0x000fe40007f7e0ff */
[----:B------:R-:W-:Y:S02]  /*1620*/  IADD3.X R37, R39, R41, R37, P2, P1 ;  /* 0x0000002927257210 */ /* 0x000fe400017e2425 */
[----:B------:R-:W-:Y:S01]  /*1630*/  IADD3 R31, P2, P1, R36, R38, R31 ;  /* 0x00000026241f7210 */ /* 0x000fe2000795e01f */
[----:B------:R-:W-:Y:S01]  /*1640*/  IMAD.X R41, R191, 0x1, R13, P3 ;  /* 0x00000001bf297824 */ /* 0x000fe200018e060d */
[----:B------:R-:W-:Y:S02]  /*1650*/  SHF.R.S32.HI R13, RZ, 0x1f, R189 ;  /* 0x0000001fff0d7819 */ /* 0x000fe400000114bd */
[----:B------:R-:W-:-:S02]  /*1660*/  IADD3 R34, P3, R189, R28, RZ ;  /* 0x0000001cbd227210 */ /* 0x000fc40007f7e0ff */
[----:B------:R-:W-:Y:S01]  /*1670*/  IADD3.X R27, R35, R37, R27, P2, P1 ;  /* 0x00000025231b7210 */ /* 0x000fe200017e241b */
[----:B--2---:R-:W-:Y:S01]  /*1680*/  IMAD.WIDE.U32 R40, R28, R6, R40 ;  /* 0x000000061c287225 */ /* 0x004fe200078e0028 */
[----:B------:R-:W-:-:S03]  /*1690*/  LEA.HI.SX32 R25, R25, 0xffffffff, 0x1a ;  /* 0xffffffff19197811 */ /* 0x000fc600078fd2ff */
[----:B------:R-:W-:Y:S01]  /*16a0*/  IMAD.WIDE.U32 R38, R34, R4, R190 ;  /* 0x0000000422267225 */ /* 0x000fe200078e00be */
[----:B-1----:R-:W-:-:S03]  /*16b0*/  SHF.R.S32.HI R26, RZ, 0x1f, R24 ;  /* 0x0000001fff1a7819 */ /* 0x002fc60000011418 */
[----:B---3--:R-:W-:Y:S01]  /*16c0*/  IMAD.WIDE R246, R12, 0x4, R246 ;  /* 0x000000040cf67825 */ /* 0x008fe200078e02f6 */
[----:B------:R-:W-:Y:S02]  /*16d0*/  IADD3 R38, P2, R30, R38, RZ ;  /* 0x000000261e267210 */ /* 0x000fe40007f5e0ff */
[----:B------:R-:W-:Y:S01]  /*16e0*/  LEA.HI R26, R26, R24, RZ, 0x5 ;  /* 0x000000181a1a7211 */ /* 0x000fe200078f28ff */
[-C--:B------:R-:W-:Y:S02]  /*16f0*/  IMAD R24, R32, R6.reuse, RZ ;  /* 0x0000000620187224 */ /* 0x080fe400078e02ff */
[C---:B------:R-:W-:Y:S01]  /*1700*/  IMAD.X R32, R13.reuse, 0x1, R32, P3 ;  /* 0x000000010d207824 */ /* 0x040fe200018e0620 */
[----:B------:R-:W-:Y:S01]  /*1710*/  SHF.R.S32.HI R26, RZ, 0x5, R26 ;  /* 0x00000005ff1a7819 */ /* 0x000fe2000001141a */
[----:B------:R-:W-:Y:S01]  /*1720*/  IMAD R24, R28, R7, R24 ;  /* 0x000000071c187224 */ /* 0x000fe200078e0218 */
[----:B------:R-:W-:Y:S01]  /*1730*/  ISETP.GE.AND P3, PT, R238, 0x1, PT ;  /* 0x00000001ee00780c */ /* 0x000fe20003f66270 */
[----:B------:R-:W-:-:S02]  /*1740*/  IMAD R28, R13, R6, RZ ;  /* 0x000000060d1c7224 */ /* 0x000fc400078e02ff */
[----:B------:R-:W-:Y:S02]  /*1750*/  IMAD R26, R26, R42, R187 ;  /* 0x0000002a1a1a7224 */ /* 0x000fe400078e02bb */
[----:B------:R-:W-:Y:S02]  /*1760*/  IMAD.IADD R41, R41, 0x1, R24 ;  /* 0x0000000129297824 */ /* 0x000fe400078e0218 */
[----:B------:R-:W-:Y:S01]  /*1770*/  IMAD R24, R199, UR6, RZ ;  /* 0x00000006c7187c24 */ /* 0x000fe2000f8e02ff */
[----:B------:R-:W-:Y:S01]  /*1780*/  IADD3 R31, P1, R26, R31, RZ ;  /* 0x0000001f1a1f7210 */ /* 0x000fe20007f3e0ff */
[----:B------:R-:W-:-:S03]  /*1790*/  IMAD.WIDE.U32 R36, R198, UR6, R40 ;  /* 0x00000006c6247c25 */ /* 0x000fc6000f8e0028 */
[----:B------:R-:W-:Y:S01]  /*17a0*/  LEA.HI.X.SX32 R26, R26, R27, 0x1, P1 ;  /* 0x0000001b1a1a7211 */ /* 0x000fe200008f0eff */
[----:B------:R-:W-:Y:S02]  /*17b0*/  IMAD R27, R32, R4, RZ ;  /* 0x00000004201b7224 */ /* 0x000fe400078e02ff */
[----:B------:R-:W-:Y:S01]  /*17c0*/  IMAD R24, R198, UR7, R24 ;  /* 0x00000007c6187c24 */ /* 0x000fe2000f8e0218 */
[----:B------:R-:W-:Y:S01]  /*17d0*/  ULDC.64 UR6, c[0x0][0x400] ;  /* 0x0001000000067ab9 */ /* 0x000fe20000000a00 */
[----:B------:R-:W-:Y:S01]  /*17e0*/  IMAD R27, R34, R5, R27 ;  /* 0x00000005221b7224 */ /* 0x000fe200078e021b */
[----:B------:R-:W-:Y:S01]  /*17f0*/  LEA R240, P1, R31, UR6, 0x2 ;  /* 0x000000061ff07c11 */ /* 0x000fe2000f8210ff */
[----:B------:R-:W1:Y:S01]  /*1800*/  LDC.64 R34, c[0x0][0x478] ;  /* 0x00011e00ff227b82 */ /* 0x000e620000000a00 */
[----:B------:R-:W-:Y:S01]  /*1810*/  IADD3 R37, R37, R24, RZ ;  /* 0x0000001825257210 */ /* 0x000fe20007ffe0ff */
[----:B------:R-:W-:Y:S01]  /*1820*/  IMAD R24, R199, UR8, RZ ;  /* 0x00000008c7187c24 */ /* 0x000fe2000f8e02ff */
[----:B------:R-:W-:Y:S01]  /*1830*/  IADD3.X R39, R29, R39, R27, P2, !PT ;  /* 0x000000271d277210 */ /* 0x000fe200017fe41b */
[----:B------:R-:W-:Y:S01]  /*1840*/  IMAD R28, R189, R7, R28 ;  /* 0x00000007bd1c7224 */ /* 0x000fe200078e021c */
[----:B------:R-:W-:Y:S01]  /*1850*/  LEA.HI.X R241, R31, UR7, R26, 0x2, P1 ;  /* 0x000000071ff17c11 */ /* 0x000fe200088f141a */
[C---:B------:R-:W-:Y:S01]  /*1860*/  IMAD R24, R198.reuse, UR9, R24 ;  /* 0x00000009c6187c24 */ /* 0x040fe2000f8e0218 */
[----:B------:R-:W-:Y:S01]  /*1870*/  ULDC.64 UR6, c[0x0][0x3e0] ;  /* 0x0000f80000067ab9 */ /* 0x000fe20000000a00 */
[----:B------:R-:W-:Y:S01]  /*1880*/  IMAD.WIDE.U32 R26, R198, UR8, R38 ;  /* 0x00000008c61a7c25 */ /* 0x000fe2000f8e0026 */
[----:B------:R-:W-:-:S03]  /*1890*/  ULDC.64 UR8, c[0x0][0x210] ;  /* 0x0000840000087ab9 */ /* 0x000fc60000000a00 */
[----:B------:R-:W-:Y:S01]  /*18a0*/  IMAD.WIDE.U32 R30, R189, R6, R36 ;  /* 0x00000006bd1e7225 */ /* 0x000fe200078e0024 */
[----:B------:R-:W-:-:S03]  /*18b0*/  LEA R244, P2, R26, UR8, 0x1 ;  /* 0x000000081af47c11 */ /* 0x000fc6000f8408ff */
[----:B------:R-:W-:Y:S01]  /*18c0*/  IMAD.IADD R24, R27, 0x1, R24 ;  /* 0x000000011b187824 */ /* 0x000fe200078e0218 */
[----:B------:R-:W-:Y:S02]  /*18d0*/  IADD3 R28, R31, R28, RZ ;  /* 0x0000001c1f1c7210 */ /* 0x000fe40007ffe0ff */
[----:B------:R-:W-:Y:S02]  /*18e0*/  LEA R242, P1, R30, UR6, 0x1 ;  /* 0x000000061ef27c11 */ /* 0x000fe4000f8208ff */
[----:B------:R-:W-:Y:S02]  /*18f0*/  LEA.HI.X R245, R26, UR9, R24, 0x1, P2 ;  /* 0x000000091af57c11 */ /* 0x000fe400090f0c18 */
[----:B------:R-:W-:Y:S01]  /*1900*/  LEA.HI.X R243, R30, UR7, R28, 0x1, P1 ;  /* 0x000000071ef37c11 */ /* 0x000fe200088f0c1c */
[----:B-1----:R-:W-:Y:S01]  /*1910*/  IMAD.WIDE R32, R33, 0x4, R34 ;  /* 0x0000000421207825 */ /* 0x002fe200078e0222 */
        /* <DEDUP_REMOVED lines=36> */
.L_x_1307:
[----:B------:R-:W-:Y:S05]  /*1b60*/  BSYNC B0 ;  /* 0x0000000000007941 */ /* 0x000fea0003800000 */
.L_x_1306:
        /* <DEDUP_REMOVED lines=38> */
.L_x_1309:
[----:B------:R-:W-:Y:S05]  /*1dd0*/  BSYNC B0 ;  /* 0x0000000000007941 */ /* 0x000fea0003800000 */
.L_x_1308:
[----:B------:R-:W-:Y:S01]  /*1de0*/  SEL R220, R220, R188, !P1 ;  /* 0x000000bcdcdc7207 */ /* 0x000fe20004800000 */
[----:B------:R-:W-:Y:S03]  /*1df0*/  BSSY B0, `(.L_x_1310) ;  /* 0x000002d000007945 */ /* 0x000fe60003800000 */
        /* <DEDUP_REMOVED lines=15> */
.L_x_1311:
        /* <DEDUP_REMOVED lines=29> */
.L_x_1312:
[----:B------:R-:W-:Y:S05]  /*20c0*/  BSYNC B0 ;  /* 0x0000000000007941 */ /* 0x000fea0003800000 */
.L_x_1310:
        /* <DEDUP_REMOVED lines=17> */
.L_x_1314:
        /* <DEDUP_REMOVED lines=37> */
.L_x_1315:
[----:B------:R-:W-:Y:S05]  /*2430*/  BSYNC B0 ;  /* 0x0000000000007941 */ /* 0x000fea0003800000 */
.L_x_1313:
        /* <DEDUP_REMOVED lines=58> */
.L_x_1317:
[----:B------:R-:W-:Y:S05]  /*27e0*/  BSYNC B0 ;  /* 0x0000000000007941 */ /* 0x000fea0003800000 */
.L_x_1316:
        /* <DEDUP_REMOVED lines=41> */
.L_x_1319:
[----:B------:R-:W-:Y:S05]  /*2a80*/  BSYNC B0 ;  /* 0x0000000000007941 */ /* 0x000fea0003800000 */
.L_x_1318:
        /* <DEDUP_REMOVED lines=45> */
.L_x_1321:
[----:B------:R-:W-:Y:S05]  /*2d60*/  BSYNC B0 ;  /* 0x0000000000007941 */ /* 0x000fea0003800000 */
.L_x_1320:
        /* <DEDUP_REMOVED lines=19> */
[----:B-1----:R-:W1:Y:S08]  /*2ea0*/  @!P4 LDC.64 R6, c[0x0][0x220] ;  /* 0x00008800ff06cb82 */ /* 0x002e700000000a00 */
[----:B------:R-:W3:Y:S01]  /*2eb0*/  @!P2 LDC.64 R4, c[0x0][0x220] ;  /* 0x00008800ff04ab82 */ /* 0x000ee20000000a00 */
        /* <DEDUP_REMOVED lines=9> */
[----:B---3--:R-:W-:-:S03]  /*2f50*/  @!P2 LEA R4, P0, R20, R4, 0x1 ;  /* 0x000000041404a211 */ /* 0x008fc600078008ff */
        /* <DEDUP_REMOVED lines=10> */
.L_x_1323:
[----:B------:R-:W-:Y:S05]  /*3000*/  BSYNC B0 ;  /* 0x0000000000007941 */ /* 0x000fea0003800000 */
.L_x_1322:
[----:B------:R-:W-:Y:S01]  /*3010*/  ULDC.64 UR6, c[0x0][0x3c8] ;  /* 0x0000f20000067ab9 */ /* 0x000fe20000000a00 */
[----:B------:R-:W3:Y:S01]  /*3020*/  LDC.64 R182, c[0x0][0x3b8] ;  /* 0x0000ee00ffb67b82 */ /* 0x000ee20000000a00 */
[----:B------:R-:W-:Y:S01]  /*3030*/  ISETP.NE.U32.AND P4, PT, RZ, UR6, PT ;  /* 0x00000006ff007c0c */ /* 0x000fe2000bf85070 */
[----:B------:R-:W0:Y:S01]  /*3040*/  LDGDEPBAR ;  /* 0x00000000000079af */ /* 0x000e220000000000 */
[----:B------:R-:W-:Y:S01]  /*3050*/  ISETP.GE.AND P2, PT, R193, R12, PT ;  /* 0x0000000cc100720c */ /* 0x000fe20003f46270 */
[----:B------:R-:W-:Y:S01]  /*3060*/  IMAD.MOV.U32 R218, RZ, RZ, 0x7f800000 ;  /* 0x7f800000ffda7424 */ /* 0x000fe200078e00ff */
[----:B------:R-:W-:Y:S01]  /*3070*/  ISETP.NE.AND.EX P4, PT, RZ, UR7, PT, P4 ;  /* 0x00000007ff007c0c */ /* 0x000fe2000bf85340 */
[----:B------:R-:W-:Y:S02]  /*3080*/  IMAD.MOV.U32 R219, RZ, RZ, 0x7f800000 ;  /* 0x7f800000ffdb7424 */ /* 0x000fe400078e00ff */
[----:B------:R-:W-:Y:S01]  /*3090*/  IMAD R248, R192, R16, R198 ;  /* 0x00000010c0f87224 */ /* 0x000fe200078e02c6 */
[----:B------:R-:W4:Y:S01]  /*30a0*/  LDC R205, c[0x0][0x270] ;  /* 0x00009c00ffcd7b82 */ /* 0x000f220000000800 */
[----:B------:R-:W-:Y:S01]  /*30b0*/  VIADD R17, R17, 0x40 ;  /* 0x0000004011117836 */ /* 0x000fe20000000000 */
[----:B------:R-:W-:Y:S01]  /*30c0*/  SHF.R.S32.HI R210, RZ, 0x1f, R187 ;  /* 0x0000001fffd27819 */ /* 0x000fe200000114bb */
[----:B------:R-:W-:Y:S01]  /*30d0*/  VIADD R176, R179, 0x3000 ;  /* 0x00003000b3b07836 */ /* 0x000fe20000000000 */
[----:B------:R-:W-:Y:S01]  /*30e0*/  ULDC UR4, c[0x0][0x2d0] ;  /* 0x0000b40000047ab9 */ /* 0x000fe20000000800 */
[----:B------:R-:W-:-:S02]  /*30f0*/  VIADD R175, R180, 0x3000 ;  /* 0x00003000b4af7836 */ /* 0x000fc40000000000 */
[----:B------:R-:W-:Y:S02]  /*3100*/  IMAD R250, R196, 0x2, R184 ;  /* 0x00000002c4fa7824 */ /* 0x000fe400078e02b8 */
[----:B------:R-:W-:Y:S01]  /*3110*/  IMAD.MOV.U32 R174, RZ, RZ, 0x20 ;  /* 0x00000020ffae7424 */ /* 0x000fe200078e00ff */
[----:B-12---:R-:W1:Y:S01]  /*3120*/  @P4 LDC.64 R4, c[0x0][0x3d0] ;  /* 0x0000f400ff044b82 */ /* 0x006e620000000a00 */
[----:B------:R-:W-:Y:S01]  /*3130*/  IMAD.MOV.U32 R173, RZ, RZ, 0x40 ;  /* 0x00000040ffad7424 */ /* 0x000fe200078e00ff */
[----:B------:R-:W-:Y:S01]  /*3140*/  CS2R R142, SRZ ;  /* 0x00000000008e7805 */ /* 0x000fe2000001ff00 */
[----:B------:R-:W-:Y:S01]  /*3150*/  IMAD.MOV.U32 R217, RZ, RZ, RZ ;  /* 0x000000ffffd97224 */ /* 0x000fe200078e00ff */
[----:B------:R-:W-:Y:S01]  /*3160*/  CS2R R140, SRZ ;  /* 0x00000000008c7805 */ /* 0x000fe2000001ff00 */
[----:B---3--:R-:W2:Y:S01]  /*3170*/  LDG.E.64 R10, desc[UR14][R182.64+0x8] ;  /* 0x0000080eb60a7981 */ /* 0x008ea2000c1e1b00 */
        /* <DEDUP_REMOVED lines=25> */
[----:B------:R-:W3:Y:S01]  /*3310*/  LDG.E.64 R182, desc[UR14][R182.64] ;  /* 0x0000000eb6b67981 */ /* 0x000ee2000c1e1b00 */
[----:B------:R-:W-:Y:S01]  /*3320*/  @P4 LEA R4, P0, R6, UR6, 0x2 ;  /* 0x0000000606044c11 */ /* 0x000fe2000f8010ff */
[----:B------:R-:W-:Y:S01]  /*3330*/  IMAD.SHL.U32 R248, R248, 0x20, RZ ;  /* 0x00000020f8f87824 */ /* 0x000fe200078e00ff */
[----:B------:R-:W-:Y:S01]  /*3340*/  SEL R176, R176, R179, !P1 ;  /* 0x000000b3b0b07207 */ /* 0x000fe20004800000 */
[----:B------:R-:W-:Y:S01]  /*3350*/  @P4 IMAD.IADD R5, R7, 0x1, R5 ;  /* 0x0000000107054824 */ /* 0x000fe200078e0205 */
[----:B------:R-:W-:Y:S02]  /*3360*/  SEL R175, R175, R180, !P1 ;  /* 0x000000b4afaf7207 */ /* 0x000fe40004800000 */
[----:B------:R-:W-:-:S02]  /*3370*/  CS2R R100, SRZ ;  /* 0x0000000000647805 */ /* 0x000fc4000001ff00 */
[----:B------:R-:W-:Y:S02]  /*3380*/  CS2R R62, SRZ ;  /* 0x00000000003e7805 */ /* 0x000fe4000001ff00 */
[----:B------:R-:W-:Y:S02]  /*3390*/  CS2R R60, SRZ ;  /* 0x00000000003c7805 */ /* 0x000fe4000001ff00 */
[----:B------:R-:W-:Y:S01]  /*33a0*/  @P4 LEA.HI.X R5, R6, UR7, R5, 0x2, P0 ;  /* 0x0000000706054c11 */ /* 0x000fe200080f1405 */
[----:B------:R-:W-:Y:S01]  /*33b0*/  IMAD.WIDE R6, R193, 0x4, R246 ;  /* 0x00000004c1067825 */ /* 0x000fe200078e02f6 */
[----:B------:R-:W-:Y:S02]  /*33c0*/  SHF.R.S32.HI R8, RZ, 0x1f, R248 ;  /* 0x0000001fff087819 */ /* 0x000fe400000114f8 */
[----:B------:R-:W-:Y:S02]  /*33d0*/  CS2R R66, SRZ ;  /* 0x0000000000427805 */ /* 0x000fe4000001ff00 */
[----:B------:R-:W-:-:S02]  /*33e0*/  CS2R R64, SRZ ;  /* 0x0000000000407805 */ /* 0x000fc4000001ff00 */
[----:B------:R-:W-:Y:S01]  /*33f0*/  CS2R R58, SRZ ;  /* 0x00000000003a7805 */ /* 0x000fe2000001ff00 */
[----:B------:R1:W4:Y:S01]  /*3400*/  @P4 LDG.E R5, desc[UR14][R4.64] ;  /* 0x0000000e04054981 */ /* 0x000322000c1e1900 */
[----:B------:R-:W-:Y:S02]  /*3410*/  CS2R R56, SRZ ;  /* 0x0000000000387805 */ /* 0x000fe4000001ff00 */
[----:B------:R-:W-:Y:S02]  /*3420*/  CS2R R54, SRZ ;  /* 0x0000000000367805 */ /* 0x000fe4000001ff00 */
[----:B------:R-:W-:Y:S01]  /*3430*/  CS2R R52, SRZ ;  /* 0x0000000000347805 */ /* 0x000fe2000001ff00 */
[----:B------:R-:W5:Y:S01]  /*3440*/  @!P2 LDG.E R218, desc[UR14][R6.64] ;  /* 0x0000000e06daa981 */ /* 0x000f62000c1e1900 */
        /* <DEDUP_REMOVED lines=16> */
[----:B------:R-:W-:Y:S01]  /*3550*/  LEA R176, R176, UR5, 0x1 ;  /* 0x00000005b0b07c11 */ /* 0x000fe2000f8e08ff */
[----:B------:R-:W-:Y:S01]  /*3560*/  ULDC UR6, c[0x0][0x2dc] ;  /* 0x0000b70000067ab9 */ /* 0x000fe20000000800 */
[----:B------:R-:W-:Y:S01]  /*3570*/  LEA R175, R175, UR5, 0x1 ;  /* 0x00000005afaf7c11 */ /* 0x000fe2000f8e08ff */
[----:B------:R-:W-:Y:S01]  /*3580*/  ULDC.U8 UR8, c[0x0][0x388] ;  /* 0x0000e20000087ab9 */ /* 0x000fe20000000000 */
[----:B-1----:R-:W-:Y:S01]  /*3590*/  VIADD R4, R193, 0x8 ;  /* 0x00000008c1047836 */ /* 0x002fe20000000000 */
[----:B------:R-:W-:-:S04]  /*35a0*/  ULDC UR7, c[0x0][0x2ec] ;  /* 0x0000bb0000077ab9 */ /* 0x000fc80000000800 */
[----:B------:R-:W-:Y:S02]  /*35b0*/  ISETP.GE.AND P0, PT, R4, R12, PT ;  /* 0x0000000c0400720c */ /* 0x000fe40003f06270 */
[----:B------:R-:W1:Y:S11]  /*35c0*/  S2R R4, SR_TID.X ;  /* 0x0000000000047919 */ /* 0x000e760000002100 */
[----:B------:R1:W5:Y:S01]  /*35d0*/  @!P0 LDG.E R219, desc[UR14][R6.64+0x20] ;  /* 0x0000200e06db8981 */ /* 0x000362000c1e1900 */
[----:B------:R-:W-:Y:S01]  /*35e0*/  ISETP.GE.AND P0, PT, R17, R222, PT ;  /* 0x000000de1100720c */ /* 0x000fe20003f06270 */
[----:B-1----:R-:W1:Y:S01]  /*35f0*/  @P4 LDC R6, c[0x0][0x2e8] ;  /* 0x0000ba00ff064b82 */ /* 0x002e620000000800 */
[----:B------:R-:W-:-:S02]  /*3600*/  IMAD.SHL.U32 R7, R184, 0x20, RZ ;  /* 0x00000020b8077824 */ /* 0x000fc400078e00ff */
[----:B------:R-:W-:-:S05]  /*3610*/  IMAD.SHL.U32 R4, R4, 0x2, RZ ;  /* 0x0000000204047824 */ /* 0x000fca00078e00ff */
[----:B------:R-:W-:Y:S01]  /*3620*/  LOP3.LUT R4, R7, 0x6, R4, 0xf8, !PT ;  /* 0x0000000607047812 */ /* 0x000fe200078ef804 */
[----:B-1----:R-:W4:Y:S01]  /*3630*/  @P4 MUFU.RCP R6, R6 ;  /* 0x0000000600064308 */ /* 0x002f220000001000 */
[----:B--2---:R-:W-:-:S04]  /*3640*/  IADD3 R248, P3, P2, R248, R10, R187 ;  /* 0x0000000af8f87210 */ /* 0x004fc80007a7e0bb */
[----:B------:R-:W-:Y:S02]  /*3650*/  IADD3.X R210, R8, R11, R210, P3, P2 ;  /* 0x0000000b08d27210 */ /* 0x000fe40001fe44d2 */
[----:B------:R-:W-:Y:S01]  /*3660*/  R2P PR, R185, 0x6 ;  /* 0x00000006b9007804 */ /* 0x000fe20000000000 */
[----:B------:R-:W-:-:S04]  /*3670*/  IMAD.WIDE.U32 R248, R248, -0x2daee0ad, RZ ;  /* 0xd2511f53f8f87825 */ /* 0x000fc800078e00ff */
[----:B------:R-:W-:Y:S02]  /*3680*/  SEL R174, R174, 0xffffffe0, !P1 ;  /* 0xffffffe0aeae7807 */ /* 0x000fe40004800000 */
[----:B------:R-:W-:-:S03]  /*3690*/  SEL R173, R173, 0xffffffc0, !P2 ;  /* 0xffffffc0adad7807 */ /* 0x000fc60005000000 */
[----:B------:R-:W-:Y:S01]  /*36a0*/  IMAD.IADD R172, R177, 0x1, R174 ;  /* 0x00000001b1ac7824 */ /* 0x000fe200078e02ae */
[C---:B---3--:R-:W-:Y:S01]  /*36b0*/  LOP3.LUT R250, R183.reuse, R250, RZ, 0x3c, !PT ;  /* 0x000000fab7fa7212 */ /* 0x048fe200078e3cff */
[C---:B------:R-:W-:Y:S02]  /*36c0*/  VIADD R215, R183.reuse, 0x646e171e ;  /* 0x646e171eb7d77836 */ /* 0x040fe40000000000 */
[C---:B------:R-:W-:Y:S02]  /*36d0*/  VIADD R214, R183.reuse, 0xa9066899 ;  /* 0xa9066899b7d67836 */ /* 0x040fe40000000000 */
[C---:B------:R-:W-:Y:S02]  /*36e0*/  VIADD R213, R183.reuse, 0xed9eba14 ;  /* 0xed9eba14b7d57836 */ /* 0x040fe40000000000 */
[C---:B------:R-:W-:Y:S02]  /*36f0*/  VIADD R212, R183.reuse, 0x32370b8f ;  /* 0x32370b8fb7d47836 */ /* 0x040fe40000000000 */
[----:B------:R-:W-:-:S02]  /*3700*/  VIADD R211, R183, 0x76cf5d0a ;  /* 0x76cf5d0ab7d37836 */ /* 0x000fc40000000000 */
[----:B------:R-:W-:Y:S02]  /*3710*/  VIADD R226, R183, 0xbb67ae85 ;  /* 0xbb67ae85b7e27836 */ /* 0x000fe40000000000 */
[----:B------:R-:W-:Y:S01]  /*3720*/  IMAD R183, R196, 0x40, R4 ;  /* 0x00000040c4b77824 */ /* 0x000fe200078e0204 */
[----:B------:R-:W-:-:S04]  /*3730*/  LOP3.LUT R250, R250, R249, RZ, 0x3c, !PT ;  /* 0x000000f9fafa7212 */ /* 0x000fc800078e3cff */
[----:B------:R-:W-:Y:S01]  /*3740*/  IADD3 R238, -R238, R193, -R183 ;  /* 0x000000c1eeee7210 */ /* 0x000fe20007ffe9b7 */
[----:B----4-:R-:W-:Y:S01]  /*3750*/  @P4 FMUL.FTZ R217, R5, R6 ;  /* 0x0000000605d94220 */ /* 0x010fe20000410000 */
[C---:B------:R-:W-:Y:S02]  /*3760*/  VIADD R231, R182.reuse, 0xb54cda56 ;  /* 0xb54cda56b6e77836 */ /* 0x040fe40000000000 */
[C---:B------:R-:W-:Y:S02]  /*3770*/  VIADD R230, R182.reuse, 0x1715609d ;  /* 0x1715609db6e67836 */ /* 0x040fe40000000000 */
[C---:B------:R-:W-:Y:S02]  /*3780*/  VIADD R229, R182.reuse, 0x78dde6e4 ;  /* 0x78dde6e4b6e57836 */ /* 0x040fe40000000000 */
[C---:B------:R-:W-:Y:S02]  /*3790*/  VIADD R228, R182.reuse, 0xdaa66d2b ;  /* 0xdaa66d2bb6e47836 */ /* 0x040fe40000000000 */
[----:B------:R-:W-:-:S02]  /*37a0*/  VIADD R227, R182, 0x3c6ef372 ;  /* 0x3c6ef372b6e37836 */ /* 0x000fc40000000000 */
[----:B------:R-:W-:Y:S02]  /*37b0*/  VIADD R225, R182, 0x9e3779b9 ;  /* 0x9e3779b9b6e17836 */ /* 0x000fe40000000000 */
[C---:B------:R-:W-:Y:S02]  /*37c0*/  @P0 VIADD R237, R183.reuse, 0x19 ;  /* 0x00000019b7ed0836 */ /* 0x040fe40000000000 */
[C---:B------:R-:W-:Y:S02]  /*37d0*/  @P0 VIADD R236, R183.reuse, 0x18 ;  /* 0x00000018b7ec0836 */ /* 0x040fe40000000000 */
[C---:B------:R-:W-:Y:S02]  /*37e0*/  @P0 VIADD R235, R183.reuse, 0x11 ;  /* 0x00000011b7eb0836 */ /* 0x040fe40000000000 */
[C---:B------:R-:W-:Y:S02]  /*37f0*/  @P0 VIADD R234, R183.reuse, 0x10 ;  /* 0x00000010b7ea0836 */ /* 0x040fe40000000000 */
[----:B------:R-:W-:-:S02]  /*3800*/  @P0 VIADD R233, R183, 0x9 ;  /* 0x00000009b7e90836 */ /* 0x000fc40000000000 */
[C---:B------:R-:W-:Y:S02]  /*3810*/  @P0 VIADD R232, R183.reuse, 0x8 ;  /* 0x00000008b7e80836 */ /* 0x040fe40000000000 */
[----:B------:R-:W-:Y:S02]  /*3820*/  @P0 VIADD R239, R183, 0x1 ;  /* 0x00000001b7ef0836 */ /* 0x000fe40000000000 */
[----:B------:R-:W-:Y:S02]  /*3830*/  IMAD.IADD R238, R238, 0x1, R222 ;  /* 0x00000001eeee7824 */ /* 0x000fe400078e02de */
[----:B------:R-:W-:-:S04]  /*3840*/  IMAD.WIDE.U32 R250, R250, -0x326172a9, RZ ;  /* 0xcd9e8d57fafa7825 */ /* 0x000fc800078e00ff */
[----:B------:R-:W-:Y:S02]  /*3850*/  IMAD.IADD R170, R177, 0x1, R173 ;  /* 0x00000001b1aa7824 */ /* 0x000fe400078e02ad */
[----:B------:R-:W-:-:S07]  /*3860*/  IMAD.IADD R171, R173, 0x1, R172 ;  /* 0x00000001adab7824 */ /* 0x000fce00078e02ac */
.L_x_1326:
[----:B------:R-:W0:Y:S01]  /*3870*/  LDGDEPBAR ;  /* 0x00000000000079af */ /* 0x000e220000000000 */
[C---:B------:R-:W-:Y:S02]  /*3880*/  IMAD.IADD R98, R175.reuse, 0x1, R174 ;  /* 0x00000001af627824 */ /* 0x040fe400078e02ae */
[--C-:B------:R-:W-:Y:S02]  /*3890*/  IMAD.IADD R97, R175, 0x1, R173.reuse ;  /* 0x00000001af617824 */ /* 0x100fe400078e02ad */
[----:B------:R-:W-:Y:S02]  /*38a0*/  IMAD.IADD R96, R98, 0x1, R173 ;  /* 0x0000000162607824 */ /* 0x000fe400078e02ad */
[----:B------:R-:W-:Y:S01]  /*38b0*/  IMAD.MOV.U32 R209, RZ, RZ, R207 ;  /* 0x000000ffffd17224 */ /* 0x000fe200078e00cf */
        /* <DEDUP_REMOVED lines=71> */
[C---:B--2---:R-:W-:Y:S05]  /*3d30*/  HMMA.16816.F32.BF16 R4, R76.reuse, R92, R4 ;  /* 0x0000005c4c04723c */ /* 0x044fea0000041804 */
[----:B------:R-:W-:Y:S01]  /*3d40*/  IMAD R84, R221, 0x4, R186 ;  /* 0x00000004dd547824 */ /* 0x000fe200078e02ba */
[C---:B------:R-:W-:Y:S05]  /*3d50*/  HMMA.16816.F32.BF16 R8, R76.reuse, R94, R8 ;  /* 0x0000005e4c08723c */ /* 0x040fea0000041808 */
[----:B------:R-:W-:Y:S01]  /*3d60*/  IMAD.WIDE.U32 R84, R84, -0x326172a9, RZ ;  /* 0xcd9e8d5754547825 */ /* 0x000fe200078e00ff */
[C---:B---3--:R-:W-:Y:S05]  /*3d70*/  HMMA.16816.F32.BF16 R12, R76.reuse, R72, R12 ;  /* 0x000000484c0c723c */ /* 0x048fea000004180c */
[----:B------:R-:W-:Y:S01]  /*3d80*/  LOP3.LUT R86, R85, R210, R182, 0x96, !PT ;  /* 0x000000d255567212 */ /* 0x000fe200078e96b6 */
[----:B------:R-:W-:Y:S01]  /*3d90*/  HMMA.16816.F32.BF16 R16, R76, R74, R16 ;  /* 0x0000004a4c10723c */ /* 0x000fe20000041810 */
[----:B------:R-:W-:Y:S04]  /*3da0*/  LDSM.16.M88.4 R76, [R2+0x16000] ;  /* 0x01600000024c783b */ /* 0x000fe80000000200 */
[----:B------:R-:W-:Y:S01]  /*3db0*/  LOP3.LUT R84, R251, R84, R225, 0x96, !PT ;  /* 0x00000054fb547212 */ /* 0x000fe200078e96e1 */
[C---:B----4-:R-:W-:Y:S05]  /*3dc0*/  HMMA.16816.F32.BF16 R4, R80.reuse, R88, R4 ;  /* 0x000000585004723c */ /* 0x050fea0000041804 */
[----:B------:R-:W-:Y:S01]  /*3dd0*/  IMAD.WIDE.U32 R86, R86, -0x2daee0ad, RZ ;  /* 0xd2511f5356567825 */ /* 0x000fe200078e00ff */
[C---:B------:R-:W-:Y:S05]  /*3de0*/  HMMA.16816.F32.BF16 R8, R80.reuse, R90, R8 ;  /* 0x0000005a5008723c */ /* 0x040fea0000041808 */
[----:B------:R-:W-:Y:S01]  /*3df0*/  IMAD.WIDE.U32 R84, R84, -0x2daee0ad, RZ ;  /* 0xd2511f5354547825 */ /* 0x000fe200078e00ff */
[C---:B-1----:R-:W-:Y:S05]  /*3e00*/  HMMA.16816.F32.BF16 R12, R80.reuse, R68, R12 ;  /* 0x00000044500c723c */ /* 0x042fea000004180c */
[----:B------:R-:W-:Y:S01]  /*3e10*/  LOP3.LUT R72, R87, R248, R226, 0x96, !PT ;  /* 0x000000f857487212 */ /* 0x000fe200078e96e2 */
[----:B------:R-:W-:Y:S05]  /*3e20*/  HMMA.16816.F32.BF16 R16, R80, R70, R16 ;  /* 0x000000465010723c */ /* 0x000fea0000041810 */
[----:B------:R-:W-:Y:S01]  /*3e30*/  LOP3.LUT R94, R85, R86, R211, 0x96, !PT ;  /* 0x00000056555e7212 */ /* 0x000fe200078e96d3 */
[----:B------:R-:W-:Y:S02]  /*3e40*/  IMAD.WIDE.U32 R86, R72, -0x326172a9, RZ ;  /* 0xcd9e8d5748567825 */ /* 0x000fe400078e00ff */
[----:B------:R1:W2:Y:S03]  /*3e50*/  LDSM.16.M88.4 R72, [R96+0x4000] ;  /* 0x004000006048783b */ /* 0x0002a60000000200 */
[----:B------:R-:W-:Y:S01]  /*3e60*/  IMAD.WIDE.U32 R94, R94, -0x326172a9, RZ ;  /* 0xcd9e8d575e5e7825 */ /* 0x000fe200078e00ff */
[----:B------:R-:W-:Y:S05]  /*3e70*/  LOP3.LUT R85, R87, R250, R227, 0x96, !PT ;  /* 0x000000fa57557212 */ /* 0x000fea00078e96e3 */
[----:B------:R-:W-:Y:S05]  /*3e80*/  IMAD.WIDE.U32 R88, R85, -0x2daee0ad, RZ ;  /* 0xd2511f5355587825 */ /* 0x000fea00078e00ff */
[----:B------:R-:W-:Y:S05]  /*3e90*/  LOP3.LUT R90, R89, R84, R212, 0x96, !PT ;  /* 0x00000054595a7212 */ /* 0x000fea00078e96d4 */
[----:B------:R-:W-:Y:S01]  /*3ea0*/  IMAD.WIDE.U32 R70, R90, -0x326172a9, RZ ;  /* 0xcd9e8d575a467825 */ /* 0x000fe200078e00ff */
[----:B-1----:R-:W-:Y:S03]  /*3eb0*/  LOP3.LUT R96, R95, R86, R228, 0x96, !PT ;  /* 0x000000565f607212 */ /* 0x002fe600078e96e4 */
[----:B------:R-:W-:Y:S01]  /*3ec0*/  IMAD R86, R221, 0x40, R238 ;  /* 0x00000040dd567824 */ /* 0x000fe200078e02ee */
[----:B------:R-:W-:Y:S01]  /*3ed0*/  LOP3.LUT R94, R71, R94, R229, 0x96, !PT ;  /* 0x0000005e475e7212 */ /* 0x000fe200078e96e5 */
[----:B------:R-:W-:Y:S03]  /*3ee0*/  IMAD.WIDE.U32 R96, R96, -0x2daee0ad, RZ ;  /* 0xd2511f5360607825 */ /* 0x000fe600078e00ff */
[----:B------:R-:W-:Y:S01]  /*3ef0*/  IABS R90, R86 ;  /* 0x00000056005a7213 */ /* 0x000fe20000000000 */
[C---:B------:R-:W-:Y:S01]  /*3f00*/  VIADD R87, R86.reuse, 0x7 ;  /* 0x0000000756577836 */ /* 0x040fe20000000000 */
[----:B------:R-:W-:Y:S01]  /*3f10*/  LOP3.LUT R68, R97, R88, R213, 0x96, !PT ;  /* 0x0000005861447212 */ /* 0x000fe200078e96d5 */
[C---:B------:R-:W-:Y:S01]  /*3f20*/  VIADD R91, R86.reuse, 0xffffffff ;  /* 0xffffffff565b7836 */ /* 0x040fe20000000000 */
[----:B------:R-:W-:Y:S01]  /*3f30*/  I2FP.F32.S32 R90, R90 ;  /* 0x0000005a005a7245 */ /* 0x000fe20000201400 */
[----:B------:R-:W-:Y:S01]  /*3f40*/  VIADD R88, R86, 0x8 ;  /* 0x0000000856587836 */ /* 0x000fe20000000000 */
[----:B------:R-:W-:Y:S01]  /*3f50*/  ISETP.GE.AND P1, PT, R87, RZ, PT ;  /* 0x000000ff5700720c */ /* 0x000fe20003f26270 */
[----:B------:R-:W-:Y:S01]  /*3f60*/  IMAD.WIDE.U32 R98, R68, -0x326172a9, RZ ;  /* 0xcd9e8d5744627825 */ /* 0x000fe200078e00ff */
[----:B------:R-:W-:Y:S01]  /*3f70*/  ISETP.GE.AND P3, PT, R91, RZ, PT ;  /* 0x000000ff5b00720c */ /* 0x000fe20003f66270 */
[C---:B--2---:R-:W-:Y:S05]  /*3f80*/  HMMA.16816.F32.BF16 R4, R72.reuse, R76, R4 ;  /* 0x0000004c4804723c */ /* 0x044fea0000041804 */
[----:B------:R-:W-:Y:S01]  /*3f90*/  ISETP.GE.AND P2, PT, R88, RZ, PT ;  /* 0x000000ff5800720c */ /* 0x000fe20003f46270 */
[C---:B------:R-:W-:Y:S05]  /*3fa0*/  HMMA.16816.F32.BF16 R8, R72.reuse, R78, R8 ;  /* 0x0000004e4808723c */ /* 0x040fea0000041808 */
[C---:B------:R-:W-:Y:S01]  /*3fb0*/  VIADD R81, R86.reuse, 0xffffffe7 ;  /* 0xffffffe756517836 */ /* 0x040fe20000000000 */
[C---:B------:R-:W-:Y:S01]  /*3fc0*/  @!P1 IADD3 R87, -R86.reuse, -0x7, RZ ;  /* 0xfffffff956579810 */ /* 0x040fe20007ffe1ff */
[C---:B------:R-:W-:Y:S01]  /*3fd0*/  VIADD R84, R86.reuse, 0xffffffef ;  /* 0xffffffef56547836 */ /* 0x040fe20000000000 */
[----:B------:R-:W-:Y:S02]  /*3fe0*/  LOP3.LUT R68, R99, R70, R230, 0x96, !PT ;  /* 0x0000004663447212 */ /* 0x000fe400078e96e6 */
[----:B------:R-:W-:Y:S01]  /*3ff0*/  ISETP.GE.AND P1, PT, R81, RZ, PT ;  /* 0x000000ff5100720c */ /* 0x000fe20003f26270 */
[C---:B------:R-:W-:Y:S01]  /*4000*/  VIADD R83, R86.reuse, 0xffffffe8 ;  /* 0xffffffe856537836 */ /* 0x040fe20000000000 */
[----:B------:R-:W-:Y:S01]  /*4010*/  @!P3 IADD3 R91, -R86, 0x1, RZ ;  /* 0x00000001565bb810 */ /* 0x000fe20007ffe1ff */
[----:B------:R-:W-:Y:S01]  /*4020*/  IMAD.WIDE.U32 R76, R68, -0x2daee0ad, RZ ;  /* 0xd2511f53444c7825 */ /* 0x000fe200078e00ff */
[----:B------:R-:W-:Y:S02]  /*4030*/  @!P2 IADD3 R88, -R86, -0x8, RZ ;  /* 0xfffffff85658a810 */ /* 0x000fe40007ffe1ff */
[----:B------:R-:W-:Y:S01]  /*4040*/  ISETP.GE.AND P3, PT, R84, RZ, PT ;  /* 0x000000ff5400720c */ /* 0x000fe20003f66270 */
[----:B------:R-:W-:Y:S01]  /*4050*/  IMAD.WIDE.U32 R70, R94, -0x2daee0ad, RZ ;  /* 0xd2511f535e467825 */ /* 0x000fe200078e00ff */
[----:B------:R-:W-:Y:S02]  /*4060*/  ISETP.GE.AND P2, PT, R83, RZ, PT ;  /* 0x000000ff5300720c */ /* 0x000fe40003f46270 */
[----:B------:R-:W-:Y:S01]  /*4070*/  SHF.R.U32.HI R82, RZ, 0x18, R76 ;  /* 0x00000018ff527819 */ /* 0x000fe2000001164c */
[-C--:B------:R-:W-:Y:S01]  /*4080*/  FFMA.FTZ R4, R90, -R217.reuse, R4 ;  /* 0x800000d95a047223 */ /* 0x080fe20000010004 */
[----:B------:R-:W-:Y:S01]  /*4090*/  LOP3.LUT R94, R71, R96, R214, 0x96, !PT ;  /* 0x00000060475e7212 */ /* 0x000fe200078e96d6 */
[----:B-----5:R-:W-:Y:S01]  /*40a0*/  FMUL.FTZ R78, R219, 1.4426950216293334961 ;  /* 0x3fb8aa3bdb4e7820 */ /* 0x020fe20000410000 */
[C---:B------:R-:W-:Y:S01]  /*40b0*/  @!P1 IADD3 R81, -R86.reuse, 0x19, RZ ;  /* 0x0000001956519810 */ /* 0x040fe20007ffe1ff */
[----:B------:R-:W-:Y:S01]  /*40c0*/  VIADD R92, R86, 0xfffffff8 ;  /* 0xfffffff8565c7836 */ /* 0x000fe20000000000 */
[----:B------:R-:W-:Y:S01]  /*40d0*/  ISETP.LE.U32.AND P1, PT, R82, UR8, PT ;  /* 0x0000000852007c0c */ /* 0x000fe2000bf23070 */
[----:B------:R-:W-:Y:S01]  /*40e0*/  FMUL.FTZ R82, R218, 1.4426950216293334961 ;  /* 0x3fb8aa3bda527820 */ /* 0x000fe20000410000 */
[----:B------:R-:W-:Y:S01]  /*40f0*/  LOP3.LUT R80, R77, R70, R215, 0x96, !PT ;  /* 0x000000464d507212 */ /* 0x000fe200078e96d7 */
[C---:B------:R-:W-:Y:S01]  /*4100*/  VIADD R89, R86.reuse, 0xfffffff7 ;  /* 0xfffffff756597836 */ /* 0x040fe20000000000 */
[C---:B------:R-:W-:Y:S01]  /*4110*/  @!P3 IADD3 R84, -R86.reuse, 0x11, RZ ;  /* 0x000000115654b810 */ /* 0x040fe20007ffe1ff */
[----:B------:R-:W1:Y:S01]  /*4120*/  LDSM.16.M88.4 R68, [R2+0x16800] ;  /* 0x016800000244783b */ /* 0x000e620000000200 */
[C---:B------:R-:W-:Y:S01]  /*4130*/  @!P2 IADD3 R83, -R86.reuse, 0x18, RZ ;  /* 0x000000185653a810 */ /* 0x040fe20007ffe1ff */
[----:B------:R-:W-:Y:S01]  /*4140*/  VIADD R85, R86, 0xfffffff0 ;  /* 0xfffffff056557836 */ /* 0x000fe20000000000 */
[----:B------:R-:W-:Y:S01]  /*4150*/  FSETP.NEU.FTZ.AND P2, PT, R218, -INF , PT ;  /* 0xff800000da00780b */ /* 0x000fe20003f5d000 */
[----:B------:R-:W-:Y:S01]  /*4160*/  IMAD.WIDE.U32 R94, R94, -0x326172a9, RZ ;  /* 0xcd9e8d575e5e7825 */ /* 0x000fe200078e00ff */
[----:B------:R-:W-:Y:S02]  /*4170*/  @P0 ISETP.GE.AND P3, PT, R183, R222, PT ;  /* 0x000000deb700020c */ /* 0x000fe40003f66270 */
[----:B------:R-:W-:Y:S01]  /*4180*/  FSEL R82, R82, RZ, P2 ;  /* 0x000000ff52527208 */ /* 0x000fe20001000000 */
[-C--:B------:R-:W-:Y:S01]  /*4190*/  FFMA.FTZ R10, R90, -R217.reuse, R10 ;  /* 0x800000d95a0a7223 */ /* 0x080fe2000001000a */
[----:B------:R-:W-:Y:S02]  /*41a0*/  @P0 FSEL R4, R4, -INF , !P3 ;  /* 0xff80000004040808 */ /* 0x000fe40005800000 */
[----:B------:R-:W-:Y:S02]  /*41b0*/  I2FP.F32.S32 R88, R88 ;  /* 0x0000005800587245 */ /* 0x000fe40000201400 */
[----:B------:R-:W-:Y:S01]  /*41c0*/  FSETP.NEU.FTZ.AND P2, PT, R219, -INF , PT ;  /* 0xff800000db00780b */ /* 0x000fe20003f5d000 */
[----:B------:R-:W-:Y:S01]  /*41d0*/  FFMA.FTZ R4, R4, UR7, -R82 ;  /* 0x0000000704047c23 */ /* 0x000fe20008010852 */
[----:B------:R-:W-:Y:S01]  /*41e0*/  ISETP.GE.AND P6, PT, R92, RZ, PT ;  /* 0x000000ff5c00720c */ /* 0x000fe20003fc6270 */
[----:B------:R-:W-:Y:S01]  /*41f0*/  FFMA.FTZ R6, R88, -R217, R6 ;  /* 0x800000d958067223 */ /* 0x000fe20000010006 */
[----:B------:R-:W-:Y:S01]  /*4200*/  ISETP.GE.AND P5, PT, R89, RZ, PT ;  /* 0x000000ff5900720c */ /* 0x000fe20003fa6270 */
[----:B------:R2:W-:Y:S01]  /*4210*/  MUFU.EX2 R148, R4 ;  /* 0x0000000400947308 */ /* 0x0005e20000000800 */
[----:B------:R-:W-:Y:S02]  /*4220*/  ISETP.GE.AND P4, PT, R85, RZ, PT ;  /* 0x000000ff5500720c */ /* 0x000fe40003f86270 */
[----:B------:R-:W-:Y:S02]  /*4230*/  @P0 FSEL R6, R6, -INF , !P3 ;  /* 0xff80000006060808 */ /* 0x000fe40005800000 */
[----:B------:R-:W-:Y:S02]  /*4240*/  I2FP.F32.S32 R91, R91 ;  /* 0x0000005b005b7245 */ /* 0x000fe40000201400 */
[----:B------:R-:W-:Y:S02]  /*4250*/  I2FP.F32.S32 R84, R84 ;  /* 0x0000005400547245 */ /* 0x000fe40000201400 */
[----:B------:R-:W-:Y:S01]  /*4260*/  I2FP.F32.S32 R83, R83 ;  /* 0x0000005300537245 */ /* 0x000fe20000201400 */
[CC--:B------:R-:W-:Y:S01]  /*4270*/  FFMA.FTZ R5, R91.reuse, -R217.reuse, R5 ;  /* 0x800000d95b057223 */ /* 0x0c0fe20000010005 */
[----:B------:R-:W-:Y:S01]  /*4280*/  FFMA.FTZ R11, R91, -R217, R11 ;  /* 0x800000d95b0b7223 */ /* 0x000fe2000001000b */
[----:B------:R-:W-:Y:S02]  /*4290*/  I2FP.F32.S32 R81, R81 ;  /* 0x0000005100517245 */ /* 0x000fe40000201400 */
[----:B------:R-:W-:Y:S02]  /*42a0*/  LOP3.LUT R79, R94, 0xff, RZ, 0xc0, !PT ;  /* 0x000000ff5e4f7812 */ /* 0x000fe400078ec0ff */
[----:B------:R-:W-:Y:S02]  /*42b0*/  LEA R99, R180, UR5, 0x1 ;  /* 0x00000005b4637c11 */ /* 0x000fe4000f8e08ff */
[----:B--2---:R-:W-:Y:S02]  /*42c0*/  FSEL R4, R78, RZ, P2 ;  /* 0x000000ff4e047208 */ /* 0x004fe40001000000 */
[----:B------:R-:W-:Y:S01]  /*42d0*/  SHF.R.U32.HI R78, RZ, 0x18, R94 ;  /* 0x00000018ff4e7819 */ /* 0x000fe2000001165e */
[----:B------:R-:W-:Y:S01]  /*42e0*/  IMAD.IADD R97, R173, 0x1, R99 ;  /* 0x00000001ad617824 */ /* 0x000fe200078e0263 */
[C---:B-1----:R-:W-:Y:S03]  /*42f0*/  HMMA.16816.F32.BF16 R12, R72.reuse, R68, R12 ;  /* 0x00000044480c723c */ /* 0x042fe6000004180c */
[--C-:B------:R-:W-:Y:S01]  /*4300*/  FFMA.FTZ R6, R6, UR7, -R4.reuse ;  /* 0x0000000706067c23 */ /* 0x100fe20008010804 */
[----:B------:R-:W-:Y:S02]  /*4310*/  I2FP.F32.S32 R87, R87 ;  /* 0x0000005700577245 */ /* 0x000fe40000201400 */
[----:B------:R-:W-:Y:S01]  /*4320*/  HMMA.16816.F32.BF16 R16, R72, R70, R16 ;  /* 0x000000464810723c */ /* 0x000fe20000041810 */
[----:B------:R1:W-:Y:S02]  /*4330*/  MUFU.EX2 R150, R6 ;  /* 0x0000000600967308 */ /* 0x0003e40000000800 */
[-C--:B------:R-:W-:Y:S02]  /*4340*/  @P0 ISETP.GE.AND P3, PT, R232, R222.reuse, PT ;  /* 0x000000dee800020c */ /* 0x080fe40003f66270 */
[C---:B------:R-:W-:Y:S01]  /*4350*/  @!P5 IADD3 R89, -R86.reuse, 0x9, RZ ;  /* 0x000000095659d810 */ /* 0x040fe20007ffe1ff */
[-C--:B------:R-:W-:Y:S01]  /*4360*/  FFMA.FTZ R7, R87, -R217.reuse, R7 ;  /* 0x800000d957077223 */ /* 0x080fe20000010007 */
[C---:B------:R-:W-:Y:S02]  /*4370*/  @!P4 IADD3 R85, -R86.reuse, 0x10, RZ ;  /* 0x000000105655c810 */ /* 0x040fe40007ffe1ff */
[----:B------:R-:W-:Y:S02]  /*4380*/  @P0 ISETP.GE.AND P5, PT, R239, R222, PT ;  /* 0x000000deef00020c */ /* 0x000fe40003fa6270 */
[----:B------:R-:W-:Y:S02]  /*4390*/  @!P6 IADD3 R92, -R86, 0x8, RZ ;  /* 0x00000008565ce810 */ /* 0x000fe40007ffe1ff */
[----:B------:R-:W-:Y:S02]  /*43a0*/  LOP3.LUT R86, R76, 0xff, RZ, 0xc0, !PT ;  /* 0x000000ff4c567812 */ /* 0x000fe400078ec0ff */
[----:B------:R-:W-:Y:S02]  /*43b0*/  @P0 FSEL R7, R7, -INF , !P5 ;  /* 0xff80000007070808 */ /* 0x000fe40006800000 */
[----:B------:R-:W-:Y:S01]  /*43c0*/  ISETP.LE.U32.AND P4, PT, R86, UR8, PT ;  /* 0x0000000856007c0c */ /* 0x000fe2000bf83070 */
[----:B------:R-:W-:Y:S01]  /*43d0*/  FFMA.FTZ R13, R84, -R217, R13 ;  /* 0x800000d9540d7223 */ /* 0x000fe2000001000d */
[----:B------:R-:W-:Y:S01]  /*43e0*/  LOP3.LUT R86, R95, R98, R231, 0x96, !PT ;  /* 0x000000625f567212 */ /* 0x000fe200078e96e7 */
[----:B------:R-:W-:Y:S01]  /*43f0*/  FFMA.FTZ R7, R7, UR7, -R4 ;  /* 0x0000000707077c23 */ /* 0x000fe20008010804 */
[----:B------:R-:W-:Y:S01]  /*4400*/  I2FP.F32.S32 R92, R92 ;  /* 0x0000005c005c7245 */ /* 0x000fe20000201400 */
[----:B------:R-:W-:Y:S01]  /*4410*/  IMAD.IADD R98, R174, 0x1, R99 ;  /* 0x00000001ae627824 */ /* 0x000fe200078e0263 */
[----:B-1----:R-:W-:Y:S01]  /*4420*/  LOP3.LUT R6, R86, 0xffff, RZ, 0xc0, !PT ;  /* 0x0000ffff56067812 */ /* 0x002fe200078ec0ff */
[----:B------:R-:W-:Y:S01]  /*4430*/  MUFU.EX2 R151, R7 ;  /* 0x0000000700977308 */ /* 0x000fe20000000800 */
[----:B------:R-:W-:Y:S01]  /*4440*/  I2FP.F32.S32 R89, R89 ;  /* 0x0000005900597245 */ /* 0x000fe20000201400 */
[CC--:B------:R-:W-:Y:S01]  /*4450*/  FFMA.FTZ R8, R92.reuse, -R217.reuse, R8 ;  /* 0x800000d95c087223 */ /* 0x0c0fe20000010008 */
[----:B------:R-:W-:Y:S01]  /*4460*/  SHF.R.U32.HI R6, RZ, 0x8, R6 ;  /* 0x00000008ff067819 */ /* 0x000fe20000011606 */
[----:B------:R-:W-:Y:S01]  /*4470*/  FFMA.FTZ R14, R92, -R217, R14 ;  /* 0x800000d95c0e7223 */ /* 0x000fe2000001000e */
[----:B------:R-:W-:Y:S01]  /*4480*/  I2FP.F32.S32 R85, R85 ;  /* 0x0000005500557245 */ /* 0x000fe20000201400 */
[-C--:B------:R-:W-:Y:S01]  /*4490*/  FFMA.FTZ R9, R89, -R217.reuse, R9 ;  /* 0x800000d959097223 */ /* 0x080fe20000010009 */
[----:B------:R-:W-:Y:S01]  /*44a0*/  @P0 FSEL R5, R5, -INF , !P5 ;  /* 0xff80000005050808 */ /* 0x000fe20006800000 */
[-C--:B------:R-:W-:Y:S01]  /*44b0*/  FFMA.FTZ R15, R89, -R217.reuse, R15 ;  /* 0x800000d9590f7223 */ /* 0x080fe2000001000f */
[----:B------:R-:W-:Y:S01]  /*44c0*/  LOP3.LUT R6, R6, 0xffff, RZ, 0xc0, !PT ;  /* 0x0000ffff06067812 */ /* 0x000fe200078ec0ff */
[-C--:B------:R-:W-:Y:S01]  /*44d0*/  FFMA.FTZ R12, R85, -R217.reuse, R12 ;  /* 0x800000d9550c7223 */ /* 0x080fe2000001000c */
[----:B------:R-:W-:Y:S01]  /*44e0*/  @P0 FSEL R8, R8, -INF , !P3 ;  /* 0xff80000008080808 */ /* 0x000fe20005800000 */
[----:B------:R-:W-:Y:S01]  /*44f0*/  FFMA.FTZ R5, R5, UR7, -R82 ;  /* 0x0000000705057c23 */ /* 0x000fe20008010852 */
[----:B------:R-:W-:Y:S01]  /*4500*/  @P0 FSEL R10, R10, -INF , !P3 ;  /* 0xff8000000a0a0808 */ /* 0x000fe20005800000 */
[-C--:B------:R-:W-:Y:S01]  /*4510*/  FFMA.FTZ R16, R83, -R217.reuse, R16 ;  /* 0x800000d953107223 */ /* 0x080fe20000010010 */
[-C--:B------:R-:W-:Y:S01]  /*4520*/  @P0 ISETP.GE.AND P5, PT, R233, R222.reuse, PT ;  /* 0x000000dee900020c */ /* 0x080fe20003fa6270 */
[-C--:B------:R-:W-:Y:S01]  /*4530*/  FFMA.FTZ R18, R85, -R217.reuse, R18 ;  /* 0x800000d955127223 */ /* 0x080fe20000010012 */
[-C--:B------:R-:W-:Y:S01]  /*4540*/  @P0 ISETP.GE.AND P3, PT, R234, R222.reuse, PT ;  /* 0x000000deea00020c */ /* 0x080fe20003f66270 */
[----:B------:R-:W1:Y:S01]  /*4550*/  MUFU.EX2 R149, R5 ;  /* 0x0000000500957308 */ /* 0x000e620000000800 */
[----:B------:R-:W-:Y:S01]  /*4560*/  ISETP.LE.U32.AND P6, PT, R6, UR8, PT ;  /* 0x0000000806007c0c */ /* 0x000fe2000bfc3070 */
[-C--:B------:R-:W-:Y:S01]  /*4570*/  FFMA.FTZ R17, R81, -R217.reuse, R17 ;  /* 0x800000d951117223 */ /* 0x080fe20000010011 */
[----:B------:R-:W-:Y:S01]  /*4580*/  SHF.R.U32.HI R6, RZ, 0x10, R86 ;  /* 0x00000010ff067819 */ /* 0x000fe20000011656 */
[----:B------:R-:W-:Y:S01]  /*4590*/  FFMA.FTZ R19, R84, -R217, R19 ;  /* 0x800000d954137223 */ /* 0x000fe20000010013 */
[----:B------:R-:W-:Y:S01]  /*45a0*/  @P0 FSEL R9, R9, -INF , !P5 ;  /* 0xff80000009090808 */ /* 0x000fe20006800000 */
[----:B------:R-:W-:Y:S01]  /*45b0*/  FFMA.FTZ R8, R8, UR7, -R82 ;  /* 0x0000000708087c23 */ /* 0x000fe20008010852 */
[----:B------:R-:W-:Y:S01]  /*45c0*/  @P0 FSEL R11, R11, -INF , !P5 ;  /* 0xff8000000b0b0808 */ /* 0x000fe20006800000 */
[----:B------:R-:W-:Y:S01]  /*45d0*/  FFMA.FTZ R10, R10, UR7, -R4 ;  /* 0x000000070a0a7c23 */ /* 0x000fe20008010804 */
[----:B------:R-:W-:Y:S01]  /*45e0*/  @P0 FSEL R12, R12, -INF , !P3 ;  /* 0xff8000000c0c0808 */ /* 0x000fe20005800000 */
[----:B------:R-:W-:Y:S01]  /*45f0*/  FFMA.FTZ R9, R9, UR7, -R82 ;  /* 0x0000000709097c23 */ /* 0x000fe20008010852 */
[----:B------:R-:W-:Y:S01]  /*4600*/  @P0 FSEL R14, R14, -INF , !P3 ;  /* 0xff8000000e0e0808 */ /* 0x000fe20005800000 */
[----:B------:R-:W-:Y:S01]  /*4610*/  MUFU.EX2 R152, R8 ;  /* 0x0000000800987308 */ /* 0x000fe20000000800 */
[-C--:B------:R-:W-:Y:S01]  /*4620*/  @P0 ISETP.GE.AND P5, PT, R235, R222.reuse, PT ;  /* 0x000000deeb00020c */ /* 0x080fe20003fa6270 */
[--C-:B------:R-:W-:Y:S01]  /*4630*/  FFMA.FTZ R11, R11, UR7, -R4.reuse ;  /* 0x000000070b0b7c23 */ /* 0x100fe20008010804 */
[-C--:B------:R-:W-:Y:S01]  /*4640*/  @P0 ISETP.GE.AND P3, PT, R236, R222.reuse, PT ;  /* 0x000000deec00020c */ /* 0x080fe20003f66270 */
[----:B------:R-:W-:Y:S01]  /*4650*/  FFMA.FTZ R14, R14, UR7, -R4 ;  /* 0x000000070e0e7c23 */ /* 0x000fe20008010804 */
[----:B------:R-:W-:Y:S01]  /*4660*/  LOP3.LUT R6, R6, 0xff, RZ, 0xc0, !PT ;  /* 0x000000ff06067812 */ /* 0x000fe200078ec0ff */
[----:B-1----:R-:W-:Y:S01]  /*4670*/  @!P6 FADD.FTZ R149, -R149, -RZ ;  /* 0x800000ff9595e221 */ /* 0x002fe20000010100 */
[----:B------:R-:W-:Y:S03]  /*4680*/  @P0 FSEL R16, R16, -INF , !P3 ;  /* 0xff80000010100808 */ /* 0x000fe60005800000 */
[----:B------:R-:W1:Y:S01]  /*4690*/  MUFU.EX2 R153, R9 ;  /* 0x0000000900997308 */ /* 0x000e620000000800 */
[----:B------:R-:W-:Y:S01]  /*46a0*/  @P0 FSEL R18, R18, -INF , !P3 ;  /* 0xff80000012120808 */ /* 0x000fe20005800000 */
[--C-:B------:R-:W-:Y:S01]  /*46b0*/  FFMA.FTZ R12, R12, UR7, -R82.reuse ;  /* 0x000000070c0c7c23 */ /* 0x100fe20008010852 */
[----:B------:R-:W-:Y:S01]  /*46c0*/  @P0 FSEL R13, R13, -INF , !P5 ;  /* 0xff8000000d0d0808 */ /* 0x000fe20006800000 */
[----:B------:R-:W-:Y:S01]  /*46d0*/  FFMA.FTZ R16, R16, UR7, -R82 ;  /* 0x0000000710107c23 */ /* 0x000fe20008010852 */
[----:B------:R-:W-:Y:S01]  /*46e0*/  @P0 FSEL R15, R15, -INF , !P5 ;  /* 0xff8000000f0f0808 */ /* 0x000fe20006800000 */
[--C-:B------:R-:W-:Y:S01]  /*46f0*/  FFMA.FTZ R18, R18, UR7, -R4.reuse ;  /* 0x0000000712127c23 */ /* 0x100fe20008010804 */
[----:B------:R-:W-:Y:S03]  /*4700*/  LOP3.LUT R7, R86, 0xff, RZ, 0xc0, !PT ;  /* 0x000000ff56077812 */ /* 0x000fe600078ec0ff */
[----:B------:R-:W2:Y:S01]  /*4710*/  MUFU.EX2 R154, R10 ;  /* 0x0000000a009a7308 */ /* 0x000ea20000000800 */
[----:B------:R-:W-:Y:S01]  /*4720*/  @P0 ISETP.GE.AND P5, PT, R237, R222, PT ;  /* 0x000000deed00020c */ /* 0x000fe20003fa6270 */
[----:B------:R-:W-:Y:S01]  /*4730*/  FFMA.FTZ R15, R15, UR7, -R4 ;  /* 0x000000070f0f7c23 */ /* 0x000fe20008010804 */
[----:B------:R-:W-:Y:S01]  /*4740*/  ISETP.LE.U32.AND P3, PT, R6, UR8, PT ;  /* 0x0000000806007c0c */ /* 0x000fe2000bf63070 */
[----:B------:R-:W-:Y:S01]  /*4750*/  FFMA.FTZ R13, R13, UR7, -R82 ;  /* 0x000000070d0d7c23 */ /* 0x000fe20008010852 */
[----:B------:R-:W-:Y:S01]  /*4760*/  SHF.R.U32.HI R86, RZ, 0x18, R86 ;  /* 0x00000018ff567819 */ /* 0x000fe20000011656 */
[----:B------:R-:W-:Y:S01]  /*4770*/  IMAD.IADD R96, R173, 0x1, R98 ;  /* 0x00000001ad607824 */ /* 0x000fe200078e0262 */
[----:B------:R-:W-:Y:S03]  /*4780*/  LOP3.LUT R87, R94, 0xffff, RZ, 0xc0, !PT ;  /* 0x0000ffff5e577812 */ /* 0x000fe600078ec0ff */
[----:B------:R-:W-:Y:S01]  /*4790*/  MUFU.EX2 R155, R11 ;  /* 0x0000000b009b7308 */ /* 0x000fe20000000800 */
[----:B------:R-:W-:Y:S02]  /*47a0*/  @P0 FSEL R17, R17, -INF , !P5 ;  /* 0xff80000011110808 */ /* 0x000fe40006800000 */
[----:B------:R-:W-:Y:S02]  /*47b0*/  @P0 FSEL R19, R19, -INF , !P5 ;  /* 0xff80000013130808 */ /* 0x000fe40006800000 */
[----:B------:R-:W-:Y:S01]  /*47c0*/  ISETP.LE.U32.AND P5, PT, R86, UR8, PT ;  /* 0x0000000856007c0c */ /* 0x000fe2000bfa3070 */
[----:B------:R-:W-:Y:S01]  /*47d0*/  FFMA.FTZ R82, R17, UR7, -R82 ;  /* 0x0000000711527c23 */ /* 0x000fe20008010852 */
[----:B------:R-:W-:Y:S01]  /*47e0*/  ISETP.LE.U32.AND P2, PT, R7, UR8, PT ;  /* 0x0000000807007c0c */ /* 0x000fe2000bf43070 */
[----:B------:R-:W-:Y:S01]  /*47f0*/  @!P3 FADD.FTZ R150, -R150, -RZ ;  /* 0x800000ff9696b221 */ /* 0x000fe20000010100 */
[----:B------:R-:W-:Y:S01]  /*4800*/  SHF.R.U32.HI R87, RZ, 0x8, R87 ;  /* 0x00000008ff577819 */ /* 0x000fe20000011657 */
[----:B------:R-:W-:Y:S01]  /*4810*/  FFMA.FTZ R4, R19, UR7, -R4 ;  /* 0x0000000713047c23 */ /* 0x000fe20008010804 */
[----:B------:R-:W-:Y:S01]  /*4820*/  SHF.R.U32.HI R5, RZ, 0x10, R94 ;  /* 0x00000010ff057819 */ /* 0x000fe2000001165e */
        /* <DEDUP_REMOVED lines=8> */
[----:B------:R-:W3:Y:S01]  /*48b0*/  MUFU.EX2 R156, R4 ;  /* 0x00000004009c7308 */ /* 0x000ee20000000800 */
[----:B------:R-:W-:Y:S02]  /*48c0*/  ISETP.LE.U32.AND P5, PT, R6, UR8, PT ;  /* 0x0000000806007c0c */ /* 0x000fe4000bfa3070 */
[----:B------:R-:W-:Y:S02]  /*48d0*/  SHF.R.U32.HI R5, RZ, 0x8, R5 ;  /* 0x00000008ff057819 */ /* 0x000fe40000011605 */
[----:B------:R-:W-:Y:S02]  /*48e0*/  LOP3.LUT R6, R80, 0xff, RZ, 0xc0, !PT ;  /* 0x000000ff50067812 */ /* 0x000fe400078ec0ff */
[----:B------:R-:W-:Y:S01]  /*48f0*/  LOP3.LUT R5, R5, 0xffff, RZ, 0xc0, !PT ;  /* 0x0000ffff05057812 */ /* 0x000fe200078ec0ff */
[----:B-1----:R-:W-:Y:S01]  /*4900*/  @!P3 FADD.FTZ R153, -R153, -RZ ;  /* 0x800000ff9999b221 */ /* 0x002fe20000010100 */
[----:B------:R-:W-:Y:S01]  /*4910*/  ISETP.LE.U32.AND P6, PT, R78, UR8, PT ;  /* 0x000000084e007c0c */ /* 0x000fe2000bfc3070 */
[----:B------:R-:W1:Y:S01]  /*4920*/  MUFU.EX2 R162, R13 ;  /* 0x0000000d00a27308 */ /* 0x000e620000000800 */
[----:B------:R-:W-:Y:S01]  /*4930*/  ISETP.LE.U32.AND P3, PT, R5, UR8, PT ;  /* 0x0000000805007c0c */ /* 0x000fe2000bf63070 */
[----:B------:R-:W-:Y:S01]  /*4940*/  @!P2 FADD.FTZ R152, -R152, -RZ ;  /* 0x800000ff9898a221 */ /* 0x000fe20000010100 */
[--C-:B------:R-:W-:Y:S01]  /*4950*/  SHF.R.U32.HI R5, RZ, 0x18, R80.reuse ;  /* 0x00000018ff057819 */ /* 0x100fe20000011650 */
[----:B--2---:R-:W-:Y:S01]  /*4960*/  @!P5 FADD.FTZ R154, -R154, -RZ ;  /* 0x800000ff9a9ad221 */ /* 0x004fe20000010100 */
[----:B------:R-:W-:Y:S02]  /*4970*/  ISETP.LE.U32.AND P2, PT, R6, UR8, PT ;  /* 0x0000000806007c0c */ /* 0x000fe4000bf43070 */
[----:B------:R-:W-:Y:S03]  /*4980*/  ISETP.LE.U32.AND P5, PT, R5, UR8, PT ;  /* 0x0000000805007c0c */ /* 0x000fe6000bfa3070 */
[----:B------:R-:W-:Y:S01]  /*4990*/  MUFU.EX2 R159, R14 ;  /* 0x0000000e009f7308 */ /* 0x000fe20000000800 */
[----:B------:R-:W-:Y:S01]  /*49a0*/  F2FP.RELU.BF16.F32.PACK_AB R6, R149, R148 ;  /* 0x000000949506723e */ /* 0x000fe200000018ff */
[----:B---3--:R-:W-:Y:S01]  /*49b0*/  @!P1 FADD.FTZ R156, -R156, -RZ ;  /* 0x800000ff9c9c9221 */ /* 0x008fe20000010100 */
[----:B------:R-:W-:Y:S01]  /*49c0*/  F2FP.RELU.BF16.F32.PACK_AB R5, R151, R150 ;  /* 0x000000969705723e */ /* 0x000fe200000018ff */
[----:B------:R-:W-:Y:S01]  /*49d0*/  @!P6 FADD.FTZ R155, -R155, -RZ ;  /* 0x800000ff9b9be221 */ /* 0x000fe20000010100 */
[----:B------:R-:W-:Y:S01]  /*49e0*/  F2FP.RELU.BF16.F32.PACK_AB R4, R153, R152 ;  /* 0x000000989904723e */ /* 0x000fe200000018ff */
[----:B------:R2:W-:Y:S01]  /*49f0*/  STS [R203+0x20000], R6 ;  /* 0x02000006cb007388 */ /* 0x0005e20000000800 */
[----:B------:R-:W-:Y:S03]  /*4a00*/  SHF.R.U32.HI R80, RZ, 0x10, R80 ;  /* 0x00000010ff507819 */ /* 0x000fe60000011650 */
[----:B------:R-:W3:Y:S01]  /*4a10*/  MUFU.EX2 R158, R15 ;  /* 0x0000000f009e7308 */ /* 0x000ee20000000800 */
[----:B------:R-:W-:Y:S01]  /*4a20*/  LOP3.LUT R77, R76, 0xffff, RZ, 0xc0, !PT ;  /* 0x0000ffff4c4d7812 */ /* 0x000fe200078ec0ff */
[----:B------:R-:W-:Y:S01]  /*4a30*/  STS [R203+0x20400], R5 ;  /* 0x02040005cb007388 */ /* 0x000fe20000000800 */
[----:B------:R-:W-:Y:S01]  /*4a40*/  LOP3.LUT R80, R80, 0xff, RZ, 0xc0, !PT ;  /* 0x000000ff50507812 */ /* 0x000fe200078ec0ff */
[----:B------:R-:W-:Y:S01]  /*4a50*/  @!P2 FADD.FTZ R163, -R163, -RZ ;  /* 0x800000ffa3a3a221 */ /* 0x000fe20000010100 */
[----:B------:R-:W-:Y:S02]  /*4a60*/  SHF.R.U32.HI R76, RZ, 0x10, R76 ;  /* 0x00000010ff4c7819 */ /* 0x000fe4000001164c */
[----:B------:R4:W-:Y:S01]  /*4a70*/  STS [R204+0x20000], R4 ;  /* 0x02000004cc007388 */ /* 0x0009e20000000800 */
[----:B------:R-:W-:Y:S02]  /*4a80*/  SHF.R.U32.HI R77, RZ, 0x8, R77 ;  /* 0x00000008ff4d7819 */ /* 0x000fe4000001164d */
[----:B------:R-:W2:Y:S01]  /*4a90*/  MUFU.EX2 R161, R16 ;  /* 0x0000001000a17308 */ /* 0x000ea20000000800 */
[----:B------:R-:W-:Y:S01]  /*4aa0*/  ISETP.LE.U32.AND P6, PT, R80, UR8, PT ;  /* 0x0000000850007c0c */ /* 0x000fe2000bfc3070 */
[----:B-1----:R-:W-:Y:S01]  /*4ab0*/  @!P3 FADD.FTZ R162, -R162, -RZ ;  /* 0x800000ffa2a2b221 */ /* 0x002fe20000010100 */
[----:B------:R-:W-:Y:S02]  /*4ac0*/  LOP3.LUT R76, R76, 0xff, RZ, 0xc0, !PT ;  /* 0x000000ff4c4c7812 */ /* 0x000fe400078ec0ff */
[----:B------:R-:W-:Y:S02]  /*4ad0*/  LOP3.LUT R77, R77, 0xffff, RZ, 0xc0, !PT ;  /* 0x0000ffff4d4d7812 */ /* 0x000fe400078ec0ff */
[----:B------:R-:W-:Y:S03]  /*4ae0*/  ISETP.LE.U32.AND P2, PT, R76, UR8, PT ;  /* 0x000000084c007c0c */ /* 0x000fe6000bf43070 */
[----:B------:R-:W1:Y:S01]  /*4af0*/  MUFU.EX2 R160, R82 ;  /* 0x0000005200a07308 */ /* 0x000e620000000800 */
[----:B------:R-:W-:Y:S01]  /*4b00*/  ISETP.LE.U32.AND P3, PT, R77, UR8, PT ;  /* 0x000000084d007c0c */ /* 0x000fe2000bf63070 */
[----:B---3--:R-:W-:Y:S01]  /*4b10*/  @!P5 FADD.FTZ R158, -R158, -RZ ;  /* 0x800000ff9e9ed221 */ /* 0x008fe20000010100 */
[----:B------:R-:W-:Y:S02]  /*4b20*/  F2FP.RELU.BF16.F32.PACK_AB R7, R162, R163 ;  /* 0x000000a3a207723e */ /* 0x000fe400000018ff */
[----:B------:R-:W-:Y:S01]  /*4b30*/  LEA R92, P1, R193, R208, 0x2 ;  /* 0x000000d0c15c7211 */ /* 0x000fe200078210ff */
[----:B------:R-:W-:Y:S01]  /*4b40*/  @!P6 FADD.FTZ R159, -R159, -RZ ;  /* 0x800000ff9f9fe221 */ /* 0x000fe20000010100 */
[----:B------:R-:W-:Y:S03]  /*4b50*/  ISETP.GE.AND P6, PT, R221, 0x1, PT ;  /* 0x00000001dd00780c */ /* 0x000fe60003fc6270 */
[----:B------:R-:W3:Y:S01]  /*4b60*/  MUFU.EX2 R157, R18 ;  /* 0x00000012009d7308 */ /* 0x000ee20000000800 */
[----:B--2---:R-:W-:Y:S01]  /*4b70*/  @!P4 FADD.FTZ R161, -R161, -RZ ;  /* 0x800000ffa1a1c221 */ /* 0x004fe20000010100 */
[----:B------:R-:W-:Y:S02]  /*4b80*/  LEA.HI.X.SX32 R93, R193, R209, 0x2, P1 ;  /* 0x000000d1c15d7211 */ /* 0x000fe400008f16ff */
[----:B------:R-:W-:Y:S02]  /*4b90*/  F2FP.RELU.BF16.F32.PACK_AB R6, R158, R159 ;  /* 0x0000009f9e06723e */ /* 0x000fe400000018ff */
[----:B------:R-:W-:Y:S01]  /*4ba0*/  FSETP.GE.FTZ.AND P1, PT, R152, RZ, PT ;  /* 0x000000ff9800720b */ /* 0x000fe20003f36000 */
[----:B------:R-:W2:Y:S01]  /*4bb0*/  LDG.E R164, desc[UR14][R92.64] ;  /* 0x0000000e5ca47981 */ /* 0x000ea2000c1e1900 */
[----:B----4-:R-:W-:Y:S01]  /*4bc0*/  F2FP.RELU.BF16.F32.PACK_AB R4, R155, R154 ;  /* 0x0000009a9b04723e */ /* 0x010fe200000018ff */
[----:B-1----:R-:W-:Y:S01]  /*4bd0*/  @!P3 FADD.FTZ R160, -R160, -RZ ;  /* 0x800000ffa0a0b221 */ /* 0x002fe20000010100 */
[----:B------:R-:W-:Y:S02]  /*4be0*/  FSETP.GE.FTZ.AND P3, PT, R148, RZ, PT ;  /* 0x000000ff9400720b */ /* 0x000fe40003f76000 */
[----:B------:R1:W4:Y:S01]  /*4bf0*/  LDG.E R165, desc[UR14][R92.64+0x20] ;  /* 0x0000200e5ca57981 */ /* 0x000322000c1e1900 */
[----:B------:R-:W-:Y:S02]  /*4c00*/  FSETP.GE.FTZ.AND P5, PT, R150, RZ, PT ;  /* 0x000000ff9600720b */ /* 0x000fe40003fb6000 */
[----:B------:R-:W-:Y:S02]  /*4c10*/  F2FP.RELU.BF16.F32.PACK_AB R5, R160, R161 ;  /* 0x000000a1a005723e */ /* 0x000fe400000018ff */
[----:B------:R1:W-:Y:S01]  /*4c20*/  STS [R204+0x20400], R4 ;  /* 0x02040004cc007388 */ /* 0x0003e20000000800 */
[----:B---3--:R-:W-:Y:S01]  /*4c30*/  @!P2 FADD.FTZ R157, -R157, -RZ ;  /* 0x800000ff9d9da221 */ /* 0x008fe20000010100 */
[----:B------:R-:W-:Y:S03]  /*4c40*/  FSETP.GE.FTZ.AND P2, PT, R149, RZ, PT ;  /* 0x000000ff9500720b */ /* 0x000fe60003f56000 */
[----:B------:R-:W-:Y:S05]  /*4c50*/  STS [R202+0x20000], R7 ;  /* 0x02000007ca007388 */ /* 0x000fea0000000800 */
[----:B------:R-:W-:Y:S05]  /*4c60*/  STS [R202+0x20400], R6 ;  /* 0x02040006ca007388 */ /* 0x000fea0000000800 */
[----:B------:R-:W-:Y:S01]  /*4c70*/  STS [R206+0x20000], R5 ;  /* 0x02000005ce007388 */ /* 0x000fe20000000800 */
[----:B-1----:R-:W-:Y:S05]  /*4c80*/  F2FP.RELU.BF16.F32.PACK_AB R4, R156, R157 ;  /* 0x0000009d9c04723e */ /* 0x002fea00000018ff */
[----:B------:R-:W-:Y:S05]  /*4c90*/  STS [R206+0x20400], R4 ;  /* 0x02040004ce007388 */ /* 0x000fea0000000800 */
[----:B------:R-:W-:Y:S05]  /*4ca0*/  LDSM.16.M88.4 R16, [R99+0xc000] ;  /* 0x00c000006310783b */ /* 0x000fea0000000200 */
[----:B------:R-:W1:Y:S05]  /*4cb0*/  LDSM.16.M88.4 R8, [R169+0x18000] ;  /* 0x01800000a908783b */ /* 0x000e6a0000000200 */
[----:B------:R-:W3:Y:S05]  /*4cc0*/  LDSM.16.M88.4 R68, [R169+0x18800] ;  /* 0x01880000a944783b */ /* 0x000eea0000000200 */
        /* <DEDUP_REMOVED lines=20> */
[----:B------:R-:W3:Y:S05]  /*4e10*/  LDSM.16.M88.4 R88, [R169+0x1a000] ;  /* 0x01a00000a958783b */ /* 0x000eea0000000200 */
[C---:B-1----:R-:W-:Y:S06]  /*4e20*/  HMMA.16816.F32.BF16 R12, R84.reuse, R68, R12 ;  /* 0x00000044540c723c */ /* 0x042fec000004180c */
[----:B------:R-:W-:Y:S01]  /*4e30*/  HMMA.16816.F32.BF16 R16, R84, R70, R16 ;  /* 0x000000465410723c */ /* 0x000fe20000041810 */
[----:B------:R-:W1:Y:S05]  /*4e40*/  LDSM.16.M88.4 R68, [R169+0x1a800] ;  /* 0x01a80000a944783b */ /* 0x000e6a0000000200 */
[C---:B---3--:R-:W-:Y:S01]  /*4e50*/  HMMA.16816.F32.BF16 R4, R76.reuse, R92, R4 ;  /* 0x0000005c4c04723c */ /* 0x048fe20000041804 */
[----:B------:R-:W-:Y:S05]  /*4e60*/  LDSM.16.M88.4 R84, [R98+0xe000] ;  /* 0x00e000006254783b */ /* 0x000fea0000000200 */
        /* <DEDUP_REMOVED lines=56> */
[----:B------:R-:W-:Y:S01]  /*51f0*/  FADD.FTZ R5, -R164, R5 ;  /* 0x00000005a4057221 */ /* 0x000fe20000010100 */
[----:B------:R-:W-:Y:S03]  /*5200*/  FADD.FTZ R6, -R165, R6 ;  /* 0x00000006a5067221 */ /* 0x000fe60000010100 */
[-C--:B------:R-:W-:Y:S01]  /*5210*/  FSEL R4, R4, R164.reuse, P3 ;  /* 0x000000a404047208 */ /* 0x080fe20001800000 */
[C---:B------:R-:W-:Y:S01]  /*5220*/  FADD.FTZ R8, -R164.reuse, R8 ;  /* 0x00000008a4087221 */ /* 0x040fe20000010100 */
[----:B------:R-:W-:Y:S01]  /*5230*/  FSEL R5, R5, R164, P2 ;  /* 0x000000a405057208 */ /* 0x000fe20001000000 */
[----:B------:R-:W-:Y:S01]  /*5240*/  FADD.FTZ R9, -R164, R9 ;  /* 0x00000009a4097221 */ /* 0x000fe20000010100 */
[----:B------:R-:W-:Y:S01]  /*5250*/  FSETP.GE.FTZ.AND P3, PT, R163, RZ, PT ;  /* 0x000000ffa300720b */ /* 0x000fe20003f76000 */
[----:B------:R-:W-:Y:S01]  /*5260*/  FMUL.FTZ R4, R148, R4 ;  /* 0x0000000494047220 */ /* 0x000fe20000410000 */
[-C--:B------:R-:W-:Y:S01]  /*5270*/  FSEL R8, R8, R164.reuse, P1 ;  /* 0x000000a408087208 */ /* 0x080fe20000800000 */
[C---:B------:R-:W-:Y:S01]  /*5280*/  FADD.FTZ R12, -R164.reuse, R12 ;  /* 0x0000000ca40c7221 */ /* 0x040fe20000010100 */
[----:B------:R-:W-:Y:S01]  /*5290*/  FSETP.GE.FTZ.AND P1, PT, R153, RZ, PT ;  /* 0x000000ff9900720b */ /* 0x000fe20003f36000 */
[----:B------:R-:W-:Y:S01]  /*52a0*/  FADD.FTZ R13, -R164, R13 ;  /* 0x0000000da40d7221 */ /* 0x000fe20000010100 */
[----:B------:R-:W-:Y:S01]  /*52b0*/  FSETP.GE.FTZ.AND P2, PT, R162, RZ, PT ;  /* 0x000000ffa200720b */ /* 0x000fe20003f56000 */
[----:B------:R-:W-:Y:S01]  /*52c0*/  FMUL.FTZ R5, R149, R5 ;  /* 0x0000000595057220 */ /* 0x000fe20000410000 */
[----:B------:R-:W-:Y:S01]  /*52d0*/  FSEL R9, R9, R164, P1 ;  /* 0x000000a409097208 */ /* 0x000fe20000800000 */
[----:B------:R-:W-:Y:S01]  /*52e0*/  FADD.FTZ R16, -R164, R16 ;  /* 0x00000010a4107221 */ /* 0x000fe20000010100 */
[----:B------:R-:W-:Y:S01]  /*52f0*/  FSETP.GE.FTZ.AND P1, PT, R160, RZ, PT ;  /* 0x000000ffa000720b */ /* 0x000fe20003f36000 */
[----:B------:R-:W-:Y:S01]  /*5300*/  FMUL.FTZ R8, R152, R8 ;  /* 0x0000000898087220 */ /* 0x000fe20000410000 */
[-C--:B------:R-:W-:Y:S01]  /*5310*/  FSEL R12, R12, R164.reuse, P3 ;  /* 0x000000a40c0c7208 */ /* 0x080fe20001800000 */
[----:B------:R-:W-:Y:S01]  /*5320*/  FMUL.FTZ R9, R153, R9 ;  /* 0x0000000999097220 */ /* 0x000fe20000410000 */
        /* <DEDUP_REMOVED lines=87> */
.L_x_1324:
        /* <DEDUP_REMOVED lines=170> */
.L_x_1325:
        /* <DEDUP_REMOVED lines=8> */
[----:B------:R-:W4:Y:S01]  /*63c0*/  LDSM.16.MT88.4 R164, [R181+0x14800] ;  /* 0x01480000b5a4783b */ /* 0x000f220000004200 */
        /* <DEDUP_REMOVED lines=23> */
[-C--:B-1----:R-:W-:Y:S06]  /*6540*/  HMMA.16816.F32.BF16 R84, R152, R148.reuse, R84 ;  /* 0x000000949854723c */ /* 0x082fec0000041854 */
[C---:B------:R-:W-:Y:S06]  /*6550*/  HMMA.16816.F32.BF16 R88, R160.reuse, R148, R88 ;  /* 0x00000094a058723c */ /* 0x040fec0000041858 */
[-C--:B------:R-:W-:Y:S01]  /*6560*/  HMMA.16816.F32.BF16 R92, R160, R150.reuse, R92 ;  /* 0x00000096a05c723c */ /* 0x080fe2000004185c */
[----:B------:R-:W1:Y:S05]  /*6570*/  LDSM.16.MT88.4 R160, [R181+0x13000] ;  /* 0x01300000b5a0783b */ /* 0x000e6a0000004200 */
[----:B------:R-:W-:Y:S01]  /*6580*/  HMMA.16816.F32.BF16 R96, R152, R150, R96 ;  /* 0x000000969860723c */ /* 0x000fe20000041860 */
[----:B------:R-:W2:Y:S04]  /*6590*/  LDSM.16.MT88.4 R148, [R181+0x15000] ;  /* 0x01500000b594783b */ /* 0x000ea80000004200 */
[----:B------:R-:W3:Y:S01]  /*65a0*/  LDSM.16.MT88.4 R152, [R181+0x17000] ;  /* 0x01700000b598783b */ /* 0x000ee20000004200 */
        /* <DEDUP_REMOVED lines=9> */
[----:B------:R-:W1:Y:S05]  /*6640*/  LDSM.16.M88.4 R148, [R171] ;  /* 0x00000000ab94783b */ /* 0x000e6a0000000200 */
[-C--:B---3--:R-:W-:Y:S06]  /*6650*/  HMMA.16816.F32.BF16 R84, R156, R152.reuse, R84 ;  /* 0x000000989c54723c */ /* 0x088fec0000041854 */
[C---:B------:R-:W-:Y:S06]  /*6660*/  HMMA.16816.F32.BF16 R88, R164.reuse, R152, R88 ;  /* 0x00000098a458723c */ /* 0x040fec0000041858 */
[-C--:B------:R-:W-:Y:S01]  /*6670*/  HMMA.16816.F32.BF16 R92, R164, R154.reuse, R92 ;  /* 0x0000009aa45c723c */ /* 0x080fe2000004185c */
[----:B------:R-:W2:Y:S05]  /*6680*/  LDSM.16.M88.4 R164, [R171+0x1000] ;  /* 0x00100000aba4783b */ /* 0x000eaa0000000200 */
[----:B------:R-:W-:Y:S01]  /*6690*/  HMMA.16816.F32.BF16 R96, R156, R154, R96 ;  /* 0x0000009a9c60723c */ /* 0x000fe20000041860 */
[----:B------:R-:W3:Y:S04]  /*66a0*/  LDSM.16.MT88.4 R152, [R181+0x15800] ;  /* 0x01580000b598783b */ /* 0x000ee80000004200 */
[----:B------:R-:W4:Y:S01]  /*66b0*/  LDSM.16.MT88.4 R156, [R181+0x17800] ;  /* 0x01780000b59c783b */ /* 0x000f220000004200 */
[-C--:B-1----:R-:W-:Y:S06]  /*66c0*/  HMMA.16816.F32.BF16 R4, R148, R160.reuse, R4 ;  /* 0x000000a09404723c */ /* 0x082fec0000041804 */
[C---:B--2---:R-:W-:Y:S06]  /*66d0*/  HMMA.16816.F32.BF16 R8, R164.reuse, R160, R8 ;  /* 0x000000a0a408723c */ /* 0x044fec0000041808 */
[-C--:B------:R-:W-:Y:S06]  /*66e0*/  HMMA.16816.F32.BF16 R12, R164, R162.reuse, R12 ;  /* 0x000000a2a40c723c */ /* 0x080fec000004180c */
[C---:B------:R-:W-:Y:S06]  /*66f0*/  HMMA.16816.F32.BF16 R16, R148.reuse, R162, R16 ;  /* 0x000000a29410723c */ /* 0x040fec0000041810 */
[-C--:B---3--:R-:W-:Y:S06]  /*6700*/  HMMA.16816.F32.BF16 R68, R148, R152.reuse, R68 ;  /* 0x000000989444723c */ /* 0x088fec0000041844 */
[C---:B------:R-:W-:Y:S06]  /*6710*/  HMMA.16816.F32.BF16 R72, R164.reuse, R152, R72 ;  /* 0x00000098a448723c */ /* 0x040fec0000041848 */
[-C--:B------:R-:W-:Y:S05]  /*6720*/  HMMA.16816.F32.BF16 R76, R164, R154.reuse, R76 ;  /* 0x0000009aa44c723c */ /* 0x080fea000004184c */
[----:B------:R-:W-:Y:S01]  /*6730*/  @P6 IADD3 R152, P1, R246, -0x100, RZ ;  /* 0xffffff00f6986810 */ /* 0x000fe20007f3e0ff */
[C---:B------:R-:W-:Y:S05]  /*6740*/  HMMA.16816.F32.BF16 R80, R148.reuse, R154, R80 ;  /* 0x0000009a9450723c */ /* 0x040fea0000041850 */
[----:B------:R-:W-:Y:S01]  /*6750*/  @P6 IADD3.X R153, R247, -0x1, RZ, P1, !PT ;  /* 0xfffffffff7996810 */ /* 0x000fe20000ffe4ff */
[-C--:B----4-:R-:W-:Y:S05]  /*6760*/  HMMA.16816.F32.BF16 R84, R148, R156.reuse, R84 ;  /* 0x0000009c9454723c */ /* 0x090fea0000041854 */
        /* <DEDUP_REMOVED lines=8> */
[C---:B------:R-:W-:Y:S01]  /*67f0*/  IMAD.SHL.U32 R152, R209.reuse, 0x10, RZ ;  /* 0x00000010d1987824 */ /* 0x040fe200078e00ff */
[----:B------:R1:W5:Y:S03]  /*6800*/  @P6 LDG.E R219, desc[UR14][R154.64+0x20] ;  /* 0x0000200e9adb6981 */ /* 0x000366000c1e1900 */
[----:B------:R-:W-:Y:S01]  /*6810*/  IMAD R148, R209, 0x18, RZ ;  /* 0x00000018d1947824 */ /* 0x000fe200078e02ff */
[----:B------:R2:W-:Y:S01]  /*6820*/  REDG.E.ADD.F32.FTZ.RN.STRONG.GPU desc[UR14][R240.64], R4 ;  /* 0x00000004f00079a6 */ /* 0x0005e2000c10f38e */
[CC--:B------:R-:W-:Y:S04]  /*6830*/  LEA R158, P2, R152.reuse, R240.reuse, 0x2 ;  /* 0x000000f0989e7211 */ /* 0x0c0fe800078410ff */
[-C--:B------:R-:W-:Y:S02]  /*6840*/  LEA.HI.X.SX32 R159, R152, R241.reuse, 0x2, P2 ;  /* 0x000000f1989f7211 */ /* 0x080fe400010f16ff */
[CC--:B-1----:R-:W-:Y:S04]  /*6850*/  LEA R154, P1, R153.reuse, R240.reuse, 0x2 ;  /* 0x000000f0999a7211 */ /* 0x0c2fe800078210ff */
[-C--:B------:R-:W-:Y:S01]  /*6860*/  LEA.HI.X.SX32 R155, R153, R241.reuse, 0x2, P1 ;  /* 0x000000f1999b7211 */ /* 0x080fe200008f16ff */
[C---:B--2---:R-:W-:Y:S01]  /*6870*/  IMAD.SHL.U32 R4, R209.reuse, 0x20, RZ ;  /* 0x00000020d1047824 */ /* 0x044fe200078e00ff */
[-C--:B------:R-:W-:Y:S03]  /*6880*/  LEA R156, P1, R148, R240.reuse, 0x2 ;  /* 0x000000f0949c7211 */ /* 0x080fe600078210ff */
[----:B------:R1:W-:Y:S01]  /*6890*/  REDG.E.ADD.F32.FTZ.RN.STRONG.GPU desc[UR14][R154.64], R5 ;  /* 0x000000059a0079a6 */ /* 0x0003e2000c10f38e */
[-C--:B------:R-:W-:Y:S03]  /*68a0*/  LEA R150, P2, R4, R240.reuse, 0x2 ;  /* 0x000000f004967211 */ /* 0x080fe600078410ff */
[----:B------:R2:W-:Y:S01]  /*68b0*/  REDG.E.ADD.F32.FTZ.RN.STRONG.GPU desc[UR14][R158.64], R6 ;  /* 0x000000069e0079a6 */ /* 0x0005e2000c10f38e */
[-C--:B------:R-:W-:Y:S02]  /*68c0*/  LEA.HI.X.SX32 R157, R148, R241.reuse, 0x2, P1 ;  /* 0x000000f1949d7211 */ /* 0x080fe400008f16ff */
[-C--:B------:R-:W-:Y:S01]  /*68d0*/  LEA.HI.X.SX32 R151, R4, R241.reuse, 0x2, P2 ;  /* 0x000000f104977211 */ /* 0x080fe200010f16ff */
[----:B------:R-:W-:Y:S02]  /*68e0*/  VIADD R4, R152, 0x20 ;  /* 0x0000002098047836 */ /* 0x000fe40000000000 */
[----:B------:R3:W-:Y:S04]  /*68f0*/  REDG.E.ADD.F32.FTZ.RN.STRONG.GPU desc[UR14][R156.64], R7 ;  /* 0x000000079c0079a6 */ /* 0x0007e8000c10f38e */
[----:B------:R4:W-:Y:S01]  /*6900*/  REDG.E.ADD.F32.FTZ.RN.STRONG.GPU desc[UR14][R150.64], R8 ;  /* 0x00000008960079a6 */ /* 0x0009e2000c10f38e */
[C---:B-1----:R-:W-:Y:S02]  /*6910*/  IMAD R5, R209.reuse, 0x28, RZ ;  /* 0x00000028d1057824 */ /* 0x042fe400078e02ff */
[----:B--2---:R-:W-:Y:S03]  /*6920*/  IMAD R6, R209, 0x30, RZ ;  /* 0x00000030d1067824 */ /* 0x004fe600078e02ff */
[-C--:B------:R-:W-:Y:S01]  /*6930*/  LEA R148, P1, R5, R240.reuse, 0x2 ;  /* 0x000000f005947211 */ /* 0x080fe200078210ff */
[----:B------:R-:W-:Y:S03]  /*6940*/  IMAD R209, R209, 0x38, RZ ;  /* 0x00000038d1d17824 */ /* 0x000fe600078e02ff */
[-C--:B------:R-:W-:Y:S01]  /*6950*/  LEA.HI.X.SX32 R149, R5, R241.reuse, 0x2, P1 ;  /* 0x000000f105957211 */ /* 0x080fe200008f16ff */
[----:B------:R-:W-:Y:S01]  /*6960*/  IMAD.IADD R5, R153, 0x1, R4 ;  /* 0x0000000199057824 */ /* 0x000fe200078e0204 */
[CC--:B---3--:R-:W-:Y:S03]  /*6970*/  LEA R156, P2, R6.reuse, R240.reuse, 0x2 ;  /* 0x000000f0069c7211 */ /* 0x0c8fe600078410ff */
[----:B------:R1:W-:Y:S01]  /*6980*/  REDG.E.ADD.F32.FTZ.RN.STRONG.GPU desc[UR14][R148.64], R9 ;  /* 0x00000009940079a6 */ /* 0x0003e2000c10f38e */
[CC--:B----4-:R-:W-:Y:S02]  /*6990*/  LEA R8, P1, R209.reuse, R240.reuse, 0x2 ;  /* 0x000000f0d1087211 */ /* 0x0d0fe400078210ff */
        /* <DEDUP_REMOVED lines=192> */
[C---:B------:R-:W-:Y:S01]  /*75a0*/  LOP3.LUT R4, R221.reuse, 0x1, RZ, 0xc0, !PT ;  /* 0x00000001dd047812 */ /* 0x040fe200078ec0ff */
[C---:B------:R-:W-:Y:S04]  /*75b0*/  HMMA.16816.F32.BF16 R104, R84.reuse, R80, R104 ;  /* 0x000000505468723c */ /* 0x040fe80000041868 */
[----:B------:R-:W-:Y:S01]  /*75c0*/  ISETP.NE.U32.AND P1, PT, R4, 0x1, PT ;  /* 0x000000010400780c */ /* 0x000fe20003f25070 */
[C---:B------:R-:W-:Y:S01]  /*75d0*/  VIADD R4, R176.reuse, 0xffffa000 ;  /* 0xffffa000b0047836 */ /* 0x040fe20000000000 */
        /* <DEDUP_REMOVED lines=198> */
[----:B------:R-:W-:-:S02]  /*8240*/  F2FP.BF16.F32.PACK_AB R12, R61, R12 ;  /* 0x0000000c3d0c723e */ /* 0x000fc400000010ff */
[----:B------:R-:W-:Y:S02]  /*8250*/  STS [R200+0x7400], R30 ;  /* 0x0074001ec8007388 */ /* 0x000fe40000000800 */
[----:B------:R-:W-:Y:S02]  /*8260*/  F2FP.BF16.F32.PACK_AB R11, R63, R11 ;  /* 0x0000000b3f0b723e */ /* 0x000fe400000010ff */
        /* <DEDUP_REMOVED lines=13> */
[----:B-1----:R-:W-:-:S02]  /*8340*/  @P0 IMAD R44, R8, R7, RZ ;  /* 0x00000007082c0224 */ /* 0x002fc400078e02ff */
[----:B------:R-:W-:Y:S01]  /*8350*/  @P0 IMAD.WIDE.U32 R8, R8, R6, RZ ;  /* 0x0000000608080225 */ /* 0x000fe200078e00ff */
[----:B------:R2:W-:Y:S04]  /*8360*/  STS [R201+0xb000], R56 ;  /* 0x00b00038c9007388 */ /* 0x0005e80000000800 */
[----:B------:R-:W-:Y:S02]  /*8370*/  @P0 IADD3 R44, R9, R44, RZ ;  /* 0x0000002c092c0210 */ /* 0x000fe40007ffe0ff */
[----:B------:R-:W-:Y:S01]  /*8380*/  @P0 MOV R45, R8 ;  /* 0x00000008002d0202 */ /* 0x000fe20000000f00 */
        /* <DEDUP_REMOVED lines=13> */
[----:B------:R-:W-:Y:S01]  /*8460*/  IMAD R9, R192, R9, R13 ;  /* 0x00000009c0097224 */ /* 0x000fe200078e020d */
[----:B------:R-:W-:-:S05]  /*8470*/  MOV R14, R16 ;  /* 0x00000010000e7202 */ /* 0x000fca0000000f00 */
[----:B------:R-:W-:-:S05]  /*8480*/  IMAD.WIDE.U32 R14, R192, R8, R14 ;  /* 0x00000008c00e7225 */ /* 0x000fca00078e000e */
[----:B------:R-:W-:Y:S02]  /*8490*/  IADD3 R44, R15, R9, RZ ;  /* 0x000000090f2c7210 */ /* 0x000fe40007ffe0ff */
[----:B------:R-:W-:Y:S02]  /*84a0*/  MOV R45, R14 ;  /* 0x0000000e002d7202 */ /* 0x000fe40000000f00 */
.L_x_1327:
        /* <DEDUP_REMOVED lines=13> */
.L_x_1328:
        /* <DEDUP_REMOVED lines=16> */
[----:B------:R-:W-:Y:S01]  /*8680*/  BSSY B0, `(.L_x_1329) ;  /* 0x0000025000007945 */ /* 0x000fe20003800000 */
[----:B------:R-:W-:Y:S02]  /*8690*/  SHF.R.S32.HI R61, RZ, 0x1f, R189 ;  /* 0x0000001fff3d7819 */ /* 0x000fe400000114bd */
        /* <DEDUP_REMOVED lines=19> */
[----:B------:R-:W-:Y:S01]  /*87d0*/  IMAD R63, R61, R6, RZ ;  /* 0x000000063d3f7224 */ /* 0x000fe200078e02ff */
        /* <DEDUP_REMOVED lines=15> */
.L_x_1330:
[----:B------:R-:W-:Y:S05]  /*88d0*/  BSYNC B0 ;  /* 0x0000000000007941 */ /* 0x000fea0003800000 */
.L_x_1329:
        /* <DEDUP_REMOVED lines=20> */
.L_x_1332:
[----:B------:R-:W-:Y:S05]  /*8a20*/  BSYNC B0 ;  /* 0x0000000000007941 */ /* 0x000fea0003800000 */
.L_x_1331:
        /* <DEDUP_REMOVED lines=28> */
.L_x_1334:
[----:B------:R-:W-:Y:S05]  /*8bf0*/  BSYNC B0 ;  /* 0x0000000000007941 */ /* 0x000fea0003800000 */
.L_x_1333:
        /* <DEDUP_REMOVED lines=21> */
.L_x_1305:
        /* <DEDUP_REMOVED lines=28> */
.L_x_1336:
        /* <DEDUP_REMOVED lines=12> */
.L_x_1337:
[----:B------:R-:W-:Y:S01]  /*8fd0*/  IMAD R222, R196, -0x40, R222 ;  /* 0xffffffc0c4de7824 */ /* 0x000fe200078e02de */
[----:B------:R-:W-:Y:S01]  /*8fe0*/  SHF.R.S32.HI R8, RZ, 0x1f, R198 ;  /* 0x0000001fff087819 */ /* 0x000fe200000114c6 */
[-C--:B------:R-:W-:Y:S01]  /*8ff0*/  IMAD R9, R10, R6.reuse, RZ ;  /* 0x000000060a097224 */ /* 0x080fe200078e02ff */
[----:B------:R-:W-:Y:S01]  /*9000*/  ULDC.64 UR6, c[0x0][0x468] ;  /* 0x00011a0000067ab9 */ /* 0x000fe20000000a00 */
[----:B------:R-:W-:Y:S01]  /*9010*/  IMAD.WIDE.U32 R18, R11, R6, R190 ;  /* 0x000000060b127225 */ /* 0x000fe200078e00be */
[C---:B------:R-:W-:Y:S01]  /*9020*/  ISETP.GE.AND P4, PT, R189.reuse, R222, PT ;  /* 0x000000debd00720c */ /* 0x040fe20003f86270 */
[----:B------:R-:W-:Y:S01]  /*9030*/  BSSY B0, `(.L_x_1338) ;  /* 0x000001c000007945 */ /* 0x000fe20003800000 */
[----:B------:R-:W-:Y:S01]  /*9040*/  IADD3 R12, R189, 0x20, RZ ;  /* 0x00000020bd0c7810 */ /* 0x000fe20007ffe0ff */
[----:B------:R-:W-:Y:S01]  /*9050*/  IMAD R9, R11, R7, R9 ;  /* 0x000000070b097224 */ /* 0x000fe200078e0209 */
[----:B------:R-:W-:Y:S01]  /*9060*/  IADD3 R18, P0, R14, R18, RZ ;  /* 0x000000120e127210 */ /* 0x000fe20007f1e0ff */
[----:B------:R-:W-:Y:S01]  /*9070*/  IMAD R14, R8, UR6, RZ ;  /* 0x00000006080e7c24 */ /* 0x000fe2000f8e02ff */
[----:B------:R-:W-:-:S02]  /*9080*/  ISETP.GE.AND P3, PT, R12, R222, PT ;  /* 0x000000de0c00720c */ /* 0x000fc40003f66270 */
[----:B------:R-:W-:Y:S01]  /*9090*/  IADD3.X R19, R13, R19, R9, P0, !PT ;  /* 0x000000130d137210 */ /* 0x000fe200007fe409 */
[C---:B------:R-:W-:Y:S01]  /*90a0*/  IMAD R14, R198.reuse, UR7, R14 ;  /* 0x00000007c60e7c24 */ /* 0x040fe2000f8e020e */
[----:B------:R-:W-:Y:S01]  /*90b0*/  SHF.R.S32.HI R9, RZ, 0x1f, R189 ;  /* 0x0000001fff097819 */ /* 0x000fe200000114bd */
        /* <DEDUP_REMOVED lines=19> */
.L_x_1339:
[----:B------:R-:W-:Y:S05]  /*91f0*/  BSYNC B0 ;  /* 0x0000000000007941 */ /* 0x000fea0003800000 */
.L_x_1338:
        /* <DEDUP_REMOVED lines=19> */
.L_x_1341:
[----:B------:R-:W-:Y:S05]  /*9330*/  BSYNC B0 ;  /* 0x0000000000007941 */ /* 0x000fea0003800000 */
.L_x_1340:
[CC--:B--2---:R-:W-:Y:S01]  /*9340*/  IMAD.WIDE.U32 R6, R11.reuse, R4.reuse, R190 ;  /* 0x000000040b067225 */ /* 0x0c4fe200078e00be */
[----:B------:R-:W-:Y:S01]  /*9350*/  ULDC.64 UR6, c[0x0][0x470] ;  /* 0x00011c0000067ab9 */ /* 0x000fe20000000a00 */
[----:B------:R-:W-:Y:S02]  /*9360*/  BSSY B0, `(.L_x_1342) ;  /* 0x000001a000007945 */ /* 0x000fe40003800000 */
[----:B------:R-:W-:Y:S01]  /*9370*/  IMAD R10, R10, R4, RZ ;  /* 0x000000040a0a7224 */ /* 0x000fe200078e02ff */
        /* <DEDUP_REMOVED lines=24> */
.L_x_1343:
[----:B------:R-:W-:Y:S05]  /*9500*/  BSYNC B0 ;  /* 0x0000000000007941 */ /* 0x000fea0003800000 */
.L_x_1342:
        /* <DEDUP_REMOVED lines=18> */
.L_x_1335:
[----:B------:R-:W-:Y:S05]  /*9630*/  BSYNC B1 ;  /* 0x0000000000017941 */ /* 0x000fea0003800000 */
.L_x_1300:
[----:B-1-34-:R-:W1:Y:S02]  /*9640*/  LDC R4, c[0x0][0xc] ;  /* 0x00000300ff047b82 */ /* 0x01ae640000000800 */
[----:B-1----:R-:W-:-:S04]  /*9650*/  IADD3 R196, R4, R196, RZ ;  /* 0x000000c404c47210 */ /* 0x002fc80007ffe0ff */
[----:B------:R-:W-:-:S13]  /*9660*/  ISETP.GE.AND P0, PT, R196, UR12, PT ;  /* 0x0000000cc4007c0c */ /* 0x000fda000bf06270 */
[----:B------:R-:W-:Y:S05]  /*9670*/  @P0 BRA `(.L_x_1344) ;  /* 0x0000000000040947 */ /* 0x000fea0003800000 */
[----:B------:R-:W-:Y:S05]  /*9680*/  BRA `(.L_x_1345) ;  /* 0xffffff70008c7947 */ /* 0x000fea000383ffff */
.L_x_1344:
[----:B------:R-:W-:Y:S05]  /*9690*/  EXIT ;  /* 0x000000000000794d */ /* 0x000fea0003800000 */
.L_x_1346:
        /* <DEDUP_REMOVED lines=14> */
.L_x_1616:


//--------------------- .text._ZN5flash44flash_bwd_dq_dk_dv_loop_seqk_parallel_kernelI23Flash_bwd_kernel_traitsILi192ELi64ELi64ELi8ELi4ELi2ELi2ELb0ELb0EN7cutlass10bfloat16_tE19Flash_kernel_traitsILi192ELi64ELi64ELi8ES3_EELb0ELb0ELb0ELb1ELb0ELb0ELb1EEEvNS_16Flash_bwd_paramsE --------------------------
	.section	.text._ZN5flash44flash_bwd_dq_dk_dv_loop_seqk_parallel_kernelI23Flash_bwd_kernel_traitsILi192ELi64ELi64ELi8ELi4ELi2ELi2ELb0ELb0EN7cutlass10bfloat16_tE19Flash_kernel_traitsILi192ELi64ELi64ELi8ES3_EELb0ELb0ELb0ELb1ELb0ELb0ELb1EEEvNS_16Flash_bwd_paramsE,"ax",@progbits
	.align	128
        .global         _ZN5flash44flash_bwd_dq_dk_dv_loop_seqk_parallel_kernelI23Flash_bwd_kernel_traitsILi192ELi64ELi64ELi8ELi4ELi2ELi2ELb0ELb0EN7cutlass10bfloat16_tE19Flash_kernel_traitsILi192ELi64ELi64ELi8ES3_EELb0ELb0ELb0ELb1ELb0ELb0ELb1EEEvNS_16Flash_bwd_paramsE
        .type           _ZN5flash44flash_bwd_dq_dk_dv_loop_seqk_parallel_kernelI23Flash_bwd_kernel_traitsILi192ELi64ELi64ELi8ELi4ELi2ELi2ELb0ELb0EN7cutlass10bfloat16_tE19Flash_kernel_traitsILi192ELi64ELi64ELi8ES3_EELb0ELb0ELb0ELb1ELb0ELb0ELb1EEEvNS_16Flash_bwd_paramsE,@function
        .size           _ZN5flash44flash_bwd_dq_dk_dv_loop_seqk_parallel_kernelI23Flash_bwd_kernel_traitsILi192ELi64ELi64ELi8ELi4ELi2ELi2ELb0ELb0EN7cutlass10bfloat16_tE19Flash_kernel_traitsILi192ELi64ELi64ELi8ES3_EELb0ELb0ELb0ELb1ELb0ELb0ELb1EEEvNS_16Flash_bwd_paramsE,(.L_x_1617 - _ZN5flash44flash_bwd_dq_dk_dv_loop_seqk_parallel_kernelI23Flash_bwd_kernel_traitsILi192ELi64ELi64ELi8ELi4ELi2ELi2ELb0ELb0EN7cutlass10bfloat16_tE19Flash_kernel_traitsILi192ELi64ELi64ELi8ES3_EELb0ELb0ELb0ELb1ELb0ELb0ELb1EEEvNS_16Flash_bwd_paramsE)
        .other          _ZN5flash44flash_bwd_dq_dk_dv_loop_seqk_parallel_kernelI23Flash_bwd_kernel_traitsILi192ELi64ELi64ELi8ELi4ELi2ELi2ELb0ELb0EN7cutlass10bfloat16_tE19Flash_kernel_traitsILi192ELi64ELi64ELi8ES3_EELb0ELb0ELb0ELb1ELb0ELb0ELb1EEEvNS_16Flash_bwd_paramsE,@"STO_CUDA_ENTRY STV_DEFAULT"
_ZN5flash44flash_bwd_dq_dk_dv_loop_seqk_parallel_kernelI23Flash_bwd_kernel_traitsILi192ELi64ELi64ELi8ELi4ELi2ELi2ELb0ELb0EN7cutlass10bfloat16_tE19Flash_kernel_traitsILi192ELi64ELi64ELi8ES3_EELb0ELb0ELb0ELb1ELb0ELb0ELb1EEEvNS_16Flash_bwd_paramsE:
.text._ZN5flash44flash_bwd_dq_dk_dv_loop_seqk_parallel_kernelI23Flash_bwd_kernel_traitsILi192ELi64ELi64ELi8ELi4ELi2ELi2ELb0ELb0EN7cutlass10bfloat16_tE19Flash_kernel_traitsILi192ELi64ELi64ELi8ES3_EELb0ELb0ELb0ELb1ELb0ELb0ELb1EEEvNS_16Flash_bwd_paramsE:
        /* <DEDUP_REMOVED lines=146> */
.L_x_1393:
        /* <DEDUP_REMOVED lines=47> */
.L_x_1347:
        /* <DEDUP_REMOVED lines=128> */
.L_x_1349:
        /* <DEDUP_REMOVED lines=13> */
.L_x_1350:
        /* <DEDUP_REMOVED lines=10> */
.L_x_1351:
[----:B------:R-:W-:-:S04]  /*1580*/  IMAD R4, R208, R22, R214 ;  /* 0x00000016d0047224 */ /* 0x000fc800078e02d6 */
[----:B------:R-:W-:-:S07]  /*1590*/  IMAD R29, R4, R29, RZ ;  /* 0x0000001d041d7224 */ /* 0x000fce00078e02ff */
.L_x_1352:
        /* <DEDUP_REMOVED lines=92> */
.L_x_1355:
[----:B------:R-:W-:Y:S05]  /*1b60*/  BSYNC B0 ;  /* 0x0000000000007941 */ /* 0x000fea0003800000 */
.L_x_1354:
        /* <DEDUP_REMOVED lines=42> */
.L_x_1357:
[----:B------:R-:W-:Y:S05]  /*1e10*/  BSYNC B0 ;  /* 0x0000000000007941 */ /* 0x000fea0003800000 */
.L_x_1356:
        /* <DEDUP_REMOVED lines=16> */
.L_x_1359:
        /* <DEDUP_REMOVED lines=29> */
.L_x_1360:
[----:B------:R-:W-:Y:S05]  /*20f0*/  BSYNC B0 ;  /* 0x0000000000007941 */ /* 0x000fea0003800000 */
.L_x_1358:
        /* <DEDUP_REMOVED lines=17> */
.L_x_1362:
        /* <DEDUP_REMOVED lines=37> */
.L_x_1363:
[----:B------:R-:W-:Y:S05]  /*2460*/  BSYNC B0 ;  /* 0x0000000000007941 */ /* 0x000fea0003800000 */
.L_x_1361:
        /* <DEDUP_REMOVED lines=58> */
.L_x_1365:
[----:B------:R-:W-:Y:S05]  /*2810*/  BSYNC B0 ;  /* 0x0000000000007941 */ /* 0x000fea0003800000 */
.L_x_1364:
        /* <DEDUP_REMOVED lines=41> */
.L_x_1367:
[----:B------:R-:W-:Y:S05]  /*2ab0*/  BSYNC B0 ;  /* 0x0000000000007941 */ /* 0x000fea0003800000 */
.L_x_1366:
        /* <DEDUP_REMOVED lines=45> */
.L_x_1369:
[----:B------:R-:W-:Y:S05]  /*2d90*/  BSYNC B0 ;  /* 0x0000000000007941 */ /* 0x000fea0003800000 */
.L_x_1368:
        /* <DEDUP_REMOVED lines=42> */
.L_x_1371:
[----:B------:R-:W-:Y:S05]  /*3040*/  BSYNC B0 ;  /* 0x0000000000007941 */ /* 0x000fea0003800000 */
.L_x_1370:
        /* <DEDUP_REMOVED lines=10> */
[----:B------:R-:W-:Y:S01]  /*30f0*/  ULDC UR4, c[0x0][0x2d0] ;  /* 0x0000b40000047ab9 */ /* 0x000fe20000000800 */
[----:B------:R-:W-:-:S02]  /*3100*/  VIADD R188, R195, 0x3000 ;  /* 0x00003000c3bc7836 */ /* 0x000fc40000000000 */
[----:B------:R-:W-:Y:S02]  /*3110*/  VIADD R187, R196, 0x3000 ;  /* 0x00003000c4bb7836 */ /* 0x000fe40000000000 */
[----:B------:R-:W-:Y:S02]  /*3120*/  IMAD.MOV.U32 R235, RZ, RZ, RZ ;  /* 0x000000ffffeb7224 */ /* 0x000fe400078e00ff */
[----:B------:R-:W-:Y:S02]  /*3130*/  IMAD.MOV.U32 R186, RZ, RZ, 0x20 ;  /* 0x00000020ffba7424 */ /* 0x000fe400078e00ff */
[----:B------:R-:W-:Y:S01]  /*3140*/  IMAD R223, R211, 0x40, R198 ;  /* 0x00000040d3df7824 */ /* 0x000fe200078e02c6 */
[----:B-1----:R-:W1:Y:S01]  /*3150*/  @P2 LDC.64 R2, c[0x0][0x3d0] ;  /* 0x0000f400ff022b82 */ /* 0x002e620000000a00 */
[----:B------:R-:W-:Y:S01]  /*3160*/  IMAD.MOV.U32 R185, RZ, RZ, 0x40 ;  /* 0x00000040ffb97424 */ /* 0x000fe200078e00ff */
        /* <DEDUP_REMOVED lines=22> */
[-C--:B-1----:R-:W-:Y:S01]  /*32d0*/  @P2 IMAD R15, R15, R2.reuse, RZ ;  /* 0x000000020f0f2224 */ /* 0x082fe200078e02ff */
[----:B------:R-:W-:Y:S01]  /*32e0*/  CS2R R104, SRZ ;  /* 0x0000000000687805 */ /* 0x000fe2000001ff00 */
[C---:B------:R-:W-:Y:S01]  /*32f0*/  @P2 IMAD.WIDE.U32 R4, R208.reuse, R2, R214 ;  /* 0x00000002d0042225 */ /* 0x040fe200078e00d6 */
[----:B------:R-:W-:Y:S02]  /*3300*/  CS2R R102, SRZ ;  /* 0x0000000000667805 */ /* 0x000fe4000001ff00 */
[----:B------:R-:W-:Y:S02]  /*3310*/  CS2R R100, SRZ ;  /* 0x0000000000647805 */ /* 0x000fe4000001ff00 */
[----:B------:R-:W-:Y:S01]  /*3320*/  CS2R R62, SRZ ;  /* 0x00000000003e7805 */ /* 0x000fe2000001ff00 */
[----:B------:R-:W-:Y:S01]  /*3330*/  @P2 IMAD R3, R208, R3, R15 ;  /* 0x00000003d0032224 */ /* 0x000fe200078e020f */
[----:B------:R-:W-:-:S02]  /*3340*/  @P2 LEA R2, P0, R4, UR6, 0x2 ;  /* 0x0000000604022c11 */ /* 0x000fc4000f8010ff */
[----:B------:R-:W-:Y:S02]  /*3350*/  CS2R R60, SRZ ;  /* 0x00000000003c7805 */ /* 0x000fe4000001ff00 */
[----:B------:R-:W-:Y:S01]  /*3360*/  SEL R188, R188, R195, !P1 ;  /* 0x000000c3bcbc7207 */ /* 0x000fe20004800000 */
[----:B------:R-:W-:Y:S01]  /*3370*/  @P2 IMAD.IADD R3, R5, 0x1, R3 ;  /* 0x0000000105032824 */ /* 0x000fe200078e0203 */
[----:B------:R-:W-:Y:S02]  /*3380*/  SEL R187, R187, R196, !P1 ;  /* 0x000000c4bbbb7207 */ /* 0x000fe40004800000 */
[----:B------:R-:W-:Y:S02]  /*3390*/  CS2R R66, SRZ ;  /* 0x0000000000427805 */ /* 0x000fe4000001ff00 */
[----:B------:R-:W-:Y:S02]  /*33a0*/  IADD3 R222, -R222, R199, -R223 ;  /* 0x000000c7dede7210 */ /* 0x000fe40007ffe9df */
[----:B------:R-:W-:-:S02]  /*33b0*/  CS2R R64, SRZ ;  /* 0x0000000000407805 */ /* 0x000fc4000001ff00 */
[----:B------:R-:W-:Y:S02]  /*33c0*/  @P2 LEA.HI.X R3, R4, UR7, R3, 0x2, P0 ;  /* 0x0000000704032c11 */ /* 0x000fe400080f1403 */
[----:B------:R-:W-:Y:S02]  /*33d0*/  CS2R R58, SRZ ;  /* 0x00000000003a7805 */ /* 0x000fe4000001ff00 */
[----:B------:R-:W-:Y:S02]  /*33e0*/  CS2R R56, SRZ ;  /* 0x0000000000387805 */ /* 0x000fe4000001ff00 */
[----:B------:R-:W-:Y:S02]  /*33f0*/  CS2R R54, SRZ ;  /* 0x0000000000367805 */ /* 0x000fe4000001ff00 */
[----:B------:R-:W-:Y:S01]  /*3400*/  CS2R R52, SRZ ;  /* 0x0000000000347805 */ /* 0x000fe2000001ff00 */
[----:B------:R1:W3:Y:S01]  /*3410*/  @P2 LDG.E R2, desc[UR14][R2.64] ;  /* 0x0000000e02022981 */ /* 0x0002e2000c1e1900 */
[----:B------:R-:W-:-:S02]  /*3420*/  IADD3 R4, P0, R229, R228, RZ ;  /* 0x000000e4e5047210 */ /* 0x000fc40007f1e0ff */
[----:B------:R-:W-:Y:S02]  /*3430*/  CS2R R46, SRZ ;  /* 0x00000000002e7805 */ /* 0x000fe4000001ff00 */
[----:B------:R-:W-:Y:S02]  /*3440*/  CS2R R44, SRZ ;  /* 0x00000000002c7805 */ /* 0x000fe4000001ff00 */
[----:B------:R-:W-:Y:S02]  /*3450*/  CS2R R50, SRZ ;  /* 0x0000000000327805 */ /* 0x000fe4000001ff00 */
[----:B------:R-:W-:Y:S01]  /*3460*/  CS2R R48, SRZ ;  /* 0x0000000000307805 */ /* 0x000fe2000001ff00 */
[----:B------:R-:W-:Y:S01]  /*3470*/  IMAD.X R5, R212, 0x1, R227, P0 ;  /* 0x00000001d4057824 */ /* 0x000fe200000e06e3 */
[----:B------:R-:W-:Y:S02]  /*3480*/  CS2R R42, SRZ ;  /* 0x00000000002a7805 */ /* 0x000fe4000001ff00 */
[----:B------:R-:W-:-:S02]  /*3490*/  CS2R R40, SRZ ;  /* 0x0000000000287805 */ /* 0x000fc4000001ff00 */
[----:B------:R-:W-:Y:S02]  /*34a0*/  CS2R R38, SRZ ;  /* 0x0000000000267805 */ /* 0x000fe4000001ff00 */
[----:B------:R-:W-:Y:S01]  /*34b0*/  CS2R R36, SRZ ;  /* 0x0000000000247805 */ /* 0x000fe2000001ff00 */
[----:B------:R2:W5:Y:S01]  /*34c0*/  @!P4 LDG.E R236, desc[UR14][R4.64] ;  /* 0x0000000e04ecc981 */ /* 0x000562000c1e1900 */
        /* <DEDUP_REMOVED lines=8> */
[----:B------:R-:W-:Y:S01]  /*3550*/  IMAD.IADD R222, R222, 0x1, R240 ;  /* 0x00000001dede7824 */ /* 0x000fe200078e02f0 */
[----:B------:R-:W-:Y:S01]  /*3560*/  LEA R188, R188, UR5, 0x1 ;  /* 0x00000005bcbc7c11 */ /* 0x000fe2000f8e08ff */
[----:B------:R-:W-:Y:S01]  /*3570*/  ULDC UR6, c[0x0][0x2dc] ;  /* 0x0000b70000067ab9 */ /* 0x000fe20000000800 */
[----:B------:R-:W-:Y:S01]  /*3580*/  LEA R187, R187, UR5, 0x1 ;  /* 0x00000005bbbb7c11 */ /* 0x000fe2000f8e08ff */
[----:B------:R-:W-:Y:S01]  /*3590*/  ULDC UR8, c[0x0][0x39c] ;  /* 0x0000e70000087ab9 */ /* 0x000fe20000000800 */
[----:B-1----:R-:W-:Y:S01]  /*35a0*/  VIADD R3, R199, 0x8 ;  /* 0x00000008c7037836 */ /* 0x002fe20000000000 */
[----:B------:R-:W-:-:S04]  /*35b0*/  ULDC UR7, c[0x0][0x2ec] ;  /* 0x0000bb0000077ab9 */ /* 0x000fc80000000800 */
[----:B------:R-:W-:Y:S02]  /*35c0*/  ISETP.GE.AND P3, PT, R3, R10, PT ;  /* 0x0000000a0300720c */ /* 0x000fe40003f66270 */
[----:B------:R-:W1:Y:S11]  /*35d0*/  @P2 LDC R3, c[0x0][0x2e8] ;  /* 0x0000ba00ff032b82 */ /* 0x000e760000000800 */
[----:B------:R1:W5:Y:S02]  /*35e0*/  @!P3 LDG.E R237, desc[UR14][R4.64+0x20] ;  /* 0x0000200e04edb981 */ /* 0x000364000c1e1900 */
[----:B-1----:R-:W3:Y:S01]  /*35f0*/  @P2 MUFU.RCP R3, R3 ;  /* 0x0000000300032308 */ /* 0x002ee20000001000 */
[----:B------:R-:W-:-:S13]  /*3600*/  ISETP.GE.AND P0, PT, R14, R240, PT ;  /* 0x000000f00e00720c */ /* 0x000fda0003f06270 */
        /* <DEDUP_REMOVED lines=14> */
.L_x_1374:
[----:B------:R-:W0:Y:S01]  /*36f0*/  LDGDEPBAR ;  /* 0x00000000000079af */ /* 0x000e220000000000 */
[C---:B------:R-:W-:Y:S02]  /*3700*/  IADD3 R150, R187.reuse, R186, RZ ;  /* 0x000000babb967210 */ /* 0x040fe40007ffe0ff */
[-C--:B------:R-:W-:Y:S02]  /*3710*/  IADD3 R149, R187, R185.reuse, RZ ;  /* 0x000000b9bb957210 */ /* 0x080fe40007ffe0ff */
[----:B------:R-:W-:Y:S02]  /*3720*/  IADD3 R148, R150, R185, RZ ;  /* 0x000000b996947210 */ /* 0x000fe40007ffe0ff */
[----:B-----5:R-:W-:Y:S02]  /*3730*/  FSETP.NEU.FTZ.AND P1, PT, R237, -INF , PT ;  /* 0xff800000ed00780b */ /* 0x020fe40003f3d000 */
[----:B------:R-:W-:Y:S02]  /*3740*/  FSETP.NEU.FTZ.AND P2, PT, R236, -INF , PT ;  /* 0xff800000ec00780b */ /* 0x000fe40003f5d000 */
[-C--:B------:R-:W-:Y:S02]  /*3750*/  @P0 ISETP.GE.AND P4, PT, R245, R240.reuse, PT ;  /* 0x000000f0f500020c */ /* 0x080fe40003f86270 */
[----:B------:R-:W-:Y:S01]  /*3760*/  @P0 ISETP.GE.AND P3, PT, R223, R240, PT ;  /* 0x000000f0df00020c */ /* 0x000fe20003f66270 */
[----:B------:R-:W-:Y:S04]  /*3770*/  DEPBAR.LE SB0, 0x0 ;  /* 0x000080000000791a */ /* 0x000fe80000000000 */
[----:B------:R-:W-:Y:S06]  /*3780*/  BAR.SYNC.DEFER_BLOCKING 0x0 ;  /* 0x0000000000007b1d */ /* 0x000fec0000010000 */
[----:B------:R-:W-:Y:S05]  /*3790*/  LDSM.16.M88.4 R16, [R187] ;  /* 0x00000000bb10783b */ /* 0x000fea0000000200 */
[----:B------:R-:W1:Y:S05]  /*37a0*/  LDSM.16.M88.4 R8, [R194+UR5+0x12000] ;  /* 0x01200005c208783b */ /* 0x000e6a0008000200 */
        /* <DEDUP_REMOVED lines=98> */
[----:B--2---:R-:W-:Y:S05]  /*3dd0*/  FMUL.FTZ R6, R236, 1.4426950216293334961 ;  /* 0x3fb8aa3bec067820 */ /* 0x004fea0000410000 */
[----:B------:R-:W-:Y:S02]  /*3de0*/  FSEL R6, R6, RZ, P2 ;  /* 0x000000ff06067208 */ /* 0x000fe40001000000 */
[----:B------:R2:W4:Y:S01]  /*3df0*/  MUFU.TANH R149, R5 ;  /* 0x0000000500957308 */ /* 0x0005220000002400 */
[----:B-1----:R-:W-:Y:S04]  /*3e00*/  LEA R9, R239, R222, 0x6 ;  /* 0x000000deef097211 */ /* 0x002fe800078e30ff */
[----:B------:R-:W-:Y:S01]  /*3e10*/  IADD3 R166, R9, -0x1, RZ ;  /* 0xffffffff09a67810 */ /* 0x000fe20007ffe0ff */
[----:B------:R-:W-:Y:S01]  /*3e20*/  FMUL.FTZ R13, R13, UR8 ;  /* 0x000000080d0d7c20 */ /* 0x000fe20008410000 */
[----:B------:R-:W-:Y:S03]  /*3e30*/  IADD3 R168, R9, 0x7, RZ ;  /* 0x0000000709a87810 */ /* 0x000fe60007ffe0ff */
[----:B------:R-:W1:Y:S01]  /*3e40*/  MUFU.TANH R151, R7 ;  /* 0x0000000700977308 */ /* 0x000e620000002400 */
[----:B------:R-:W-:Y:S01]  /*3e50*/  ISETP.GE.AND P6, PT, R166, RZ, PT ;  /* 0x000000ffa600720c */ /* 0x000fe20003fc6270 */
[----:B------:R-:W-:Y:S01]  /*3e60*/  FMUL.FTZ R15, R15, UR8 ;  /* 0x000000080f0f7c20 */ /* 0x000fe20008410000 */
[----:B------:R-:W-:Y:S01]  /*3e70*/  ISETP.GE.AND P2, PT, R168, RZ, PT ;  /* 0x000000ffa800720c */ /* 0x000fe20003f46270 */
[----:B------:R-:W-:Y:S01]  /*3e80*/  FMUL.FTZ R16, R16, UR8 ;  /* 0x0000000810107c20 */ /* 0x000fe20008410000 */
[C---:B------:R-:W-:Y:S01]  /*3e90*/  IADD3 R169, R9.reuse, 0x8, RZ ;  /* 0x0000000809a97810 */ /* 0x040fe20007ffe0ff */
[----:B------:R-:W-:Y:S01]  /*3ea0*/  FMUL.FTZ R12, R12, UR8 ;  /* 0x000000080c0c7c20 */ /* 0x000fe20008410000 */
[----:B---3--:R-:W-:Y:S03]  /*3eb0*/  IADD3 R10, R9, -0x9, RZ ;  /* 0xfffffff7090a7810 */ /* 0x008fe60007ffe0ff */
[----:B------:R3:W-:Y:S01]  /*3ec0*/  MUFU.TANH R152, R8 ;  /* 0x0000000800987308 */ /* 0x0007e20000002400 */
[----:B------:R-:W-:Y:S01]  /*3ed0*/  ISETP.GE.AND P5, PT, R169, RZ, PT ;  /* 0x000000ffa900720c */ /* 0x000fe20003fa6270 */
[----:B------:R-:W-:Y:S01]  /*3ee0*/  FMUL.FTZ R17, R17, UR8 ;  /* 0x0000000811117c20 */ /* 0x000fe20008410000 */
[C---:B------:R-:W-:Y:S01]  /*3ef0*/  IADD3 R165, R9.reuse, -0x8, RZ ;  /* 0xfffffff809a57810 */ /* 0x040fe20007ffe0ff */
[----:B------:R-:W-:Y:S01]  /*3f00*/  FMUL.FTZ R18, R18, UR8 ;  /* 0x0000000812127c20 */ /* 0x000fe20008410000 */
[C---:B--2---:R-:W-:Y:S01]  /*3f10*/  IADD3 R5, R9.reuse, -0x10, RZ ;  /* 0xfffffff009057810 */ /* 0x044fe20007ffe0ff */
[----:B------:R-:W-:Y:S01]  /*3f20*/  FMUL.FTZ R14, R14, UR8 ;  /* 0x000000080e0e7c20 */ /* 0x000fe20008410000 */
[C---:B------:R-:W-:Y:S03]  /*3f30*/  @!P6 IADD3 R166, -R9.reuse, 0x1, RZ ;  /* 0x0000000109a6e810 */ /* 0x040fe60007ffe1ff */
[----:B------:R-:W2:Y:S01]  /*3f40*/  MUFU.TANH R155, R11 ;  /* 0x0000000b009b7308 */ /* 0x000ea20000002400 */
[----:B------:R-:W-:Y:S01]  /*3f50*/  @!P2 IADD3 R168, -R9, -0x7, RZ ;  /* 0xfffffff909a8a810 */ /* 0x000fe20007ffe1ff */
[----:B------:R-:W-:Y:S01]  /*3f60*/  FMUL.FTZ R19, R19, UR8 ;  /* 0x0000000813137c20 */ /* 0x000fe20008410000 */
[----:B------:R-:W-:Y:S02]  /*3f70*/  ISETP.GE.AND P2, PT, R10, RZ, PT ;  /* 0x000000ff0a00720c */ /* 0x000fe40003f46270 */
[----:B------:R-:W-:Y:S02]  /*3f80*/  I2FP.F32.S32 R166, R166 ;  /* 0x000000a600a67245 */ /* 0x000fe40000201400 */
[----:B------:R-:W-:Y:S03]  /*3f90*/  I2FP.F32.S32 R168, R168 ;  /* 0x000000a800a87245 */ /* 0x000fe60000201400 */
[----:B------:R2:W2:Y:S01]  /*3fa0*/  MUFU.TANH R148, R4 ;  /* 0x0000000400947308 */ /* 0x0004a20000002400 */
[C---:B---3--:R-:W-:Y:S01]  /*3fb0*/  IADD3 R8, R9.reuse, -0x11, RZ ;  /* 0xffffffef09087810 */ /* 0x048fe20007ffe0ff */
[-C--:B----4-:R-:W-:Y:S01]  /*3fc0*/  FFMA.FTZ R176, R166, -R235.reuse, R149 ;  /* 0x800000eba6b07223 */ /* 0x090fe20000010095 */
[----:B------:R-:W-:Y:S01]  /*3fd0*/  @!P5 IADD3 R169, -R9, -0x8, RZ ;  /* 0xfffffff809a9d810 */ /* 0x000fe20007ffe1ff */
[----:B-1----:R-:W-:Y:S01]  /*3fe0*/  FFMA.FTZ R168, R168, -R235, R151 ;  /* 0x800000eba8a87223 */ /* 0x002fe20000010097 */
[----:B------:R-:W-:Y:S01]  /*3ff0*/  ISETP.GE.AND P5, PT, R165, RZ, PT ;  /* 0x000000ffa500720c */ /* 0x000fe20003fa6270 */
[----:B------:R-:W-:Y:S01]  /*4000*/  FFMA.FTZ R149, -R149, R149, 1 ;  /* 0x3f80000095957423 */ /* 0x000fe20000010195 */
[----:B------:R-:W-:Y:S03]  /*4010*/  @P0 FSEL R176, R176, -INF , !P4 ;  /* 0xff800000b0b00808 */ /* 0x000fe60006000000 */
[----:B------:R-:W1:Y:S01]  /*4020*/  MUFU.TANH R157, R13 ;  /* 0x0000000d009d7308 */ /* 0x000e620000002400 */
[----:B------:R-:W-:Y:S01]  /*4030*/  @P0 FSEL R168, R168, -INF , !P4 ;  /* 0xff800000a8a80808 */ /* 0x000fe20006000000 */
[----:B--2---:R-:W-:Y:S01]  /*4040*/  FFMA.FTZ R166, R166, -R235, R155 ;  /* 0x800000eba6a67223 */ /* 0x004fe2000001009b */
[----:B------:R-:W-:Y:S01]  /*4050*/  @!P2 IADD3 R10, -R9, 0x9, RZ ;  /* 0x00000009090aa810 */ /* 0x000fe20007ffe1ff */
[--C-:B------:R-:W-:Y:S01]  /*4060*/  FFMA.FTZ R176, R176, UR7, -R6.reuse ;  /* 0x00000007b0b07c23 */ /* 0x100fe20008010806 */
[----:B------:R-:W-:Y:S01]  /*4070*/  ISETP.GE.AND P4, PT, R8, RZ, PT ;  /* 0x000000ff0800720c */ /* 0x000fe20003f86270 */
[----:B------:R-:W-:Y:S01]  /*4080*/  FFMA.FTZ R151, -R151, R151, 1 ;  /* 0x3f80000097977423 */ /* 0x000fe20000010197 */
[----:B------:R-:W-:Y:S03]  /*4090*/  I2FP.F32.S32 R10, R10 ;  /* 0x0000000a000a7245 */ /* 0x000fe60000201400 */
[----:B------:R-:W2:Y:S01]  /*40a0*/  MUFU.TANH R159, R15 ;  /* 0x0000000f009f7308 */ /* 0x000ea20000002400 */
[----:B------:R-:W-:Y:S01]  /*40b0*/  IADD3 R171, R9, -0x18, RZ ;  /* 0xffffffe809ab7810 */ /* 0x000fe20007ffe0ff */
[----:B------:R-:W-:Y:S01]  /*40c0*/  FMUL.FTZ R149, R149, UR8 ;  /* 0x0000000895957c20 */ /* 0x000fe20008410000 */
[----:B------:R-:W-:Y:S01]  /*40d0*/  @P0 ISETP.GE.AND P2, PT, R244, R240, PT ;  /* 0x000000f0f400020c */ /* 0x000fe20003f46270 */
[----:B------:R-:W-:Y:S01]  /*40e0*/  FFMA.FTZ R174, R10, -R235, R153 ;  /* 0x800000eb0aae7223 */ /* 0x000fe20000010099 */
[----:B------:R-:W-:Y:S01]  /*40f0*/  IADD3 R7, R9, -0x19, RZ ;  /* 0xffffffe709077810 */ /* 0x000fe20007ffe0ff */
[----:B------:R-:W-:Y:S01]  /*4100*/  FFMA.FTZ R153, -R153, R153, 1 ;  /* 0x3f80000099997423 */ /* 0x000fe20000010199 */
[----:B------:R-:W-:Y:S03]  /*4110*/  @!P5 IADD3 R165, -R9, 0x8, RZ ;  /* 0x0000000809a5d810 */ /* 0x000fe60007ffe1ff */
[----:B------:R-:W-:Y:S01]  /*4120*/  MUFU.TANH R160, R16 ;  /* 0x0000001000a07308 */ /* 0x000fe20000002400 */
[----:B------:R-:W-:Y:S01]  /*4130*/  ISETP.GE.AND P5, PT, R5, RZ, PT ;  /* 0x000000ff0500720c */ /* 0x000fe20003fa6270 */
[----:B------:R-:W-:Y:S01]  /*4140*/  FMUL.FTZ R153, R153, UR8 ;  /* 0x0000000899997c20 */ /* 0x000fe20008410000 */
[----:B------:R-:W-:Y:S01]  /*4150*/  @!P4 IADD3 R8, -R9, 0x11, RZ ;  /* 0x000000110908c810 */ /* 0x000fe20007ffe1ff */
[----:B------:R-:W-:Y:S01]  /*4160*/  FMUL.FTZ R151, R151, UR8 ;  /* 0x0000000897977c20 */ /* 0x000fe20008410000 */
[----:B------:R-:W-:Y:S01]  /*4170*/  @P0 FSEL R166, R166, -INF , !P2 ;  /* 0xff800000a6a60808 */ /* 0x000fe20005000000 */
[----:B------:R-:W-:Y:S01]  /*4180*/  FFMA.FTZ R155, -R155, R155, 1 ;  /* 0x3f8000009b9b7423 */ /* 0x000fe2000001019b */
[----:B------:R-:W-:Y:S03]  /*4190*/  ISETP.GE.AND P4, PT, R171, RZ, PT ;  /* 0x000000ffab00720c */ /* 0x000fe60003f86270 */
[----:B------:R-:W3:Y:S01]  /*41a0*/  MUFU.TANH R156, R12 ;  /* 0x0000000c009c7308 */ /* 0x000ee20000002400 */
[----:B------:R-:W-:Y:S01]  /*41b0*/  @P0 FSEL R174, R174, -INF , !P2 ;  /* 0xff800000aeae0808 */ /* 0x000fe20005000000 */
[----:B------:R-:W-:Y:S01]  /*41c0*/  FMUL.FTZ R155, R155, UR8 ;  /* 0x000000089b9b7c20 */ /* 0x000fe20008410000 */
[----:B------:R-:W-:Y:S02]  /*41d0*/  ISETP.GE.AND P2, PT, R7, RZ, PT ;  /* 0x000000ff0700720c */ /* 0x000fe40003f46270 */
[----:B------:R-:W-:Y:S01]  /*41e0*/  IABS R4, R9 ;  /* 0x0000000900047213 */ /* 0x000fe20000000000 */
[----:B------:R-:W-:Y:S01]  /*41f0*/  FFMA.FTZ R174, R174, UR7, -R6 ;  /* 0x00000007aeae7c23 */ /* 0x000fe20008010806 */
[----:B------:R-:W-:Y:S03]  /*4200*/  I2FP.F32.S32 R165, R165 ;  /* 0x000000a500a57245 */ /* 0x000fe60000201400 */
[----:B------:R-:W-:Y:S01]  /*4210*/  MUFU.TANH R180, R17 ;  /* 0x0000001100b47308 */ /* 0x000fe20000002400 */
[----:B------:R-:W-:Y:S01]  /*4220*/  I2FP.F32.S32 R167, R4 ;  /* 0x0000000400a77245 */ /* 0x000fe20000201400 */
[----:B------:R-:W-:Y:S01]  /*4230*/  FMUL.FTZ R4, R237, 1.4426950216293334961 ;  /* 0x3fb8aa3bed047820 */ /* 0x000fe20000410000 */
[----:B------:R-:W-:Y:S01]  /*4240*/  I2FP.F32.S32 R8, R8 ;  /* 0x0000000800087245 */ /* 0x000fe20000201400 */
[----:B------:R-:W-:Y:S01]  /*4250*/  FFMA.FTZ R175, R165, -R235, R152 ;  /* 0x800000eba5af7223 */ /* 0x000fe20000010098 */
[----:B------:R-:W-:Y:S01]  /*4260*/  I2FP.F32.S32 R169, R169 ;  /* 0x000000a900a97245 */ /* 0x000fe20000201400 */
[CC--:B------:R-:W-:Y:S01]  /*4270*/  FFMA.FTZ R177, R167.reuse, -R235.reuse, R148 ;  /* 0x800000eba7b17223 */ /* 0x0c0fe20000010094 */
[----:B------:R-:W-:Y:S03]  /*4280*/  FSEL R4, R4, RZ, P1 ;  /* 0x000000ff04047208 */ /* 0x000fe60000800000 */
[----:B------:R-:W4:Y:S01]  /*4290*/  MUFU.TANH R179, R18 ;  /* 0x0000001200b37308 */ /* 0x000f220000002400 */
[-C--:B------:R-:W-:Y:S01]  /*42a0*/  FFMA.FTZ R167, R167, -R235.reuse, R154 ;  /* 0x800000eba7a77223 */ /* 0x080fe2000001009a */
[C---:B------:R-:W-:Y:S01]  /*42b0*/  @!P5 IADD3 R5, -R9.reuse, 0x10, RZ ;  /* 0x000000100905d810 */ /* 0x040fe20007ffe1ff */
[-C--:B-1----:R-:W-:Y:S01]  /*42c0*/  FFMA.FTZ R172, R8, -R235.reuse, R157 ;  /* 0x800000eb08ac7223 */ /* 0x082fe2000001009d */
[----:B------:R-:W-:Y:S01]  /*42d0*/  @!P4 IADD3 R171, -R9, 0x18, RZ ;  /* 0x0000001809abc810 */ /* 0x000fe20007ffe1ff */
[-C--:B------:R-:W-:Y:S01]  /*42e0*/  FFMA.FTZ R169, R169, -R235.reuse, R150 ;  /* 0x800000eba9a97223 */ /* 0x080fe20000010096 */
[----:B------:R-:W-:Y:S01]  /*42f0*/  @P0 ISETP.GE.AND P1, PT, R243, R240, PT ;  /* 0x000000f0f300020c */ /* 0x000fe20003f26270 */
[--C-:B------:R-:W-:Y:S03]  /*4300*/  FFMA.FTZ R168, R168, UR7, -R4.reuse ;  /* 0x00000007a8a87c23 */ /* 0x100fe60008010804 */
[----:B------:R-:W1:Y:S01]  /*4310*/  MUFU.TANH R158, R14 ;  /* 0x0000000e009e7308 */ /* 0x000e620000002400 */
[----:B------:R-:W-:Y:S01]  /*4320*/  @!P2 IADD3 R7, -R9, 0x19, RZ ;  /* 0x000000190907a810 */ /* 0x000fe20007ffe1ff */
[----:B--2---:R-:W-:Y:S01]  /*4330*/  FFMA.FTZ R9, R10, -R235, R159 ;  /* 0x800000eb0a097223 */ /* 0x004fe2000001009f */
[----:B------:R-:W-:Y:S01]  /*4340*/  @P0 FSEL R175, R175, -INF , !P1 ;  /* 0xff800000afaf0808 */ /* 0x000fe20004800000 */
[----:B------:R-:W-:Y:S01]  /*4350*/  FFMA.FTZ R166, R166, UR7, -R4 ;  /* 0x00000007a6a67c23 */ /* 0x000fe20008010804 */
[----:B------:R-:W-:Y:S01]  /*4360*/  @P0 FSEL R167, R167, -INF , !P1 ;  /* 0xff800000a7a70808 */ /* 0x000fe20004800000 */
[----:B------:R-:W-:Y:S01]  /*4370*/  FFMA.FTZ R148, -R148, R148, 1 ;  /* 0x3f80000094947423 */ /* 0x000fe20000010194 */
[----:B------:R-:W-:Y:S03]  /*4380*/  I2FP.F32.S32 R5, R5 ;  /* 0x0000000500057245 */ /* 0x000fe60000201400 */
[----:B------:R-:W2:Y:S01]  /*4390*/  MUFU.TANH R178, R19 ;  /* 0x0000001300b27308 */ /* 0x000ea20000002400 */
[----:B------:R-:W-:Y:S01]  /*43a0*/  I2FP.F32.S32 R171, R171 ;  /* 0x000000ab00ab7245 */ /* 0x000fe20000201400 */
[----:B------:R-:W-:Y:S01]  /*43b0*/  FFMA.FTZ R175, R175, UR7, -R6 ;  /* 0x00000007afaf7c23 */ /* 0x000fe20008010806 */
[-C--:B------:R-:W-:Y:S01]  /*43c0*/  @P0 ISETP.GE.AND P1, PT, R231, R240.reuse, PT ;  /* 0x000000f0e700020c */ /* 0x080fe20003f26270 */
[----:B---3--:R-:W-:Y:S01]  /*43d0*/  FFMA.FTZ R173, R5, -R235, R156 ;  /* 0x800000eb05ad7223 */ /* 0x008fe2000001009c */
[----:B------:R-:W-:Y:S01]  /*43e0*/  I2FP.F32.S32 R7, R7 ;  /* 0x0000000700077245 */ /* 0x000fe20000201400 */
[-C--:B------:R-:W-:Y:S01]  /*43f0*/  FFMA.FTZ R171, R171, -R235.reuse, R160 ;  /* 0x800000ebabab7223 */ /* 0x080fe200000100a0 */
[----:B------:R-:W-:Y:S01]  /*4400*/  @P0 FSEL R9, R9, -INF , !P1 ;  /* 0xff80000009090808 */ /* 0x000fe20004800000 */
[-C--:B----4-:R-:W-:Y:S01]  /*4410*/  FFMA.FTZ R5, R5, -R235.reuse, R179 ;  /* 0x800000eb05057223 */ /* 0x090fe200000100b3 */
[----:B------:R-:W-:Y:S01]  /*4420*/  @P0 FSEL R172, R172, -INF , !P1 ;  /* 0xff800000acac0808 */ /* 0x000fe20004800000 */
[-C--:B------:R-:W-:Y:S01]  /*4430*/  FFMA.FTZ R7, R7, -R235.reuse, R180 ;  /* 0x800000eb07077223 */ /* 0x080fe200000100b4 */
[----:B------:R-:W-:Y:S01]  /*4440*/  @P0 FSEL R169, R169, -INF , !P3 ;  /* 0xff800000a9a90808 */ /* 0x000fe20005800000 */
[-C--:B-1----:R-:W-:Y:S01]  /*4450*/  FFMA.FTZ R165, R165, -R235.reuse, R158 ;  /* 0x800000eba5a57223 */ /* 0x082fe2000001009e */
[----:B------:R-:W-:Y:S01]  /*4460*/  @P0 FSEL R177, R177, -INF , !P3 ;  /* 0xff800000b1b10808 */ /* 0x000fe20005800000 */
[----:B------:R-:W-:Y:S01]  /*4470*/  FFMA.FTZ R172, R172, UR7, -R6 ;  /* 0x00000007acac7c23 */ /* 0x000fe20008010806 */
[-C--:B------:R-:W-:Y:S01]  /*4480*/  @P0 ISETP.GE.AND P1, PT, R232, R240.reuse, PT ;  /* 0x000000f0e800020c */ /* 0x080fe20003f26270 */
[----:B------:R-:W-:Y:S01]  /*4490*/  FFMA.FTZ R169, R169, UR7, -R4 ;  /* 0x00000007a9a97c23 */ /* 0x000fe20008010804 */
[-C--:B------:R-:W-:Y:S01]  /*44a0*/  @P0 ISETP.GE.AND P3, PT, R230, R240.reuse, PT ;  /* 0x000000f0e600020c */ /* 0x080fe20003f66270 */
[----:B--2---:R-:W-:Y:S01]  /*44b0*/  FFMA.FTZ R8, R8, -R235, R178 ;  /* 0x800000eb08087223 */ /* 0x004fe200000100b2 */
[----:B------:R-:W-:Y:S01]  /*44c0*/  @P0 ISETP.GE.AND P2, PT, R233, R240, PT ;  /* 0x000000f0e900020c */ /* 0x000fe20003f46270 */
[----:B------:R-:W-:Y:S01]  /*44d0*/  FFMA.FTZ R177, R177, UR7, -R6 ;  /* 0x00000007b1b17c23 */ /* 0x000fe20008010806 */
[----:B------:R-:W-:Y:S01]  /*44e0*/  @P0 FSEL R171, R171, -INF , !P1 ;  /* 0xff800000abab0808 */ /* 0x000fe20004800000 */
[--C-:B------:R-:W-:Y:S01]  /*44f0*/  FFMA.FTZ R167, R167, UR7, -R4.reuse ;  /* 0x00000007a7a77c23 */ /* 0x100fe20008010804 */
[----:B------:R-:W-:Y:S01]  /*4500*/  @P0 FSEL R173, R173, -INF , !P3 ;  /* 0xff800000adad0808 */ /* 0x000fe20005800000 */
[----:B------:R-:W-:Y:S01]  /*4510*/  FFMA.FTZ R164, R9, UR7, -R4 ;  /* 0x0000000709a47c23 */ /* 0x000fe20008010804 */
[----:B------:R-:W-:Y:S01]  /*4520*/  @P0 FSEL R7, R7, -INF , !P2 ;  /* 0xff80000007070808 */ /* 0x000fe20005000000 */
[--C-:B------:R-:W-:Y:S01]  /*4530*/  FFMA.FTZ R171, R171, UR7, -R6.reuse ;  /* 0x00000007abab7c23 */ /* 0x100fe20008010806 */
[----:B------:R-:W-:Y:S01]  /*4540*/  @P0 FSEL R5, R5, -INF , !P1 ;  /* 0xff80000005050808 */ /* 0x000fe20004800000 */
[--C-:B------:R-:W-:Y:S01]  /*4550*/  FFMA.FTZ R173, R173, UR7, -R6.reuse ;  /* 0x00000007adad7c23 */ /* 0x100fe20008010806 */
[----:B------:R-:W-:Y:S01]  /*4560*/  @P0 FSEL R165, R165, -INF , !P3 ;  /* 0xff800000a5a50808 */ /* 0x000fe20005800000 */
[----:B------:R-:W-:Y:S01]  /*4570*/  FFMA.FTZ R6, R7, UR7, -R6 ;  /* 0x0000000707067c23 */ /* 0x000fe20008010806 */
[----:B------:R-:W-:Y:S01]  /*4580*/  @P0 FSEL R8, R8, -INF , !P2 ;  /* 0xff80000008080808 */ /* 0x000fe20005000000 */
[--C-:B------:R-:W-:Y:S01]  /*4590*/  FFMA.FTZ R163, R5, UR7, -R4.reuse ;  /* 0x0000000705a37c23 */ /* 0x100fe20008010804 */
[----:B------:R-:W-:Y:S01]  /*45a0*/  MUFU.EX2 R177, R177 ;  /* 0x000000b100b17308 */ /* 0x000fe20000000800 */
[--C-:B------:R-:W-:Y:S01]  /*45b0*/  FFMA.FTZ R165, R165, UR7, -R4.reuse ;  /* 0x00000007a5a57c23 */ /* 0x100fe20008010804 */
[----:B------:R-:W-:Y:S01]  /*45c0*/  IADD3 R92, P1, R229, R226, RZ ;  /* 0x000000e2e55c7210 */ /* 0x000fe20007f3e0ff */
[----:B------:R-:W-:Y:S01]  /*45d0*/  FFMA.FTZ R4, R8, UR7, -R4 ;  /* 0x0000000708047c23 */ /* 0x000fe20008010804 */
[----:B------:R-:W-:Y:S01]  /*45e0*/  FFMA.FTZ R152, -R152, R152, 1 ;  /* 0x3f80000098987423 */ /* 0x000fe20000010198 */
[----:B------:R-:W-:Y:S01]  /*45f0*/  ISETP.GE.AND P5, PT, R239, 0x1, PT ;  /* 0x00000001ef00780c */ /* 0x000fe20003fa6270 */
[----:B------:R-:W-:Y:S01]  /*4600*/  FFMA.FTZ R156, -R156, R156, 1 ;  /* 0x3f8000009c9c7423 */ /* 0x000fe2000001019c */
[----:B------:R-:W-:Y:S03]  /*4610*/  IADD3.X R93, R212, R225, RZ, P1, !PT ;  /* 0x000000e1d45d7210 */ /* 0x000fe60000ffe4ff */
[----:B------:R-:W1:Y:S01]  /*4620*/  MUFU.EX2 R176, R176 ;  /* 0x000000b000b07308 */ /* 0x000e620000000800 */
[----:B------:R-:W-:Y:S01]  /*4630*/  FFMA.FTZ R157, -R157, R157, 1 ;  /* 0x3f8000009d9d7423 */ /* 0x000fe2000001019d */
[----:B------:R-:W-:Y:S01]  /*4640*/  FFMA.FTZ R160, -R160, R160, 1 ;  /* 0x3f800000a0a07423 */ /* 0x000fe200000101a0 */
[----:B------:R-:W-:Y:S01]  /*4650*/  FFMA.FTZ R180, -R180, R180, 1 ;  /* 0x3f800000b4b47423 */ /* 0x000fe200000101b4 */
[----:B------:R-:W2:Y:S01]  /*4660*/  LDG.E R161, desc[UR14][R92.64] ;  /* 0x0000000e5ca17981 */ /* 0x000ea2000c1e1900 */
[----:B------:R-:W-:Y:S01]  /*4670*/  FFMA.FTZ R150, -R150, R150, 1 ;  /* 0x3f80000096967423 */ /* 0x000fe20000010196 */
[----:B------:R-:W-:Y:S01]  /*4680*/  FMUL.FTZ R148, R148, UR8 ;  /* 0x0000000894947c20 */ /* 0x000fe20008410000 */
[----:B------:R-:W-:Y:S03]  /*4690*/  FMUL.FTZ R152, R152, UR8 ;  /* 0x0000000898987c20 */ /* 0x000fe60008410000 */
[----:B------:R-:W-:Y:S01]  /*46a0*/  MUFU.EX2 R169, R169 ;  /* 0x000000a900a97308 */ /* 0x000fe20000000800 */
[----:B------:R3:W4:Y:S01]  /*46b0*/  LDG.E R181, desc[UR14][R92.64+0x20] ;  /* 0x0000200e5cb57981 */ /* 0x000722000c1e1900 */
[----:B------:R-:W-:Y:S01]  /*46c0*/  FMUL.FTZ R156, R156, UR8 ;  /* 0x000000089c9c7c20 */ /* 0x000fe20008410000 */
[----:B------:R-:W-:Y:S01]  /*46d0*/  FMUL.FTZ R157, R157, UR8 ;  /* 0x000000089d9d7c20 */ /* 0x000fe20008410000 */
[----:B------:R-:W-:Y:S01]  /*46e0*/  FMUL.FTZ R160, R160, UR8 ;  /* 0x00000008a0a07c20 */ /* 0x000fe20008410000 */
[----:B------:R-:W-:Y:S01]  /*46f0*/  FMUL.FTZ R180, R180, UR8 ;  /* 0x00000008b4b47c20 */ /* 0x000fe20008410000 */
[----:B------:R-:W-:Y:S01]  /*4700*/  FMUL.FTZ R150, R150, UR8 ;  /* 0x0000000896967c20 */ /* 0x000fe20008410000 */
[----:B------:R-:W-:Y:S03]  /*4710*/  FFMA.FTZ R154, -R154, R154, 1 ;  /* 0x3f8000009a9a7423 */ /* 0x000fe6000001019a */
[----:B------:R-:W3:Y:S01]  /*4720*/  MUFU.EX2 R168, R168 ;  /* 0x000000a800a87308 */ /* 0x000ee20000000800 */
[----:B-1----:R-:W-:Y:S01]  /*4730*/  F2FP.BF16.F32.PACK_AB R7, R176, R177 ;  /* 0x000000b1b007723e */ /* 0x002fe200000010ff */
[----:B------:R-:W-:Y:S01]  /*4740*/  FFMA.FTZ R158, -R158, R158, 1 ;  /* 0x3f8000009e9e7423 */ /* 0x000fe2000001019e */
[----:B------:R-:W-:Y:S01]  /*4750*/  FFMA.FTZ R159, -R159, R159, 1 ;  /* 0x3f8000009f9f7423 */ /* 0x000fe2000001019f */
[----:B------:R-:W-:Y:S01]  /*4760*/  FFMA.FTZ R179, -R179, R179, 1 ;  /* 0x3f800000b3b37423 */ /* 0x000fe200000101b3 */
[----:B------:R-:W-:Y:S01]  /*4770*/  FFMA.FTZ R178, -R178, R178, 1 ;  /* 0x3f800000b2b27423 */ /* 0x000fe200000101b2 */
[----:B------:R1:W-:Y:S01]  /*4780*/  STS [R217+0x20000], R7 ;  /* 0x02000007d9007388 */ /* 0x0003e20000000800 */
[----:B------:R-:W-:Y:S03]  /*4790*/  FMUL.FTZ R154, R154, UR8 ;  /* 0x000000089a9a7c20 */ /* 0x000fe60008410000 */
[----:B------:R3:W-:Y:S01]  /*47a0*/  MUFU.EX2 R170, R6 ;  /* 0x0000000600aa7308 */ /* 0x0007e20000000800 */
[----:B------:R-:W-:Y:S01]  /*47b0*/  FMUL.FTZ R158, R158, UR8 ;  /* 0x000000089e9e7c20 */ /* 0x000fe20008410000 */
[----:B------:R-:W-:Y:S01]  /*47c0*/  FMUL.FTZ R159, R159, UR8 ;  /* 0x000000089f9f7c20 */ /* 0x000fe20008410000 */
[----:B------:R-:W-:Y:S01]  /*47d0*/  FMUL.FTZ R179, R179, UR8 ;  /* 0x00000008b3b37c20 */ /* 0x000fe20008410000 */
[----:B------:R-:W-:Y:S06]  /*47e0*/  FMUL.FTZ R178, R178, UR8 ;  /* 0x00000008b2b27c20 */ /* 0x000fec0008410000 */
        /* <DEDUP_REMOVED lines=17> */
[----:B------:R-:W1:Y:S10]  /*4900*/  MUFU.EX2 R171, R171 ;  /* 0x000000ab00ab7308 */ /* 0x000e740000000800 */
[----:B------:R-:W1:Y:S01]  /*4910*/  MUFU.EX2 R163, R163 ;  /* 0x000000a300a37308 */ /* 0x000e620000000800 */
[----:B---3--:R-:W-:Y:S05]  /*4920*/  F2FP.BF16.F32.PACK_AB R6, R164, R165 ;  /* 0x000000a5a406723e */ /* 0x008fea00000010ff */
[----:B------:R-:W-:Y:S01]  /*4930*/  STS [R219+0x20400], R6 ;  /* 0x02040006db007388 */ /* 0x000fe20000000800 */
[----:B-1----:R-:W-:Y:S05]  /*4940*/  F2FP.BF16.F32.PACK_AB R5, R170, R171 ;  /* 0x000000abaa05723e */ /* 0x002fea00000010ff */
[----:B------:R-:W-:Y:S01]  /*4950*/  STS [R224+0x20000], R5 ;  /* 0x02000005e0007388 */ /* 0x000fe20000000800 */
[----:B------:R-:W-:Y:S05]  /*4960*/  F2FP.BF16.F32.PACK_AB R4, R162, R163 ;  /* 0x000000a3a204723e */ /* 0x000fea00000010ff */
        /* <DEDUP_REMOVED lines=20> */
[----:B------:R-:W2:Y:S05]  /*4ab0*/  LDSM.16.M88.4 R72, [R191+0x6800] ;  /* 0x00680000bf48783b */ /* 0x000eaa0000000200 */
[C---:B------:R-:W-:Y:S01]  /*4ac0*/  HMMA.16816.F32.BF16 R4, R84.reuse, R88, R4 ;  /* 0x000000585404723c */ /* 0x040fe20000041804 */
[----:B------:R-:W-:Y:S05]  /*4ad0*/  LDSM.16.M88.4 R80, [R99+0xe000] ;  /* 0x00e000006350783b */ /* 0x000fea0000000200 */
[C---:B------:R-:W-:Y:S01]  /*4ae0*/  HMMA.16816.F32.BF16 R8, R84.reuse, R90, R8 ;  /* 0x0000005a5408723c */ /* 0x040fe20000041808 */
[----:B------:R-:W4:Y:S05]  /*4af0*/  LDSM.16.M88.4 R88, [R194+UR5+0x1a000] ;  /* 0x01a00005c258783b */ /* 0x000f2a0008000200 */
[C---:B-1----:R-:W-:Y:S06]  /*4b00*/  HMMA.16816.F32.BF16 R12, R84.reuse, R68, R12 ;  /* 0x00000044540c723c */ /* 0x042fec000004180c */
[----:B------:R-:W-:Y:S01]  /*4b10*/  HMMA.16816.F32.BF16 R16, R84, R70, R16 ;  /* 0x000000465410723c */ /* 0x000fe20000041810 */
[----:B------:R-:W1:Y:S05]  /*4b20*/  LDSM.16.M88.4 R68, [R194+UR5+0x1a800] ;  /* 0x01a80005c244783b */ /* 0x000e6a0008000200 */
[C---:B---3--:R-:W-:Y:S01]  /*4b30*/  HMMA.16816.F32.BF16 R4, R76.reuse, R92, R4 ;  /* 0x0000005c4c04723c */ /* 0x048fe20000041804 */
[----:B------:R-:W-:Y:S05]  /*4b40*/  LDSM.16.M88.4 R84, [R98+0xe000] ;  /* 0x00e000006254783b */ /* 0x000fea0000000200 */
[C---:B------:R-:W-:Y:S01]  /*4b50*/  HMMA.16816.F32.BF16 R8, R76.reuse, R94, R8 ;  /* 0x0000005e4c08723c */ /* 0x040fe20000041808 */
[----:B------:R-:W3:Y:S05]  /*4b60*/  LDSM.16.M88.4 R92, [R193+0x8000] ;  /* 0x00800000c15c783b */ /* 0x000eea0000000200 */
[C---:B--2---:R-:W-:Y:S06]  /*4b70*/  HMMA.16816.F32.BF16 R12, R76.reuse, R72, R12 ;  /* 0x000000484c0c723c */ /* 0x044fec000004180c */
[----:B------:R-:W-:Y:S01]  /*4b80*/  HMMA.16816.F32.BF16 R16, R76, R74, R16 ;  /* 0x0000004a4c10723c */ /* 0x000fe20000041810 */
[----:B------:R-:W2:Y:S05]  /*4b90*/  LDSM.16.M88.4 R72, [R193+0x8800] ;  /* 0x00880000c148783b */ /* 0x000eaa0000000200 */
[C---:B----4-:R-:W-:Y:S01]  /*4ba0*/  HMMA.16816.F32.BF16 R4, R80.reuse, R88, R4 ;  /* 0x000000585004723c */ /* 0x050fe20000041804 */
[----:B------:R-:W-:Y:S05]  /*4bb0*/  LDSM.16.M88.4 R76, [R97+0xe000] ;  /* 0x00e00000614c783b */ /* 0x000fea0000000200 */
[C---:B------:R-:W-:Y:S01]  /*4bc0*/  HMMA.16816.F32.BF16 R8, R80.reuse, R90, R8 ;  /* 0x0000005a5008723c */ /* 0x040fe20000041808 */
[----:B------:R-:W4:Y:S05]  /*4bd0*/  LDSM.16.M88.4 R88, [R192+0x8000] ;  /* 0x00800000c058783b */ /* 0x000f2a0000000200 */
[C---:B-1----:R-:W-:Y:S06]  /*4be0*/  HMMA.16816.F32.BF16 R12, R80.reuse, R68, R12 ;  /* 0x00000044500c723c */ /* 0x042fec000004180c */
[----:B------:R-:W-:Y:S01]  /*4bf0*/  HMMA.16816.F32.BF16 R16, R80, R70, R16 ;  /* 0x000000465010723c */ /* 0x000fe20000041810 */
[----:B------:R-:W1:Y:S05]  /*4c00*/  LDSM.16.M88.4 R68, [R192+0x8800] ;  /* 0x00880000c044783b */ /* 0x000e6a0000000200 */
        /* <DEDUP_REMOVED lines=35> */
[C---:B----4-:R-:W-:Y:S06]  /*4e40*/  HMMA.16816.F32.BF16 R4, R80.reuse, R88, R4 ;  /* 0x000000585004723c */ /* 0x050fec0000041804 */
[C---:B------:R-:W-:Y:S06]  /*4e50*/  HMMA.16816.F32.BF16 R8, R80.reuse, R90, R8 ;  /* 0x0000005a5008723c */ /* 0x040fec0000041808 */
[C---:B-1----:R-:W-:Y:S06]  /*4e60*/  HMMA.16816.F32.BF16 R12, R80.reuse, R68, R12 ;  /* 0x00000044500c723c */ /* 0x042fec000004180c */
[----:B------:R-:W-:Y:S06]  /*4e70*/  HMMA.16816.F32.BF16 R16, R80, R70, R16 ;  /* 0x000000465010723c */ /* 0x000fec0000041810 */
[C---:B---3--:R-:W-:Y:S06]  /*4e80*/  HMMA.16816.F32.BF16 R4, R84.reuse, R92, R4 ;  /* 0x0000005c5404723c */ /* 0x048fec0000041804 */
[C---:B------:R-:W-:Y:S06]  /*4e90*/  HMMA.16816.F32.BF16 R8, R84.reuse, R94, R8 ;  /* 0x0000005e5408723c */ /* 0x040fec0000041808 */
[C---:B--2---:R-:W-:Y:S06]  /*4ea0*/  HMMA.16816.F32.BF16 R12, R84.reuse, R72, R12 ;  /* 0x00000048540c723c */ /* 0x044fec000004180c */
        /* <DEDUP_REMOVED lines=130> */
.L_x_1372:
        /* <DEDUP_REMOVED lines=139> */
.L_x_1373:
        /* <DEDUP_REMOVED lines=487> */
.L_x_1375:
        /* <DEDUP_REMOVED lines=14> */
.L_x_1376:
        /* <DEDUP_REMOVED lines=52> */
.L_x_1378:
[----:B------:R-:W-:Y:S05]  /*8210*/  BSYNC B0 ;  /* 0x0000000000007941 */ /* 0x000fea0003800000 */
.L_x_1377:
        /* <DEDUP_REMOVED lines=20> */
.L_x_1380:
[----:B------:R-:W-:Y:S05]  /*8360*/  BSYNC B0 ;  /* 0x0000000000007941 */ /* 0x000fea0003800000 */
.L_x_1379:
        /* <DEDUP_REMOVED lines=28> */
.L_x_1382:
[----:B------:R-:W-:Y:S05]  /*8530*/  BSYNC B0 ;  /* 0x0000000000007941 */ /* 0x000fea0003800000 */
.L_x_1381:
        /* <DEDUP_REMOVED lines=21> */
.L_x_1353:
        /* <DEDUP_REMOVED lines=28> */
.L_x_1384:
        /* <DEDUP_REMOVED lines=12> */
.L_x_1385:
        /* <DEDUP_REMOVED lines=32> */
.L_x_1387:
[----:B------:R-:W-:Y:S05]  /*8b10*/  BSYNC B0 ;  /* 0x0000000000007941 */ /* 0x000fea0003800000 */
.L_x_1386:
        /* <DEDUP_REMOVED lines=19> */
.L_x_1389:
[----:B------:R-:W-:Y:S05]  /*8c50*/  BSYNC B0 ;  /* 0x0000000000007941 */ /* 0x000fea0003800000 */
.L_x_1388:
        /* <DEDUP_REMOVED lines=28> */
.L_x_1391:
[----:B------:R-:W-:Y:S05]  /*8e20*/  BSYNC B0 ;  /* 0x0000000000007941 */ /* 0x000fea0003800000 */
.L_x_1390:
        /* <DEDUP_REMOVED lines=19> */
.L_x_1383:
[----:B------:R-:W-:Y:S05]  /*8f60*/  BSYNC B1 ;  /* 0x0000000000017941 */ /* 0x000fea0003800000 */
.L_x_1348:
[----:B-1-34-:R-:W1:Y:S02]  /*8f70*/  LDC R2, c[0x0][0xc] ;  /* 0x00000300ff027b82 */ /* 0x01ae640000000800 */
[----:B-1----:R-:W-:-:S04]  /*8f80*/  IADD3 R211, R2, R211, RZ ;  /* 0x000000d302d37210 */ /* 0x002fc80007ffe0ff */
[----:B------:R-:W-:-:S13]  /*8f90*/  ISETP.GE.AND P0, PT, R211, UR12, PT ;  /* 0x0000000cd3007c0c */ /* 0x000fda000bf06270 */
[----:B------:R-:W-:Y:S05]  /*8fa0*/  @P0 BRA `(.L_x_1392) ;  /* 0x0000000000040947 */ /* 0x000fea0003800000 */
[----:B------:R-:W-:Y:S05]  /*8fb0*/  BRA `(.L_x_1393) ;  /* 0xffffff7800587947 */ /* 0x000fea000383ffff */
.L_x_1392:
[----:B------:R-:W-:Y:S05]  /*8fc0*/  EXIT ;  /* 0x000000000000794d */ /* 0x000fea0003800000 */
.L_x_1394:
        /* <DEDUP_REMOVED lines=11> */
.L_x_1617:


//--------------------- .text._ZN5flash44flash_bwd_dq_dk_dv_loop_seqk_parallel_kernelI23Flash_bwd_kernel_traitsILi192ELi64ELi64ELi8ELi4ELi2ELi2ELb0ELb0EN7cutlass10bfloat16_tE19Flash_kernel_traitsILi192ELi64ELi64ELi8ES3_EELb1ELb0ELb1ELb0ELb0ELb1ELb0EEEvNS_16Flash_bwd_paramsE --------------------------
	.section	.text._ZN5flash44flash_bwd_dq_dk_dv_loop_seqk_parallel_kernelI23Flash_bwd_kernel_traitsILi192ELi64ELi64ELi8ELi4ELi2ELi2ELb0ELb0EN7cutlass10bfloat16_tE19Flash_kernel_traitsILi192ELi64ELi64ELi8ES3_EELb1ELb0ELb1ELb0ELb0ELb1ELb0EEEvNS_16Flash_bwd_paramsE,"ax",@progbits
	.align	128
        .global         _ZN5flash44flash_bwd_dq_dk_dv_loop_seqk_parallel_kernelI23Flash_bwd_kernel_traitsILi192ELi64ELi64ELi8ELi4ELi2ELi2ELb0ELb0EN7cutlass10bfloat16_tE19Flash_kernel_traitsILi192ELi64ELi64ELi8ES3_EELb1ELb0ELb1ELb0ELb0ELb1ELb0EEEvNS_16Flash_bwd_paramsE
        .type           _ZN5flash44flash_bwd_dq_dk_dv_loop_seqk_parallel_kernelI23Flash_bwd_kernel_traitsILi192ELi64ELi64ELi8ELi4ELi2ELi2ELb0ELb0EN7cutlass10bfloat16_tE19Flash_kernel_traitsILi192ELi64ELi64ELi8ES3_EELb1ELb0ELb1ELb0ELb0ELb1ELb0EEEvNS_16Flash_bwd_paramsE,@function
        .size           _ZN5flash44flash_bwd_dq_dk_dv_loop_seqk_parallel_kernelI23Flash_bwd_kernel_traitsILi192ELi64ELi64ELi8ELi4ELi2ELi2ELb0ELb0EN7cutlass10bfloat16_tE19Flash_kernel_traitsILi192ELi64ELi64ELi8ES3_EELb1ELb0ELb1ELb0ELb0ELb1ELb0EEEvNS_16Flash_bwd_paramsE,(.L_x_1618 - _ZN5flash44flash_bwd_dq_dk_dv_loop_seqk_parallel_kernelI23Flash_bwd_kernel_traitsILi192ELi64ELi64ELi8ELi4ELi2ELi2ELb0ELb0EN7cutlass10bfloat16_tE19Flash_kernel_traitsILi192ELi64ELi64ELi8ES3_EELb1ELb0ELb1ELb0ELb0ELb1ELb0EEEvNS_16Flash_bwd_paramsE)
        .other          _ZN5flash44flash_bwd_dq_dk_dv_loop_seqk_parallel_kernelI23Flash_bwd_kernel_traitsILi192ELi64ELi64ELi8ELi4ELi2ELi2ELb0ELb0EN7cutlass10bfloat16_tE19Flash_kernel_traitsILi192ELi64ELi64ELi8ES3_EELb1ELb0ELb1ELb0ELb0ELb1ELb0EEEvNS_16Flash_bwd_paramsE,@"STO_CUDA_ENTRY STV_DEFAULT"
_ZN5flash44flash_bwd_dq_dk_dv_loop_seqk_parallel_kernelI23Flash_bwd_kernel_traitsILi192ELi64ELi64ELi8ELi4ELi2ELi2ELb0ELb0EN7cutlass10bfloat16_tE19Flash_kernel_traitsILi192ELi64ELi64ELi8ES3_EELb1ELb0ELb1ELb0ELb0ELb1ELb0EEEvNS_16Flash_bwd_paramsE:
.text._ZN5flash44flash_bwd_dq_dk_dv_loop_seqk_parallel_kernelI23Flash_bwd_kernel_traitsILi192ELi64ELi64ELi8ELi4ELi2ELi2ELb0ELb0EN7cutlass10bfloat16_tE19Flash_kernel_traitsILi192ELi64ELi64ELi8ES3_EELb1ELb0ELb1ELb0ELb0ELb1ELb0EEEvNS_16Flash_bwd_paramsE:
        /* <DEDUP_REMOVED lines=42> */
[----:B------:R-:W-:-:S02]  /*02a0*/  LEA.HI R2, R2, R7, RZ, 0x1 ;  /* 0x0000000702027211 */ /* 0x000fc400078f08ff */
[----:B------:R-:W-:Y:S02]  /*02b0*/  SHF.R.S32.HI R207, RZ, 0x1f, R3 ;  /* 0x0000001fffcf7819 */ /* 0x000fe40000011403 */
[----:B------:R-:W-:Y:S02]  /*02c0*/  LEA.HI R219, R219, R0, RZ, 0x3 ;  /* 0x00000000dbdb7211 */ /* 0x000fe400078f18ff */
[----:B------:R-:W-:Y:S02]  /*02d0*/  LOP3.LUT R2, R2, 0xfffffffe, RZ, 0xc0, !PT ;  /* 0xfffffffe02027812 */ /* 0x000fe400078ec0ff */
[----:B------:R-:W-:Y:S02]  /*02e0*/  SHF.R.S32.HI R210, RZ, 0x3, R5 ;  /* 0x00000003ffd27819 */ /* 0x000fe40000011405 */
[-C--:B------:R-:W-:Y:S01]  /*02f0*/  LEA.HI R207, R207, R6.reuse, RZ, 0x2 ;  /* 0x00000006cfcf7211 */ /* 0x080fe200078f10ff */
[----:B------:R-:W-:Y:S01]  /*0300*/  IMAD.IADD R2, R7, 0x1, -R2 ;  /* 0x0000000107027824 */ /* 0x000fe200078e0a02 */
[----:B------:R-:W-:Y:S01]  /*0310*/  LEA.HI R3, R3, R6, RZ, 0x1 ;  /* 0x0000000603037211 */ /* 0x000fe200078f08ff */
[----:B------:R-:W-:Y:S01]  /*0320*/  IMAD.SHL.U32 R7, R210, 0x40, RZ ;  /* 0x00000040d2077824 */ /* 0x000fe200078e00ff */
[----:B------:R-:W-:-:S02]  /*0330*/  LOP3.LUT R219, R219, 0xfffffff8, RZ, 0xc0, !PT ;  /* 0xfffffff8dbdb7812 */ /* 0x000fc400078ec0ff */
[----:B------:R-:W-:Y:S02]  /*0340*/  LOP3.LUT R207, R207, 0xfffffffc, RZ, 0xc0, !PT ;  /* 0xfffffffccfcf7812 */ /* 0x000fe400078ec0ff */
[----:B------:R-:W-:Y:S01]  /*0350*/  LOP3.LUT R3, R3, 0xfffffffe, RZ, 0xc0, !PT ;  /* 0xfffffffe03037812 */ /* 0x000fe200078ec0ff */
[----:B------:R-:W-:Y:S01]  /*0360*/  IMAD.IADD R219, R0, 0x1, -R219 ;  /* 0x0000000100db7824 */ /* 0x000fe200078e0adb */
[----:B------:R-:W-:Y:S01]  /*0370*/  SHF.R.S32.HI R9, RZ, 0x1f, R12 ;  /* 0x0000001fff097819 */ /* 0x000fe2000001140c */
[C---:B------:R-:W-:Y:S01]  /*0380*/  IMAD.IADD R207, R6.reuse, 0x1, -R207 ;  /* 0x0000000106cf7824 */ /* 0x040fe200078e0acf */
[----:B------:R-:W-:Y:S01]  /*0390*/  LOP3.LUT R7, R7, 0x1c0, RZ, 0xc0, !PT ;  /* 0x000001c007077812 */ /* 0x000fe200078ec0ff */
[----:B------:R-:W-:Y:S01]  /*03a0*/  IMAD.IADD R3, R6, 0x1, -R3 ;  /* 0x0000000106037824 */ /* 0x000fe200078e0a03 */
[----:B------:R-:W-:Y:S01]  /*03b0*/  LEA.HI R0, R9, R12, RZ, 0x3 ;  /* 0x0000000c09007211 */ /* 0x000fe200078f18ff */
[----:B------:R-:W-:Y:S01]  /*03c0*/  IMAD.SHL.U32 R9, R2, 0x200, RZ ;  /* 0x0000020002097824 */ /* 0x000fe200078e00ff */
[----:B------:R-:W-:-:S02]  /*03d0*/  LOP3.LUT R6, R219, 0x1, RZ, 0xc0, !PT ;  /* 0x00000001db067812 */ /* 0x000fc400078ec0ff */
[C---:B------:R-:W-:Y:S02]  /*03e0*/  LOP3.LUT P4, RZ, R8.reuse, 0x2, RZ, 0xc0, !PT ;  /* 0x0000000208ff7812 */ /* 0x040fe4000788c0ff */
[C---:B------:R-:W-:Y:S01]  /*03f0*/  LOP3.LUT P3, RZ, R8.reuse, 0x4, RZ, 0xc0, !PT ;  /* 0x0000000408ff7812 */ /* 0x040fe2000786c0ff */
[----:B------:R-:W-:Y:S01]  /*0400*/  IMAD.SHL.U32 R8, R8, 0x40, RZ ;  /* 0x0000004008087824 */ /* 0x000fe200078e00ff */
[----:B------:R-:W-:Y:S02]  /*0410*/  SHF.R.U32.HI R209, RZ, 0x3, R7 ;  /* 0x00000003ffd17819 */ /* 0x000fe40000011607 */
[----:B------:R-:W-:Y:S01]  /*0420*/  LOP3.LUT R14, R7, 0x38, R212, 0xf8, !PT ;  /* 0x00000038070e7812 */ /* 0x000fe200078ef8d4 */
[----:B------:R-:W-:Y:S01]  /*0430*/  IMAD.SHL.U32 R7, R3, 0x10, RZ ;  /* 0x0000001003077824 */ /* 0x000fe200078e00ff */
[C---:B------:R-:W-:Y:S01]  /*0440*/  LOP3.LUT R205, R0.reuse, 0xfffffff8, RZ, 0xc0, !PT ;  /* 0xfffffff800cd7812 */ /* 0x040fe200078ec0ff */
[----:B------:R-:W-:Y:S01]  /*0450*/  IMAD.SHL.U32 R0, R0, 0x40, RZ ;  /* 0x0000004000007824 */ /* 0x000fe200078e00ff */
[----:B------:R-:W-:-:S02]  /*0460*/  ISETP.NE.U32.AND P0, PT, R6, 0x1, PT ;  /* 0x000000010600780c */ /* 0x000fc40003f05070 */
[----:B------:R-:W-:Y:S01]  /*0470*/  LOP3.LUT R209, R14, R209, RZ, 0x3c, !PT ;  /* 0x000000d10ed17212 */ /* 0x000fe200078e3cff */
[----:B------:R-:W-:Y:S01]  /*0480*/  IMAD.IADD R205, R12, 0x1, -R205 ;  /* 0x000000010ccd7824 */ /* 0x000fe200078e0acd */
[----:B------:R-:W-:Y:S02]  /*0490*/  LOP3.LUT R8, R8, 0x1c0, RZ, 0xc0, !PT ;  /* 0x000001c008087812 */ /* 0x000fe400078ec0ff */
[----:B------:R-:W-:Y:S01]  /*04a0*/  SHF.R.S32.HI R10, RZ, 0x6, R10 ;  /* 0x00000006ff0a7819 */ /* 0x000fe2000001140a */
[----:B------:R-:W-:Y:S01]  /*04b0*/  IMAD.SHL.U32 R199, R205, 0x40, RZ ;  /* 0x00000040cdc77824 */ /* 0x000fe200078e00ff */
[C---:B------:R-:W-:Y:S01]  /*04c0*/  R2P PR, R219.reuse, 0x6 ;  /* 0x00000006db007804 */ /* 0x040fe20000000000 */
[----:B------:R-:W-:Y:S01]  /*04d0*/  IMAD.SHL.U32 R219, R219, 0x40, RZ ;  /* 0x00000040dbdb7824 */ /* 0x000fe200078e00ff */
[----:B------:R-:W-:Y:S01]  /*04e0*/  SHF.R.S32.HI R206, RZ, 0x7, R206 ;  /* 0x00000007ffce7819 */ /* 0x000fe200000114ce */
[----:B------:R-:W-:Y:S01]  /*04f0*/  IMAD R209, R10, 0x200, R209 ;  /* 0x000002000ad17824 */ /* 0x000fe200078e02d1 */
[----:B------:R-:W-:Y:S01]  /*0500*/  LOP3.LUT R198, R8, 0x10, R7, 0xf8, !PT ;  /* 0x0000001008c67812 */ /* 0x000fe200078ef807 */
[----:B------:R-:W-:Y:S01]  /*0510*/  IMAD.SHL.U32 R10, R10, 0x8, RZ ;  /* 0x000000080a0a7824 */ /* 0x000fe200078e00ff */
[----:B------:R-:W-:Y:S01]  /*0520*/  LOP3.LUT R6, R8, 0x8, R5, 0xf8, !PT ;  /* 0x0000000808067812 */ /* 0x000fe200078ef805 */
[----:B------:R-:W-:Y:S01]  /*0530*/  IMAD.SHL.U32 R204, R206, 0x20, RZ ;  /* 0x00000020cecc7824 */ /* 0x000fe200078e00ff */
[----:B------:R-:W-:-:S02]  /*0540*/  SHF.R.U32.HI R7, RZ, 0x3, R8 ;  /* 0x00000003ff077819 */ /* 0x000fc40000011608 */
[----:B------:R-:W-:Y:S02]  /*0550*/  LOP3.LUT R219, R219, 0x1c0, RZ, 0xc0, !PT ;  /* 0x000001c0dbdb7812 */ /* 0x000fe400078ec0ff */
[----:B------:R-:W-:Y:S01]  /*0560*/  LOP3.LUT R189, R6, R7, RZ, 0x3c, !PT ;  /* 0x0000000706bd7212 */ /* 0x000fe200078e3cff */
[----:B------:R-:W-:Y:S01]  /*0570*/  IMAD R6, R206, 0x800, R9 ;  /* 0x00000800ce067824 */ /* 0x000fe200078e0209 */
[----:B------:R-:W-:Y:S01]  /*0580*/  LOP3.LUT R198, R198, 0x8, R5, 0xf8, !PT ;  /* 0x00000008c6c67812 */ /* 0x000fe200078ef805 */
[----:B------:R-:W-:Y:S01]  /*0590*/  IMAD.SHL.U32 R5, R2, 0x20, RZ ;  /* 0x0000002002057824 */ /* 0x000fe200078e00ff */
[----:B------:R-:W-:Y:S01]  /*05a0*/  LOP3.LUT R10, R10, 0x18, RZ, 0xc0, !PT ;  /* 0x000000180a0a7812 */ /* 0x000fe200078ec0ff */
[----:B------:R-:W-:Y:S01]  /*05b0*/  IMAD.SHL.U32 R2, R2, 0x8, RZ ;  /* 0x0000000802027824 */ /* 0x000fe200078e00ff */
[----:B------:R-:W-:Y:S01]  /*05c0*/  SHF.R.U32.HI R221, RZ, 0x3, R219 ;  /* 0x00000003ffdd7819 */ /* 0x000fe200000116db */
[----:B------:R-:W-:Y:S01]  /*05d0*/  IMAD.IADD R189, R6, 0x1, R189 ;  /* 0x0000000106bd7824 */ /* 0x000fe200078e02bd */
[----:B------:R-:W-:-:S02]  /*05e0*/  LOP3.LUT R199, R199, 0x1c0, RZ, 0xc0, !PT ;  /* 0x000001c0c7c77812 */ /* 0x000fc400078ec0ff */
[----:B------:R-:W-:Y:S02]  /*05f0*/  LOP3.LUT R8, R219, 0x20, R204, 0xf8, !PT ;  /* 0x00000020db087812 */ /* 0x000fe400078ef8cc */
[----:B------:R-:W-:Y:S01]  /*0600*/  LOP3.LUT R6, R10, 0x20, R5, 0xf8, !PT ;  /* 0x000000200a067812 */ /* 0x000fe200078ef805 */
[----:B------:R-:W-:Y:S01]  /*0610*/  IMAD.MOV.U32 R5, RZ, RZ, 0x40 ;  /* 0x00000040ff057424 */ /* 0x000fe200078e00ff */
[----:B------:R-:W-:Y:S02]  /*0620*/  LOP3.LUT R219, R221, R219, R10, 0x1e, !PT ;  /* 0x000000dbdddb7212 */ /* 0x000fe400078e1e0a */
[----:B------:R-:W-:Y:S02]  /*0630*/  SHF.R.U32.HI R197, RZ, 0x3, R199 ;  /* 0x00000003ffc57819 */ /* 0x000fe400000116c7 */
[----:B------:R-:W-:Y:S01]  /*0640*/  LOP3.LUT R221, R8, R221, RZ, 0x3c, !PT ;  /* 0x000000dd08dd7212 */ /* 0x000fe200078e3cff */
[----:B------:R-:W-:Y:S01]  /*0650*/  IMAD R8, R207, 0x400, R4 ;  /* 0x00000400cf087824 */ /* 0x000fe200078e0204 */
[----:B------:R-:W-:Y:S01]  /*0660*/  LOP3.LUT R2, R199, 0x8, R2, 0xf8, !PT ;  /* 0x00000008c7027812 */ /* 0x000fe200078ef802 */
[----:B------:R-:W-:Y:S01]  /*0670*/  IMAD R4, R3, 0x400, R4 ;  /* 0x0000040003047824 */ /* 0x000fe200078e0204 */
[----:B------:R-:W-:Y:S01]  /*0680*/  LOP3.LUT R0, R0, 0xfffffe00, RZ, 0xc0, !PT ;  /* 0xfffffe0000007812 */ /* 0x000fe200078ec0ff */
[----:B------:R-:W-:Y:S01]  /*0690*/  IMAD.IADD R221, R8, 0x1, R221 ;  /* 0x0000000108dd7824 */ /* 0x000fe200078e02dd */
[----:B------:R-:W-:Y:S01]  /*06a0*/  LOP3.LUT R199, R197, R6, R199, 0x1e, !PT ;  /* 0x00000006c5c77212 */ /* 0x000fe200078e1ec7 */
[----:B------:R-:W-:Y:S01]  /*06b0*/  IMAD.IADD R219, R4, 0x1, R219 ;  /* 0x0000000104db7824 */ /* 0x000fe200078e02db */
[----:B------:R-:W-:Y:S01]  /*06c0*/  LOP3.LUT R197, R2, R197, RZ, 0x3c, !PT ;  /* 0x000000c502c57212 */ /* 0x000fe200078e3cff */
[----:B------:R-:W-:Y:S01]  /*06d0*/  IMAD R2, R3, 0x400, R0 ;  /* 0x0000040003027824 */ /* 0x000fe200078e0200 */
[----:B------:R-:W-:Y:S01]  /*06e0*/  SHF.R.S32.HI R3, RZ, 0x1f, R208 ;  /* 0x0000001fff037819 */ /* 0x000fe200000114d0 */
[----:B------:R-:W-:Y:S01]  /*06f0*/  IMAD R200, R207, 0x400, R0 ;  /* 0x00000400cfc87824 */ /* 0x000fe200078e0200 */
[----:B------:R-:W-:-:S02]  /*0700*/  LOP3.LUT R199, R199, R0, RZ, 0xfc, !PT ;  /* 0x00000000c7c77212 */ /* 0x000fc400078efcff */
[----:B------:R-:W-:Y:S01]  /*0710*/  LEA.HI R0, R3, R208, RZ, 0x2 ;  /* 0x000000d003007211 */ /* 0x000fe200078f10ff */
[----:B------:R-:W-:Y:S01]  /*0720*/  IMAD.IADD R200, R200, 0x1, R197 ;  /* 0x00000001c8c87824 */ /* 0x000fe200078e02c5 */
[----:B------:R-:W-:Y:S01]  /*0730*/  LEA R221, R221, UR5, 0x1 ;  /* 0x00000005dddd7c11 */ /* 0x000fe2000f8e08ff */
[----:B------:R-:W-:Y:S01]  /*0740*/  IMAD.IADD R197, R197, 0x1, R2 ;  /* 0x00000001c5c57824 */ /* 0x000fe200078e0202 */
[----:B------:R-:W-:Y:S02]  /*0750*/  LOP3.LUT R198, R9, R198, R7, 0xf6, !PT ;  /* 0x000000c609c67212 */ /* 0x000fe400078ef607 */
[----:B------:R-:W-:Y:S01]  /*0760*/  SEL R188, R188, 0xffffffe0, !P4 ;  /* 0xffffffe0bcbc7807 */ /* 0x000fe20006000000 */
[----:B------:R-:W-:Y:S01]  /*0770*/  VIADD R220, R221, 0x20 ;  /* 0x00000020dddc7836 */ /* 0x000fe20000000000 */
[----:B------:R-:W-:Y:S01]  /*0780*/  LEA R189, R189, UR5, 0x1 ;  /* 0x00000005bdbd7c11 */ /* 0x000fe2000f8e08ff */
[----:B------:R-:W-:Y:S01]  /*0790*/  @P1 VIADD R220, R221, 0xffffffe0 ;  /* 0xffffffe0dddc1836 */ /* 0x000fe20000000000 */
[----:B------:R-:W-:-:S02]  /*07a0*/  SHF.R.S32.HI R0, RZ, 0x2, R0 ;  /* 0x00000002ff007819 */ /* 0x000fc40000011400 */
[----:B------:R-:W-:Y:S01]  /*07b0*/  SEL R228, R228, 0x10, !P0 ;  /* 0x00000010e4e47807 */ /* 0x000fe20004000000 */
[--C-:B------:R-:W-:Y:S01]  /*07c0*/  IMAD.IADD R188, R188, 0x1, R189.reuse ;  /* 0x00000001bcbc7824 */ /* 0x100fe200078e02bd */
[----:B------:R-:W-:Y:S01]  /*07d0*/  LEA R219, R219, UR6, 0x1 ;  /* 0x00000006dbdb7c11 */ /* 0x000fe2000f8e08ff */
[----:B------:R-:W-:Y:S01]  /*07e0*/  IMAD R215, R207, 0x10, R0 ;  /* 0x00000010cfd77824 */ /* 0x000fe200078e0200 */
[----:B------:R-:W-:Y:S01]  /*07f0*/  SEL R5, R5, 0xffffffc0, !P3 ;  /* 0xffffffc005057807 */ /* 0x000fe20005800000 */
[----:B------:R-:W-:Y:S01]  /*0800*/  IMAD.IADD R222, R221, 0x1, R228 ;  /* 0x00000001ddde7824 */ /* 0x000fe200078e02e4 */
[----:B------:R-:W-:Y:S01]  /*0810*/  LEA R198, R198, UR5, 0x1 ;  /* 0x00000005c6c67c11 */ /* 0x000fe2000f8e08ff */
[----:B------:R-:W-:Y:S01]  /*0820*/  VIADD R218, R219, 0x40 ;  /* 0x00000040dbda7836 */ /* 0x000fe20000000000 */
[----:B------:R-:W-:Y:S01]  /*0830*/  LEA R216, R209, UR5, 0x1 ;  /* 0x00000005d1d87c11 */ /* 0x000fe2000f8e08ff */
[----:B------:R-:W-:Y:S01]  /*0840*/  IMAD.IADD R3, R5, 0x1, R189 ;  /* 0x0000000105037824 */ /* 0x000fe200078e02bd */
[----:B------:R-:W-:Y:S01]  /*0850*/  LEA R197, R197, UR4, 0x1 ;  /* 0x00000004c5c57c11 */ /* 0x000fe2000f8e08ff */
[----:B------:R-:W-:-:S02]  /*0860*/  IMAD.IADD R2, R5, 0x1, R188 ;  /* 0x0000000105027824 */ /* 0x000fc400078e02bc */
[----:B------:R-:W-:Y:S02]  /*0870*/  IMAD.IADD R0, R5, 0x1, R198 ;  /* 0x0000000105007824 */ /* 0x000fe400078e02c6 */
[----:B------:R-:W-:Y:S02]  /*0880*/  @P2 VIADD R218, R219, 0xffffffc0 ;  /* 0xffffffc0dbda2836 */ /* 0x000fe40000000000 */
[----:B---34-:R-:W-:-:S07]  /*0890*/  IMAD.IADD R228, R228, 0x1, R220 ;  /* 0x00000001e4e47824 */ /* 0x018fce00078e02dc */
.L_x_1425:
        /* <DEDUP_REMOVED lines=47> */
.L_x_1395:
[----:B------:R-:W-:Y:S01]  /*0b90*/  IMAD.SHL.U32 R227, R217, 0x40, RZ ;  /* 0x00000040d9e37824 */ /* 0x000fe200078e00ff */
[----:B-----5:R-:W-:-:S04]  /*0ba0*/  @!P2 IADD3 R240, R4, R5, -R239 ;  /* 0x0000000504f0a210 */ /* 0x020fc80007ffe8ef */
[----:B------:R-:W-:-:S13]  /*0bb0*/  ISETP.GT.AND P0, PT, R240, R227, PT ;  /* 0x000000e3f000720c */ /* 0x000fda0003f04270 */
[----:B------:R-:W-:Y:S05]  /*0bc0*/  @!P0 BRA `(.L_x_1396) ;  /* 0x0000007400688947 */ /* 0x000fea0003800000 */
[----:B------:R-:W3:Y:S01]  /*0bd0*/  LDC R8, c[0x0][0x278] ;  /* 0x00009e00ff087b82 */ /* 0x000ee20000000800 */
[----:B-1----:R-:W-:Y:S01]  /*0be0*/  VIADD R14, R241, 0x3f ;  /* 0x0000003ff10e7836 */ /* 0x002fe20000000000 */
[----:B------:R-:W-:Y:S01]  /*0bf0*/  ISETP.NE.AND P0, PT, R242, -0x1, PT ;  /* 0xfffffffff200780c */ /* 0x000fe20003f05270 */
[----:B------:R-:W1:Y:S01]  /*0c00*/  S2R R21, SR_CTAID.X ;  /* 0x0000000000157919 */ /* 0x000e620000002500 */
[----:B------:R-:W-:-:S04]  /*0c10*/  ISETP.NE.AND P1, PT, R19, -0x1, PT ;  /* 0xffffffff1300780c */ /* 0x000fc80003f25270 */
[----:B------:R-:W4:Y:S07]  /*0c20*/  LDC.64 R4, c[0x0][0x228] ;  /* 0x00008a00ff047b82 */ /* 0x000f2e0000000a00 */
[----:B------:R-:W-:Y:S01]  /*0c30*/  @P0 IMAD.IADD R36, R239, 0x1, R242 ;  /* 0x00000001ef240824 */ /* 0x000fe200078e02f2 */
[----:B------:R-:W5:Y:S01]  /*0c40*/  LDC R7, c[0x0][0x394] ;  /* 0x0000e500ff077b82 */ /* 0x000f620000000800 */
[----:B---3--:R-:W-:-:S07]  /*0c50*/  IABS R9, R8 ;  /* 0x0000000800097213 */ /* 0x008fce0000000000 */
[----:B------:R-:W3:Y:S01]  /*0c60*/  LDC R33, c[0x0][0x2d4] ;  /* 0x0000b500ff217b82 */ /* 0x000ee20000000800 */
[----:B--2---:R-:W2:Y:S01]  /*0c70*/  I2F.RP R12, R9 ;  /* 0x00000009000c7306 */ /* 0x004ea20000209400 */
[----:B----4-:R-:W-:-:S06]  /*0c80*/  IMAD R25, R17, R4, RZ ;  /* 0x0000000411197224 */ /* 0x010fcc00078e02ff */
[----:B------:R-:W4:Y:S01]  /*0c90*/  LDC R29, c[0x0][0x2dc] ;  /* 0x0000b700ff1d7b82 */ /* 0x000f220000000800 */
[----:B------:R-:W-:-:S04]  /*0ca0*/  IMAD.WIDE.U32 R26, R214, R4, RZ ;  /* 0x00000004d61a7225 */ /* 0x000fc800078e00ff */
[----:B------:R-:W-:-:S03]  /*0cb0*/  IMAD R25, R214, R5, R25 ;  /* 0x00000005d6197224 */ /* 0x000fc600078e0219 */
[----:B------:R-:W4:Y:S01]  /*0cc0*/  LDC R16, c[0x0][0x270] ;  /* 0x00009c00ff107b82 */ /* 0x000f220000000800 */
[----:B--2---:R-:W2:Y:S01]  /*0cd0*/  MUFU.RCP R10, R12 ;  /* 0x0000000c000a7308 */ /* 0x004ea20000001000 */
[----:B------:R-:W-:-:S06]  /*0ce0*/  IADD3 R25, R27, R25, RZ ;  /* 0x000000191b197210 */ /* 0x000fcc0007ffe0ff */
[----:B------:R-:W1:Y:S01]  /*0cf0*/  LDC.U8 R4, c[0x0][0x3d8] ;  /* 0x0000f600ff047b82 */ /* 0x000e620000000000 */
[----:B---3--:R-:W-:Y:S01]  /*0d00*/  SHF.R.S32.HI R5, RZ, 0x1f, R33 ;  /* 0x0000001fff057819 */ /* 0x008fe20000011421 */
[----:B------:R-:W-:-:S06]  /*0d10*/  IMAD.WIDE.U32 R34, R214, R33, RZ ;  /* 0x00000021d6227225 */ /* 0x000fcc00078e00ff */
[----:B------:R-:W3:Y:S01]  /*0d20*/  LDC R39, c[0x0][0x2c4] ;  /* 0x0000b100ff277b82 */ /* 0x000ee20000000800 */
[----:B--2---:R-:W-:-:S04]  /*0d30*/  IADD3 R10, R10, 0xffffffe, RZ ;  /* 0x0ffffffe0a0a7810 */ /* 0x004fc80007ffe0ff */
[----:B------:R-:W2:Y:S01]  /*0d40*/  F2I.FTZ.U32.TRUNC.NTZ R11, R10 ;  /* 0x0000000a000b7305 */ /* 0x000ea2000021f000 */
[----:B----4-:R-:W-:Y:S02]  /*0d50*/  IMAD.WIDE R40, R29, R16, RZ ;  /* 0x000000101d287225 */ /* 0x010fe400078e02ff */
[----:B------:R-:W4:Y:S02]  /*0d60*/  LDC.U8 R24, c[0x0][0x480] ;  /* 0x00012000ff187b82 */ /* 0x000f240000000000 */
[----:B------:R-:W-:Y:S02]  /*0d70*/  IMAD R23, R41, R34, RZ ;  /* 0x0000002229177224 */ /* 0x000fe400078e02ff */
[----:B------:R-:W-:Y:S01]  /*0d80*/  IMAD.WIDE.U32 R30, R40, R19, RZ ;  /* 0x00000013281e7225 */ /* 0x000fe200078e00ff */
[----:B-1----:R-:W-:-:S03]  /*0d90*/  ISETP.NE.AND P2, PT, R4, RZ, PT ;  /* 0x000000ff0400720c */ /* 0x002fc60003f45270 */
[----:B------:R-:W-:Y:S02]  /*0da0*/  IMAD R4, R41, R19, RZ ;  /* 0x0000001329047224 */ /* 0x000fe400078e02ff */
[----:B--2---:R-:W-:Y:S01]  /*0db0*/  IMAD.MOV R6, RZ, RZ, -R11 ;  /* 0x000000ffff067224 */ /* 0x004fe200078e0a0b */
[----:B------:R-:W-:-:S03]  /*0dc0*/  MOV R10, RZ ;  /* 0x000000ff000a7202 */ /* 0x000fc60000000f00 */
[----:B------:R-:W-:Y:S01]  /*0dd0*/  IMAD R13, R6, R9, RZ ;  /* 0x00000009060d7224 */ /* 0x000fe200078e02ff */
[----:B------:R-:W-:-:S03]  /*0de0*/  IABS R6, R211 ;  /* 0x000000d300067213 */ /* 0x000fc60000000000 */
[----:B------:R-:W1:Y:S01]  /*0df0*/  @P2 LDC R250, c[0x0][0x2e4] ;  /* 0x0000b900fffa2b82 */ /* 0x000e620000000800 */
[----:B------:R-:W-:-:S04]  /*0e00*/  IMAD.HI.U32 R13, R11, R13, R10 ;  /* 0x0000000d0b0d7227 */ /* 0x000fc800078e000a */
[----:B---3--:R-:W-:Y:S02]  /*0e10*/  @P2 IMAD R32, R214, R39, RZ ;  /* 0x00000027d6202224 */ /* 0x008fe400078e02ff */
[----:B------:R-:W-:Y:S01]  /*0e20*/  IMAD.HI.U32 R18, R13, R6, RZ ;  /* 0x000000060d127227 */ /* 0x000fe200078e00ff */
[----:B------:R-:W2:Y:S01]  /*0e30*/  LDC.64 R10, c[0x0][0x240] ;  /* 0x00009000ff0a7b82 */ /* 0x000ea20000000a00 */
[----:B------:R-:W-:-:S03]  /*0e40*/  SHF.R.S32.HI R13, RZ, 0x1f, R14 ;  /* 0x0000001fff0d7819 */ /* 0x000fc6000001140e */
[----:B------:R-:W-:Y:S02]  /*0e50*/  IADD3 R12, -R18, RZ, RZ ;  /* 0x000000ff120c7210 */ /* 0x000fe40007ffe1ff */
[----:B------:R-:W-:-:S03]  /*0e60*/  LEA.HI R13, R13, R14, RZ, 0x6 ;  /* 0x0000000e0d0d7211 */ /* 0x000fc600078f30ff */
[----:B------:R-:W-:Y:S01]  /*0e70*/  IMAD R12, R9, R12, R6 ;  /* 0x0000000c090c7224 */ /* 0x000fe200078e0206 */
[----:B------:R-:W-:Y:S02]  /*0e80*/  IADD3 R6, R241, 0x40, R227 ;  /* 0x00000040f1067810 */ /* 0x000fe40007ffe0e3 */
[----:B------:R-:W-:Y:S02]  /*0e90*/  SHF.R.S32.HI R13, RZ, 0x6, R13 ;  /* 0x00000006ff0d7819 */ /* 0x000fe4000001140d */
[----:B------:R-:W-:Y:S02]  /*0ea0*/  ISETP.GT.U32.AND P4, PT, R9, R12, PT ;  /* 0x0000000c0900720c */ /* 0x000fe40003f84070 */
[----:B-----5:R-:W-:-:S05]  /*0eb0*/  IADD3 R7, R6, R7, -R240 ;  /* 0x0000000706077210 */ /* 0x020fca0007ffe8f0 */
[----:B------:R-:W-:Y:S02]  /*0ec0*/  VIADD R7, R7, 0x3f ;  /* 0x0000003f07077836 */ /* 0x000fe40000000000 */
[----:B--2---:R-:W-:-:S03]  /*0ed0*/  IMAD.WIDE.U32 R14, R19, R10, RZ ;  /* 0x0000000a130e7225 */ /* 0x004fc600078e00ff */
[----:B------:R-:W-:Y:S01]  /*0ee0*/  SHF.R.S32.HI R238, RZ, 0x1f, R7 ;  /* 0x0000001fffee7819 */ /* 0x000fe20000011407 */
[----:B------:R-:W-:Y:S01]  /*0ef0*/  @!P4 IMAD.IADD R12, R12, 0x1, -R9 ;  /* 0x000000010c0cc824 */ /* 0x000fe200078e0a09 */
[----:B------:R-:W-:Y:S01]  /*0f00*/  SEL R26, R26, R14, !P1 ;  /* 0x0000000e1a1a7207 */ /* 0x000fe20004800000 */
[----:B------:R-:W-:Y:S01]  /*0f10*/  IMAD R14, R5, R214, RZ ;  /* 0x000000d6050e7224 */ /* 0x000fe200078e02ff */
[----:B------:R-:W-:Y:S02]  /*0f20*/  LEA.HI R238, R238, R7, RZ, 0x6 ;  /* 0x00000007eeee7211 */ /* 0x000fe400078f30ff */
[----:B------:R-:W-:Y:S01]  /*0f30*/  ISETP.GE.U32.AND P6, PT, R12, R9, PT ;  /* 0x000000090c00720c */ /* 0x000fe20003fc6070 */
[----:B------:R-:W-:Y:S01]  /*0f40*/  IMAD R5, R17, R33, R14 ;  /* 0x0000002111057224 */ /* 0x000fe200078e020e */
[----:B------:R-:W2:Y:S01]  /*0f50*/  @P0 LDC.64 R6, c[0x0][0x250] ;  /* 0x00009400ff060b82 */ /* 0x000ea20000000a00 */
[----:B------:R-:W-:Y:S01]  /*0f60*/  IMAD R12, R19, R11, RZ ;  /* 0x0000000b130c7224 */ /* 0x000fe200078e02ff */
[----:B------:R-:W-:-:S02]  /*0f70*/  LOP3.LUT R9, R211, R8, RZ, 0x3c, !PT ;  /* 0x00000008d3097212 */ /* 0x000fc400078e3cff */
[----:B------:R-:W-:Y:S01]  /*0f80*/  SHF.R.S32.HI R238, RZ, 0x6, R238 ;  /* 0x00000006ffee7819 */ /* 0x000fe200000114ee */
[----:B------:R-:W-:Y:S01]  /*0f90*/  @P1 IMAD.IADD R25, R15, 0x1, R12 ;  /* 0x000000010f191824 */ /* 0x000fe200078e020c */
[----:B------:R-:W-:Y:S01]  /*0fa0*/  IADD3 R5, R35, R5, RZ ;  /* 0x0000000523057210 */ /* 0x000fe20007ffe0ff */
[C---:B------:R-:W-:Y:S01]  /*0fb0*/  IMAD.WIDE.U32 R34, R40.reuse, R34, RZ ;  /* 0x0000002228227225 */ /* 0x040fe200078e00ff */
[----:B------:R-:W-:Y:S01]  /*0fc0*/  VIMNMX R238, R13, R238, PT ;  /* 0x000000ee0dee7248 */ /* 0x000fe20003fe0100 */
[----:B------:R-:W3:Y:S01]  /*0fd0*/  @P1 LDC.64 R14, c[0x0][0x420] ;  /* 0x00010800ff0e1b82 */ /* 0x000ee20000000a00 */
[----:B------:R-:W-:Y:S01]  /*0fe0*/  ISETP.GE.AND P3, PT, R9, RZ, PT ;  /* 0x000000ff0900720c */ /* 0x000fe20003f66270 */
[----:B------:R-:W-:Y:S01]  /*0ff0*/  IMAD R23, R40, R5, R23 ;  /* 0x0000000528177224 */ /* 0x000fe200078e0217 */
[----:B------:R-:W-:Y:S02]  /*1000*/  @!P4 IADD3 R18, R18, 0x1, RZ ;  /* 0x000000011212c810 */ /* 0x000fe40007ffe0ff */
[----:B------:R-:W-:Y:S01]  /*1010*/  ISETP.NE.AND P4, PT, R8, RZ, PT ;  /* 0x000000ff0800720c */ /* 0x000fe20003f85270 */
[----:B------:R-:W-:Y:S01]  /*1020*/  IMAD.IADD R23, R35, 0x1, R23 ;  /* 0x0000000123177824 */ /* 0x000fe200078e0217 */
[----:B------:R-:W-:Y:S01]  /*1030*/  @P6 IADD3 R18, R18, 0x1, RZ ;  /* 0x0000000112126810 */ /* 0x000fe20007ffe0ff */
[----:B------:R-:W5:Y:S01]  /*1040*/  @!P1 LDC.64 R12, c[0x0][0x418] ;  /* 0x00010600ff0c9b82 */ /* 0x000f620000000a00 */
[----:B------:R-:W-:Y:S01]  /*1050*/  @P1 IMAD.IADD R23, R31, 0x1, R4 ;  /* 0x000000011f171824 */ /* 0x000fe200078e0204 */
[----:B------:R-:W-:-:S02]  /*1060*/  SEL R27, R34, R30, !P1 ;  /* 0x0000001e221b7207 */ /* 0x000fc40004800000 */
[----:B------:R-:W-:Y:S02]  /*1070*/  LEA R31, R238, 0xffffffc0, 0x6 ;  /* 0xffffffc0ee1f7811 */ /* 0x000fe400078e30ff */
[----:B------:R-:W-:Y:S01]  /*1080*/  @!P3 IMAD.MOV R18, RZ, RZ, -R18 ;  /* 0x000000ffff12b224 */ /* 0x000fe200078e0a12 */
[----:B----4-:R-:W-:Y:S01]  /*1090*/  ISETP.NE.AND P6, PT, R24, RZ, PT ;  /* 0x000000ff1800720c */ /* 0x010fe20003fc5270 */
[----:B------:R-:W4:Y:S01]  /*10a0*/  LDC.64 R4, c[0x0][0x488] ;  /* 0x00012200ff047b82 */ /* 0x000f220000000a00 */
[C---:B--2---:R-:W-:Y:S01]  /*10b0*/  @P0 IMAD R20, R36.reuse, R7, RZ ;  /* 0x0000000724140224 */ /* 0x044fe200078e02ff */
[----:B------:R-:W-:Y:S01]  /*10c0*/  @!P4 LOP3.LUT R18, RZ, R8, RZ, 0x33, !PT ;  /* 0x00000008ff12c212 */ /* 0x000fe200078e33ff */
[----:B------:R-:W-:Y:S01]  /*10d0*/  @P0 IMAD.WIDE.U32 R36, R36, R6, RZ ;  /* 0x0000000624240225 */ /* 0x000fe200078e00ff */
[----:B------:R-:W-:-:S04]  /*10e0*/  SHF.R.S32.HI R28, RZ, 0x1f, R31 ;  /* 0x0000001fff1c7819 */ /* 0x000fc8000001141f */
[----:B------:R-:W2:Y:S01]  /*10f0*/  @P0 LDC.64 R8, c[0x0][0x248] ;  /* 0x00009200ff080b82 */ /* 0x000ea20000000a00 */
[----:B------:R-:W-:Y:S01]  /*1100*/  @P0 MOV R22, R36 ;  /* 0x0000002400160202 */ /* 0x000fe20000000f00 */
[----:B---3--:R-:W-:Y:S01]  /*1110*/  @P1 IMAD.WIDE.U32 R34, R19, R14, RZ ;  /* 0x0000000e13221225 */ /* 0x008fe200078e00ff */
[C---:B------:R-:W-:Y:S02]  /*1120*/  SHF.L.U32 R36, R214.reuse, 0x7, RZ ;  /* 0x00000007d6247819 */ /* 0x040fe400000006ff */
[----:B------:R-:W-:Y:S02]  /*1130*/  @P0 IADD3 R20, R37, R20, RZ ;  /* 0x0000001425140210 */ /* 0x000fe40007ffe0ff */
[----:B------:R-:W-:Y:S01]  /*1140*/  SHF.L.U64.HI R37, R214, 0x7, R17 ;  /* 0x00000007d6257819 */ /* 0x000fe20000010211 */
[-C--:B-----5:R-:W-:Y:S01]  /*1150*/  @!P1 IMAD R30, R17, R12.reuse, RZ ;  /* 0x0000000c111e9224 */ /* 0x0a0fe200078e02ff */
[----:B------:R-:W-:Y:S01]  /*1160*/  SEL R36, R36, RZ, P5 ;  /* 0x000000ff24247207 */ /* 0x000fe20002800000 */
[----:B------:R-:W-:Y:S01]  /*1170*/  @!P1 IMAD.WIDE.U32 R42, R214, R12, RZ ;  /* 0x0000000cd62a9225 */ /* 0x000fe200078e00ff */
[----:B------:R-:W-:-:S02]  /*1180*/  @P2 SEL R12, R32, R19, !P1 ;  /* 0x00000013200c2207 */ /* 0x000fc40004800000 */
[----:B------:R-:W-:Y:S01]  /*1190*/  SEL R37, R37, RZ, P5 ;  /* 0x000000ff25257207 */ /* 0x000fe20002800000 */
[C---:B------:R-:W-:Y:S01]  /*11a0*/  @!P1 IMAD R14, R214.reuse, R13, R30 ;  /* 0x0000000dd60e9224 */ /* 0x040fe200078e021e */
[----:B------:R-:W-:Y:S01]  /*11b0*/  IADD3 R36, P3, R31, R36, RZ ;  /* 0x000000241f247210 */ /* 0x000fe20007f7e0ff */
[----:B------:R-:W-:Y:S01]  /*11c0*/  @P1 IMAD R13, R19, R15, R35 ;  /* 0x0000000f130d1224 */ /* 0x000fe200078e0223 */
[----:B------:R-:W-:Y:S01]  /*11d0*/  @P1 MOV R35, R34 ;  /* 0x0000002200231202 */ /* 0x000fe20000000f00 */
[----:B------:R-:W-:Y:S01]  /*11e0*/  @!P1 IMAD.IADD R13, R43, 0x1, R14 ;  /* 0x000000012b0d9824 */ /* 0x000fe200078e020e */
[----:B------:R-:W-:Y:S01]  /*11f0*/  @!P1 MOV R35, R42 ;  /* 0x0000002a00239202 */ /* 0x000fe20000000f00 */
[----:B-1----:R-:W-:Y:S01]  /*1200*/  @P2 IMAD R250, R211, R250, R12 ;  /* 0x000000fad3fa2224 */ /* 0x002fe200078e020c */
[----:B------:R-:W-:Y:S01]  /*1210*/  SHF.R.S32.HI R15, RZ, 0x1f, R227 ;  /* 0x0000001fff0f7819 */ /* 0x000fe200000114e3 */
[----:B------:R-:W-:Y:S02]  /*1220*/  @!P2 IMAD R12, R214, R16, R211 ;  /* 0x00000010d60ca224 */ /* 0x000fe400078e02d3 */
[----:B----4-:R-:W-:-:S04]  /*1230*/  IMAD.WIDE.U32 R42, R21, R4, RZ ;  /* 0x00000004152a7225 */ /* 0x010fc800078e00ff */
[----:B------:R-:W-:Y:S01]  /*1240*/  @P0 IMAD.IADD R4, R239, 0x1, R242 ;  /* 0x00000001ef040824 */ /* 0x000fe200078e02f2 */
[----:B------:R-:W-:Y:S01]  /*1250*/  SEL R32, R42, RZ, P6 ;  /* 0x000000ff2a207207 */ /* 0x000fe20003000000 */
[----:B------:R-:W-:Y:S01]  /*1260*/  @!P2 IMAD R250, R12, R39, RZ ;  /* 0x000000270cfaa224 */ /* 0x000fe200078e02ff */
[----:B------:R-:W-:Y:S01]  /*1270*/  SHF.R.S32.HI R12, RZ, 0x1f, R211 ;  /* 0x0000001fff0c7819 */ /* 0x000fe200000114d3 */
[----:B------:R-:W-:Y:S02]  /*1280*/  IMAD.X R30, R28, 0x1, R37, P3 ;  /* 0x000000011c1e7824 */ /* 0x000fe400018e0625 */
[----:B------:R-:W-:Y:S02]  /*1290*/  IMAD R41, R41, R36, RZ ;  /* 0x0000002429297224 */ /* 0x000fe400078e02ff */
[----:B------:R-:W-:Y:S02]  /*12a0*/  IMAD R5, R21, R5, R43 ;  /* 0x0000000515057224 */ /* 0x000fe400078e022b */
[----:B------:R-:W-:-:S02]  /*12b0*/  IMAD R39, R211, R29, RZ ;  /* 0x0000001dd3277224 */ /* 0x000fc400078e02ff */
[C---:B--2---:R-:W-:Y:S02]  /*12c0*/  @P0 IMAD R14, R4.reuse, R9, RZ ;  /* 0x00000009040e0224 */ /* 0x044fe400078e02ff */
[----:B------:R-:W-:Y:S01]  /*12d0*/  @P0 IMAD.WIDE.U32 R44, R4, R8, RZ ;  /* 0x00000008042c0225 */ /* 0x000fe200078e00ff */
[----:B------:R-:W-:-:S03]  /*12e0*/  SHF.R.S32.HI R34, RZ, 0x1f, R39 ;  /* 0x0000001fff227819 */ /* 0x000fc60000011427 */
[C---:B------:R-:W-:Y:S01]  /*12f0*/  IMAD R41, R40.reuse, R30, R41 ;  /* 0x0000001e28297224 */ /* 0x040fe200078e0229 */
[----:B------:R-:W-:Y:S01]  /*1300*/  @P0 IADD3 R14, R45, R14, RZ ;  /* 0x0000000e2d0e0210 */ /* 0x000fe20007ffe0ff */
[----:B------:R-:W-:Y:S01]  /*1310*/  IMAD.WIDE.U32 R36, R40, R36, RZ ;  /* 0x0000002428247225 */ /* 0x000fe200078e00ff */
        /* <DEDUP_REMOVED lines=15> */
.L_x_1397:
        /* <DEDUP_REMOVED lines=13> */
.L_x_1398:
        /* <DEDUP_REMOVED lines=10> */
.L_x_1399:
[----:B------:R-:W-:-:S04]  /*1580*/  IMAD R38, R214, R16, R211 ;  /* 0x00000010d6267224 */ /* 0x000fc800078e02d3 */
[----:B------:R-:W-:-:S07]  /*1590*/  IMAD R38, R38, R33, RZ ;  /* 0x0000002126267224 */ /* 0x000fce00078e02ff */
.L_x_1400:
[----:B------:R-:W1:Y:S01]  /*15a0*/  S2R R33, SR_TID.X ;  /* 0x0000000000217919 */ /* 0x000e620000002100 */
[----:B------:R-:W2:Y:S01]  /*15b0*/  LDC.64 R4, c[0x0][0x420] ;  /* 0x00010800ff047b82 */ /* 0x000ea20000000a00 */
[----:B------:R-:W-:Y:S01]  /*15c0*/  IADD3 R42, P3, R212, R35, RZ ;  /* 0x00000023d42a7210 */ /* 0x000fe20007f7e0ff */
[----:B------:R-:W-:Y:S01]  /*15d0*/  IMAD R29, R29, R16, RZ ;  /* 0x000000101d1d7224 */ /* 0x000fe200078e02ff */
[----:B------:R-:W-:Y:S01]  /*15e0*/  SHF.R.S32.HI R213, RZ, 0x1f, R212 ;  /* 0x0000001fffd57819 */ /* 0x000fe200000114d4 */
[----:B------:R-:W-:Y:S01]  /*15f0*/  IMAD.IADD R38, R31, 0x1, R38 ;  /* 0x000000011f267824 */ /* 0x000fe200078e0226 */
[----:B------:R-:W-:Y:S01]  /*1600*/  ULDC.64 UR6, c[0x0][0x428] ;  /* 0x00010a0000067ab9 */ /* 0x000fe20000000a00 */
[----:B------:R-:W-:Y:S01]  /*1610*/  IMAD.SHL.U32 R19, R29, 0x40, RZ ;  /* 0x000000401d137824 */ /* 0x000fe200078e00ff */
[----:B------:R-:W-:Y:S01]  /*1620*/  ULDC.64 UR10, c[0x0][0x210] ;  /* 0x00008400000a7ab9 */ /* 0x000fe20000000a00 */
[----:B------:R-:W-:Y:S01]  /*1630*/  IMAD.X R43, R213, 0x1, R13, P3 ;  /* 0x00000001d52b7824 */ /* 0x000fe200018e060d */
[----:B------:R-:W-:Y:S01]  /*1640*/  ULDC.64 UR8, c[0x0][0x3e0] ;  /* 0x0000f80000087ab9 */ /* 0x000fe20000000a00 */
[----:B------:R-:W3:Y:S01]  /*1650*/  LDC R13, c[0x0][0x398] ;  /* 0x0000e600ff0d7b82 */ /* 0x000ee20000000800 */
[----:B------:R-:W-:Y:S01]  /*1660*/  IADD3 R36, P2, P1, R36, R19, R39 ;  /* 0x0000001324247210 */ /* 0x000fe2000795e027 */
[----:B------:R-:W-:Y:S01]  /*1670*/  IMAD.IADD R250, R31, 0x1, R250 ;  /* 0x000000011ffa7824 */ /* 0x000fe200078e02fa */
[----:B------:R-:W-:Y:S01]  /*1680*/  SHF.R.S32.HI R35, RZ, 0x1f, R19 ;  /* 0x0000001fff237819 */ /* 0x000fe20000011413 */
[----:B------:R-:W-:Y:S01]  /*1690*/  IMAD.IADD R226, R227, 0x1, R241 ;  /* 0x00000001e3e27824 */ /* 0x000fe200078e02f1 */
[----:B------:R-:W-:Y:S01]  /*16a0*/  SHF.R.S32.HI R19, RZ, 0x1f, R210 ;  /* 0x0000001fff137819 */ /* 0x000fe200000114d2 */
[----:B------:R-:W-:Y:S01]  /*16b0*/  BSSY B1, `(.L_x_1396) ;  /* 0x00006ab000017945 */ /* 0x000fe20003800000 */
[----:B------:R-:W-:-:S02]  /*16c0*/  IADD3.X R34, R41, R35, R34, P2, P1 ;  /* 0x0000002329227210 */ /* 0x000fc400017e2422 */
[----:B------:R-:W-:Y:S01]  /*16d0*/  IADD3 R27, P2, P1, R32, R36, R27 ;  /* 0x00000024201b7210 */ /* 0x000fe2000795e01b */
[----:B------:R-:W-:-:S03]  /*16e0*/  IMAD R36, R12, UR6, RZ ;  /* 0x000000060c247c24 */ /* 0x000fc6000f8e02ff */
[----:B------:R-:W-:Y:S01]  /*16f0*/  IADD3.X R23, R30, R34, R23, P2, P1 ;  /* 0x000000221e177210 */ /* 0x000fe200017e2417 */
[-C--:B--2---:R-:W-:Y:S02]  /*1700*/  IMAD R44, R28, R4.reuse, RZ ;  /* 0x000000041c2c7224 */ /* 0x084fe400078e02ff */
[----:B------:R-:W-:-:S04]  /*1710*/  IMAD.WIDE.U32 R42, R31, R4, R42 ;  /* 0x000000041f2a7225 */ /* 0x000fc800078e002a */
[----:B------:R-:W-:Y:S01]  /*1720*/  IMAD R36, R211, UR7, R36 ;  /* 0x00000007d3247c24 */ /* 0x000fe2000f8e0224 */
[----:B-1----:R-:W-:-:S04]  /*1730*/  SHF.R.S32.HI R40, RZ, 0x1f, R33 ;  /* 0x0000001fff287819 */ /* 0x002fc80000011421 */
[----:B------:R-:W-:Y:S01]  /*1740*/  LEA.HI R40, R40, R33, RZ, 0x5 ;  /* 0x0000002128287211 */ /* 0x000fe200078f28ff */
[----:B------:R-:W-:Y:S01]  /*1750*/  IMAD R33, R31, R5, R44 ;  /* 0x000000051f217224 */ /* 0x000fe200078e022c */
[----:B------:R-:W-:Y:S02]  /*1760*/  IADD3 R31, P3, R210, R31, RZ ;  /* 0x0000001fd21f7210 */ /* 0x000fe40007f7e0ff */
[----:B------:R-:W-:Y:S01]  /*1770*/  SHF.R.S32.HI R40, RZ, 0x5, R40 ;  /* 0x00000005ff287819 */ /* 0x000fe20000011428 */
[----:B------:R-:W-:Y:S01]  /*1780*/  IMAD.IADD R43, R43, 0x1, R33 ;  /* 0x000000012b2b7824 */ /* 0x000fe200078e0221 */
[----:B------:R-:W-:Y:S01]  /*1790*/  IADD3.X R35, R19, R28, RZ, P3, !PT ;  /* 0x0000001c13237210 */ /* 0x000fe20001ffe4ff */
[----:B------:R-:W-:Y:S01]  /*17a0*/  IMAD.WIDE.U32 R44, R31, R10, R212 ;  /* 0x0000000a1f2c7225 */ /* 0x000fe200078e00d4 */
[----:B------:R-:W1:Y:S03]  /*17b0*/  LDC.64 R32, c[0x0][0x478] ;  /* 0x00011e00ff207b82 */ /* 0x000e660000000a00 */
[----:B------:R-:W-:Y:S01]  /*17c0*/  IMAD R40, R40, R29, R208 ;  /* 0x0000001d28287224 */ /* 0x000fe200078e02d0 */
[----:B------:R-:W-:Y:S01]  /*17d0*/  IADD3 R30, P2, R26, R44, RZ ;  /* 0x0000002c1a1e7210 */ /* 0x000fe20007f5e0ff */
[----:B------:R-:W-:Y:S01]  /*17e0*/  IMAD R28, R35, R10, RZ ;  /* 0x0000000a231c7224 */ /* 0x000fe200078e02ff */
[----:B---3--:R-:W-:Y:S01]  /*17f0*/  IADD3 R26, R226, -R13, -R240 ;  /* 0x8000000de21a7210 */ /* 0x008fe20007ffe8f0 */
[----:B------:R-:W-:Y:S01]  /*1800*/  IMAD.WIDE.U32 R42, R211, UR6, R42 ;  /* 0x00000006d32a7c25 */ /* 0x000fe2000f8e002a */
[----:B------:R-:W-:Y:S01]  /*1810*/  IADD3 R27, P1, R40, R27, RZ ;  /* 0x0000001b281b7210 */ /* 0x000fe20007f3e0ff */
[----:B------:R-:W-:-:S02]  /*1820*/  ULDC.64 UR6, c[0x0][0x258] ;  /* 0x0000960000067ab9 */ /* 0x000fc40000000a00 */
[----:B------:R-:W-:Y:S01]  /*1830*/  IMAD R28, R31, R11, R28 ;  /* 0x0000000b1f1c7224 */ /* 0x000fe200078e021c */
[----:B------:R-:W-:Y:S01]  /*1840*/  LEA.HI.X.SX32 R40, R40, R23, 0x1, P1 ;  /* 0x0000001728287211 */ /* 0x000fe200008f0eff */
[----:B------:R-:W-:Y:S01]  /*1850*/  IMAD R34, R12, UR6, RZ ;  /* 0x000000060c227c24 */ /* 0x000fe2000f8e02ff */
[----:B------:R-:W-:Y:S02]  /*1860*/  SHF.R.S32.HI R23, RZ, 0x1f, R26 ;  /* 0x0000001fff177819 */ /* 0x000fe4000001141a */
[----:B------:R-:W-:Y:S01]  /*1870*/  IADD3.X R31, R25, R45, R28, P2, !PT ;  /* 0x0000002d191f7210 */ /* 0x000fe200017fe41c */
[----:B------:R-:W-:Y:S01]  /*1880*/  IMAD R34, R211, UR7, R34 ;  /* 0x00000007d3227c24 */ /* 0x000fe2000f8e0222 */
[----:B------:R-:W-:Y:S01]  /*1890*/  LEA.HI R26, R23, R26, RZ, 0x6 ;  /* 0x0000001a171a7211 */ /* 0x000fe200078f30ff */
[----:B------:R-:W2:Y:S01]  /*18a0*/  LDC.64 R28, c[0x0][0x2b0] ;  /* 0x0000ac00ff1c7b82 */ /* 0x000ea20000000a00 */
[----:B------:R-:W-:Y:S01]  /*18b0*/  IADD3 R43, R43, R36, RZ ;  /* 0x000000242b2b7210 */ /* 0x000fe20007ffe0ff */
[----:B------:R-:W-:Y:S01]  /*18c0*/  IMAD.WIDE.U32 R30, R211, UR6, R30 ;  /* 0x00000006d31e7c25 */ /* 0x000fe2000f8e001e */
[----:B------:R-:W-:Y:S01]  /*18d0*/  SHF.R.S32.HI R26, RZ, 0x6, R26 ;  /* 0x00000006ff1a7819 */ /* 0x000fe2000001141a */
[----:B------:R-:W-:-:S02]  /*18e0*/  ULDC.64 UR6, c[0x0][0x400] ;  /* 0x0001000000067ab9 */ /* 0x000fc40000000a00 */
[----:B------:R-:W-:Y:S01]  /*18f0*/  LEA R244, P1, R27, UR6, 0x2 ;  /* 0x000000061bf47c11 */ /* 0x000fe2000f8210ff */
[----:B------:R-:W-:Y:S01]  /*1900*/  IMAD R23, R19, R4, RZ ;  /* 0x0000000413177224 */ /* 0x000fe200078e02ff */
[----:B------:R-:W-:Y:S01]  /*1910*/  VIMNMX R225, RZ, R26, !PT ;  /* 0x0000001affe17248 */ /* 0x000fe20007fe0100 */
[----:B------:R-:W-:Y:S01]  /*1920*/  IMAD.WIDE.U32 R42, R210, R4, R42 ;  /* 0x00000004d22a7225 */ /* 0x000fe200078e002a */
[----:B------:R-:W-:Y:S02]  /*1930*/  LEA.HI.X R245, R27, UR7, R40, 0x2, P1 ;  /* 0x000000071bf57c11 */ /* 0x000fe400088f1428 */
[----:B------:R-:W-:Y:S01]  /*1940*/  ISETP.GT.AND P1, PT, R238, R225, PT ;  /* 0x000000e1ee00720c */ /* 0x000fe20003f24270 */
[----:B------:R-:W-:Y:S01]  /*1950*/  IMAD R23, R210, R5, R23 ;  /* 0x00000005d2177224 */ /* 0x000fe200078e0217 */
[----:B------:R-:W-:Y:S01]  /*1960*/  LEA R248, P3, R30, UR10, 0x1 ;  /* 0x0000000a1ef87c11 */ /* 0x000fe2000f8608ff */
[----:B------:R-:W-:Y:S01]  /*1970*/  IMAD.IADD R34, R31, 0x1, R34 ;  /* 0x000000011f227824 */ /* 0x000fe200078e0222 */
[----:B------:R-:W-:Y:S01]  /*1980*/  LEA R246, P2, R42, UR8, 0x1 ;  /* 0x000000082af67c11 */ /* 0x000fe2000f8408ff */
[----:B------:R-:W-:-:S02]  /*1990*/  IMAD.IADD R23, R43, 0x1, R23 ;  /* 0x000000012b177824 */ /* 0x000fc400078e0217 */
[----:B-1----:R-:W-:Y:S01]  /*19a0*/  IMAD.WIDE R230, R38, 0x4, R32 ;  /* 0x0000000426e67825 */ /* 0x002fe200078e0220 */
[----:B------:R-:W-:Y:S02]  /*19b0*/  LEA.HI.X R249, R30, UR11, R34, 0x1, P3 ;  /* 0x0000000b1ef97c11 */ /* 0x000fe400098f0c22 */
[----:B------:R-:W-:Y:S01]  /*19c0*/  LEA.HI.X R247, R42, UR9, R23, 0x1, P2 ;  /* 0x000000092af77c11 */ /* 0x000fe200090f0c17 */
[----:B------:R-:W-:Y:S01]  /*19d0*/  VIADD R238, R238, 0xffffffff ;  /* 0xffffffffeeee7836 */ /* 0x000fe20000000000 */
[----:B------:R-:W-:Y:S01]  /*19e0*/  MOV R229, R231 ;  /* 0x000000e700e57202 */ /* 0x000fe20000000f00 */
[----:B--2---:R-:W-:Y:S01]  /*19f0*/  IMAD.WIDE R250, R250, 0x4, R28 ;  /* 0x00000004fafa7825 */ /* 0x004fe200078e021c */
        /* <DEDUP_REMOVED lines=26> */
.L_x_1402:
        /* <DEDUP_REMOVED lines=13> */
.L_x_1403:
        /* <DEDUP_REMOVED lines=28> */
.L_x_1405:
[----:B------:R-:W-:Y:S05]  /*1e30*/  BSYNC B0 ;  /* 0x0000000000007941 */ /* 0x000fea0003800000 */
.L_x_1404:
[----:B------:R-:W-:Y:S04]  /*1e40*/  BSSY B0, `(.L_x_1406) ;  /* 0x0000010000007945 */ /* 0x000fe80003800000 */
[----:B------:R-:W-:Y:S05]  /*1e50*/  @P0 BRA `(.L_x_1407) ;  /* 0x0000000000380947 */ /* 0x000fea0003800000 */
[----:B------:R-:W-:Y:S01]  /*1e60*/  IADD3 R11, P2, R210, 0x20, RZ ;  /* 0x00000020d20b7810 */ /* 0x000fe20007f5e0ff */
[----:B------:R-:W-:Y:S01]  /*1e70*/  IMAD.MOV.U32 R16, RZ, RZ, R10 ;  /* 0x000000ffff107224 */ /* 0x000fe200078e000a */
        /* <DEDUP_REMOVED lines=9> */
[----:B------:R2:W-:Y:S04]  /*1f10*/  STG.E.128 desc[UR16][R6.64], RZ ;  /* 0x000000ff06007986 */ /* 0x0005e8000c101d10 */
[----:B------:R2:W-:Y:S04]  /*1f20*/  STG.E.128 desc[UR16][R6.64+0x80], RZ ;  /* 0x000080ff06007986 */ /* 0x0005e8000c101d10 */
[----:B------:R2:W-:Y:S02]  /*1f30*/  STG.E.128 desc[UR16][R6.64+0x100], RZ ;  /* 0x000100ff06007986 */ /* 0x0005e4000c101d10 */
.L_x_1407:
[----:B------:R-:W-:Y:S05]  /*1f40*/  BSYNC B0 ;  /* 0x0000000000007941 */ /* 0x000fea0003800000 */
.L_x_1406:
        /* <DEDUP_REMOVED lines=24> */
.L_x_1409:
[----:B------:R-:W-:Y:S05]  /*20d0*/  BSYNC B0 ;  /* 0x0000000000007941 */ /* 0x000fea0003800000 */
.L_x_1408:
[----:B------:R-:W-:Y:S05]  /*20e0*/  @P0 BRA `(.L_x_1410) ;  /* 0x00000060001c0947 */ /* 0x000fea0003800000 */
[----:B------:R-:W-:Y:S01]  /*20f0*/  IADD3 R6, P0, R210, 0x20, RZ ;  /* 0x00000020d2067810 */ /* 0x000fe20007f1e0ff */
[----:B------:R-:W-:Y:S01]  /*2100*/  ULDC.64 UR6, c[0x0][0x3f8] ;  /* 0x0000fe0000067ab9 */ /* 0x000fe20000000a00 */
[----:B------:R-:W-:Y:S02]  /*2110*/  MOV R9, R7 ;  /* 0x0000000700097202 */ /* 0x000fe40000000f00 */
[----:B------:R-:W-:Y:S01]  /*2120*/  IADD3.X R19, RZ, R19, RZ, P0, !PT ;  /* 0x00000013ff137210 */ /* 0x000fe200007fe4ff */
        /* <DEDUP_REMOVED lines=10> */
.L_x_1401:
[-C--:B------:R-:W-:Y:S01]  /*21d0*/  IMAD.WIDE.U32 R30, R227, R8.reuse, R212 ;  /* 0x00000008e31e7225 */ /* 0x080fe200078e00d4 */
[----:B------:R-:W-:Y:S01]  /*21e0*/  ULDC.64 UR8, c[0x0][0x260] ;  /* 0x0000980000087ab9 */ /* 0x000fe20000000a00 */
[----:B------:R-:W-:Y:S02]  /*21f0*/  ULDC.64 UR6, c[0x0][0x268] ;  /* 0x00009a0000067ab9 */ /* 0x000fe40000000a00 */
[----:B------:R-:W-:Y:S01]  /*2200*/  IMAD R26, R15, R8, RZ ;  /* 0x000000080f1a7224 */ /* 0x000fe200078e02ff */
[----:B------:R-:W-:Y:S01]  /*2210*/  IADD3 R30, P1, R24, R30, RZ ;  /* 0x0000001e181e7210 */ /* 0x000fe20007f3e0ff */
[----:B------:R-:W-:Y:S02]  /*2220*/  IMAD R12, R238, -0x40, R241 ;  /* 0xffffffc0ee0c7824 */ /* 0x000fe400078e02f1 */
[----:B------:R-:W-:Y:S02]  /*2230*/  VIADD R23, R210, 0x20 ;  /* 0x00000020d2177836 */ /* 0x000fe40000000000 */
[----:B------:R-:W-:-:S02]  /*2240*/  IMAD R17, R217, -0x40, R240 ;  /* 0xffffffc0d9117824 */ /* 0x000fc400078e02f0 */
[----:B------:R-:W-:Y:S01]  /*2250*/  IMAD R28, R15, R6, RZ ;  /* 0x000000060f1c7224 */ /* 0x000fe200078e02ff */
[----:B------:R-:W-:Y:S01]  /*2260*/  ISETP.GE.AND P5, PT, R23, R12, PT ;  /* 0x0000000c1700720c */ /* 0x000fe20003fa6270 */
[----:B------:R-:W-:Y:S01]  /*2270*/  IMAD.WIDE.U32 R32, R227, R6, R212 ;  /* 0x00000006e3207225 */ /* 0x000fe200078e00d4 */
[-C--:B------:R-:W-:Y:S01]  /*2280*/  ISETP.GE.AND P3, PT, R23, R17.reuse, PT ;  /* 0x000000111700720c */ /* 0x080fe20003f66270 */
[----:B------:R-:W-:Y:S01]  /*2290*/  ULDC UR4, c[0x0][0x2dc] ;  /* 0x0000b70000047ab9 */ /* 0x000fe20000000800 */
[----:B------:R-:W-:Y:S01]  /*22a0*/  ISETP.GE.AND P4, PT, R210, R17, PT ;  /* 0x00000011d200720c */ /* 0x000fe20003f86270 */
[C---:B------:R-:W-:Y:S01]  /*22b0*/  IMAD R15, R227.reuse, R9, R26 ;  /* 0x00000009e30f7224 */ /* 0x040fe200078e021a */
[----:B------:R-:W-:Y:S01]  /*22c0*/  IADD3 R26, P0, R22, R32, RZ ;  /* 0x00000020161a7210 */ /* 0x000fe20007f1e0ff */
[----:B------:R-:W-:Y:S02]  /*22d0*/  IMAD R23, R227, R7, R28 ;  /* 0x00000007e3177224 */ /* 0x000fe400078e021c */
[----:B------:R-:W-:Y:S01]  /*22e0*/  IMAD.WIDE.U32 R24, R4, 0x40, RZ ;  /* 0x0000004004187825 */ /* 0x000fe200078e00ff */
[----:B------:R-:W-:-:S02]  /*22f0*/  IADD3.X R31, R14, R31, R15, P1, !PT ;  /* 0x0000001f0e1f7210 */ /* 0x000fc40000ffe40f */
[----:B------:R-:W-:Y:S01]  /*2300*/  LEA.HI R15, R238, R238, RZ, 0x1 ;  /* 0x000000eeee0f7211 */ /* 0x000fe200078f08ff */
[----:B------:R-:W-:Y:S01]  /*2310*/  IMAD.SHL.U32 R11, R11, 0x40, RZ ;  /* 0x000000400b0b7824 */ /* 0x000fe200078e00ff */
[----:B------:R-:W-:Y:S01]  /*2320*/  IADD3.X R27, R20, R33, R23, P0, !PT ;  /* 0x00000021141b7210 */ /* 0x000fe200007fe417 */
[----:B------:R-:W-:Y:S01]  /*2330*/  IMAD.WIDE.U32 R22, R10, 0x40, RZ ;  /* 0x000000400a167825 */ /* 0x000fe200078e00ff */
[----:B------:R-:W-:Y:S02]  /*2340*/  LOP3.LUT R15, R15, 0xfffffffe, RZ, 0xc0, !PT ;  /* 0xfffffffe0f0f7812 */ /* 0x000fe400078ec0ff */
[----:B------:R-:W-:Y:S01]  /*2350*/  @!P5 IADD3 R24, P1, R246, R24, RZ ;  /* 0x00000018f618d210 */ /* 0x000fe20007f3e0ff */
[----:B------:R-:W-:Y:S01]  /*2360*/  IMAD.SHL.U32 R5, R5, 0x40, RZ ;  /* 0x0000004005057824 */ /* 0x000fe200078e00ff */
[----:B------:R-:W-:Y:S01]  /*2370*/  @!P5 IADD3 R22, P0, R248, R22, RZ ;  /* 0x00000016f816d210 */ /* 0x000fe20007f1e0ff */
[----:B------:R-:W-:Y:S02]  /*2380*/  IMAD.IADD R4, R238, 0x1, -R15 ;  /* 0x00000001ee047824 */ /* 0x000fe400078e0a0f */
[----:B------:R-:W-:Y:S01]  /*2390*/  IMAD R15, R21, UR8, RZ ;  /* 0x00000008150f7c24 */ /* 0x000fe2000f8e02ff */
[----:B------:R-:W-:Y:S01]  /*23a0*/  @!P5 IADD3.X R23, R249, R23, R11, P0, !PT ;  /* 0x00000017f917d210 */ /* 0x000fe200007fe40b */
[----:B------:R-:W-:Y:S01]  /*23b0*/  IMAD R21, R21, UR6, RZ ;  /* 0x0000000615157c24 */ /* 0x000fe2000f8e02ff */
[----:B------:R-:W-:Y:S01]  /*23c0*/  @!P5 IADD3.X R25, R247, R25, R5, P1, !PT ;  /* 0x00000019f719d210 */ /* 0x000fe20000ffe405 */
[----:B------:R-:W-:Y:S01]  /*23d0*/  IMAD.WIDE.U32 R26, R18, UR6, R26 ;  /* 0x00000006121a7c25 */ /* 0x000fe2000f8e001a */
[----:B------:R-:W-:Y:S01]  /*23e0*/  ISETP.NE.AND P0, PT, R4, 0x1, PT ;  /* 0x000000010400780c */ /* 0x000fe20003f05270 */
[----:B------:R-:W-:Y:S01]  /*23f0*/  @P6 BAR.SYNC.DEFER_BLOCKING 0x0 ;  /* 0x0000000000006b1d */ /* 0x000fe20000010000 */
[----:B------:R-:W-:Y:S01]  /*2400*/  @!P3 IADD3 R4, P1, R210, 0x20, RZ ;  /* 0x00000020d204b810 */ /* 0x000fe20007f3e0ff */
[----:B------:R-:W-:Y:S01]  /*2410*/  IMAD R10, R18, UR7, R21 ;  /* 0x00000007120a7c24 */ /* 0x000fe2000f8e0215 */
[----:B------:R-:W-:Y:S01]  /*2420*/  @!P3 IADD3 R5, P2, R210, 0x20, RZ ;  /* 0x00000020d205b810 */ /* 0x000fe20007f5e0ff */
[----:B------:R-:W-:-:S02]  /*2430*/  IMAD R15, R18, UR9, R15 ;  /* 0x00000009120f7c24 */ /* 0x000fc4000f8e020f */
[--C-:B------:R-:W-:Y:S01]  /*2440*/  @!P3 IMAD.X R11, RZ, RZ, R19.reuse, P1 ;  /* 0x000000ffff0bb224 */ /* 0x100fe200008e0613 */
[----:B------:R-:W-:Y:S01]  /*2450*/  ISETP.GE.AND P1, PT, R210, R12, PT ;  /* 0x0000000cd200720c */ /* 0x000fe20003f26270 */
[----:B------:R-:W-:Y:S02]  /*2460*/  @!P3 IMAD.X R17, RZ, RZ, R19, P2 ;  /* 0x000000ffff11b224 */ /* 0x000fe400010e0613 */
[----:B------:R-:W-:Y:S02]  /*2470*/  IMAD.MOV.U32 R234, RZ, RZ, 0x7f800000 ;  /* 0x7f800000ffea7424 */ /* 0x000fe400078e00ff */
[----:B------:R-:W-:Y:S01]  /*2480*/  IMAD.MOV.U32 R236, RZ, RZ, 0x7f800000 ;  /* 0x7f800000ffec7424 */ /* 0x000fe200078e00ff */
[----:B------:R-:W1:Y:S01]  /*2490*/  LDC R235, c[0x0][0x394] ;  /* 0x0000e500ffeb7b82 */ /* 0x000e620000000800 */
[----:B------:R-:W-:Y:S01]  /*24a0*/  IMAD.WIDE.U32 R30, R18, UR8, R30 ;  /* 0x00000008121e7c25 */ /* 0x000fe2000f8e001e */
[----:B------:R-:W-:-:S06]  /*24b0*/  SHF.R.S32.HI R233, RZ, 0x1f, R208 ;  /* 0x0000001fffe97819 */ /* 0x000fcc00000114d0 */
[----:B------:R-:W2:Y:S01]  /*24c0*/  LDC R223, c[0x0][0x394] ;  /* 0x0000e500ffdf7b82 */ /* 0x000ea20000000800 */
[----:B------:R-:W-:Y:S02]  /*24d0*/  @!P3 IMAD R11, R11, R6, RZ ;  /* 0x000000060b0bb224 */ /* 0x000fe400078e02ff */
[----:B------:R-:W-:Y:S01]  /*24e0*/  IMAD.MOV.U32 R194, RZ, RZ, 0x20 ;  /* 0x00000020ffc27424 */ /* 0x000fe200078e00ff */
[----:B------:R3:W-:Y:S01]  /*24f0*/  @P1 STS.128 [R216+0xc000], RZ ;  /* 0x00c000ffd8001388 */ /* 0x0007e20000000c00 */
[----:B------:R-:W-:Y:S02]  /*2500*/  IMAD.IADD R33, R27, 0x1, R10 ;  /* 0x000000011b217824 */ /* 0x000fe400078e020a */
[----:B------:R-:W-:Y:S01]  /*2510*/  IMAD.MOV.U32 R193, RZ, RZ, 0x40 ;  /* 0x00000040ffc17424 */ /* 0x000fe200078e00ff */
[----:B------:R3:W-:Y:S01]  /*2520*/  @P1 STS.128 [R216+0xe000], RZ ;  /* 0x00e000ffd8001388 */ /* 0x0007e20000000c00 */
[-C--:B------:R-:W-:Y:S01]  /*2530*/  @!P3 IMAD R20, R17, R8.reuse, RZ ;  /* 0x000000081114b224 */ /* 0x080fe200078e02ff */
[----:B------:R-:W-:Y:S01]  /*2540*/  IADD3 R224, -R240, 0x40, R226 ;  /* 0x00000040f0e07810 */ /* 0x000fe20007ffe1e2 */
[----:B------:R-:W-:Y:S01]  /*2550*/  @!P4 IMAD R14, R19, R8, RZ ;  /* 0x00000008130ec224 */ /* 0x000fe200078e02ff */
[----:B------:R3:W-:Y:S01]  /*2560*/  @P1 STS.128 [R216+0x10000], RZ ;  /* 0x010000ffd8001388 */ /* 0x0007e20000000c00 */
[----:B------:R-:W-:Y:S01]  /*2570*/  IMAD.IADD R31, R31, 0x1, R15 ;  /* 0x000000011f1f7824 */ /* 0x000fe200078e020f */
[----:B------:R-:W-:Y:S01]  /*2580*/  CS2R R142, SRZ ;  /* 0x00000000008e7805 */ /* 0x000fe2000001ff00 */
[----:B------:R-:W-:Y:S01]  /*2590*/  @!P3 IMAD R18, R4, R7, R11 ;  /* 0x000000070412b224 */ /* 0x000fe200078e020b */
[----:B------:R-:W-:Y:S01]  /*25a0*/  @!PT LDS RZ, [RZ] ;  /* 0x00000000fffff984 */ /* 0x000fe20000000800 */
[----:B------:R-:W-:Y:S01]  /*25b0*/  @!PT LDS RZ, [RZ] ;  /* 0x00000000fffff984 */ /* 0x000fe20000000800 */
[----:B------:R-:W-:Y:S01]  /*25c0*/  @!PT LDS RZ, [RZ] ;  /* 0x00000000fffff984 */ /* 0x000fe20000000800 */
[----:B------:R-:W-:Y:S01]  /*25d0*/  @!P1 LDGSTS.E.BYPASS.LTC128B.128 [R216+0xc000], desc[UR16][R246.64] ;  /* 0x0c000000f6d89fae */ /* 0x000fe2000b901d50 */
[----:B------:R-:W-:Y:S01]  /*25e0*/  @!P4 IMAD R19, R19, R6, RZ ;  /* 0x000000061313c224 */ /* 0x000fe200078e02ff */
[----:B------:R-:W-:Y:S01]  /*25f0*/  CS2R R140, SRZ ;  /* 0x00000000008c7805 */ /* 0x000fe2000001ff00 */
[--C-:B------:R-:W-:Y:S01]  /*2600*/  @!P4 IMAD.MOV.U32 R32, RZ, RZ, R26.reuse ;  /* 0x000000ffff20c224 */ /* 0x100fe200078e001a */
[----:B------:R-:W-:Y:S01]  /*2610*/  @!P1 LDGSTS.E.BYPASS.LTC128B.128 [R216+0xe000], desc[UR16][R246.64+0x80] ;  /* 0x0e000080f6d89fae */ /* 0x000fe2000b901d50 */
[----:B------:R-:W-:Y:S01]  /*2620*/  @!P3 IMAD.MOV.U32 R10, RZ, RZ, R26 ;  /* 0x000000ffff0ab224 */ /* 0x000fe200078e001a */
[----:B------:R-:W-:Y:S01]  /*2630*/  CS2R R146, SRZ ;  /* 0x0000000000927805 */ /* 0x000fe2000001ff00 */
[----:B------:R-:W-:Y:S01]  /*2640*/  @!P3 IMAD.MOV.U32 R11, RZ, RZ, R33 ;  /* 0x000000ffff0bb224 */ /* 0x000fe200078e0021 */
[----:B------:R-:W-:Y:S01]  /*2650*/  @!P1 LDGSTS.E.BYPASS.LTC128B.128 [R216+0x10000], desc[UR16][R246.64+0x100] ;  /* 0x10000100f6d89fae */ /* 0x000fe2000b901d50 */
[----:B------:R-:W-:Y:S01]  /*2660*/  @!P3 IMAD R17, R5, R9, R20 ;  /* 0x000000090511b224 */ /* 0x000fe200078e0214 */
[----:B------:R-:W-:Y:S01]  /*2670*/  CS2R R144, SRZ ;  /* 0x0000000000907805 */ /* 0x000fe2000001ff00 */
[--C-:B------:R-:W-:Y:S01]  /*2680*/  @!P3 IMAD.MOV.U32 R20, RZ, RZ, R30.reuse ;  /* 0x000000ffff14b224 */ /* 0x100fe200078e001e */
[----:B------:R3:W-:Y:S01]  /*2690*/  @P5 STS.128 [R216+0xd000], RZ ;  /* 0x00d000ffd8005388 */ /* 0x0007e20000000c00 */
[--C-:B------:R-:W-:Y:S01]  /*26a0*/  @!P3 IMAD.MOV.U32 R21, RZ, RZ, R31.reuse ;  /* 0x000000ffff15b224 */ /* 0x100fe200078e001f */
[----:B------:R-:W-:Y:S01]  /*26b0*/  CS2R R138, SRZ ;  /* 0x00000000008a7805 */ /* 0x000fe2000001ff00 */
[----:B------:R-:W-:Y:S01]  /*26c0*/  @!P4 IMAD.WIDE.U32 R28, R210, R8, R30 ;  /* 0x00000008d21cc225 */ /* 0x000fe200078e001e */
[----:B------:R3:W-:Y:S01]  /*26d0*/  @P5 STS.128 [R216+0xf000], RZ ;  /* 0x00f000ffd8005388 */ /* 0x0007e20000000c00 */
[----:B------:R-:W-:-:S02]  /*26e0*/  CS2R R136, SRZ ;  /* 0x0000000000887805 */ /* 0x000fc4000001ff00 */
[----:B------:R-:W-:Y:S01]  /*26f0*/  CS2R R134, SRZ ;  /* 0x0000000000867805 */ /* 0x000fe2000001ff00 */
[----:B------:R-:W-:Y:S01]  /*2700*/  @!P4 IMAD R15, R210, R7, R19 ;  /* 0x00000007d20fc224 */ /* 0x000fe200078e0213 */
[----:B------:R3:W-:Y:S01]  /*2710*/  @P5 STS.128 [R216+0x11000], RZ ;  /* 0x011000ffd8005388 */ /* 0x0007e20000000c00 */
[-C--:B------:R-:W-:Y:S01]  /*2720*/  @!P3 IMAD.WIDE.U32 R30, R4, R6.reuse, R10 ;  /* 0x00000006041eb225 */ /* 0x080fe200078e000a */
[----:B------:R-:W-:Y:S01]  /*2730*/  CS2R R132, SRZ ;  /* 0x0000000000847805 */ /* 0x000fe2000001ff00 */
[----:B------:R-:W4:Y:S01]  /*2740*/  @!P4 LDC.64 R10, c[0x0][0x218] ;  /* 0x00008600ff0acb82 */ /* 0x000f220000000a00 */
[----:B------:R-:W-:Y:S01]  /*2750*/  @!PT LDS RZ, [RZ] ;  /* 0x00000000fffff984 */ /* 0x000fe20000000800 */
[----:B------:R-:W-:Y:S01]  /*2760*/  @!PT LDS RZ, [RZ] ;  /* 0x00000000fffff984 */ /* 0x000fe20000000800 */
[----:B------:R-:W-:Y:S01]  /*2770*/  @!PT LDS RZ, [RZ] ;  /* 0x00000000fffff984 */ /* 0x000fe20000000800 */
[----:B------:R-:W-:Y:S01]  /*2780*/  @!P5 LDGSTS.E.BYPASS.LTC128B.128 [R216+0xd000], desc[UR16][R24.64] ;  /* 0x0d00000018d8dfae */ /* 0x000fe2000b901d50 */
[C---:B------:R-:W-:Y:S01]  /*2790*/  @!P4 IMAD.WIDE.U32 R32, R210.reuse, R6, R32 ;  /* 0x00000006d220c225 */ /* 0x040fe200078e0020 */
[----:B------:R-:W-:Y:S02]  /*27a0*/  CS2R R126, SRZ ;  /* 0x00000000007e7805 */ /* 0x000fe4000001ff00 */
[----:B------:R-:W-:Y:S01]  /*27b0*/  CS2R R124, SRZ ;  /* 0x00000000007c7805 */ /* 0x000fe2000001ff00 */
[----:B------:R-:W-:Y:S01]  /*27c0*/  @!P5 LDGSTS.E.BYPASS.LTC128B.128 [R216+0xf000], desc[UR16][R24.64+0x80] ;  /* 0x0f00008018d8dfae */ /* 0x000fe2000b901d50 */
[----:B------:R-:W-:Y:S01]  /*27d0*/  @!P4 IMAD R14, R210, R9, R14 ;  /* 0x00000009d20ec224 */ /* 0x000fe200078e020e */
[----:B------:R-:W-:Y:S01]  /*27e0*/  CS2R R130, SRZ ;  /* 0x0000000000827805 */ /* 0x000fe2000001ff00 */
[----:B------:R-:W1:Y:S01]  /*27f0*/  @!P3 LDC.64 R6, c[0x0][0x218] ;  /* 0x00008600ff06bb82 */ /* 0x000e620000000a00 */
[----:B------:R-:W-:Y:S01]  /*2800*/  @!P3 IMAD.WIDE.U32 R26, R5, R8, R20 ;  /* 0x00000008051ab225 */ /* 0x000fe200078e0014 */
[----:B------:R-:W-:Y:S01]  /*2810*/  @!P5 LDGSTS.E.BYPASS.LTC128B.128 [R216+0x11000], desc[UR16][R24.64+0x100] ;  /* 0x1100010018d8dfae */ /* 0x000fe2000b901d50 */
[----:B------:R-:W-:-:S02]  /*2820*/  CS2R R128, SRZ ;  /* 0x0000000000807805 */ /* 0x000fc4000001ff00 */
[----:B------:R-:W-:Y:S01]  /*2830*/  CS2R R122, SRZ ;  /* 0x00000000007a7805 */ /* 0x000fe2000001ff00 */
[----:B------:R-:W-:Y:S01]  /*2840*/  @!P3 IMAD.IADD R20, R27, 0x1, R17 ;  /* 0x000000011b14b824 */ /* 0x000fe200078e0211 */
[----:B------:R-:W-:Y:S01]  /*2850*/  CS2R R120, SRZ ;  /* 0x0000000000787805 */ /* 0x000fe2000001ff00 */
[----:B------:R-:W-:Y:S01]  /*2860*/  VIADD R4, R209, 0x3000 ;  /* 0x00003000d1047836 */ /* 0x000fe20000000000 */
[----:B------:R-:W2:Y:S01]  /*2870*/  @!P4 LDC.64 R8, c[0x0][0x220] ;  /* 0x00008800ff08cb82 */ /* 0x000ea20000000a00 */
[----:B------:R-:W-:Y:S01]  /*2880*/  @!P4 IMAD.IADD R14, R29, 0x1, R14 ;  /* 0x000000011d0ec824 */ /* 0x000fe200078e020e */
[----:B------:R-:W-:Y:S01]  /*2890*/  CS2R R118, SRZ ;  /* 0x0000000000767805 */ /* 0x000fe2000001ff00 */
[----:B------:R-:W-:Y:S01]  /*28a0*/  @!P4 IMAD.IADD R15, R33, 0x1, R15 ;  /* 0x00000001210fc824 */ /* 0x000fe200078e020f */
[----:B------:R-:W-:Y:S01]  /*28b0*/  SEL R237, R4, R209, !P0 ;  /* 0x000000d104ed7207 */ /* 0x000fe20004000000 */
[----:B------:R-:W-:Y:S01]  /*28c0*/  @!P3 IMAD.IADD R18, R31, 0x1, R18 ;  /* 0x000000011f12b824 */ /* 0x000fe200078e0212 */
[----:B------:R-:W-:-:S02]  /*28d0*/  CS2R R116, SRZ ;  /* 0x0000000000747805 */ /* 0x000fc4000001ff00 */
[----:B------:R-:W-:Y:S02]  /*28e0*/  CS2R R110, SRZ ;  /* 0x00000000006e7805 */ /* 0x000fe4000001ff00 */
[C---:B----4-:R-:W-:Y:S01]  /*28f0*/  @!P4 LEA R10, P6, R28.reuse, R10, 0x1 ;  /* 0x0000000a1c0ac211 */ /* 0x050fe200078c08ff */
[----:B------:R-:W4:Y:S01]  /*2900*/  @!P3 LDC.64 R4, c[0x0][0x220] ;  /* 0x00008800ff04bb82 */ /* 0x000f220000000a00 */
[----:B------:R-:W-:Y:S02]  /*2910*/  LEA R237, R237, UR5, 0x1 ;  /* 0x00000005eded7c11 */ /* 0x000fe4000f8e08ff */
[----:B------:R-:W-:Y:S02]  /*2920*/  CS2R R108, SRZ ;  /* 0x00000000006c7805 */ /* 0x000fe4000001ff00 */
[----:B------:R-:W-:Y:S02]  /*2930*/  @!P4 LEA.HI.X R11, R28, R11, R14, 0x1, P6 ;  /* 0x0000000b1c0bc211 */ /* 0x000fe400030f0c0e */
[----:B------:R-:W-:-:S02]  /*2940*/  CS2R R114, SRZ ;  /* 0x0000000000727805 */ /* 0x000fc4000001ff00 */
[----:B------:R-:W-:Y:S01]  /*2950*/  CS2R R112, SRZ ;  /* 0x0000000000707805 */ /* 0x000fe2000001ff00 */
[----:B------:R3:W-:Y:S01]  /*2960*/  @P1 STS [R237], RZ ;  /* 0x000000ffed001388 */ /* 0x0007e20000000800 */
[C---:B-1----:R-:W-:Y:S02]  /*2970*/  @!P3 LEA R6, P2, R26.reuse, R6, 0x1 ;  /* 0x000000061a06b211 */ /* 0x042fe400078408ff */
[----:B------:R-:W-:Y:S02]  /*2980*/  CS2R R106, SRZ ;  /* 0x00000000006a7805 */ /* 0x000fe4000001ff00 */
[----:B------:R-:W-:Y:S01]  /*2990*/  CS2R R104, SRZ ;  /* 0x0000000000687805 */ /* 0x000fe2000001ff00 */
[----:B------:R3:W-:Y:S01]  /*29a0*/  @P1 STS [R237+0x4], RZ ;  /* 0x000004ffed001388 */ /* 0x0007e20000000800 */
[----:B------:R-:W-:Y:S02]  /*29b0*/  @!P3 LEA.HI.X R7, R26, R7, R20, 0x1, P2 ;  /* 0x000000071a07b211 */ /* 0x000fe400010f0c14 */
        /* <DEDUP_REMOVED lines=8> */
[----:B------:R-:W-:Y:S01]  /*2a40*/  CS2R R82, SRZ ;  /* 0x0000000000527805 */ /* 0x000fe2000001ff00 */
[----:B------:R-:W1:Y:S01]  /*2a50*/  LDC.64 R14, c[0x0][0x3b8] ;  /* 0x0000ee00ff0e7b82 */ /* 0x000e620000000a00 */
        /* <DEDUP_REMOVED lines=29> */
[----:B------:R-:W-:Y:S01]  /*2c30*/  ULDC UR6, c[0x0][0x398] ;  /* 0x0000e60000067ab9 */ /* 0x000fe20000000800 */
[----:B------:R-:W-:Y:S01]  /*2c40*/  ULDC.U8 UR8, c[0x0][0x388] ;  /* 0x0000e20000087ab9 */ /* 0x000fe20000000000 */
[----:B------:R-:W-:Y:S01]  /*2c50*/  ULDC UR7, c[0x0][0x2ec] ;  /* 0x0000bb0000077ab9 */ /* 0x000fe20000000800 */
[----:B------:R-:W-:Y:S01]  /*2c60*/  @!PT LDS RZ, [RZ] ;  /* 0x00000000fffff984 */ /* 0x000fe20000000800 */
[----:B------:R-:W-:Y:S01]  /*2c70*/  @!PT LDS RZ, [RZ] ;  /* 0x00000000fffff984 */ /* 0x000fe20000000800 */
[----:B------:R-:W-:Y:S01]  /*2c80*/  @!PT LDS RZ, [RZ] ;  /* 0x00000000fffff984 */ /* 0x000fe20000000800 */
[----:B------:R-:W-:Y:S04]  /*2c90*/  @!P1 LDGSTS.E.BYPASS.LTC128B.128 [R237], desc[UR16][R248.64] ;  /* 0x00000000f8ed9fae */ /* 0x000fe8000b901d50 */
[----:B------:R-:W-:Y:S04]  /*2ca0*/  @!P1 LDGSTS.E.BYPASS.LTC128B.128 [R237+0x2000], desc[UR16][R248.64+0x80] ;  /* 0x02000080f8ed9fae */ /* 0x000fe8000b901d50 */
[----:B------:R-:W-:Y:S01]  /*2cb0*/  @!P1 LDGSTS.E.BYPASS.LTC128B.128 [R237+0x4000], desc[UR16][R248.64+0x100] ;  /* 0x04000100f8ed9fae */ /* 0x000fe2000b901d50 */
[----:B----4-:R-:W-:-:S03]  /*2cc0*/  @!P3 LEA R4, P1, R30, R4, 0x1 ;  /* 0x000000041e04b211 */ /* 0x010fc600078208ff */
        /* <DEDUP_REMOVED lines=55> */
[----:B--2---:R-:W-:-:S03]  /*3040*/  IMAD.WIDE R8, R215, 0x4, R250 ;  /* 0x00000004d7087825 */ /* 0x004fc600078e02fa */
[----:B------:R-:W0:Y:S04]  /*3050*/  LDGDEPBAR ;  /* 0x00000000000079af */ /* 0x000e280000000000 */
[----:B-1----:R-:W2:Y:S01]  /*3060*/  LDG.E.64 R6, desc[UR16][R14.64+0x8] ;  /* 0x000008100e067981 */ /* 0x002ea2000c1e1b00 */
[C---:B------:R-:W-:Y:S01]  /*3070*/  VIADD R11, R215.reuse, 0x8 ;  /* 0x00000008d70b7836 */ /* 0x040fe20000000000 */
[-C--:B------:R-:W-:Y:S02]  /*3080*/  ISETP.GE.AND P2, PT, R215, R12.reuse, PT ;  /* 0x0000000cd700720c */ /* 0x080fe40003f46270 */
[----:B------:R3:W5:Y:S02]  /*3090*/  LDG.E.64 R202, desc[UR16][R14.64] ;  /* 0x000000100eca7981 */ /* 0x000764000c1e1b00 */
[----:B------:R-:W-:-:S09]  /*30a0*/  ISETP.GE.AND P1, PT, R11, R12, PT ;  /* 0x0000000c0b00720c */ /* 0x000fd20003f26270 */
[----:B------:R3:W5:Y:S01]  /*30b0*/  @!P2 LDG.E R234, desc[UR16][R8.64] ;  /* 0x0000001008eaa981 */ /* 0x000762000c1e1900 */
[----:B----4-:R-:W-:-:S03]  /*30c0*/  IMAD R5, R214, R16, R211 ;  /* 0x00000010d6057224 */ /* 0x010fc600078e02d3 */
[----:B------:R3:W5:Y:S01]  /*30d0*/  @!P1 LDG.E R236, desc[UR16][R8.64+0x20] ;  /* 0x0000201008ec9981 */ /* 0x000762000c1e1900 */
[----:B------:R-:W-:-:S05]  /*30e0*/  IMAD.SHL.U32 R5, R5, 0x20, RZ ;  /* 0x0000002005057824 */ /* 0x000fca00078e00ff */
[----:B------:R-:W-:Y:S01]  /*30f0*/  SHF.R.S32.HI R4, RZ, 0x1f, R5 ;  /* 0x0000001fff047819 */ /* 0x000fe20000011405 */
[----:B------:R-:W-:Y:S01]  /*3100*/  IMAD.IADD R224, R224, 0x1, -R13 ;  /* 0x00000001e0e07824 */ /* 0x000fe200078e0a0d */
[----:B--2---:R-:W-:-:S04]  /*3110*/  IADD3 R232, P2, P1, R5, R6, R208 ;  /* 0x0000000605e87210 */ /* 0x004fc8000795e0d0 */
[----:B------:R-:W-:Y:S02]  /*3120*/  IADD3.X R233, R4, R7, R233, P2, P1 ;  /* 0x0000000704e97210 */ /* 0x000fe400017e24e9 */
[----:B------:R-:W-:Y:S01]  /*3130*/  R2P PR, R205, 0x6 ;  /* 0x00000006cd007804 */ /* 0x000fe20000000000 */
[----:B------:R-:W-:Y:S02]  /*3140*/  VIADD R5, R200, 0x3000 ;  /* 0x00003000c8057836 */ /* 0x000fe40000000000 */
[----:B------:R-:W-:Y:S02]  /*3150*/  VIADD R4, R199, 0x3000 ;  /* 0x00003000c7047836 */ /* 0x000fe40000000000 */
[----:B------:R-:W-:Y:S02]  /*3160*/  SEL R194, R194, 0xffffffe0, !P1 ;  /* 0xffffffe0c2c27807 */ /* 0x000fe40004800000 */
[----:B------:R-:W-:Y:S02]  /*3170*/  SEL R193, R193, 0xffffffc0, !P2 ;  /* 0xffffffc0c1c17807 */ /* 0x000fe40005000000 */
[----:B------:R-:W-:Y:S01]  /*3180*/  SEL R5, R5, R200, !P0 ;  /* 0x000000c805057207 */ /* 0x000fe20004000000 */
[C---:B------:R-:W-:Y:S01]  /*3190*/  IMAD.IADD R192, R197.reuse, 0x1, R194 ;  /* 0x00000001c5c07824 */ /* 0x040fe200078e02c2 */
[----:B------:R-:W-:Y:S01]  /*31a0*/  SEL R4, R4, R199, !P0 ;  /* 0x000000c704047207 */ /* 0x000fe20004000000 */
[----:B------:R-:W-:Y:S01]  /*31b0*/  IMAD.IADD R190, R197, 0x1, R193 ;  /* 0x00000001c5be7824 */ /* 0x000fe200078e02c1 */
[----:B------:R-:W-:Y:S01]  /*31c0*/  LEA R196, R5, UR5, 0x1 ;  /* 0x0000000505c47c11 */ /* 0x000fe2000f8e08ff */
[----:B------:R-:W-:Y:S01]  /*31d0*/  IMAD.IADD R191, R193, 0x1, R192 ;  /* 0x00000001c1bf7824 */ /* 0x000fe200078e02c0 */
[----:B---3--:R-:W-:-:S07]  /*31e0*/  LEA R195, R4, UR5, 0x1 ;  /* 0x0000000504c37c11 */ /* 0x008fce000f8e08ff */
.L_x_1415:
[----:B------:R-:W0:Y:S01]  /*31f0*/  LDGDEPBAR ;  /* 0x00000000000079af */ /* 0x000e220000000000 */
[C---:B------:R-:W-:Y:S01]  /*3200*/  IMAD.IADD R94, R196.reuse, 0x1, R194 ;  /* 0x00000001c45e7824 */ /* 0x040fe200078e02c2 */
[----:B------:R-:W-:Y:S01]  /*3210*/  IADD3 R93, R196, R193, RZ ;  /* 0x000000c1c45d7210 */ /* 0x000fe20007ffe0ff */
[----:B------:R-:W-:Y:S01]  /*3220*/  IMAD.MOV.U32 R231, RZ, RZ, R229 ;  /* 0x000000ffffe77224 */ /* 0x000fe200078e00e5 */
[C---:B------:R-:W-:Y:S01]  /*3230*/  LEA R96, P0, R215.reuse, R230, 0x2 ;  /* 0x000000e6d7607211 */ /* 0x040fe200078010ff */
[----:B------:R-:W-:Y:S02]  /*3240*/  IMAD.IADD R92, R94, 0x1, R193 ;  /* 0x000000015e5c7824 */ /* 0x000fe400078e02c1 */
[----:B------:R-:W-:Y:S01]  /*3250*/  IMAD.MOV.U32 R95, RZ, RZ, R223 ;  /* 0x000000ffff5f7224 */ /* 0x000fe200078e00df */
        /* <DEDUP_REMOVED lines=102> */
.L_x_1411:
[--C-:B------:R-:W-:Y:S01]  /*38c0*/  IADD3 R26, R240, 0x1, -R241.reuse ;  /* 0x00000001f01a7810 */ /* 0x100fe20007ffe8f1 */
[----:B------:R-:W1:Y:S01]  /*38d0*/  S2R R23, SR_TID.X ;  /* 0x0000000000177919 */ /* 0x000e620000002100 */
[----:B------:R-:W-:Y:S01]  /*38e0*/  IADD3 R24, -R95, R240, -R241 ;  /* 0x000000f05f187210 */ /* 0x000fe20007ffe9f1 */
        /* <DEDUP_REMOVED lines=67> */
.L_x_1412:
        /* <DEDUP_REMOVED lines=50> */
[--C-:B------:R-:W-:Y:S01]  /*4040*/  FFMA.FTZ R178, R14, UR7, -R21.reuse ;  /* 0x000000070eb27c23 */ /* 0x100fe20008010815 */
        /* <DEDUP_REMOVED lines=92> */
[----:B------:R-:W-:Y:S01]  /*4610*/  F2FP.RELU.BF16.F32.PACK_AB R23, R174, R167 ;  /* 0x000000a7ae17723e */ /* 0x000fe200000018ff */
[----:B------:R-:W-:Y:S01]  /*4620*/  STS [R221+0x20400], R20 ;  /* 0x02040014dd007388 */ /* 0x000fe20000000800 */
[----:B------:R-:W-:Y:S02]  /*4630*/  F2FP.RELU.BF16.F32.PACK_AB R24, R171, R170 ;  /* 0x000000aaab18723e */ /* 0x000fe400000018ff */
[----:B------:R-:W-:Y:S01]  /*4640*/  F2FP.RELU.BF16.F32.PACK_AB R21, R168, R177 ;  /* 0x000000b1a815723e */ /* 0x000fe200000018ff */
[----:B------:R-:W-:Y:S01]  /*4650*/  @!P4 FADD.FTZ R178, -R178, -RZ ;  /* 0x800000ffb2b2c221 */ /* 0x000fe20000010100 */
[----:B------:R-:W-:Y:S01]  /*4660*/  F2FP.RELU.BF16.F32.PACK_AB R29, R173, R176 ;  /* 0x000000b0ad1d723e */ /* 0x000fe200000018ff */
[----:B------:R-:W-:Y:S01]  /*4670*/  STS [R221+0x20000], R24 ;  /* 0x02000018dd007388 */ /* 0x000fe20000000800 */
[----:B------:R-:W-:Y:S01]  /*4680*/  @!P6 FADD.FTZ R180, -R180, -RZ ;  /* 0x800000ffb4b4e221 */ /* 0x000fe20000010100 */
[----:B------:R-:W-:Y:S02]  /*4690*/  FSETP.GE.FTZ.AND P3, PT, R170, RZ, PT ;  /* 0x000000ffaa00720b */ /* 0x000fe40003f76000 */
[----:B------:R-:W-:Y:S01]  /*46a0*/  STS [R222+0x20000], R23 ;  /* 0x02000017de007388 */ /* 0x000fe20000000800 */
[----:B------:R-:W-:Y:S01]  /*46b0*/  @!P2 FADD.FTZ R179, -R179, -RZ ;  /* 0x800000ffb3b3a221 */ /* 0x000fe20000010100 */
[----:B------:R-:W-:Y:S02]  /*46c0*/  F2FP.RELU.BF16.F32.PACK_AB R27, R180, R181 ;  /* 0x000000b5b41b723e */ /* 0x000fe400000018ff */
[----:B------:R-:W-:Y:S01]  /*46d0*/  STS [R222+0x20400], R21 ;  /* 0x02040015de007388 */ /* 0x000fe20000000800 */
[----:B------:R-:W-:Y:S02]  /*46e0*/  F2FP.RELU.BF16.F32.PACK_AB R25, R175, R178 ;  /* 0x000000b2af19723e */ /* 0x000fe400000018ff */
[----:B------:R-:W-:Y:S01]  /*46f0*/  F2FP.RELU.BF16.F32.PACK_AB R31, R179, R166 ;  /* 0x000000a6b31f723e */ /* 0x000fe200000018ff */
[----:B------:R-:W-:Y:S01]  /*4700*/  STS [R220+0x20000], R27 ;  /* 0x0200001bdc007388 */ /* 0x000fe20000000800 */
[----:B------:R-:W-:Y:S02]  /*4710*/  FSETP.GE.FTZ.AND P1, PT, R172, RZ, PT ;  /* 0x000000ffac00720b */ /* 0x000fe40003f36000 */
[----:B------:R-:W-:Y:S01]  /*4720*/  FSETP.GE.FTZ.AND P2, PT, R171, RZ, PT ;  /* 0x000000ffab00720b */ /* 0x000fe20003f56000 */
        /* <DEDUP_REMOVED lines=97> */
[C---:B------:R-:W-:Y:S01]  /*4d40*/  FADD.FTZ R28, -R165.reuse, R28 ;  /* 0x0000001ca51c7221 */ /* 0x040fe20000010100 */
[----:B------:R-:W-:Y:S01]  /*4d50*/  FSEL R96, R96, R165, P2 ;  /* 0x000000a560607208 */ /* 0x000fe20001000000 */
[----:B------:R-:W-:Y:S01]  /*4d60*/  FADD.FTZ R24, -R165, R24 ;  /* 0x00000018a5187221 */ /* 0x000fe20000010100 */
[----:B------:R-:W-:Y:S01]  /*4d70*/  FSETP.GE.FTZ.AND P2, PT, R174, RZ, PT ;  /* 0x000000ffae00720b */ /* 0x000fe20003f56000 */
        /* <DEDUP_REMOVED lines=9> */
[----:B------:R-:W-:Y:S01]  /*4e10*/  FSETP.GE.FTZ.AND P2, PT, R180, RZ, PT ;  /* 0x000000ffb400720b */ /* 0x000fe20003f56000 */
[----:B------:R-:W-:Y:S01]  /*4e20*/  FADD.FTZ R32, -R165, R32 ;  /* 0x00000020a5207221 */ /* 0x000fe20000010100 */
[----:B------:R-:W-:Y:S01]  /*4e30*/  FSEL R28, R28, R165, P0 ;  /* 0x000000a51c1c7208 */ /* 0x000fe20000000000 */
[----:B------:R-:W-:Y:S01]  /*4e40*/  FADD.FTZ R29, -R164, R34 ;  /* 0x00000022a41d7221 */ /* 0x000fe20000010100 */
[----:B------:R-:W-:Y:S01]  /*4e50*/  FSETP.GE.FTZ.AND P0, PT, R175, RZ, PT ;  /* 0x000000ffaf00720b */ /* 0x000fe20003f16000 */
[----:B------:R-:W-:Y:S01]  /*4e60*/  FMUL.FTZ R27, R168, R27 ;  /* 0x0000001ba81b7220 */ /* 0x000fe20000410000 */
[----:B------:R-:W-:Y:S01]  /*4e70*/  FSEL R24, R24, R165, P3 ;  /* 0x000000a518187208 */ /* 0x000fe20001800000 */
[----:B------:R-:W-:Y:S01]  /*4e80*/  FMUL.FTZ R97, R170, R97 ;  /* 0x00000061aa617220 */ /* 0x000fe20000410000 */
[----:B------:R-:W-:Y:S01]  /*4e90*/  FSETP.GE.FTZ.AND P1, PT, R177, RZ, PT ;  /* 0x000000ffb100720b */ /* 0x000fe20003f36000 */
[----:B------:R-:W-:Y:S01]  /*4ea0*/  FMUL.FTZ R96, R171, R96 ;  /* 0x00000060ab607220 */ /* 0x000fe20000410000 */
[----:B------:R-:W-:Y:S01]  /*4eb0*/  F2FP.BF16.F32.PACK_AB R20, R20, R21 ;  /* 0x000000151414723e */ /* 0x000fe200000010ff */
[----:B------:R-:W-:Y:S01]  /*4ec0*/  FMUL.FTZ R24, R167, R24 ;  /* 0x00000018a7187220 */ /* 0x000fe20000410000 */
[----:B------:R-:W-:Y:S01]  /*4ed0*/  FSETP.GE.FTZ.AND P3, PT, R166, RZ, PT ;  /* 0x000000ffa600720b */ /* 0x000fe20003f76000 */
[----:B------:R-:W-:Y:S01]  /*4ee0*/  FMUL.FTZ R23, R174, R23 ;  /* 0x00000017ae177220 */ /* 0x000fe20000410000 */
[----:B------:R-:W-:Y:S01]  /*4ef0*/  FSEL R21, R26, R165, P2 ;  /* 0x000000a51a157208 */ /* 0x000fe20001000000 */
[----:B------:R-:W-:Y:S01]  /*4f00*/  FMUL.FTZ R28, R181, R28 ;  /* 0x0000001cb51c7220 */ /* 0x000fe20000410000 */
[----:B------:R-:W-:Y:S02]  /*4f10*/  FSEL R26, R31, R164, P0 ;  /* 0x000000a41f1a7208 */ /* 0x000fe40000000000 */
[----:B------:R-:W-:Y:S01]  /*4f20*/  FSETP.GE.FTZ.AND P2, PT, R179, RZ, PT ;  /* 0x000000ffb300720b */ /* 0x000fe20003f56000 */
[----:B------:R-:W-:Y:S01]  /*4f30*/  FMUL.FTZ R21, R180, R21 ;  /* 0x00000015b4157220 */ /* 0x000fe20000410000 */
[----:B------:R-:W-:Y:S01]  /*4f40*/  FSETP.GE.FTZ.AND P0, PT, R173, RZ, PT ;  /* 0x000000ffad00720b */ /* 0x000fe20003f16000 */
[----:B------:R-:W-:Y:S01]  /*4f50*/  FMUL.FTZ R26, R175, R26 ;  /* 0x0000001aaf1a7220 */ /* 0x000fe20000410000 */
[----:B------:R-:W-:Y:S01]  /*4f60*/  FSEL R22, R25, R164, P1 ;  /* 0x000000a419167208 */ /* 0x000fe20000800000 */
[----:B------:R-:W-:Y:S01]  /*4f70*/  FADD.FTZ R25, -R164, R30 ;  /* 0x0000001ea4197221 */ /* 0x000fe20000010100 */
[----:B------:R-:W-:Y:S02]  /*4f80*/  FSEL R31, R32, R165, P3 ;  /* 0x000000a5201f7208 */ /* 0x000fe40001800000 */
[----:B------:R-:W-:Y:S01]  /*4f90*/  ISETP.GT.AND P3, PT, R238, R225, PT ;  /* 0x000000e1ee00720c */ /* 0x000fe20003f64270 */
[----:B------:R-:W-:Y:S01]  /*4fa0*/  FMUL.FTZ R22, R177, R22 ;  /* 0x00000016b1167220 */ /* 0x000fe20000410000 */
[----:B------:R-:W-:Y:S01]  /*4fb0*/  FSETP.GE.FTZ.AND P1, PT, R178, RZ, PT ;  /* 0x000000ffb200720b */ /* 0x000fe20003f36000 */
[----:B------:R-:W-:Y:S01]  /*4fc0*/  FMUL.FTZ R31, R166, R31 ;  /* 0x0000001fa61f7220 */ /* 0x000fe20000410000 */
[----:B------:R-:W-:Y:S01]  /*4fd0*/  F2FP.BF16.F32.PACK_AB R96, R96, R97 ;  /* 0x000000616060723e */ /* 0x000fe200000010ff */
[----:B------:R-:W-:Y:S01]  /*4fe0*/  @P2 FADD.FTZ R165, -R165, R33 ;  /* 0x00000021a5a52221 */ /* 0x000fe20000010100 */
[----:B------:R-:W-:Y:S02]  /*4ff0*/  FSEL R25, R25, R164, P1 ;  /* 0x000000a419197208 */ /* 0x000fe40000800000 */
[----:B------:R-:W-:Y:S02]  /*5000*/  FSETP.GE.FTZ.AND P1, PT, R176, RZ, PT ;  /* 0x000000ffb000720b */ /* 0x000fe40003f36000 */
[----:B------:R-:W-:Y:S01]  /*5010*/  F2FP.BF16.F32.PACK_AB R27, R27, R22 ;  /* 0x000000161b1b723e */ /* 0x000fe200000010ff */
[----:B------:R-:W-:Y:S01]  /*5020*/  FMUL.FTZ R25, R178, R25 ;  /* 0x00000019b2197220 */ /* 0x000fe20000410000 */
        /* <DEDUP_REMOVED lines=32> */
.L_x_1413:
        /* <DEDUP_REMOVED lines=106> */
.L_x_1414:
        /* <DEDUP_REMOVED lines=15> */
[----:B------:R-:W-:Y:S03]  /*59c0*/  LDSM.16.M88.4 R184, [R191+0x1000] ;  /* 0x00100000bfb8783b */ /* 0x000fe60000000200 */
        /* <DEDUP_REMOVED lines=213> */
[----:B------:R-:W-:Y:S02]  /*6720*/  LEA.HI.X.SX32 R85, R9, R245, 0x2, P2 ;  /* 0x000000f509557211 */ /* 0x000fe400010f16ff */
[C---:B------:R-:W-:Y:S01]  /*6730*/  LEA R88, P0, R155.reuse, R244, 0x2 ;  /* 0x000000f49b587211 */ /* 0x040fe200078010ff */
        /* <DEDUP_REMOVED lines=260> */
[----:B------:R-:W-:Y:S01]  /*7780*/  @P0 IADD3 R12, R239, R242, RZ ;  /* 0x000000f2ef0c0210 */ /* 0x000fe20007ffe0ff */
[----:B------:R3:W-:Y:S04]  /*7790*/  STS [R218+0x7000], R45 ;  /* 0x0070002dda007388 */ /* 0x0007e80000000800 */
[----:B------:R4:W-:Y:S01]  /*77a0*/  STS [R218+0x7400], R47 ;  /* 0x0074002fda007388 */ /* 0x0009e20000000800 */
[----:B-1----:R-:W-:-:S02]  /*77b0*/  @P0 IMAD R44, R12, R7, RZ ;  /* 0x000000070c2c0224 */ /* 0x002fc400078e02ff */
[----:B------:R-:W-:Y:S01]  /*77c0*/  @P0 IMAD.WIDE.U32 R12, R12, R6, RZ ;  /* 0x000000060c0c0225 */ /* 0x000fe200078e00ff */
[----:B------:R-:W-:Y:S04]  /*77d0*/  STS [R219+0x8000], R52 ;  /* 0x00800034db007388 */ /* 0x000fe80000000800 */
[----:B------:R-:W-:Y:S01]  /*77e0*/  STS [R219+0x8400], R54 ;  /* 0x00840036db007388 */ /* 0x000fe20000000800 */
[----:B------:R-:W-:Y:S02]  /*77f0*/  @P0 IADD3 R44, R13, R44, RZ ;  /* 0x0000002c0d2c0210 */ /* 0x000fe40007ffe0ff */
[----:B------:R-:W-:Y:S01]  /*7800*/  @P0 MOV R46, R12 ;  /* 0x0000000c002e0202 */ /* 0x000fe20000000f00 */
[----:B------:R-:W-:Y:S04]  /*7810*/  STS [R218+0x8000], R65 ;  /* 0x00800041da007388 */ /* 0x000fe80000000800 */
[----:B------:R-:W-:Y:S04]  /*7820*/  STS [R218+0x8400], R67 ;  /* 0x00840043da007388 */ /* 0x000fe80000000800 */
[----:B------:R-:W-:Y:S01]  /*7830*/  STS [R219+0x9000], R56 ;  /* 0x00900038db007388 */ /* 0x000fe20000000800 */
[----:B---3--:R-:W-:-:S03]  /*7840*/  FMUL.FTZ R45, R78, UR6 ;  /* 0x000000064e2d7c20 */ /* 0x008fc60008410000 */
[----:B------:R1:W-:Y:S01]  /*7850*/  STS [R219+0x9400], R58 ;  /* 0x0094003adb007388 */ /* 0x0003e20000000800 */
[----:B----4-:R-:W-:Y:S01]  /*7860*/  FMUL.FTZ R47, R76, UR6 ;  /* 0x000000064c2f7c20 */ /* 0x010fe20008410000 */
[----:B------:R-:W-:Y:S02]  /*7870*/  F2FP.BF16.F32.PACK_AB R45, R10, R45 ;  /* 0x0000002d0a2d723e */ /* 0x000fe400000010ff */
[----:B------:R3:W-:Y:S02]  /*7880*/  STS [R218+0x9000], R61 ;  /* 0x0090003dda007388 */ /* 0x0007e40000000800 */
[----:B------:R-:W-:Y:S02]  /*7890*/  F2FP.BF16.F32.PACK_AB R47, R8, R47 ;  /* 0x0000002f082f723e */ /* 0x000fe400000010ff */
[----:B------:R3:W-:Y:S04]  /*78a0*/  STS [R218+0x9400], R63 ;  /* 0x0094003fda007388 */ /* 0x0007e80000000800 */
[----:B------:R3:W-:Y:S04]  /*78b0*/  STS [R219+0xa000], R68 ;  /* 0x00a00044db007388 */ /* 0x0007e80000000800 */
[----:B------:R3:W-:Y:S04]  /*78c0*/  STS [R219+0xa400], R70 ;  /* 0x00a40046db007388 */ /* 0x0007e80000000800 */
[----:B------:R3:W-:Y:S04]  /*78d0*/  STS [R218+0xa000], R81 ;  /* 0x00a00051da007388 */ /* 0x0007e80000000800 */
[----:B------:R3:W-:Y:S01]  /*78e0*/  STS [R218+0xa400], R83 ;  /* 0x00a40053da007388 */ /* 0x0007e20000000800 */
[----:B-1----:R-:W-:-:S03]  /*78f0*/  @P0 IADD3 R58, R239, R242, RZ ;  /* 0x000000f2ef3a0210 */ /* 0x002fc60007ffe0ff */
[----:B------:R3:W-:Y:S02]  /*7900*/  STS [R219+0xb000], R72 ;  /* 0x00b00048db007388 */ /* 0x0007e40000000800 */
[C---:B--2---:R-:W-:Y:S02]  /*7910*/  @P0 IMAD R56, R58.reuse, R5, RZ ;  /* 0x000000053a380224 */ /* 0x044fe400078e02ff */
[----:B------:R3:W-:Y:S01]  /*7920*/  STS [R219+0xb400], R74 ;  /* 0x00b4004adb007388 */ /* 0x0007e20000000800 */
        /* <DEDUP_REMOVED lines=15> */
.L_x_1416:
        /* <DEDUP_REMOVED lines=12> */
.L_x_1417:
[----:B------:R1:W-:Y:S01]  /*7ae0*/  STS [R218+0xb000], R47 ;  /* 0x00b0002fda007388 */ /* 0x0003e20000000800 */
[--C-:B------:R-:W-:Y:S01]  /*7af0*/  SHF.R.S32.HI R65, RZ, 0x1f, R212.reuse ;  /* 0x0000001fff417819 */ /* 0x100fe200000114d4 */
[----:B------:R-:W-:Y:S01]  /*7b00*/  IMAD.MOV.U32 R64, RZ, RZ, R212 ;  /* 0x000000ffff407224 */ /* 0x000fe200078e00d4 */
[----:B------:R-:W-:Y:S01]  /*7b10*/  SHF.R.S32.HI R57, RZ, 0x1f, R227 ;  /* 0x0000001fff397819 */ /* 0x000fe200000114e3 */
[----:B------:R2:W-:Y:S01]  /*7b20*/  STS [R218+0xb400], R45 ;  /* 0x00b4002dda007388 */ /* 0x0005e20000000800 */
[----:B------:R-:W-:Y:S01]  /*7b30*/  SHF.R.S32.HI R59, RZ, 0x1f, R211 ;  /* 0x0000001fff3b7819 */ /* 0x000fe200000114d3 */
[-C--:B------:R-:W-:Y:S01]  /*7b40*/  IMAD.WIDE.U32 R50, R227, R6.reuse, R64 ;  /* 0x00000006e3327225 */ /* 0x080fe200078e0040 */
[----:B------:R-:W-:Y:S01]  /*7b50*/  ULDC.64 UR6, c[0x0][0x468] ;  /* 0x00011a0000067ab9 */ /* 0x000fe20000000a00 */
[----:B------:R-:W-:Y:S01]  /*7b60*/  BAR.SYNC.DEFER_BLOCKING 0x0 ;  /* 0x0000000000007b1d */ /* 0x000fe20000010000 */
[----:B---3--:R-:W-:Y:S01]  /*7b70*/  SHF.R.S32.HI R61, RZ, 0x1f, R210 ;  /* 0x0000001fff3d7819 */ /* 0x008fe200000114d2 */
[----:B------:R-:W-:Y:S01]  /*7b80*/  IMAD R48, R57, R6, RZ ;  /* 0x0000000639307224 */ /* 0x000fe200078e02ff */
[----:B------:R-:W-:-:S02]  /*7b90*/  IADD3 R66, P0, R46, R50, RZ ;  /* 0x000000322e427210 */ /* 0x000fc40007f1e0ff */
[----:B------:R-:W-:Y:S01]  /*7ba0*/  IADD3 R46, R210, 0x20, RZ ;  /* 0x00000020d22e7810 */ /* 0x000fe20007ffe0ff */
[----:B------:R-:W-:Y:S01]  /*7bb0*/  BSSY B0, `(.L_x_1418) ;  /* 0x0000022000007945 */ /* 0x000fe20003800000 */
[----:B-1----:R-:W-:Y:S02]  /*7bc0*/  IMAD R47, R217, -0x40, R240 ;  /* 0xffffffc0d92f7824 */ /* 0x002fe400078e02f0 */
[----:B--2---:R-:W-:-:S03]  /*7bd0*/  IMAD R45, R227, R7, R48 ;  /* 0x00000007e32d7224 */ /* 0x004fc600078e0230 */
[-C--:B------:R-:W-:Y:S01]  /*7be0*/  ISETP.GE.AND P2, PT, R210, R47.reuse, PT ;  /* 0x0000002fd200720c */ /* 0x080fe20003f46270 */
[----:B------:R1:W2:Y:S01]  /*7bf0*/  LDS.128 R40, [R216+0x13000] ;  /* 0x01300000d8287984 */ /* 0x0002a20000000c00 */
[----:B------:R-:W-:Y:S02]  /*7c00*/  ISETP.GE.AND P1, PT, R46, R47, PT ;  /* 0x0000002f2e00720c */ /* 0x000fe40003f26270 */
[----:B------:R-:W-:Y:S01]  /*7c10*/  IADD3.X R67, R44, R51, R45, P0, !PT ;  /* 0x000000332c437210 */ /* 0x000fe200007fe42d */
[----:B------:R1:W3:Y:S01]  /*7c20*/  LDS.128 R36, [R216+0x15000] ;  /* 0x01500000d8247984 */ /* 0x0002e20000000c00 */
[----:B------:R-:W-:-:S03]  /*7c30*/  IMAD R44, R59, UR6, RZ ;  /* 0x000000063b2c7c24 */ /* 0x000fc6000f8e02ff */
[----:B------:R1:W4:Y:S01]  /*7c40*/  LDS.128 R32, [R216+0x17000] ;  /* 0x01700000d8207984 */ /* 0x0003220000000c00 */
[C---:B------:R-:W-:Y:S02]  /*7c50*/  IMAD R44, R211.reuse, UR7, R44 ;  /* 0x00000007d32c7c24 */ /* 0x040fe4000f8e022c */
[----:B------:R-:W-:Y:S01]  /*7c60*/  IMAD.WIDE.U32 R66, R211, UR6, R66 ;  /* 0x00000006d3427c25 */ /* 0x000fe2000f8e0042 */
[----:B------:R1:W1:Y:S03]  /*7c70*/  LDS.128 R28, [R216+0x18000] ;  /* 0x01800000d81c7984 */ /* 0x0002660000000c00 */
[----:B------:R-:W-:Y:S01]  /*7c80*/  IMAD.IADD R63, R44, 0x1, R67 ;  /* 0x000000012c3f7824 */ /* 0x000fe200078e0243 */
        /* <DEDUP_REMOVED lines=9> */
[----:B------:R-:W-:Y:S01]  /*7d20*/  ULDC.64 UR6, c[0x0][0x3f0] ;  /* 0x0000fc0000067ab9 */ /* 0x000fe20000000a00 */
[----:B------:R-:W3:Y:S02]  /*7d30*/  LDS.128 R44, [R216+0x12000] ;  /* 0x01200000d82c7984 */ /* 0x000ee40000000c00 */
[C---:B------:R-:W-:Y:S02]  /*7d40*/  IMAD.WIDE.U32 R68, R210.reuse, R6, R62 ;  /* 0x00000006d2447225 */ /* 0x040fe400078e003e */
[----:B------:R-:W4:Y:S02]  /*7d50*/  LDS.128 R52, [R216+0x16000] ;  /* 0x01600000d8347984 */ /* 0x000f240000000c00 */
[----:B------:R-:W-:Y:S01]  /*7d60*/  IMAD R60, R210, R7, R60 ;  /* 0x00000007d23c7224 */ /* 0x000fe200078e023c */
[----:B------:R-:W-:-:S04]  /*7d70*/  LEA R70, P0, R68, UR6, 0x1 ;  /* 0x0000000644467c11 */ /* 0x000fc8000f8008ff */
[----:B------:R-:W-:-:S04]  /*7d80*/  IADD3 R60, R60, R69, RZ ;  /* 0x000000453c3c7210 */ /* 0x000fc80007ffe0ff */
[----:B------:R-:W-:-:S05]  /*7d90*/  LEA.HI.X R71, R68, UR7, R60, 0x1, P0 ;  /* 0x0000000744477c11 */ /* 0x000fca00080f0c3c */
[----:B--2---:R2:W-:Y:S04]  /*7da0*/  STG.E.128 desc[UR16][R70.64+0x80], R48 ;  /* 0x0000803046007986 */ /* 0x0045e8000c101d10 */
[----:B---3--:R2:W-:Y:S04]  /*7db0*/  STG.E.128 desc[UR16][R70.64], R44 ;  /* 0x0000002c46007986 */ /* 0x0085e8000c101d10 */
[----:B----4-:R2:W-:Y:S02]  /*7dc0*/  STG.E.128 desc[UR16][R70.64+0x100], R52 ;  /* 0x0001003446007986 */ /* 0x0105e4000c101d10 */
.L_x_1419:
[----:B------:R-:W-:Y:S05]  /*7dd0*/  BSYNC B0 ;  /* 0x0000000000007941 */ /* 0x000fea0003800000 */
.L_x_1418:
        /* <DEDUP_REMOVED lines=15> */
.L_x_1421:
[----:B------:R-:W-:Y:S05]  /*7ed0*/  BSYNC B0 ;  /* 0x0000000000007941 */ /* 0x000fea0003800000 */
.L_x_1420:
        /* <DEDUP_REMOVED lines=19> */
[----:B---3--:R-:W-:-:S04]  /*8010*/  LEA R36, P0, R34, UR6, 0x1 ;  /* 0x0000000622247c11 */ /* 0x008fc8000f8008ff */
[----:B------:R-:W-:-:S05]  /*8020*/  LEA.HI.X R37, R34, UR7, R6, 0x1, P0 ;  /* 0x0000000722257c11 */ /* 0x000fca00080f0c06 */
[----:B-1----:R2:W-:Y:S04]  /*8030*/  STG.E.128 desc[UR16][R36.64], R28 ;  /* 0x0000001c24007986 */ /* 0x0025e8000c101d10 */
[----:B------:R2:W-:Y:S04]  /*8040*/  STG.E.128 desc[UR16][R36.64+0x80], R20 ;  /* 0x0000801424007986 */ /* 0x0005e8000c101d10 */
[----:B------:R2:W-:Y:S02]  /*8050*/  STG.E.128 desc[UR16][R36.64+0x100], R12 ;  /* 0x0001000c24007986 */ /* 0x0005e4000c101d10 */
.L_x_1423:
[----:B------:R-:W-:Y:S05]  /*8060*/  BSYNC B0 ;  /* 0x0000000000007941 */ /* 0x000fea0003800000 */
.L_x_1422:
[----:B------:R-:W-:Y:S05]  /*8070*/  @P1 BRA `(.L_x_1410) ;  /* 0x0000000000381947 */ /* 0x000fea0003800000 */
[----:B------:R-:W-:Y:S01]  /*8080*/  IADD3 R6, P0, R210, 0x20, RZ ;  /* 0x00000020d2067810 */ /* 0x000fe20007f1e0ff */
[----:B-12---:R-:W-:Y:S01]  /*8090*/  IMAD.MOV.U32 R14, RZ, RZ, R32 ;  /* 0x000000ffff0e7224 */ /* 0x006fe200078e0020 */
        /* <DEDUP_REMOVED lines=11> */
[----:B------:R4:W-:Y:S02]  /*8150*/  STG.E.128 desc[UR16][R4.64+0x100], R8 ;  /* 0x0001000804007986 */ /* 0x0009e4000c101d10 */
.L_x_1410:
[----:B------:R-:W-:Y:S05]  /*8160*/  BSYNC B1 ;  /* 0x0000000000017941 */ /* 0x000fea0003800000 */
.L_x_1396:
[----:B---34-:R-:W3:Y:S02]  /*8170*/  LDC R4, c[0x0][0xc] ;  /* 0x00000300ff047b82 */ /* 0x018ee40000000800 */
[----:B---3--:R-:W-:-:S04]  /*8180*/  IADD3 R217, R4, R217, RZ ;  /* 0x000000d904d97210 */ /* 0x008fc80007ffe0ff */
[----:B------:R-:W-:-:S13]  /*8190*/  ISETP.GE.AND P0, PT, R217, UR14, PT ;  /* 0x0000000ed9007c0c */ /* 0x000fda000bf06270 */
[----:B------:R-:W-:Y:S05]  /*81a0*/  @P0 BRA `(.L_x_1424) ;  /* 0x0000000000040947 */ /* 0x000fea0003800000 */
[----:B------:R-:W-:Y:S05]  /*81b0*/  BRA `(.L_x_1425) ;  /* 0xffffff8400b87947 */ /* 0x000fea000383ffff */
.L_x_1424:
[----:B------:R-:W-:Y:S05]  /*81c0*/  EXIT ;  /* 0x000000000000794d */ /* 0x000fea0003800000 */
.L_x_1426:
        /* <DEDUP_REMOVED lines=11> */
.L_x_1618:


//--------------------- .text._ZN5flash44flash_bwd_dq_dk_dv_loop_seqk_parallel_kernelI23Flash_bwd_kernel_traitsILi192ELi64ELi64ELi8ELi4ELi2ELi2ELb0ELb0EN7cutlass10bfloat16_tE19Flash_kernel_traitsILi192ELi64ELi64ELi8ES3_EELb0ELb0ELb1ELb0ELb0ELb1ELb1EEEvNS_16Flash_bwd_paramsE --------------------------
	.section	.text._ZN5flash44flash_bwd_dq_dk_dv_loop_seqk_parallel_kernelI23Flash_bwd_kernel_traitsILi192ELi64ELi64ELi8ELi4ELi2ELi2ELb0ELb0EN7cutlass10bfloat16_tE19Flash_kernel_traitsILi192ELi64ELi64ELi8ES3_EELb0ELb0ELb1ELb0ELb0ELb1ELb1EEEvNS_16Flash_bwd_paramsE,"ax",@progbits
	.align	128
        .global         _ZN5flash44flash_bwd_dq_dk_dv_loop_seqk_parallel_kernelI23Flash_bwd_kernel_traitsILi192ELi64ELi64ELi8ELi4ELi2ELi2ELb0ELb0EN7cutlass10bfloat16_tE19Flash_kernel_traitsILi192ELi64ELi64ELi8ES3_EELb0ELb0ELb1ELb0ELb0ELb1ELb1EEEvNS_16Flash_bwd_paramsE
        .type           _ZN5flash44flash_bwd_dq_dk_dv_loop_seqk_parallel_kernelI23Flash_bwd_kernel_traitsILi192ELi64ELi64ELi8ELi4ELi2ELi2ELb0ELb0EN7cutlass10bfloat16_tE19Flash_kernel_traitsILi192ELi64ELi64ELi8ES3_EELb0ELb0ELb1ELb0ELb0ELb1ELb1EEEvNS_16Flash_bwd_paramsE,@function
        .size           _ZN5flash44flash_bwd_dq_dk_dv_loop_seqk_parallel_kernelI23Flash_bwd_kernel_traitsILi192ELi64ELi64ELi8ELi4ELi2ELi2ELb0ELb0EN7cutlass10bfloat16_tE19Flash_kernel_traitsILi192ELi64ELi64ELi8ES3_EELb0ELb0ELb1ELb0ELb0ELb1ELb1EEEvNS_16Flash_bwd_paramsE,(.L_x_1619 - _ZN5flash44flash_bwd_dq_dk_dv_loop_seqk_parallel_kernelI23Flash_bwd_kernel_traitsILi192ELi64ELi64ELi8ELi4ELi2ELi2ELb0ELb0EN7cutlass10bfloat16_tE19Flash_kernel_traitsILi192ELi64ELi64ELi8ES3_EELb0ELb0ELb1ELb0ELb0ELb1ELb1EEEvNS_16Flash_bwd_paramsE)
        .other          _ZN5flash44flash_bwd_dq_dk_dv_loop_seqk_parallel_kernelI23Flash_bwd_kernel_traitsILi192ELi64ELi64ELi8ELi4ELi2ELi2ELb0ELb0EN7cutlass10bfloat16_tE19Flash_kernel_traitsILi192ELi64ELi64ELi8ES3_EELb0ELb0ELb1ELb0ELb0ELb1ELb1EEEvNS_16Flash_bwd_paramsE,@"STO_CUDA_ENTRY STV_DEFAULT"
_ZN5flash44flash_bwd_dq_dk_dv_loop_seqk_parallel_kernelI23Flash_bwd_kernel_traitsILi192ELi64ELi64ELi8ELi4ELi2ELi2ELb0ELb0EN7cutlass10bfloat16_tE19Flash_kernel_traitsILi192ELi64ELi64ELi8ES3_EELb0ELb0ELb1ELb0ELb0ELb1ELb1EEEvNS_16Flash_bwd_paramsE:
.text._ZN5flash44flash_bwd_dq_dk_dv_loop_seqk_parallel_kernelI23Flash_bwd_kernel_traitsILi192ELi64ELi64ELi8ELi4ELi2ELi2ELb0ELb0EN7cutlass10bfloat16_tE19Flash_kernel_traitsILi192ELi64ELi64ELi8ES3_EELb0ELb0ELb1ELb0ELb0ELb1ELb1EEEvNS_16Flash_bwd_paramsE:
        /* <DEDUP_REMOVED lines=28> */
[CC--:B------:R-:W-:Y:S01]  /*01c0*/  LEA.HI R7, R10.reuse, R3.reuse, RZ, 0x2 ;  /* 0x000000030a077211 */ /* 0x0c0fe200078f10ff */
[----:B------:R-:W-:Y:S01]  /*01d0*/  IMAD.IADD R2, R3, 0x1, -R2 ;  /* 0x0000000103027824 */ /* 0x000fe200078e0a02 */
[----:B------:R-:W-:Y:S01]  /*01e0*/  LEA.HI R8, R10, R3, RZ, 0x5 ;  /* 0x000000030a087211 */ /* 0x000fe200078f28ff */
[----:B------:R-:W-:Y:S01]  /*01f0*/  IMAD.SHL.U32 R11, R209, 0x40, RZ ;  /* 0x00000040d10b7824 */ /* 0x000fe200078e00ff */
[----:B------:R-:W-:Y:S01]  /*0200*/  LEA.HI R4, R16, R5, RZ, 0x1 ;  /* 0x0000000510047211 */ /* 0x000fe200078f08ff */
[----:B------:R-:W-:Y:S01]  /*0210*/  IMAD.SHL.U32 R210, R2, 0x8, RZ ;  /* 0x0000000802d27824 */ /* 0x000fe200078e00ff */
[----:B------:R-:W-:-:S02]  /*0220*/  SHF.R.S32.HI R9, RZ, 0x2, R7 ;  /* 0x00000002ff097819 */ /* 0x000fc40000011407 */
[----:B------:R-:W-:Y:S02]  /*0230*/  SHF.R.S32.HI R6, RZ, 0x1f, R7 ;  /* 0x0000001fff067819 */ /* 0x000fe40000011407 */
[----:B------:R-:W-:Y:S02]  /*0240*/  SHF.R.S32.HI R207, RZ, 0x5, R8 ;  /* 0x00000005ffcf7819 */ /* 0x000fe40000011408 */
[----:B------:R-:W-:Y:S02]  /*0250*/  LOP3.LUT R4, R4, 0xfffffffe, RZ, 0xc0, !PT ;  /* 0xfffffffe04047812 */ /* 0x000fe400078ec0ff */
[----:B------:R-:W-:Y:S02]  /*0260*/  LEA.HI R6, R6, R9, RZ, 0x3 ;  /* 0x0000000906067211 */ /* 0x000fe400078f18ff */
[----:B------:R-:W-:Y:S01]  /*0270*/  LOP3.LUT R11, R11, 0x1c0, RZ, 0xc0, !PT ;  /* 0x000001c00b0b7812 */ /* 0x000fe200078ec0ff */
[----:B------:R-:W-:Y:S01]  /*0280*/  IMAD.IADD R4, R5, 0x1, -R4 ;  /* 0x0000000105047824 */ /* 0x000fe200078e0a04 */
[----:B------:R-:W-:-:S02]  /*0290*/  LEA.HI R0, R8, R207, RZ, 0x1 ;  /* 0x000000cf08007211 */ /* 0x000fc400078f08ff */
[----:B------:R-:W-:Y:S02]  /*02a0*/  LOP3.LUT R6, R6, 0xfffffff8, RZ, 0xc0, !PT ;  /* 0xfffffff806067812 */ /* 0x000fe400078ec0ff */
[----:B------:R-:W-:Y:S02]  /*02b0*/  LOP3.LUT R16, R16, 0xfffffff0, RZ, 0xc0, !PT ;  /* 0xfffffff010107812 */ /* 0x000fe400078ec0ff */
[----:B------:R-:W-:Y:S01]  /*02c0*/  LOP3.LUT R5, R11, 0x38, R210, 0xf8, !PT ;  /* 0x000000380b057812 */ /* 0x000fe200078ef8d2 */
[----:B------:R-:W-:Y:S01]  /*02d0*/  IMAD.IADD R6, R9, 0x1, -R6 ;  /* 0x0000000109067824 */ /* 0x000fe200078e0a06 */
[----:B------:R-:W-:Y:S01]  /*02e0*/  SHF.R.U32.HI R208, RZ, 0x3, R11 ;  /* 0x00000003ffd07819 */ /* 0x000fe2000001160b */
[----:B------:R-:W-:Y:S01]  /*02f0*/  IMAD.IADD R16, R3, 0x1, -R16 ;  /* 0x0000000103107824 */ /* 0x000fe200078e0a10 */
[----:B------:R-:W-:Y:S01]  /*0300*/  LOP3.LUT R0, R0, 0xfffffffe, RZ, 0xc0, !PT ;  /* 0xfffffffe00007812 */ /* 0x000fe200078ec0ff */
[----:B------:R-:W-:Y:S01]  /*0310*/  IMAD.SHL.U32 R9, R2, 0x40, RZ ;  /* 0x0000004002097824 */ /* 0x000fe200078e00ff */
[----:B------:R-:W-:Y:S01]  /*0320*/  LOP3.LUT R208, R5, R208, RZ, 0x3c, !PT ;  /* 0x000000d005d07212 */ /* 0x000fe200078e3cff */
[----:B------:R-:W-:Y:S01]  /*0330*/  IMAD.SHL.U32 R216, R6, 0x40, RZ ;  /* 0x0000004006d87824 */ /* 0x000fe200078e00ff */
[----:B------:R-:W-:Y:S01]  /*0340*/  SHF.R.S32.HI R11, RZ, 0x1f, R16 ;  /* 0x0000001fff0b7819 */ /* 0x000fe20000011410 */
[----:B------:R-:W-:Y:S01]  /*0350*/  IMAD.IADD R5, R207, 0x1, -R0 ;  /* 0x00000001cf057824 */ /* 0x000fe200078e0a00 */
[----:B------:R-:W-:-:S02]  /*0360*/  LOP3.LUT R9, R9, 0x1c0, RZ, 0xc0, !PT ;  /* 0x000001c009097812 */ /* 0x000fc400078ec0ff */
[C---:B------:R-:W-:Y:S01]  /*0370*/  LOP3.LUT P4, RZ, R2.reuse, 0x2, RZ, 0xc0, !PT ;  /* 0x0000000202ff7812 */ /* 0x040fe2000788c0ff */
[----:B------:R-:W-:Y:S01]  /*0380*/  IMAD.SHL.U32 R12, R5, 0x10, RZ ;  /* 0x00000010050c7824 */ /* 0x000fe200078e00ff */
[----:B------:R-:W-:Y:S02]  /*0390*/  LOP3.LUT P3, RZ, R2, 0x4, RZ, 0xc0, !PT ;  /* 0x0000000402ff7812 */ /* 0x000fe4000786c0ff */
[----:B------:R-:W-:Y:S02]  /*03a0*/  LEA.HI R2, R10, R3, RZ, 0x7 ;  /* 0x000000030a027211 */ /* 0x000fe400078f38ff */
[----:B------:R-:W-:Y:S02]  /*03b0*/  LEA.HI R0, R11, R16, RZ, 0x3 ;  /* 0x000000100b007211 */ /* 0x000fe400078f18ff */
[C---:B------:R-:W-:Y:S02]  /*03c0*/  LOP3.LUT R11, R9.reuse, 0x10, R12, 0xf8, !PT ;  /* 0x00000010090b7812 */ /* 0x040fe400078ef80c */
[----:B------:R-:W-:-:S02]  /*03d0*/  LOP3.LUT R13, R9, 0x8, R14, 0xf8, !PT ;  /* 0x00000008090d7812 */ /* 0x000fc400078ef80e */
[----:B------:R-:W-:Y:S01]  /*03e0*/  SHF.R.U32.HI R194, RZ, 0x3, R9 ;  /* 0x00000003ffc27819 */ /* 0x000fe20000011609 */
[----:B------:R-:W-:Y:S01]  /*03f0*/  IMAD.SHL.U32 R9, R4, 0x200, RZ ;  /* 0x0000020004097824 */ /* 0x000fe200078e00ff */
[----:B------:R-:W-:Y:S02]  /*0400*/  SHF.R.S32.HI R2, RZ, 0x7, R2 ;  /* 0x00000007ff027819 */ /* 0x000fe40000011402 */
[----:B------:R-:W-:Y:S02]  /*0410*/  LOP3.LUT R11, R11, 0x8, R14, 0xf8, !PT ;  /* 0x000000080b0b7812 */ /* 0x000fe400078ef80e */
[----:B------:R-:W-:Y:S01]  /*0420*/  LOP3.LUT R198, R13, R194, RZ, 0x3c, !PT ;  /* 0x000000c20dc67212 */ /* 0x000fe200078e3cff */
[C---:B------:R-:W-:Y:S01]  /*0430*/  IMAD R13, R2.reuse, 0x800, R9 ;  /* 0x00000800020d7824 */ /* 0x040fe200078e0209 */
[----:B------:R-:W-:Y:S01]  /*0440*/  LOP3.LUT R194, R9, R11, R194, 0xf6, !PT ;  /* 0x0000000b09c27212 */ /* 0x000fe200078ef6c2 */
[----:B------:R-:W-:Y:S01]  /*0450*/  IMAD.SHL.U32 R2, R2, 0x20, RZ ;  /* 0x0000002002027824 */ /* 0x000fe200078e00ff */
[----:B------:R-:W-:Y:S01]  /*0460*/  LEA.HI R9, R10, R3, RZ, 0x6 ;  /* 0x000000030a097211 */ /* 0x000fe200078f30ff */
[----:B------:R-:W-:Y:S01]  /*0470*/  IMAD.IADD R198, R13, 0x1, R198 ;  /* 0x000000010dc67824 */ /* 0x000fe200078e02c6 */
[----:B------:R-:W-:-:S02]  /*0480*/  LOP3.LUT R12, R6, 0x1, RZ, 0xc0, !PT ;  /* 0x00000001060c7812 */ /* 0x000fc400078ec0ff */
[----:B------:R-:W-:Y:S01]  /*0490*/  LOP3.LUT R206, R8, 0xffffffe0, RZ, 0xc0, !PT ;  /* 0xffffffe008ce7812 */ /* 0x000fe200078ec0ff */
[----:B------:R-:W-:Y:S01]  /*04a0*/  IMAD.SHL.U32 R198, R198, 0x2, RZ ;  /* 0x00000002c6c67824 */ /* 0x000fe200078e00ff */
[----:B------:R-:W-:Y:S02]  /*04b0*/  SHF.R.S32.HI R9, RZ, 0x6, R9 ;  /* 0x00000006ff097819 */ /* 0x000fe40000011409 */
[----:B------:R-:W-:Y:S01]  /*04c0*/  SHF.R.S32.HI R8, RZ, 0x1f, R8 ;  /* 0x0000001fff087819 */ /* 0x000fe20000011408 */
[----:B------:R-:W-:Y:S01]  /*04d0*/  IMAD.IADD R206, R3, 0x1, -R206 ;  /* 0x0000000103ce7824 */ /* 0x000fe200078e0ace */
[----:B------:R-:W-:Y:S01]  /*04e0*/  LOP3.LUT R205, R0, 0xfffffff8, RZ, 0xc0, !PT ;  /* 0xfffffff800cd7812 */ /* 0x000fe200078ec0ff */
[C---:B------:R-:W-:Y:S01]  /*04f0*/  IMAD R208, R9.reuse, 0x200, R208 ;  /* 0x0000020009d07824 */ /* 0x040fe200078e02d0 */
[----:B------:R-:W-:Y:S01]  /*0500*/  ISETP.NE.U32.AND P0, PT, R12, 0x1, PT ;  /* 0x000000010c00780c */ /* 0x000fe20003f05070 */
[----:B------:R-:W-:Y:S01]  /*0510*/  IMAD.SHL.U32 R9, R9, 0x8, RZ ;  /* 0x0000000809097824 */ /* 0x000fe200078e00ff */
[----:B------:R-:W-:Y:S01]  /*0520*/  LOP3.LUT R12, R7, 0x7ffffffc, RZ, 0xc0, !PT ;  /* 0x7ffffffc070c7812 */ /* 0x000fe200078ec0ff */
[----:B------:R-:W-:Y:S01]  /*0530*/  IMAD.IADD R205, R16, 0x1, -R205 ;  /* 0x0000000110cd7824 */ /* 0x000fe200078e0acd */
[----:B------:R-:W-:Y:S01]  /*0540*/  LEA.HI R8, R8, R207, RZ, 0x2 ;  /* 0x000000cf08087211 */ /* 0x000fe200078f10ff */
[----:B------:R-:W-:Y:S01]  /*0550*/  IMAD.SHL.U32 R0, R0, 0x40, RZ ;  /* 0x0000004000007824 */ /* 0x000fe200078e00ff */
[----:B------:R-:W-:Y:S01]  /*0560*/  LOP3.LUT R216, R216, 0x1c0, RZ, 0xc0, !PT ;  /* 0x000001c0d8d87812 */ /* 0x000fe200078ec0ff */
[----:B------:R-:W-:Y:S01]  /*0570*/  IMAD.IADD R7, R3, 0x1, -R12 ;  /* 0x0000000103077824 */ /* 0x000fe200078e0a0c */
[----:B------:R-:W-:Y:S01]  /*0580*/  LOP3.LUT R8, R8, 0xfffffffc, RZ, 0xc0, !PT ;  /* 0xfffffffc08087812 */ /* 0x000fe200078ec0ff */
[----:B------:R-:W-:Y:S01]  /*0590*/  IMAD.SHL.U32 R199, R205, 0x40, RZ ;  /* 0x00000040cdc77824 */ /* 0x000fe200078e00ff */
[----:B------:R-:W-:Y:S01]  /*05a0*/  R2P PR, R6, 0x6 ;  /* 0x0000000606007804 */ /* 0x000fe20000000000 */
[C---:B------:R-:W-:Y:S01]  /*05b0*/  IMAD.SHL.U32 R6, R4.reuse, 0x20, RZ ;  /* 0x0000002004067824 */ /* 0x040fe200078e00ff */
[----:B------:R-:W-:Y:S01]  /*05c0*/  LOP3.LUT R9, R9, 0x18, RZ, 0xc0, !PT ;  /* 0x0000001809097812 */ /* 0x000fe200078ec0ff */
[----:B------:R-:W-:Y:S01]  /*05d0*/  IMAD.SHL.U32 R4, R4, 0x8, RZ ;  /* 0x0000000804047824 */ /* 0x000fe200078e00ff */
[----:B------:R-:W-:Y:S01]  /*05e0*/  SHF.R.U32.HI R218, RZ, 0x3, R216 ;  /* 0x00000003ffda7819 */ /* 0x000fe200000116d8 */
[----:B------:R-:W-:Y:S01]  /*05f0*/  VIADD R196, R198, UR6 ;  /* 0x00000006c6c47c36 */ /* 0x000fe20008000000 */
[----:B------:R-:W-:-:S02]  /*0600*/  LOP3.LUT R203, R2, 0x6, R203, 0xf8, !PT ;  /* 0x0000000602cb7812 */ /* 0x000fc400078ef8cb */
[----:B------:R-:W-:Y:S01]  /*0610*/  LOP3.LUT R3, R216, 0x20, R2, 0xf8, !PT ;  /* 0x00000020d8037812 */ /* 0x000fe200078ef802 */
[----:B------:R-:W-:Y:S01]  /*0620*/  IMAD.SHL.U32 R2, R7, 0x2, RZ ;  /* 0x0000000207027824 */ /* 0x000fe200078e00ff */
[----:B------:R-:W-:Y:S01]  /*0630*/  LOP3.LUT R216, R218, R216, R9, 0x1e, !PT ;  /* 0x000000d8dad87212 */ /* 0x000fe200078e1e09 */
[----:B------:R-:W-:Y:S01]  /*0640*/  IMAD.IADD R7, R207, 0x1, -R8 ;  /* 0x00000001cf077824 */ /* 0x000fe200078e0a08 */
[----:B------:R-:W-:Y:S02]  /*0650*/  LOP3.LUT R218, R3, R218, RZ, 0x3c, !PT ;  /* 0x000000da03da7212 */ /* 0x000fe400078e3cff */
[----:B------:R-:W-:Y:S01]  /*0660*/  LOP3.LUT R6, R9, 0x20, R6, 0xf8, !PT ;  /* 0x0000002009067812 */ /* 0x000fe200078ef806 */
[----:B------:R-:W-:Y:S01]  /*0670*/  IMAD R9, R7, 0x400, R2 ;  /* 0x0000040007097824 */ /* 0x000fe200078e0202 */
[----:B------:R-:W-:Y:S02]  /*0680*/  LOP3.LUT R199, R199, 0x1c0, RZ, 0xc0, !PT ;  /* 0x000001c0c7c77812 */ /* 0x000fe400078ec0ff */
[----:B------:R-:W-:Y:S01]  /*0690*/  SHF.R.S32.HI R3, RZ, 0x1f, R206 ;  /* 0x0000001fff037819 */ /* 0x000fe200000114ce */
[----:B------:R-:W-:Y:S01]  /*06a0*/  IMAD.IADD R218, R9, 0x1, R218 ;  /* 0x0000000109da7824 */ /* 0x000fe200078e02da */
[----:B------:R-:W-:-:S02]  /*06b0*/  SHF.R.U32.HI R193, RZ, 0x3, R199 ;  /* 0x00000003ffc17819 */ /* 0x000fc400000116c7 */
[----:B------:R-:W-:Y:S01]  /*06c0*/  LEA.HI R204, R3, R206, RZ, 0x2 ;  /* 0x000000ce03cc7211 */ /* 0x000fe200078f10ff */
[----:B------:R-:W-:Y:S01]  /*06d0*/  IMAD R3, R5, 0x400, R2 ;  /* 0x0000040005037824 */ /* 0x000fe200078e0202 */
[----:B------:R-:W-:Y:S02]  /*06e0*/  LOP3.LUT R4, R199, 0x8, R4, 0xf8, !PT ;  /* 0x00000008c7047812 */ /* 0x000fe400078ef804 */
[----:B------:R-:W-:Y:S01]  /*06f0*/  LOP3.LUT R0, R0, 0xfffffe00, RZ, 0xc0, !PT ;  /* 0xfffffe0000007812 */ /* 0x000fe200078ec0ff */
[----:B------:R-:W-:Y:S01]  /*0700*/  IMAD.IADD R216, R3, 0x1, R216 ;  /* 0x0000000103d87824 */ /* 0x000fe200078e02d8 */
[----:B------:R-:W-:Y:S01]  /*0710*/  LOP3.LUT R199, R193, R6, R199, 0x1e, !PT ;  /* 0x00000006c1c77212 */ /* 0x000fe200078e1ec7 */
[----:B------:R-:W-:Y:S01]  /*0720*/  IMAD.MOV.U32 R3, RZ, RZ, -0x10 ;  /* 0xfffffff0ff037424 */ /* 0x000fe200078e00ff */
[----:B------:R-:W-:Y:S01]  /*0730*/  LOP3.LUT R193, R4, R193, RZ, 0x3c, !PT ;  /* 0x000000c104c17212 */ /* 0x000fe200078e3cff */
[--C-:B------:R-:W-:Y:S01]  /*0740*/  IMAD R200, R7, 0x400, R0.reuse ;  /* 0x0000040007c87824 */ /* 0x100fe200078e0200 */
[----:B------:R-:W-:Y:S01]  /*0750*/  LEA R218, R218, UR5, 0x1 ;  /* 0x00000005dada7c11 */ /* 0x000fe2000f8e08ff */
[----:B------:R-:W-:Y:S01]  /*0760*/  IMAD R2, R5, 0x400, R0 ;  /* 0x0000040005027824 */ /* 0x000fe200078e0200 */
[----:B------:R-:W-:Y:S01]  /*0770*/  SEL R197, R197, 0xffffffe0, !P4 ;  /* 0xffffffe0c5c57807 */ /* 0x000fe20006000000 */
[----:B------:R-:W-:Y:S01]  /*0780*/  IMAD.IADD R200, R200, 0x1, R193 ;  /* 0x00000001c8c87824 */ /* 0x000fe200078e02c1 */
[----:B------:R-:W-:Y:S01]  /*0790*/  SEL R195, R195, 0xffffffc0, !P3 ;  /* 0xffffffc0c3c37807 */ /* 0x000fe20005800000 */
[----:B------:R-:W-:Y:S01]  /*07a0*/  IMAD.IADD R193, R193, 0x1, R2 ;  /* 0x00000001c1c17824 */ /* 0x000fe200078e0202 */
[----:B------:R-:W-:Y:S01]  /*07b0*/  LEA R194, R194, UR5, 0x1 ;  /* 0x00000005c2c27c11 */ /* 0x000fe2000f8e08ff */
[----:B------:R-:W-:Y:S01]  /*07c0*/  VIADD R220, R218, 0x20 ;  /* 0x00000020dadc7836 */ /* 0x000fe20000000000 */
[----:B------:R-:W-:Y:S01]  /*07d0*/  LEA R216, R216, UR6, 0x1 ;  /* 0x00000006d8d87c11 */ /* 0x000fe2000f8e08ff */
[----:B------:R-:W-:Y:S01]  /*07e0*/  IMAD.IADD R197, R196, 0x1, R197 ;  /* 0x00000001c4c57824 */ /* 0x000fe200078e02c5 */
[----:B------:R-:W-:Y:S01]  /*07f0*/  SHF.R.S32.HI R204, RZ, 0x2, R204 ;  /* 0x00000002ffcc7819 */ /* 0x000fe200000114cc */
[----:B------:R-:W-:Y:S01]  /*0800*/  @P1 VIADD R220, R218, 0xffffffe0 ;  /* 0xffffffe0dadc1836 */ /* 0x000fe20000000000 */
[----:B------:R-:W-:Y:S01]  /*0810*/  SEL R3, R3, 0x10, !P0 ;  /* 0x0000001003037807 */ /* 0x000fe20004000000 */
[----:B------:R-:W-:Y:S01]  /*0820*/  IMAD.IADD R196, R196, 0x1, R195 ;  /* 0x00000001c4c47824 */ /* 0x000fe200078e02c3 */
[----:B------:R-:W-:Y:S01]  /*0830*/  LOP3.LUT R199, R199, R0, RZ, 0xfc, !PT ;  /* 0x00000000c7c77212 */ /* 0x000fe200078efcff */
[----:B------:R-:W-:Y:S01]  /*0840*/  IMAD.IADD R0, R195, 0x1, R194 ;  /* 0x00000001c3007824 */ /* 0x000fe200078e02c2 */
[----:B---3--:R-:W-:Y:S01]  /*0850*/  SHF.R.S32.HI R215, RZ, 0x1f, R202 ;  /* 0x0000001fffd77819 */ /* 0x008fe200000114ca */
[----:B------:R-:W-:Y:S01]  /*0860*/  VIADD R219, R216, 0x40 ;  /* 0x00000040d8db7836 */ /* 0x000fe20000000000 */
[----:B------:R-:W-:Y:S01]  /*0870*/  SHF.R.S32.HI R213, RZ, 0x1f, R209 ;  /* 0x0000001fffd57819 */ /* 0x000fe200000114d1 */
[----:B------:R-:W-:Y:S01]  /*0880*/  IMAD R204, R7, 0x10, R204 ;  /* 0x0000001007cc7824 */ /* 0x000fe200078e02cc */
[----:B------:R-:W-:Y:S01]  /*0890*/  SHF.R.S32.HI R211, RZ, 0x1f, R210 ;  /* 0x0000001fffd37819 */ /* 0x000fe200000114d2 */
[----:B------:R-:W-:Y:S01]  /*08a0*/  IMAD.IADD R195, R197, 0x1, R195 ;  /* 0x00000001c5c37824 */ /* 0x000fe200078e02c3 */
[----:B------:R-:W-:Y:S01]  /*08b0*/  LEA R214, R208, UR5, 0x1 ;  /* 0x00000005d0d67c11 */ /* 0x000fe2000f8e08ff */
[----:B------:R-:W-:Y:S01]  /*08c0*/  IMAD.IADD R221, R218, 0x1, R3 ;  /* 0x00000001dadd7824 */ /* 0x000fe200078e0203 */
[----:B------:R-:W-:Y:S01]  /*08d0*/  LEA R193, R193, UR4, 0x1 ;  /* 0x00000004c1c17c11 */ /* 0x000fe2000f8e08ff */
[----:B------:R-:W-:-:S02]  /*08e0*/  @P2 VIADD R219, R216, 0xffffffc0 ;  /* 0xffffffc0d8db2836 */ /* 0x000fc40000000000 */
[----:B----4-:R-:W-:-:S07]  /*08f0*/  IMAD.IADD R226, R3, 0x1, R220 ;  /* 0x0000000103e27824 */ /* 0x010fce00078e02dc */
.L_x_1457:
        /* <DEDUP_REMOVED lines=46> */
.L_x_1427:
[----:B------:R-:W-:Y:S01]  /*0be0*/  IMAD.SHL.U32 R225, R212, 0x40, RZ ;  /* 0x00000040d4e17824 */ /* 0x000fe200078e00ff */
[----:B-----5:R-:W-:-:S04]  /*0bf0*/  @!P2 IADD3 R238, R6, R2, -R239 ;  /* 0x0000000206eea210 */ /* 0x020fc80007ffe8ef */
[----:B------:R-:W-:-:S13]  /*0c00*/  ISETP.GT.AND P0, PT, R238, R225, PT ;  /* 0x000000e1ee00720c */ /* 0x000fda0003f04270 */
[----:B------:R-:W-:Y:S05]  /*0c10*/  @!P0 BRA `(.L_x_1428) ;  /* 0x0000006c00bc8947 */ /* 0x000fea0003800000 */
[----:B------:R-:W3:Y:S01]  /*0c20*/  LDC R6, c[0x0][0x278] ;  /* 0x00009e00ff067b82 */ /* 0x000ee20000000800 */
[----:B------:R-:W-:Y:S01]  /*0c30*/  ISETP.NE.AND P0, PT, R242, -0x1, PT ;  /* 0xfffffffff200780c */ /* 0x000fe20003f05270 */
[----:B------:R-:W-:Y:S01]  /*0c40*/  IMAD.SHL.U32 R39, R202, 0x80, RZ ;  /* 0x00000080ca277824 */ /* 0x000fe200078e00ff */
[----:B-1----:R-:W-:Y:S02]  /*0c50*/  IADD3 R11, R240, 0x3f, RZ ;  /* 0x0000003ff00b7810 */ /* 0x002fe40007ffe0ff */
[----:B------:R-:W-:Y:S02]  /*0c60*/  ISETP.NE.AND P1, PT, R17, -0x1, PT ;  /* 0xffffffff1100780c */ /* 0x000fe40003f25270 */
[----:B------:R-:W-:Y:S01]  /*0c70*/  SHF.R.S32.HI R12, RZ, 0x1f, R11 ;  /* 0x0000001fff0c7819 */ /* 0x000fe2000001140b */
[----:B------:R-:W1:Y:S01]  /*0c80*/  LDC.64 R2, c[0x0][0x228] ;  /* 0x00008a00ff027b82 */ /* 0x000e620000000a00 */
[----:B------:R-:W-:Y:S02]  /*0c90*/  SEL R39, R39, RZ, P5 ;  /* 0x000000ff27277207 */ /* 0x000fe40002800000 */
[----:B------:R-:W-:-:S03]  /*0ca0*/  LEA.HI R12, R12, R11, RZ, 0x6 ;  /* 0x0000000b0c0c7211 */ /* 0x000fc600078f30ff */
[----:B------:R-:W-:Y:S02]  /*0cb0*/  @P0 IADD3 R32, R239, R242, RZ ;  /* 0x000000f2ef200210 */ /* 0x000fe40007ffe0ff */
[----:B------:R-:W4:Y:S01]  /*0cc0*/  LDC R5, c[0x0][0x394] ;  /* 0x0000e500ff057b82 */ /* 0x000f220000000800 */
[----:B------:R-:W-:Y:S02]  /*0cd0*/  SHF.R.S32.HI R12, RZ, 0x6, R12 ;  /* 0x00000006ff0c7819 */ /* 0x000fe4000001140c */
[----:B---3--:R-:W-:-:S05]  /*0ce0*/  IABS R7, R6 ;  /* 0x0000000600077213 */ /* 0x008fca0000000000 */
[----:B------:R-:W3:Y:S01]  /*0cf0*/  LDC R27, c[0x0][0x2d4] ;  /* 0x0000b500ff1b7b82 */ /* 0x000ee20000000800 */
[----:B------:R-:W2:Y:S01]  /*0d00*/  I2F.RP R10, R7 ;  /* 0x00000007000a7306 */ /* 0x000ea20000209400 */
[----:B-1----:R-:W-:-:S06]  /*0d10*/  IMAD R19, R215, R2, RZ ;  /* 0x00000002d7137224 */ /* 0x002fcc00078e02ff */
[----:B------:R-:W1:Y:S01]  /*0d20*/  LDC R25, c[0x0][0x2dc] ;  /* 0x0000b700ff197b82 */ /* 0x000e620000000800 */
[----:B------:R-:W-:-:S04]  /*0d30*/  IMAD.WIDE.U32 R20, R202, R2, RZ ;  /* 0x00000002ca147225 */ /* 0x000fc800078e00ff */
[----:B------:R-:W-:-:S03]  /*0d40*/  IMAD R19, R202, R3, R19 ;  /* 0x00000003ca137224 */ /* 0x000fc600078e0213 */
[----:B------:R-:W1:Y:S01]  /*0d50*/  LDC R24, c[0x0][0x270] ;  /* 0x00009c00ff187b82 */ /* 0x000e620000000800 */
[----:B------:R-:W-:Y:S01]  /*0d60*/  IMAD.IADD R19, R21, 0x1, R19 ;  /* 0x0000000115137824 */ /* 0x000fe200078e0213 */
[----:B--2---:R-:W2:Y:S06]  /*0d70*/  MUFU.RCP R8, R10 ;  /* 0x0000000a00087308 */ /* 0x004eac0000001000 */
[----:B------:R-:W5:Y:S01]  /*0d80*/  LDC.U8 R2, c[0x0][0x3d8] ;  /* 0x0000f600ff027b82 */ /* 0x000f620000000000 */
[----:B---3--:R-:W-:Y:S01]  /*0d90*/  SHF.R.S32.HI R3, RZ, 0x1f, R27 ;  /* 0x0000001fff037819 */ /* 0x008fe2000001141b */
[----:B------:R-:W-:-:S04]  /*0da0*/  IMAD.WIDE.U32 R30, R202, R27, RZ ;  /* 0x0000001bca1e7225 */ /* 0x000fc800078e00ff */
[----:B------:R-:W-:Y:S02]  /*0db0*/  IMAD R16, R3, R202, RZ ;  /* 0x000000ca03107224 */ /* 0x000fe400078e02ff */
[----:B------:R-:W3:Y:S02]  /*0dc0*/  LDC R35, c[0x0][0x2c4] ;  /* 0x0000b100ff237b82 */ /* 0x000ee40000000800 */
[----:B------:R-:W-:Y:S01]  /*0dd0*/  IMAD R3, R215, R27, R16 ;  /* 0x0000001bd7037224 */ /* 0x000fe200078e0210 */
[----:B--2---:R-:W-:-:S04]  /*0de0*/  IADD3 R8, R8, 0xffffffe, RZ ;  /* 0x0ffffffe08087810 */ /* 0x004fc80007ffe0ff */
[----:B------:R-:W2:Y:S01]  /*0df0*/  F2I.FTZ.U32.TRUNC.NTZ R9, R8 ;  /* 0x0000000800097305 */ /* 0x000ea2000021f000 */
[----:B-1----:R-:W-:-:S04]  /*0e00*/  IMAD.WIDE R36, R25, R24, RZ ;  /* 0x0000001819247225 */ /* 0x002fc800078e02ff */
[----:B------:R-:W-:Y:S01]  /*0e10*/  IMAD.WIDE.U32 R28, R36, R17, RZ ;  /* 0x00000011241c7225 */ /* 0x000fe200078e00ff */
[----:B-----5:R-:W-:-:S03]  /*0e20*/  ISETP.NE.AND P3, PT, R2, RZ, PT ;  /* 0x000000ff0200720c */ /* 0x020fc60003f65270 */
[----:B------:R-:W-:Y:S01]  /*0e30*/  IMAD R2, R37, R17, RZ ;  /* 0x0000001125027224 */ /* 0x000fe200078e02ff */
[----:B--2---:R-:W-:Y:S01]  /*0e40*/  IADD3 R4, RZ, -R9, RZ ;  /* 0x80000009ff047210 */ /* 0x004fe20007ffe0ff */
[----:B------:R-:W-:-:S04]  /*0e50*/  IMAD.MOV.U32 R8, RZ, RZ, RZ ;  /* 0x000000ffff087224 */ /* 0x000fc800078e00ff */
[----:B------:R-:W-:Y:S01]  /*0e60*/  IMAD R13, R4, R7, RZ ;  /* 0x00000007040d7224 */ /* 0x000fe200078e02ff */
[----:B------:R-:W-:-:S03]  /*0e70*/  IABS R4, R217 ;  /* 0x000000d900047213 */ /* 0x000fc60000000000 */
[----:B------:R-:W1:Y:S01]  /*0e80*/  @P3 LDC R34, c[0x0][0x2e4] ;  /* 0x0000b900ff223b82 */ /* 0x000e620000000800 */
[----:B---3--:R-:W-:Y:S02]  /*0e90*/  @P3 IMAD R38, R202, R35, RZ ;  /* 0x00000023ca263224 */ /* 0x008fe400078e02ff */
[----:B------:R-:W-:-:S05]  /*0ea0*/  IMAD.HI.U32 R13, R9, R13, R8 ;  /* 0x0000000d090d7227 */ /* 0x000fca00078e0008 */
[----:B------:R-:W2:Y:S01]  /*0eb0*/  LDC.64 R8, c[0x0][0x240] ;  /* 0x00009000ff087b82 */ /* 0x000ea20000000a00 */
[----:B------:R-:W-:-:S04]  /*0ec0*/  IMAD.HI.U32 R14, R13, R4, RZ ;  /* 0x000000040d0e7227 */ /* 0x000fc800078e00ff */
[----:B------:R-:W-:-:S04]  /*0ed0*/  IMAD.MOV R18, RZ, RZ, -R14 ;  /* 0x000000ffff127224 */ /* 0x000fc800078e0a0e */
[----:B------:R-:W-:Y:S01]  /*0ee0*/  IMAD R18, R7, R18, R4 ;  /* 0x0000001207127224 */ /* 0x000fe200078e0204 */
[----:B------:R-:W-:-:S04]  /*0ef0*/  IADD3 R4, R240, 0x40, R225 ;  /* 0x00000040f0047810 */ /* 0x000fc80007ffe0e1 */
[----:B------:R-:W-:Y:S02]  /*0f00*/  ISETP.GT.U32.AND P4, PT, R7, R18, PT ;  /* 0x000000120700720c */ /* 0x000fe40003f84070 */
[----:B----4-:R-:W-:-:S04]  /*0f10*/  IADD3 R4, R4, R5, -R238 ;  /* 0x0000000504047210 */ /* 0x010fc80007ffe8ee */
[----:B------:R-:W-:-:S04]  /*0f20*/  IADD3 R4, R4, 0x3f, RZ ;  /* 0x0000003f04047810 */ /* 0x000fc80007ffe0ff */
[----:B------:R-:W-:Y:S01]  /*0f30*/  SHF.R.S32.HI R237, RZ, 0x1f, R4 ;  /* 0x0000001fffed7819 */ /* 0x000fe20000011404 */
[----:B--2---:R-:W-:Y:S02]  /*0f40*/  IMAD.WIDE.U32 R10, R17, R8, RZ ;  /* 0x00000008110a7225 */ /* 0x004fe400078e00ff */
[-C--:B------:R-:W-:Y:S02]  /*0f50*/  @!P4 IADD3 R18, R18, -R7.reuse, RZ ;  /* 0x800000071212c210 */ /* 0x080fe40007ffe0ff */
[----:B------:R-:W-:Y:S01]  /*0f60*/  LEA.HI R237, R237, R4, RZ, 0x6 ;  /* 0x00000004eded7211 */ /* 0x000fe200078f30ff */
[----:B------:R-:W-:Y:S01]  /*0f70*/  @!P4 VIADD R14, R14, 0x1 ;  /* 0x000000010e0ec836 */ /* 0x000fe20000000000 */
[----:B------:R-:W2:Y:S01]  /*0f80*/  @P0 LDC.64 R4, c[0x0][0x250] ;  /* 0x00009400ff040b82 */ /* 0x000ea20000000a00 */
[----:B------:R-:W-:Y:S02]  /*0f90*/  ISETP.GE.U32.AND P6, PT, R18, R7, PT ;  /* 0x000000071200720c */ /* 0x000fe40003fc6070 */
[----:B------:R-:W-:Y:S01]  /*0fa0*/  SHF.R.S32.HI R237, RZ, 0x6, R237 ;  /* 0x00000006ffed7819 */ /* 0x000fe200000114ed */
[----:B------:R-:W3:Y:S01]  /*0fb0*/  S2R R18, SR_CTAID.X ;  /* 0x0000000000127919 */ /* 0x000ee20000002500 */
[----:B------:R-:W-:-:S02]  /*0fc0*/  LOP3.LUT R7, R217, R6, RZ, 0x3c, !PT ;  /* 0x00000006d9077212 */ /* 0x000fc400078e3cff */
[----:B------:R-:W-:Y:S01]  /*0fd0*/  SEL R23, R20, R10, !P1 ;  /* 0x0000000a14177207 */ /* 0x000fe20004800000 */
[----:B------:R-:W-:Y:S01]  /*0fe0*/  IMAD R10, R17, R9, RZ ;  /* 0x00000009110a7224 */ /* 0x000fe200078e02ff */
[----:B------:R-:W-:Y:S01]  /*0ff0*/  VIMNMX R237, R12, R237, PT ;  /* 0x000000ed0ced7248 */ /* 0x000fe20003fe0100 */
[----:B------:R-:W-:Y:S01]  /*1000*/  IMAD.IADD R20, R31, 0x1, R3 ;  /* 0x000000011f147824 */ /* 0x000fe200078e0203 */
[----:B------:R-:W-:Y:S01]  /*1010*/  ISETP.GE.AND P2, PT, R7, RZ, PT ;  /* 0x000000ff0700720c */ /* 0x000fe20003f46270 */
[-C--:B------:R-:W-:Y:S01]  /*1020*/  IMAD R3, R37, R30.reuse, RZ ;  /* 0x0000001e25037224 */ /* 0x080fe200078e02ff */
[----:B------:R-:W4:Y:S01]  /*1030*/  @P1 LDC.64 R12, c[0x0][0x420] ;  /* 0x00010800ff0c1b82 */ /* 0x000f220000000a00 */
[----:B------:R-:W-:Y:S01]  /*1040*/  ISETP.NE.AND P4, PT, R6, RZ, PT ;  /* 0x000000ff0600720c */ /* 0x000fe20003f85270 */
[C---:B------:R-:W-:Y:S01]  /*1050*/  IMAD.WIDE.U32 R30, R36.reuse, R30, RZ ;  /* 0x0000001e241e7225 */ /* 0x040fe200078e00ff */
[----:B------:R-:W-:Y:S02]  /*1060*/  @P1 IADD3 R19, R11, R10, RZ ;  /* 0x0000000a0b131210 */ /* 0x000fe40007ffe0ff */
[----:B------:R-:W-:Y:S01]  /*1070*/  LEA R22, R237, 0xffffffc0, 0x6 ;  /* 0xffffffc0ed167811 */ /* 0x000fe200078e30ff */
[----:B------:R-:W-:Y:S01]  /*1080*/  IMAD R20, R36, R20, R3 ;  /* 0x0000001424147224 */ /* 0x000fe200078e0203 */
[----:B------:R-:W-:Y:S01]  /*1090*/  SEL R21, R30, R28, !P1 ;  /* 0x0000001c1e157207 */ /* 0x000fe20004800000 */
[----:B------:R-:W5:Y:S01]  /*10a0*/  @!P1 LDC.64 R10, c[0x0][0x418] ;  /* 0x00010600ff0a9b82 */ /* 0x000f620000000a00 */
[----:B------:R-:W-:Y:S01]  /*10b0*/  @P6 VIADD R14, R14, 0x1 ;  /* 0x000000010e0e6836 */ /* 0x000fe20000000000 */
[----:B------:R-:W-:Y:S01]  /*10c0*/  SHF.R.S32.HI R26, RZ, 0x1f, R22 ;  /* 0x0000001fff1a7819 */ /* 0x000fe20000011416 */
[C---:B--2---:R-:W-:Y:S01]  /*10d0*/  @P0 IMAD R15, R32.reuse, R5, RZ ;  /* 0x00000005200f0224 */ /* 0x044fe200078e02ff */
[----:B------:R-:W-:Y:S01]  /*10e0*/  IADD3 R20, R31, R20, RZ ;  /* 0x000000141f147210 */ /* 0x000fe20007ffe0ff */
[----:B------:R-:W-:Y:S01]  /*10f0*/  @P0 IMAD.WIDE.U32 R32, R32, R4, RZ ;  /* 0x0000000420200225 */ /* 0x000fe200078e00ff */
[----:B------:R-:W-:-:S02]  /*1100*/  @P1 IADD3 R20, R29, R2, RZ ;  /* 0x000000021d141210 */ /* 0x000fc40007ffe0ff */
[----:B------:R-:W3:Y:S01]  /*1110*/  LDC.64 R2, c[0x0][0x488] ;  /* 0x00012200ff027b82 */ /* 0x000ee20000000a00 */
[----:B------:R-:W-:Y:S01]  /*1120*/  @!P2 IADD3 R14, -R14, RZ, RZ ;  /* 0x000000ff0e0ea210 */ /* 0x000fe20007ffe1ff */
[----:B------:R-:W-:Y:S01]  /*1130*/  @P0 IMAD.MOV.U32 R16, RZ, RZ, R32 ;  /* 0x000000ffff100224 */ /* 0x000fe200078e0020 */
[----:B------:R-:W-:Y:S01]  /*1140*/  @!P4 LOP3.LUT R14, RZ, R6, RZ, 0x33, !PT ;  /* 0x00000006ff0ec212 */ /* 0x000fe200078e33ff */
[----:B------:R-:W-:Y:S01]  /*1150*/  @P0 IMAD.IADD R15, R33, 0x1, R15 ;  /* 0x00000001210f0824 */ /* 0x000fe200078e020f */
[----:B------:R-:W-:Y:S02]  /*1160*/  SHF.L.U64.HI R31, R202, 0x7, R215 ;  /* 0x00000007ca1f7819 */ /* 0x000fe400000102d7 */
[----:B------:R-:W-:Y:S01]  /*1170*/  IADD3 R32, P2, R22, R39, RZ ;  /* 0x0000002716207210 */ /* 0x000fe20007f5e0ff */
[----:B------:R-:W2:Y:S01]  /*1180*/  @P0 LDC.64 R6, c[0x0][0x248] ;  /* 0x00009200ff060b82 */ /* 0x000ea20000000a00 */
[----:B------:R-:W-:Y:S01]  /*1190*/  SEL R31, R31, RZ, P5 ;  /* 0x000000ff1f1f7207 */ /* 0x000fe20002800000 */
[----:B----4-:R-:W-:-:S03]  /*11a0*/  @P1 IMAD.WIDE.U32 R28, R17, R12, RZ ;  /* 0x0000000c111c1225 */ /* 0x010fc600078e00ff */
[----:B------:R-:W-:Y:S01]  /*11b0*/  IADD3.X R12, R26, R31, RZ, P2, !PT ;  /* 0x0000001f1a0c7210 */ /* 0x000fe200017fe4ff */
[----:B------:R-:W-:Y:S01]  /*11c0*/  @P1 IMAD R29, R17, R13, R29 ;  /* 0x0000000d111d1224 */ /* 0x000fe200078e021d */
[----:B------:R-:W-:Y:S01]  /*11d0*/  @P3 SEL R31, R38, R17, !P1 ;  /* 0x00000011261f3207 */ /* 0x000fe20004800000 */
[----:B------:R-:W4:Y:S01]  /*11e0*/  LDC.U8 R30, c[0x0][0x480] ;  /* 0x00012000ff1e7b82 */ /* 0x000f220000000000 */
[----:B-----5:R-:W-:Y:S02]  /*11f0*/  @!P1 IMAD R33, R215, R10, RZ ;  /* 0x0000000ad7219224 */ /* 0x020fe400078e02ff */
[-C--:B------:R-:W-:Y:S02]  /*1200*/  IMAD R13, R37, R32.reuse, RZ ;  /* 0x00000020250d7224 */ /* 0x080fe400078e02ff */
[----:B------:R-:W-:Y:S02]  /*1210*/  @!P1 IMAD R11, R202, R11, R33 ;  /* 0x0000000bca0b9224 */ /* 0x000fe400078e0221 */
[----:B------:R-:W-:-:S04]  /*1220*/  IMAD.WIDE.U32 R32, R36, R32, RZ ;  /* 0x0000002024207225 */ /* 0x000fc800078e00ff */
[----:B------:R-:W-:Y:S02]  /*1230*/  IMAD R13, R36, R12, R13 ;  /* 0x0000000c240d7224 */ /* 0x000fe400078e020d */
[----:B---3--:R-:W-:-:S04]  /*1240*/  IMAD.WIDE.U32 R36, R18, R2, RZ ;  /* 0x0000000212247225 */ /* 0x008fc800078e00ff */
[----:B------:R-:W-:Y:S02]  /*1250*/  @P0 IMAD.IADD R2, R239, 0x1, R242 ;  /* 0x00000001ef020824 */ /* 0x000fe400078e02f2 */
[----:B------:R-:W-:-:S04]  /*1260*/  @!P1 IMAD.WIDE.U32 R40, R202, R10, RZ ;  /* 0x0000000aca289225 */ /* 0x000fc800078e00ff */
[----:B------:R-:W-:Y:S01]  /*1270*/  IMAD R3, R18, R3, R37 ;  /* 0x0000000312037224 */ /* 0x000fe200078e0225 */
[----:B----4-:R-:W-:Y:S01]  /*1280*/  ISETP.NE.AND P2, PT, R30, RZ, PT ;  /* 0x000000ff1e00720c */ /* 0x010fe20003f45270 */
[----:B------:R-:W-:Y:S01]  /*1290*/  @!P3 IMAD R10, R202, R24, R217 ;  /* 0x00000018ca0ab224 */ /* 0x000fe200078e02d9 */
[----:B------:R-:W-:Y:S01]  /*12a0*/  @!P1 MOV R28, R40 ;  /* 0x00000028001c9202 */ /* 0x000fe20000000f00 */
[----:B------:R-:W-:Y:S01]  /*12b0*/  IMAD R37, R217, R25, RZ ;  /* 0x00000019d9257224 */ /* 0x000fe200078e02ff */
[----:B------:R-:W-:Y:S01]  /*12c0*/  SEL R30, R36, RZ, P2 ;  /* 0x000000ff241e7207 */ /* 0x000fe20001000000 */
[C---:B--2---:R-:W-:Y:S02]  /*12d0*/  @P0 IMAD R12, R2.reuse, R7, RZ ;  /* 0x00000007020c0224 */ /* 0x044fe400078e02ff */
[----:B------:R-:W-:-:S04]  /*12e0*/  @P0 IMAD.WIDE.U32 R38, R2, R6, RZ ;  /* 0x0000000602260225 */ /* 0x000fc800078e00ff */
[----:B-1----:R-:W-:Y:S01]  /*12f0*/  @P3 IMAD R31, R217, R34, R31 ;  /* 0x00000022d91f3224 */ /* 0x002fe200078e021f */
[----:B------:R-:W-:Y:S01]  /*1300*/  SHF.R.S32.HI R34, RZ, 0x1f, R37 ;  /* 0x0000001fff227819 */ /* 0x000fe20000011425 */
[----:B------:R-:W-:Y:S01]  /*1310*/  @!P1 IMAD.IADD R29, R41, 0x1, R11 ;  /* 0x00000001291d9824 */ /* 0x000fe200078e020b */
[----:B------:R-:W-:Y:S01]  /*1320*/  SHF.R.S32.HI R11, RZ, 0x1f, R225 ;  /* 0x0000001fff0b7819 */ /* 0x000fe200000114e1 */
[----:B------:R-:W-:Y:S01]  /*1330*/  @!P3 IMAD R31, R10, R35, RZ ;  /* 0x000000230a1fb224 */ /* 0x000fe200078e02ff */
[----:B------:R-:W-:Y:S01]  /*1340*/  SHF.R.S32.HI R10, RZ, 0x1f, R217 ;  /* 0x0000001fff0a7819 */ /* 0x000fe200000114d9 */
[----:B------:R-:W-:Y:S01]  /*1350*/  @P0 IMAD.MOV.U32 R18, RZ, RZ, R38 ;  /* 0x000000ffff120224 */ /* 0x000fe200078e0026 */
[----:B------:R-:W-:Y:S02]  /*1360*/  @P0 IADD3 R12, R39, R12, RZ ;  /* 0x0000000c270c0210 */ /* 0x000fe40007ffe0ff */
        /* <DEDUP_REMOVED lines=14> */
.L_x_1429:
        /* <DEDUP_REMOVED lines=13> */
.L_x_1430:
        /* <DEDUP_REMOVED lines=10> */
.L_x_1431:
[----:B------:R-:W-:-:S04]  /*15c0*/  IMAD R2, R202, R24, R217 ;  /* 0x00000018ca027224 */ /* 0x000fc800078e02d9 */
[----:B------:R-:W-:-:S07]  /*15d0*/  IMAD R27, R2, R27, RZ ;  /* 0x0000001b021b7224 */ /* 0x000fce00078e02ff */
.L_x_1432:
[----:B------:R-:W-:Y:S01]  /*15e0*/  IMAD R24, R25, R24, RZ ;  /* 0x0000001819187224 */ /* 0x000fe200078e02ff */
[----:B------:R-:W1:Y:S01]  /*15f0*/  LDC.64 R2, c[0x0][0x420] ;  /* 0x00010800ff027b82 */ /* 0x000e620000000a00 */
[----:B------:R-:W-:Y:S01]  /*1600*/  IADD3 R25, -R238, R240, R225 ;  /* 0x000000f0ee197210 */ /* 0x000fe20007ffe1e1 */
[----:B------:R-:W-:Y:S01]  /*1610*/  ULDC UR4, c[0x0][0x398] ;  /* 0x0000e60000047ab9 */ /* 0x000fe20000000800 */
[----:B------:R-:W-:Y:S01]  /*1620*/  IMAD.SHL.U32 R17, R24, 0x40, RZ ;  /* 0x0000004018117824 */ /* 0x000fe200078e00ff */
[C---:B------:R-:W-:Y:S01]  /*1630*/  IADD3 R27, R22.reuse, R27, RZ ;  /* 0x0000001b161b7210 */ /* 0x040fe20007ffe0ff */
[----:B------:R-:W-:Y:S01]  /*1640*/  IMAD.IADD R31, R22, 0x1, R31 ;  /* 0x00000001161f7824 */ /* 0x000fe200078e021f */
[----:B------:R-:W-:Y:S01]  /*1650*/  ULDC.64 UR6, c[0x0][0x428] ;  /* 0x00010a0000067ab9 */ /* 0x000fe20000000a00 */
[----:B------:R-:W-:Y:S01]  /*1660*/  ULDC.64 UR8, c[0x0][0x258] ;  /* 0x0000960000087ab9 */ /* 0x000fe20000000a00 */
[----:B------:R-:W-:Y:S01]  /*1670*/  IADD3 R32, P3, P1, R32, R17, R37 ;  /* 0x0000001120207210 */ /* 0x000fe2000797e025 */
[----:B------:R-:W-:Y:S01]  /*1680*/  BSSY B1, `(.L_x_1428) ;  /* 0x0000648000017945 */ /* 0x000fe20003800000 */
[----:B------:R-:W-:-:S04]  /*1690*/  SHF.R.S32.HI R17, RZ, 0x1f, R17 ;  /* 0x0000001fff117819 */ /* 0x000fc80000011411 */
[----:B------:R-:W-:Y:S02]  /*16a0*/  IADD3.X R34, R39, R17, R34, P3, P1 ;  /* 0x0000001127227210 */ /* 0x000fe40001fe2422 */
[----:B------:R-:W-:Y:S01]  /*16b0*/  IADD3 R21, P3, P1, R30, R32, R21 ;  /* 0x000000201e157210 */ /* 0x000fe2000797e015 */
[----:B------:R-:W-:Y:S01]  /*16c0*/  IMAD R30, R207, R24, R206 ;  /* 0x00000018cf1e7224 */ /* 0x000fe200078e02ce */
[----:B------:R-:W2:Y:S01]  /*16d0*/  LDC.64 R32, c[0x0][0x2b0] ;  /* 0x0000ac00ff207b82 */ /* 0x000ea20000000a00 */
[----:B------:R-:W-:Y:S01]  /*16e0*/  VIADD R24, R25, -UR4 ;  /* 0x8000000419187c36 */ /* 0x000fe20008000000 */
[----:B------:R-:W-:Y:S02]  /*16f0*/  IADD3.X R20, R35, R34, R20, P3, P1 ;  /* 0x0000002223147210 */ /* 0x000fe40001fe2414 */
[----:B------:R-:W-:Y:S02]  /*1700*/  IADD3 R28, P1, R210, R28, RZ ;  /* 0x0000001cd21c7210 */ /* 0x000fe40007f3e0ff */
[----:B------:R-:W-:-:S02]  /*1710*/  IADD3 R17, P3, R209, R22, RZ ;  /* 0x00000016d1117210 */ /* 0x000fc40007f7e0ff */
[----:B------:R-:W-:Y:S01]  /*1720*/  SHF.R.S32.HI R35, RZ, 0x1f, R24 ;  /* 0x0000001fff237819 */ /* 0x000fe20000011418 */
[----:B------:R-:W-:Y:S01]  /*1730*/  IMAD.X R29, R211, 0x1, R29, P1 ;  /* 0x00000001d31d7824 */ /* 0x000fe200008e061d */
[----:B------:R-:W-:Y:S01]  /*1740*/  IADD3.X R25, R213, R26, RZ, P3, !PT ;  /* 0x0000001ad5197210 */ /* 0x000fe20001ffe4ff */
[----:B-1----:R-:W-:Y:S01]  /*1750*/  IMAD R26, R26, R2, RZ ;  /* 0x000000021a1a7224 */ /* 0x002fe200078e02ff */
[----:B------:R-:W-:Y:S01]  /*1760*/  LEA.HI R35, R35, R24, RZ, 0x6 ;  /* 0x0000001823237211 */ /* 0x000fe200078f30ff */
[----:B------:R-:W-:Y:S01]  /*1770*/  IMAD.WIDE.U32 R28, R22, R2, R28 ;  /* 0x00000002161c7225 */ /* 0x000fe200078e001c */
[----:B------:R-:W-:Y:S02]  /*1780*/  IADD3 R21, P1, R30, R21, RZ ;  /* 0x000000151e157210 */ /* 0x000fe40007f3e0ff */
[----:B------:R-:W-:Y:S01]  /*1790*/  SHF.R.S32.HI R35, RZ, 0x6, R35 ;  /* 0x00000006ff237819 */ /* 0x000fe20000011423 */
[----:B------:R-:W-:Y:S01]  /*17a0*/  IMAD R26, R22, R3, R26 ;  /* 0x00000003161a7224 */ /* 0x000fe200078e021a */
[----:B------:R-:W-:Y:S01]  /*17b0*/  LEA.HI.X.SX32 R20, R30, R20, 0x1, P1 ;  /* 0x000000141e147211 */ /* 0x000fe200008f0eff */
[----:B------:R-:W-:Y:S01]  /*17c0*/  IMAD R22, R25, R8, RZ ;  /* 0x0000000819167224 */ /* 0x000fe200078e02ff */
[----:B------:R-:W-:Y:S01]  /*17d0*/  VIMNMX R224, RZ, R35, !PT ;  /* 0x00000023ffe07248 */ /* 0x000fe20007fe0100 */
[----:B------:R-:W-:-:S02]  /*17e0*/  IMAD.IADD R29, R29, 0x1, R26 ;  /* 0x000000011d1d7824 */ /* 0x000fc400078e021a */
[----:B------:R-:W-:Y:S02]  /*17f0*/  IMAD R24, R10, UR6, RZ ;  /* 0x000000060a187c24 */ /* 0x000fe4000f8e02ff */
[----:B------:R-:W-:-:S04]  /*1800*/  IMAD.WIDE.U32 R38, R17, R8, R210 ;  /* 0x0000000811267225 */ /* 0x000fc800078e00d2 */
[----:B------:R-:W-:Y:S02]  /*1810*/  IMAD R22, R17, R9, R22 ;  /* 0x0000000911167224 */ /* 0x000fe400078e0216 */
[C---:B------:R-:W-:Y:S02]  /*1820*/  IMAD R17, R217.reuse, UR7, R24 ;  /* 0x00000007d9117c24 */ /* 0x040fe4000f8e0218 */
[----:B------:R-:W-:Y:S01]  /*1830*/  IMAD.WIDE.U32 R36, R217, UR6, R28 ;  /* 0x00000006d9247c25 */ /* 0x000fe2000f8e001c */
[----:B------:R-:W-:Y:S01]  /*1840*/  IADD3 R28, P3, R23, R38, RZ ;  /* 0x00000026171c7210 */ /* 0x000fe20007f7e0ff */
[----:B------:R-:W-:Y:S01]  /*1850*/  ULDC.64 UR6, c[0x0][0x400] ;  /* 0x0001000000067ab9 */ /* 0x000fe20000000a00 */
[----:B------:R-:W1:Y:S01]  /*1860*/  LDC.64 R24, c[0x0][0x478] ;  /* 0x00011e00ff187b82 */ /* 0x000e620000000a00 */
[----:B------:R-:W-:Y:S01]  /*1870*/  IMAD R26, R213, R2, RZ ;  /* 0x00000002d51a7224 */ /* 0x000fe200078e02ff */
[----:B------:R-:W-:Y:S01]  /*1880*/  IADD3 R23, R37, R17, RZ ;  /* 0x0000001125177210 */ /* 0x000fe20007ffe0ff */
[----:B--2---:R-:W-:Y:S01]  /*1890*/  IMAD.WIDE R228, R31, 0x4, R32 ;  /* 0x000000041fe47825 */ /* 0x004fe200078e0220 */
[----:B------:R-:W-:-:S02]  /*18a0*/  IADD3.X R29, R19, R39, R22, P3, !PT ;  /* 0x00000027131d7210 */ /* 0x000fc40001ffe416 */
[----:B------:R-:W-:Y:S01]  /*18b0*/  LEA R244, P1, R21, UR6, 0x2 ;  /* 0x0000000615f47c11 */ /* 0x000fe2000f8210ff */
[----:B------:R-:W-:Y:S01]  /*18c0*/  IMAD.MOV.U32 R22, RZ, RZ, R36 ;  /* 0x000000ffff167224 */ /* 0x000fe200078e0024 */
[----:B------:R-:W-:Y:S01]  /*18d0*/  MOV R227, R229 ;  /* 0x000000e500e37202 */ /* 0x000fe20000000f00 */
[----:B------:R-:W-:Y:S01]  /*18e0*/  IMAD R26, R209, R3, R26 ;  /* 0x00000003d11a7224 */ /* 0x000fe200078e021a */
[----:B------:R-:W-:Y:S01]  /*18f0*/  LEA.HI.X R245, R21, UR7, R20, 0x2, P1 ;  /* 0x0000000715f57c11 */ /* 0x000fe200088f1414 */
[----:B------:R-:W-:Y:S01]  /*1900*/  IMAD.WIDE.U32 R22, R209, R2, R22 ;  /* 0x00000002d1167225 */ /* 0x000fe200078e0016 */
[----:B------:R-:W-:-:S03]  /*1910*/  ULDC.64 UR6, c[0x0][0x3e0] ;  /* 0x0000f80000067ab9 */ /* 0x000fc60000000a00 */
[----:B------:R-:W-:Y:S01]  /*1920*/  IMAD.IADD R26, R23, 0x1, R26 ;  /* 0x00000001171a7824 */ /* 0x000fe200078e021a */
[----:B------:R-:W-:Y:S01]  /*1930*/  LEA R246, P1, R22, UR6, 0x1 ;  /* 0x0000000616f67c11 */ /* 0x000fe2000f8208ff */
[----:B------:R-:W-:Y:S02]  /*1940*/  IMAD R20, R10, UR8, RZ ;  /* 0x000000080a147c24 */ /* 0x000fe4000f8e02ff */
[----:B------:R-:W-:Y:S01]  /*1950*/  IMAD.WIDE.U32 R28, R217, UR8, R28 ;  /* 0x00000008d91c7c25 */ /* 0x000fe2000f8e001c */
[----:B------:R-:W-:Y:S02]  /*1960*/  LEA.HI.X R247, R22, UR7, R26, 0x1, P1 ;  /* 0x0000000716f77c11 */ /* 0x000fe400088f0c1a */
[----:B------:R-:W-:Y:S01]  /*1970*/  ISETP.GT.AND P1, PT, R237, R224, PT ;  /* 0x000000e0ed00720c */ /* 0x000fe20003f24270 */
[----:B------:R-:W-:Y:S01]  /*1980*/  IMAD R20, R217, UR9, R20 ;  /* 0x00000009d9147c24 */ /* 0x000fe2000f8e0214 */
[----:B------:R-:W-:Y:S01]  /*1990*/  ULDC.64 UR8, c[0x0][0x210] ;  /* 0x0000840000087ab9 */ /* 0x000fe20000000a00 */
[----:B-1----:R-:W-:Y:S01]  /*19a0*/  IMAD.WIDE R230, R27, 0x4, R24 ;  /* 0x000000041be67825 */ /* 0x002fe200078e0218 */
[----:B------:R-:W-:-:S02]  /*19b0*/  LEA R248, P3, R28, UR8, 0x1 ;  /* 0x000000081cf87c11 */ /* 0x000fc4000f8608ff */
[----:B------:R-:W-:Y:S01]  /*19c0*/  IADD3 R20, R29, R20, RZ ;  /* 0x000000141d147210 */ /* 0x000fe20007ffe0ff */
[----:B------:R-:W-:Y:S01]  /*19d0*/  IMAD.MOV.U32 R229, RZ, RZ, R231 ;  /* 0x000000ffffe57224 */ /* 0x000fe200078e00e7 */
[----:B------:R-:W-:Y:S02]  /*19e0*/  IADD3 R237, R237, -0x1, RZ ;  /* 0xffffffffeded7810 */ /* 0x000fe40007ffe0ff */
[----:B------:R-:W-:-:S03]  /*19f0*/  LEA.HI.X R249, R28, UR9, R20, 0x1, P3 ;  /* 0x000000091cf97c11 */ /* 0x000fc600098f0c14 */
        /* <DEDUP_REMOVED lines=23> */
.L_x_1434:
        /* <DEDUP_REMOVED lines=12> */
.L_x_1435:
[----:B------:R-:W-:Y:S01]  /*1c30*/  IMAD R238, R212, -0x40, R238 ;  /* 0xffffffc0d4ee7824 */ /* 0x000fe200078e02ee */
[----:B------:R-:W-:Y:S01]  /*1c40*/  ULDC.64 UR6, c[0x0][0x468] ;  /* 0x00011a0000067ab9 */ /* 0x000fe20000000a00 */
[-C--:B------:R-:W-:Y:S01]  /*1c50*/  IMAD R6, R11, R4.reuse, RZ ;  /* 0x000000040b067224 */ /* 0x080fe200078e02ff */
[----:B------:R-:W-:Y:S01]  /*1c60*/  IADD3 R13, R209, 0x20, RZ ;  /* 0x00000020d10d7810 */ /* 0x000fe20007ffe0ff */
[----:B------:R-:W-:Y:S01]  /*1c70*/  IMAD.WIDE.U32 R16, R225, R4, R210 ;  /* 0x00000004e1107225 */ /* 0x000fe200078e00d2 */
[----:B------:R-:W-:Y:S01]  /*1c80*/  ISETP.GE.AND P1, PT, R209, R238, PT ;  /* 0x000000eed100720c */ /* 0x000fe20003f26270 */
[----:B------:R-:W-:Y:S02]  /*1c90*/  BSSY B0, `(.L_x_1436) ;  /* 0x0000016000007945 */ /* 0x000fe40003800000 */
[----:B------:R-:W-:Y:S01]  /*1ca0*/  IMAD R7, R225, R5, R6 ;  /* 0x00000005e1077224 */ /* 0x000fe200078e0206 */
[----:B------:R-:W-:-:S04]  /*1cb0*/  IADD3 R6, P0, R12, R16, RZ ;  /* 0x000000100c067210 */ /* 0x000fc80007f1e0ff */
        /* <DEDUP_REMOVED lines=19> */
.L_x_1437:
[----:B------:R-:W-:Y:S05]  /*1df0*/  BSYNC B0 ;  /* 0x0000000000007941 */ /* 0x000fea0003800000 */
.L_x_1436:
        /* <DEDUP_REMOVED lines=16> */
.L_x_1439:
[----:B------:R-:W-:Y:S05]  /*1f00*/  BSYNC B0 ;  /* 0x0000000000007941 */ /* 0x000fea0003800000 */
.L_x_1438:
        /* <DEDUP_REMOVED lines=23> */
.L_x_1441:
[----:B------:R-:W-:Y:S05]  /*2080*/  BSYNC B0 ;  /* 0x0000000000007941 */ /* 0x000fea0003800000 */
.L_x_1440:
        /* <DEDUP_REMOVED lines=15> */
.L_x_1433:
[----:B------:R-:W-:Y:S01]  /*2180*/  IMAD R19, R237, -0x40, R240 ;  /* 0xffffffc0ed137824 */ /* 0x000fe200078e02f0 */
[----:B------:R-:W-:Y:S01]  /*2190*/  @P2 BAR.SYNC.DEFER_BLOCKING 0x0 ;  /* 0x0000000000002b1d */ /* 0x000fe20000010000 */
[----:B------:R-:W-:Y:S02]  /*21a0*/  VIADD R17, R209, 0x20 ;  /* 0x00000020d1117836 */ /* 0x000fe40000000000 */
[-C--:B------:R-:W-:Y:S01]  /*21b0*/  IMAD R22, R11, R6.reuse, RZ ;  /* 0x000000060b167224 */ /* 0x080fe200078e02ff */
[-C--:B------:R-:W-:Y:S01]  /*21c0*/  ISETP.GE.AND P6, PT, R204, R19.reuse, PT ;  /* 0x00000013cc00720c */ /* 0x080fe20003fc6270 */
[----:B------:R-:W-:Y:S01]  /*21d0*/  IMAD.WIDE.U32 R24, R225, R6, R210 ;  /* 0x00000006e1187225 */ /* 0x000fe200078e00d2 */
[----:B------:R-:W-:Y:S01]  /*21e0*/  ISETP.GE.AND P3, PT, R17, R19, PT ;  /* 0x000000131100720c */ /* 0x000fe20003f66270 */
[----:B------:R-:W-:Y:S01]  /*21f0*/  ULDC.64 UR8, c[0x0][0x260] ;  /* 0x0000980000087ab9 */ /* 0x000fe20000000a00 */
[----:B------:R-:W-:Y:S01]  /*2200*/  ULDC.64 UR6, c[0x0][0x268] ;  /* 0x00009a0000067ab9 */ /* 0x000fe20000000a00 */
[----:B------:R-:W-:-:S02]  /*2210*/  IMAD R20, R212, -0x40, R238 ;  /* 0xffffffc0d4147824 */ /* 0x000fc400078e02ee */
[----:B------:R-:W-:Y:S01]  /*2220*/  IMAD R21, R225, R7, R22 ;  /* 0x00000007e1157224 */ /* 0x000fe200078e0216 */
[----:B------:R-:W-:Y:S01]  /*2230*/  IADD3 R22, P0, R18, R24, RZ ;  /* 0x0000001812167210 */ /* 0x000fe20007f1e0ff */
[----:B------:R-:W-:Y:S01]  /*2240*/  IMAD.WIDE.U32 R26, R2, 0x40, RZ ;  /* 0x00000040021a7825 */ /* 0x000fe200078e00ff */
[-C--:B------:R-:W-:Y:S02]  /*2250*/  ISETP.GE.AND P1, PT, R17, R20.reuse, PT ;  /* 0x000000141100720c */ /* 0x080fe40003f26270 */
[----:B------:R-:W-:Y:S01]  /*2260*/  IADD3.X R23, R12, R25, R21, P0, !PT ;  /* 0x000000190c177210 */ /* 0x000fe200007fe415 */
[----:B------:R-:W-:Y:S01]  /*2270*/  IMAD.SHL.U32 R3, R3, 0x40, RZ ;  /* 0x0000004003037824 */ /* 0x000fe200078e00ff */
[----:B------:R-:W-:Y:S01]  /*2280*/  ISETP.GE.AND P2, PT, R209, R20, PT ;  /* 0x00000014d100720c */ /* 0x000fe20003f46270 */
[----:B------:R-:W-:Y:S01]  /*2290*/  IMAD.WIDE.U32 R28, R225, R4, R210 ;  /* 0x00000004e11c7225 */ /* 0x000fe200078e00d2 */
[----:B------:R-:W-:-:S03]  /*22a0*/  @!P3 IADD3 R24, P0, R246, R26, RZ ;  /* 0x0000001af618b210 */ /* 0x000fc60007f1e0ff */
[----:B------:R-:W-:Y:S01]  /*22b0*/  IMAD R2, R11, R4, RZ ;  /* 0x000000040b027224 */ /* 0x000fe200078e02ff */
[----:B------:R-:W-:Y:S01]  /*22c0*/  @!P3 IADD3.X R25, R247, R27, R3, P0, !PT ;  /* 0x0000001bf719b210 */ /* 0x000fe200007fe403 */
[----:B------:R-:W-:Y:S01]  /*22d0*/  VIADD R10, R204, 0x8 ;  /* 0x00000008cc0a7836 */ /* 0x000fe20000000000 */
[----:B------:R-:W-:Y:S01]  /*22e0*/  IADD3 R16, P0, R16, R28, RZ ;  /* 0x0000001c10107210 */ /* 0x000fe20007f1e0ff */
[----:B------:R-:W-:Y:S02]  /*22f0*/  IMAD R2, R225, R5, R2 ;  /* 0x00000005e1027224 */ /* 0x000fe400078e0202 */
[----:B------:R-:W-:Y:S01]  /*2300*/  IMAD.WIDE.U32 R30, R8, 0x40, RZ ;  /* 0x00000040081e7825 */ /* 0x000fe200078e00ff */
[----:B------:R-:W-:Y:S02]  /*2310*/  LEA.HI R8, R237, R237, RZ, 0x1 ;  /* 0x000000eded087211 */ /* 0x000fe400078f08ff */
[----:B------:R-:W-:Y:S01]  /*2320*/  IADD3.X R17, R15, R29, R2, P0, !PT ;  /* 0x0000001d0f117210 */ /* 0x000fe200007fe402 */
[----:B------:R-:W-:Y:S01]  /*2330*/  IMAD.SHL.U32 R9, R9, 0x40, RZ ;  /* 0x0000004009097824 */ /* 0x000fe200078e00ff */
[----:B------:R-:W-:Y:S01]  /*2340*/  @!P1 IADD3 R2, P0, R209, 0x20, RZ ;  /* 0x00000020d1029810 */ /* 0x000fe20007f1e0ff */
[----:B------:R-:W-:Y:S01]  /*2350*/  IMAD.WIDE.U32 R22, R14, UR8, R22 ;  /* 0x000000080e167c25 */ /* 0x000fe2000f8e0016 */
[----:B------:R-:W-:-:S02]  /*2360*/  ISETP.GE.AND P5, PT, R10, R19, PT ;  /* 0x000000130a00720c */ /* 0x000fc40003fa6270 */
[----:B------:R-:W-:Y:S01]  /*2370*/  LOP3.LUT R8, R8, 0xfffffffe, RZ, 0xc0, !PT ;  /* 0xfffffffe08087812 */ /* 0x000fe200078ec0ff */
[----:B------:R-:W-:Y:S01]  /*2380*/  @!P1 IMAD.X R15, RZ, RZ, R213, P0 ;  /* 0x000000ffff0f9224 */ /* 0x000fe200000e06d5 */
[----:B------:R-:W-:Y:S01]  /*2390*/  @!P3 IADD3 R10, P4, R248, R30, RZ ;  /* 0x0000001ef80ab210 */ /* 0x000fe20007f9e0ff */
[-C--:B------:R-:W-:Y:S01]  /*23a0*/  @!P2 IMAD R12, R213, R6.reuse, RZ ;  /* 0x00000006d50ca224 */ /* 0x080fe200078e02ff */
[----:B------:R-:W-:Y:S01]  /*23b0*/  @!P1 IADD3 R3, P0, R209, 0x20, RZ ;  /* 0x00000020d1039810 */ /* 0x000fe20007f1e0ff */
[----:B------:R-:W-:Y:S01]  /*23c0*/  IMAD.IADD R8, R237, 0x1, -R8 ;  /* 0x00000001ed087824 */ /* 0x000fe200078e0a08 */
[----:B------:R-:W-:Y:S01]  /*23d0*/  @!P3 IADD3.X R11, R249, R31, R9, P4, !PT ;  /* 0x0000001ff90bb210 */ /* 0x000fe200027fe409 */
[----:B------:R-:W-:Y:S01]  /*23e0*/  @!P1 IMAD R15, R15, R6, RZ ;  /* 0x000000060f0f9224 */ /* 0x000fe200078e02ff */
[----:B------:R-:W-:Y:S01]  /*23f0*/  ISETP.GE.AND P4, PT, R209, R19, PT ;  /* 0x00000013d100720c */ /* 0x000fe20003f86270 */
[----:B------:R-:W-:Y:S02]  /*2400*/  IMAD R19, R13, UR8, RZ ;  /* 0x000000080d137c24 */ /* 0x000fe4000f8e02ff */
[----:B------:R-:W-:-:S02]  /*2410*/  @!P2 IMAD R12, R209, R7, R12 ;  /* 0x00000007d10ca224 */ /* 0x000fc400078e020c */
[----:B------:R-:W-:Y:S02]  /*2420*/  IMAD.SHL.U32 R231, R204, 0x4, RZ ;  /* 0x00000004cce77824 */ /* 0x000fe400078e00ff */
[----:B------:R-:W-:Y:S02]  /*2430*/  IMAD.MOV.U32 R233, RZ, RZ, 0x7f800000 ;  /* 0x7f800000ffe97424 */ /* 0x000fe400078e00ff */
[----:B------:R-:W-:Y:S01]  /*2440*/  IMAD.MOV.U32 R235, RZ, RZ, 0x7f800000 ;  /* 0x7f800000ffeb7424 */ /* 0x000fe200078e00ff */
[----:B------:R-:W1:Y:S01]  /*2450*/  LDC R234, c[0x0][0x394] ;  /* 0x0000e500ffea7b82 */ /* 0x000e620000000800 */
[----:B------:R-:W-:-:S07]  /*2460*/  IMAD R13, R13, UR6, RZ ;  /* 0x000000060d0d7c24 */ /* 0x000fce000f8e02ff */
[----:B------:R-:W2:Y:S01]  /*2470*/  LDC R222, c[0x0][0x394] ;  /* 0x0000e500ffde7b82 */ /* 0x000ea20000000800 */
[----:B------:R-:W-:Y:S01]  /*2480*/  @!P1 IMAD.X R9, RZ, RZ, R213, P0 ;  /* 0x000000ffff099224 */ /* 0x000fe200000e06d5 */
[----:B------:R-:W-:Y:S01]  /*2490*/  ISETP.NE.AND P0, PT, R8, 0x1, PT ;  /* 0x000000010800780c */ /* 0x000fe20003f05270 */
[C---:B------:R-:W-:Y:S01]  /*24a0*/  IMAD R8, R14.reuse, UR9, R19 ;  /* 0x000000090e087c24 */ /* 0x040fe2000f8e0213 */
[----:B------:R3:W-:Y:S01]  /*24b0*/  @P4 STS.128 [R214+0xc000], RZ ;  /* 0x00c000ffd6004388 */ /* 0x0007e20000000c00 */
[C---:B------:R-:W-:Y:S02]  /*24c0*/  IMAD R13, R14.reuse, UR7, R13 ;  /* 0x000000070e0d7c24 */ /* 0x040fe4000f8e020d */
[----:B------:R-:W-:Y:S01]  /*24d0*/  IMAD.MOV.U32 R190, RZ, RZ, 0x20 ;  /* 0x00000020ffbe7424 */ /* 0x000fe200078e00ff */
[----:B------:R3:W-:Y:S01]  /*24e0*/  @P4 STS.128 [R214+0xe000], RZ ;  /* 0x00e000ffd6004388 */ /* 0x0007e20000000c00 */
[----:B------:R-:W-:-:S04]  /*24f0*/  IMAD.WIDE.U32 R18, R14, UR6, R16 ;  /* 0x000000060e127c25 */ /* 0x000fc8000f8e0010 */
[----:B------:R-:W-:Y:S01]  /*2500*/  IMAD.MOV.U32 R189, RZ, RZ, 0x40 ;  /* 0x00000040ffbd7424 */ /* 0x000fe200078e00ff */
[----:B------:R3:W-:Y:S01]  /*2510*/  @P4 STS.128 [R214+0x10000], RZ ;  /* 0x010000ffd6004388 */ /* 0x0007e20000000c00 */
[----:B------:R-:W-:Y:S02]  /*2520*/  @!P1 IMAD R16, R9, R4, RZ ;  /* 0x0000000409109224 */ /* 0x000fe400078e02ff */
[----:B------:R-:W-:Y:S01]  /*2530*/  IMAD.IADD R223, R225, 0x1, R240 ;  /* 0x00000001e1df7824 */ /* 0x000fe200078e02f0 */
[----:B------:R-:W-:Y:S01]  /*2540*/  @!PT LDS RZ, [RZ] ;  /* 0x00000000fffff984 */ /* 0x000fe20000000800 */
[----:B------:R-:W-:Y:S01]  /*2550*/  @!PT LDS RZ, [RZ] ;  /* 0x00000000fffff984 */ /* 0x000fe20000000800 */
[----:B------:R-:W-:Y:S01]  /*2560*/  @!PT LDS RZ, [RZ] ;  /* 0x00000000fffff984 */ /* 0x000fe20000000800 */
[----:B------:R-:W-:Y:S01]  /*2570*/  @!P4 LDGSTS.E.BYPASS.LTC128B.128 [R214+0xc000], desc[UR14][R246.64] ;  /* 0x0c000000f6d6cfae */ /* 0x000fe2000b901d4e */
[----:B------:R-:W-:Y:S01]  /*2580*/  IMAD.IADD R23, R23, 0x1, R8 ;  /* 0x0000000117177824 */ /* 0x000fe200078e0208 */
[----:B------:R-:W-:Y:S01]  /*2590*/  CS2R R142, SRZ ;  /* 0x00000000008e7805 */ /* 0x000fe2000001ff00 */
[----:B------:R-:W-:Y:S01]  /*25a0*/  IMAD.IADD R9, R19, 0x1, R13 ;  /* 0x0000000113097824 */ /* 0x000fe200078e020d */
[----:B------:R-:W-:Y:S01]  /*25b0*/  @!P4 LDGSTS.E.BYPASS.LTC128B.128 [R214+0xe000], desc[UR14][R246.64+0x80] ;  /* 0x0e000080f6d6cfae */ /* 0x000fe2000b901d4e */
[----:B------:R-:W-:Y:S01]  /*25c0*/  @!P2 IMAD.MOV.U32 R8, RZ, RZ, R18 ;  /* 0x000000ffff08a224 */ /* 0x000fe200078e0012 */
[----:B------:R-:W-:Y:S01]  /*25d0*/  CS2R R140, SRZ ;  /* 0x00000000008c7805 */ /* 0x000fe2000001ff00 */
[----:B------:R-:W-:Y:S01]  /*25e0*/  @!P1 IMAD R13, R3, R5, R16 ;  /* 0x00000005030d9224 */ /* 0x000fe200078e0210 */
[----:B------:R-:W-:Y:S01]  /*25f0*/  @!P4 LDGSTS.E.BYPASS.LTC128B.128 [R214+0x10000], desc[UR14][R246.64+0x100] ;  /* 0x10000100f6d6cfae */ /* 0x000fe2000b901d4e */
[--C-:B------:R-:W-:Y:S01]  /*2600*/  @!P1 IMAD.MOV.U32 R16, RZ, RZ, R22.reuse ;  /* 0x000000ffff109224 */ /* 0x100fe200078e0016 */
        /* <DEDUP_REMOVED lines=18> */
[----:B------:R-:W-:Y:S01]  /*2730*/  @!P1 IMAD.WIDE.U32 R18, R3, R4, R18 ;  /* 0x0000000403129225 */ /* 0x000fe200078e0012 */
[----:B------:R-:W-:Y:S02]  /*2740*/  CS2R R132, SRZ ;  /* 0x0000000000847805 */ /* 0x000fe4000001ff00 */
[----:B------:R-:W-:Y:S01]  /*2750*/  CS2R R126, SRZ ;  /* 0x00000000007e7805 */ /* 0x000fe2000001ff00 */
[----:B------:R-:W-:Y:S01]  /*2760*/  @!P3 LDGSTS.E.BYPASS.LTC128B.128 [R214+0xf000], desc[UR14][R24.64+0x80] ;  /* 0x0f00008018d6bfae */ /* 0x000fe2000b901d4e */
[C---:B------:R-:W-:Y:S01]  /*2770*/  @!P1 IMAD R15, R2.reuse, R7, R15 ;  /* 0x00000007020f9224 */ /* 0x040fe200078e020f */
[----:B------:R-:W-:Y:S01]  /*2780*/  CS2R R124, SRZ ;  /* 0x00000000007c7805 */ /* 0x000fe2000001ff00 */
[----:B------:R-:W-:Y:S01]  /*2790*/  @!P1 IMAD.WIDE.U32 R16, R2, R6, R16 ;  /* 0x0000000602109225 */ /* 0x000fe200078e0010 */
[----:B------:R-:W-:Y:S01]  /*27a0*/  @!P3 LDGSTS.E.BYPASS.LTC128B.128 [R214+0x11000], desc[UR14][R24.64+0x100] ;  /* 0x1100010018d6bfae */ /* 0x000fe2000b901d4e */
[----:B------:R-:W1:Y:S01]  /*27b0*/  @!P2 LDC.64 R6, c[0x0][0x220] ;  /* 0x00008800ff06ab82 */ /* 0x000e620000000a00 */
[----:B------:R-:W-:Y:S01]  /*27c0*/  CS2R R130, SRZ ;  /* 0x0000000000827805 */ /* 0x000fe2000001ff00 */
[----:B------:R-:W-:Y:S01]  /*27d0*/  VIADD R3, R208, 0x3000 ;  /* 0x00003000d0037836 */ /* 0x000fe20000000000 */
[----:B------:R-:W-:Y:S01]  /*27e0*/  CS2R R128, SRZ ;  /* 0x0000000000807805 */ /* 0x000fe2000001ff00 */
[----:B------:R-:W-:Y:S01]  /*27f0*/  @!P2 IMAD R14, R209, R5, R14 ;  /* 0x00000005d10ea224 */ /* 0x000fe200078e020e */
[----:B------:R-:W-:Y:S01]  /*2800*/  CS2R R122, SRZ ;  /* 0x00000000007a7805 */ /* 0x000fe2000001ff00 */
[----:B------:R-:W-:Y:S01]  /*2810*/  @!P2 IMAD.IADD R12, R21, 0x1, R12 ;  /* 0x00000001150ca824 */ /* 0x000fe200078e020c */
[----:B------:R-:W-:Y:S01]  /*2820*/  SEL R236, R3, R208, !P0 ;  /* 0x000000d003ec7207 */ /* 0x000fe20004000000 */
[----:B------:R-:W2:Y:S01]  /*2830*/  @!P1 LDC.64 R4, c[0x0][0x218] ;  /* 0x00008600ff049b82 */ /* 0x000ea20000000a00 */
[----:B------:R-:W-:Y:S01]  /*2840*/  @!P2 IMAD.IADD R14, R23, 0x1, R14 ;  /* 0x00000001170ea824 */ /* 0x000fe200078e020e */
[----:B------:R-:W-:-:S02]  /*2850*/  CS2R R120, SRZ ;  /* 0x0000000000787805 */ /* 0x000fc4000001ff00 */
[----:B------:R-:W-:Y:S01]  /*2860*/  LEA R236, R236, UR5, 0x1 ;  /* 0x00000005ecec7c11 */ /* 0x000fe2000f8e08ff */
[----:B------:R-:W-:Y:S01]  /*2870*/  @!P1 IMAD.IADD R15, R17, 0x1, R15 ;  /* 0x00000001110f9824 */ /* 0x000fe200078e020f */
[----:B------:R-:W-:Y:S01]  /*2880*/  CS2R R118, SRZ ;  /* 0x0000000000767805 */ /* 0x000fe2000001ff00 */
[----:B------:R-:W-:Y:S01]  /*2890*/  @!P1 IMAD.IADD R13, R19, 0x1, R13 ;  /* 0x00000001130d9824 */ /* 0x000fe200078e020d */
[----:B------:R-:W-:Y:S01]  /*28a0*/  CS2R R116, SRZ ;  /* 0x0000000000747805 */ /* 0x000fe2000001ff00 */
[----:B------:R-:W3:Y:S01]  /*28b0*/  @!P1 LDC.64 R2, c[0x0][0x220] ;  /* 0x00008800ff029b82 */ /* 0x000ee20000000a00 */
[----:B------:R1:W-:Y:S01]  /*28c0*/  @P4 STS [R236], RZ ;  /* 0x000000ffec004388 */ /* 0x0003e20000000800 */
        /* <DEDUP_REMOVED lines=37> */
[----:B------:R-:W-:Y:S01]  /*2b20*/  CS2R R26, SRZ ;  /* 0x00000000001a7805 */ /* 0x000fe2000001ff00 */
[----:B------:R-:W-:Y:S01]  /*2b30*/  ULDC UR7, c[0x0][0x398] ;  /* 0x0000e60000077ab9 */ /* 0x000fe20000000800 */
[----:B------:R1:W-:Y:S01]  /*2b40*/  @P4 STS [R236+0x4008], RZ ;  /* 0x004008ffec004388 */ /* 0x0003e20000000800 */
[----:B------:R-:W-:Y:S01]  /*2b50*/  ULDC UR6, c[0x0][0x2dc] ;  /* 0x0000b70000067ab9 */ /* 0x000fe20000000800 */
[----:B------:R-:W-:Y:S02]  /*2b60*/  ULDC UR8, c[0x0][0x39c] ;  /* 0x0000e70000087ab9 */ /* 0x000fe40000000800 */
[----:B------:R1:W-:Y:S04]  /*2b70*/  @P4 STS [R236+0x400c], RZ ;  /* 0x00400cffec004388 */ /* 0x0003e80000000800 */
        /* <DEDUP_REMOVED lines=8> */
[----:B------:R-:W-:Y:S02]  /*2c00*/  @!P2 LEA.HI.X R9, R20, R9, R12, 0x1, P4 ;  /* 0x000000091409a211 */ /* 0x000fe400020f0c0c */
[C---:B--2---:R-:W-:Y:S01]  /*2c10*/  @!P1 LEA R20, P4, R16.reuse, R4, 0x1 ;  /* 0x0000000410149211 */ /* 0x044fe200078808ff */
[----:B------:R4:W-:Y:S03]  /*2c20*/  @P3 STS [R236+0x1004], RZ ;  /* 0x001004ffec003388 */ /* 0x0009e60000000800 */
[----:B------:R-:W-:Y:S01]  /*2c30*/  @!P1 LEA.HI.X R21, R16, R5, R15, 0x1, P4 ;  /* 0x0000000510159211 */ /* 0x000fe200020f0c0f */
[----:B------:R4:W-:Y:S01]  /*2c40*/  @P3 STS [R236+0x1008], RZ ;  /* 0x001008ffec003388 */ /* 0x0009e20000000800 */
[----:B------:R-:W-:-:S03]  /*2c50*/  SHF.R.S32.HI R5, RZ, 0x1f, R204 ;  /* 0x0000001fff057819 */ /* 0x000fc600000114cc */
[----:B------:R4:W-:Y:S01]  /*2c60*/  @P3 STS [R236+0x100c], RZ ;  /* 0x00100cffec003388 */ /* 0x0009e20000000800 */
[----:B------:R-:W-:-:S03]  /*2c70*/  SHF.L.U64.HI R232, R204, 0x2, R5 ;  /* 0x00000002cce87819 */ /* 0x000fc60000010205 */
        /* <DEDUP_REMOVED lines=25> */
[----:B---3--:R-:W-:-:S03]  /*2e10*/  @!P1 LEA R10, P3, R18, R2, 0x1 ;  /* 0x00000002120a9211 */ /* 0x008fc600078608ff */
        /* <DEDUP_REMOVED lines=35> */
[----:B------:R-:W-:Y:S02]  /*3050*/  VIADD R4, R199, 0x3000 ;  /* 0x00003000c7047836 */ /* 0x000fe40000000000 */
[----:B------:R-:W-:Y:S02]  /*3060*/  SEL R190, R190, 0xffffffe0, !P1 ;  /* 0xffffffe0bebe7807 */ /* 0x000fe40004800000 */
[----:B------:R-:W-:Y:S02]  /*3070*/  SEL R189, R189, 0xffffffc0, !P2 ;  /* 0xffffffc0bdbd7807 */ /* 0x000fe40005000000 */
[----:B------:R-:W-:Y:S01]  /*3080*/  SEL R192, R3, R200, !P0 ;  /* 0x000000c803c07207 */ /* 0x000fe20004000000 */
[----:B------:R-:W-:Y:S01]  /*3090*/  IMAD.IADD R188, R193, 0x1, R190 ;  /* 0x00000001c1bc7824 */ /* 0x000fe200078e02be */
[----:B------:R-:W-:Y:S02]  /*30a0*/  SEL R4, R4, R199, !P0 ;  /* 0x000000c704047207 */ /* 0x000fe40004000000 */
[----:B------:R-:W-:-:S02]  /*30b0*/  IADD3 R241, -R238, 0x40, R223 ;  /* 0x00000040eef17810 */ /* 0x000fc40007ffe1df */
[----:B------:R-:W-:Y:S02]  /*30c0*/  CS2R R24, SRZ ;  /* 0x0000000000187805 */ /* 0x000fe4000001ff00 */
[----:B------:R-:W-:Y:S02]  /*30d0*/  CS2R R22, SRZ ;  /* 0x0000000000167805 */ /* 0x000fe4000001ff00 */
[----:B--2---:R-:W-:Y:S01]  /*30e0*/  CS2R R20, SRZ ;  /* 0x0000000000147805 */ /* 0x004fe2000001ff00 */
[----:B------:R-:W-:Y:S01]  /*30f0*/  IMAD.IADD R2, R193, 0x1, R189 ;  /* 0x00000001c1027824 */ /* 0x000fe200078e02bd */
[----:B------:R-:W-:Y:S01]  /*3100*/  LEA R192, R192, UR5, 0x1 ;  /* 0x00000005c0c07c11 */ /* 0x000fe2000f8e08ff */
[----:B------:R-:W-:Y:S01]  /*3110*/  IMAD.IADD R3, R189, 0x1, R188 ;  /* 0x00000001bd037824 */ /* 0x000fe200078e02bc */
[----:B------:R-:W-:Y:S01]  /*3120*/  LEA R191, R4, UR5, 0x1 ;  /* 0x0000000504bf7c11 */ /* 0x000fe2000f8e08ff */
[----:B------:R-:W-:Y:S01]  /*3130*/  VIADD R241, R241, -UR4 ;  /* 0x80000004f1f17c36 */ /* 0x000fe20008000000 */
[----:B----4-:R-:W-:-:S06]  /*3140*/  ULDC UR4, c[0x0][0x2ec] ;  /* 0x0000bb0000047ab9 */ /* 0x010fcc0000000800 */
.L_x_1447:
        /* <DEDUP_REMOVED lines=154> */
.L_x_1443:
[--C-:B------:R-:W-:Y:S01]  /*3af0*/  IADD3 R6, R238, 0x1, -R240.reuse ;  /* 0x00000001ee067810 */ /* 0x100fe20007ffe8f0 */
        /* <DEDUP_REMOVED lines=66> */
.L_x_1444:
        /* <DEDUP_REMOVED lines=233> */
[----:B------:R-:W-:Y:S04]  /*4db0*/  LOP3.LUT R4, R237, 0x1, RZ, 0xc0, !PT ;  /* 0x00000001ed047812 */ /* 0x000fe800078ec0ff */
[----:B------:R-:W-:Y:S01]  /*4dc0*/  ISETP.NE.U32.AND P1, PT, R4, 0x1, PT ;  /* 0x000000010400780c */ /* 0x000fe20003f25070 */
[----:B------:R-:W-:Y:S02]  /*4dd0*/  IMAD.MOV.U32 R4, RZ, RZ, -0x6000 ;  /* 0xffffa000ff047424 */ /* 0x000fe400078e00ff */
[----:B------:R-:W2:Y:S01]  /*4de0*/  LDC R5, c[0x0][0x244] ;  /* 0x00009100ff057b82 */ /* 0x000ea20000000800 */
[----:B-1----:R-:W-:Y:S05]  /*4df0*/  IMAD.U32 R9, R7, -0x40, RZ ;  /* 0xffffffc007097824 */ /* 0x002fea00078e00ff */
[C---:B------:R-:W-:Y:S04]  /*4e00*/  LEA R248, P0, R9.reuse, R248, 0x1 ;  /* 0x000000f809f87211 */ /* 0x040fe800078008ff */
[----:B------:R-:W-:Y:S02]  /*4e10*/  LEA.HI.X.SX32 R249, R9, R249, 0x1, P0 ;  /* 0x000000f909f97211 */ /* 0x000fe400000f0eff */
[----:B------:R-:W-:Y:S02]  /*4e20*/  SEL R9, R4, 0x6000, !P1 ;  /* 0x0000600004097807 */ /* 0x000fe40004800000 */
[C---:B------:R-:W-:Y:S03]  /*4e30*/  LEA R6, P0, R7.reuse, R248, 0x6 ;  /* 0x000000f807067211 */ /* 0x040fe600078030ff */
[----:B------:R-:W-:Y:S01]  /*4e40*/  IMAD.IADD R236, R236, 0x1, R9 ;  /* 0x00000001ecec7824 */ /* 0x000fe200078e0209 */
[----:B--2---:R-:W-:Y:S01]  /*4e50*/  LEA.HI.X R7, R7, R249, R5, 0x6, P0 ;  /* 0x000000f907077211 */ /* 0x004fe200000f3405 */
[----:B------:R-:W-:Y:S03]  /*4e60*/  IMAD.IADD R192, R192, 0x1, R9 ;  /* 0x00000001c0c07824 */ /* 0x000fe600078e0209 */
[----:B------:R-:W-:Y:S01]  /*4e70*/  @!PT LDS RZ, [RZ] ;  /* 0x00000000fffff984 */ /* 0x000fe20000000800 */
[----:B------:R-:W-:Y:S01]  /*4e80*/  @!PT LDS RZ, [RZ] ;  /* 0x00000000fffff984 */ /* 0x000fe20000000800 */
[----:B------:R-:W-:Y:S01]  /*4e90*/  @!PT LDS RZ, [RZ] ;  /* 0x00000000fffff984 */ /* 0x000fe20000000800 */
[----:B------:R1:W-:Y:S04]  /*4ea0*/  LDGSTS.E.BYPASS.LTC128B.128 [R236], desc[UR14][R248.64] ;  /* 0x00000000f8ec7fae */ /* 0x0003e8000b901d4e */
[----:B------:R1:W-:Y:S04]  /*4eb0*/  LDGSTS.E.BYPASS.LTC128B.128 [R236+0x2000], desc[UR14][R248.64+0x80] ;  /* 0x02000080f8ec7fae */ /* 0x0003e8000b901d4e */
[----:B------:R1:W-:Y:S04]  /*4ec0*/  LDGSTS.E.BYPASS.LTC128B.128 [R236+0x4000], desc[UR14][R248.64+0x100] ;  /* 0x04000100f8ec7fae */ /* 0x0003e8000b901d4e */
[----:B------:R1:W-:Y:S04]  /*4ed0*/  LDGSTS.E.BYPASS.LTC128B.128 [R236+0x1000], desc[UR14][R6.64] ;  /* 0x0100000006ec7fae */ /* 0x0003e8000b901d4e */
[----:B------:R1:W-:Y:S04]  /*4ee0*/  LDGSTS.E.BYPASS.LTC128B.128 [R236+0x3000], desc[UR14][R6.64+0x80] ;  /* 0x0300008006ec7fae */ /* 0x0003e8000b901d4e */
[----:B------:R1:W-:Y:S04]  /*4ef0*/  LDGSTS.E.BYPASS.LTC128B.128 [R236+0x5000], desc[UR14][R6.64+0x100] ;  /* 0x0500010006ec7fae */ /* 0x0003e8000b901d4e */
[----:B------:R-:W0:Y:S02]  /*4f00*/  LDGDEPBAR ;  /* 0x00000000000079af */ /* 0x000e240000000000 */
.L_x_1445:
        /* <DEDUP_REMOVED lines=104> */
.L_x_1446:
        /* <DEDUP_REMOVED lines=467> */
[----:B--2---:R-:W-:-:S03]  /*72c0*/  @P0 IMAD R44, R47, R5, RZ ;  /* 0x000000052f2c0224 */ /* 0x004fc600078e02ff */
[----:B------:R3:W-:Y:S01]  /*72d0*/  STS [R216+0xb400], R59 ;  /* 0x00b4003bd8007388 */ /* 0x0007e20000000800 */
[----:B-1----:R-:W-:-:S05]  /*72e0*/  @P0 IMAD.WIDE.U32 R46, R47, R4, RZ ;  /* 0x000000042f2e0225 */ /* 0x002fca00078e00ff */
        /* <DEDUP_REMOVED lines=13> */
.L_x_1448:
        /* <DEDUP_REMOVED lines=10> */
[----:B---3--:R-:W-:-:S05]  /*7460*/  IMAD.WIDE.U32 R56, R202, R6, R10 ;  /* 0x00000006ca387225 */ /* 0x008fca00078e000a */
[----:B------:R-:W-:-:S07]  /*7470*/  IADD3 R6, R57, R7, RZ ;  /* 0x0000000739067210 */ /* 0x000fce0007ffe0ff */
.L_x_1449:
[----:B------:R1:W-:Y:S01]  /*7480*/  STS [R219+0xb000], R60 ;  /* 0x00b0003cdb007388 */ /* 0x0003e20000000800 */
[----:B---3--:R-:W-:Y:S01]  /*7490*/  SHF.R.S32.HI R57, RZ, 0x1f, R225 ;  /* 0x0000001fff397819 */ /* 0x008fe200000114e1 */
[----:B------:R-:W-:Y:S01]  /*74a0*/  IMAD R238, R212, -0x40, R238 ;  /* 0xffffffc0d4ee7824 */ /* 0x000fe200078e02ee */
[----:B------:R-:W-:Y:S01]  /*74b0*/  MOV R61, R211 ;  /* 0x000000d3003d7202 */ /* 0x000fe20000000f00 */
[----:B------:R2:W-:Y:S01]  /*74c0*/  STS [R219+0xb400], R62 ;  /* 0x00b4003edb007388 */ /* 0x0005e20000000800 */
[----:B------:R-:W-:Y:S01]  /*74d0*/  SHF.R.S32.HI R7, RZ, 0x1f, R217 ;  /* 0x0000001fff077819 */ /* 0x000fe200000114d9 */
[----:B------:R-:W-:Y:S01]  /*74e0*/  IMAD R48, R57, R4, RZ ;  /* 0x0000000439307224 */ /* 0x000fe200078e02ff */
[----:B------:R-:W-:Y:S01]  /*74f0*/  BAR.SYNC.DEFER_BLOCKING 0x0 ;  /* 0x0000000000007b1d */ /* 0x000fe20000010000 */
[----:B------:R-:W-:Y:S02]  /*7500*/  ISETP.GE.AND P2, PT, R209, R238, PT ;  /* 0x000000eed100720c */ /* 0x000fe40003f46270 */
[----:B------:R-:W-:-:S03]  /*7510*/  IMAD R45, R225, R5, R48 ;  /* 0x00000005e12d7224 */ /* 0x000fc600078e0230 */
[----:B------:R-:W-:Y:S01]  /*7520*/  ULDC.64 UR6, c[0x0][0x468] ;  /* 0x00011a0000067ab9 */ /* 0x000fe20000000a00 */
[----:B------:R-:W-:Y:S01]  /*7530*/  BSSY B0, `(.L_x_1450) ;  /* 0x0000024000007945 */ /* 0x000fe20003800000 */
[----:B-1----:R-:W-:-:S05]  /*7540*/  MOV R60, R210 ;  /* 0x000000d2003c7202 */ /* 0x002fca0000000f00 */
[----:B------:R-:W-:Y:S01]  /*7550*/  IMAD.WIDE.U32 R50, R225, R4, R60 ;  /* 0x00000004e1327225 */ /* 0x000fe200078e003c */
[----:B------:R1:W3:Y:S02]  /*7560*/  LDS.128 R40, [R214+0x13000] ;  /* 0x01300000d6287984 */ /* 0x0002e40000000c00 */
[----:B--2---:R-:W-:Y:S02]  /*7570*/  IADD3 R62, P0, R46, R50, RZ ;  /* 0x000000322e3e7210 */ /* 0x004fe40007f1e0ff */
[----:B------:R1:W2:Y:S01]  /*7580*/  LDS.128 R36, [R214+0x15000] ;  /* 0x01500000d6247984 */ /* 0x0002a20000000c00 */
        /* <DEDUP_REMOVED lines=30> */
.L_x_1451:
[----:B------:R-:W-:Y:S05]  /*7770*/  BSYNC B0 ;  /* 0x0000000000007941 */ /* 0x000fea0003800000 */
.L_x_1450:
[----:B------:R-:W-:Y:S04]  /*7780*/  BSSY B0, `(.L_x_1452) ;  /* 0x000000f000007945 */ /* 0x000fe80003800000 */
[----:B------:R-:W-:Y:S05]  /*7790*/  @P1 BRA `(.L_x_1453) ;  /* 0x0000000000341947 */ /* 0x000fea0003800000 */
[----:B---3--:R-:W-:Y:S01]  /*77a0*/  IADD3 R45, P0, R209, 0x20, RZ ;  /* 0x00000020d12d7810 */ /* 0x008fe20007f1e0ff */
        /* <DEDUP_REMOVED lines=10> */
[----:B--2---:R3:W-:Y:S04]  /*7850*/  STG.E.128 desc[UR14][R4.64+0x80], R36 ;  /* 0x0000802404007986 */ /* 0x0047e8000c101d0e */
[----:B----4-:R3:W-:Y:S02]  /*7860*/  STG.E.128 desc[UR14][R4.64+0x100], R32 ;  /* 0x0001002004007986 */ /* 0x0107e4000c101d0e */
.L_x_1453:
[----:B------:R-:W-:Y:S05]  /*7870*/  BSYNC B0 ;  /* 0x0000000000007941 */ /* 0x000fea0003800000 */
.L_x_1452:
[-C--:B------:R-:W-:Y:S01]  /*7880*/  IMAD.WIDE.U32 R60, R225, R2.reuse, R60 ;  /* 0x00000002e13c7225 */ /* 0x080fe200078e003c */
[----:B------:R-:W-:Y:S01]  /*7890*/  ULDC.64 UR6, c[0x0][0x470] ;  /* 0x00011c0000067ab9 */ /* 0x000fe20000000a00 */
[----:B------:R-:W-:Y:S02]  /*78a0*/  BSSY B0, `(.L_x_1454) ;  /* 0x0000016000007945 */ /* 0x000fe40003800000 */
[----:B---3--:R-:W-:Y:S01]  /*78b0*/  IMAD R4, R57, R2, RZ ;  /* 0x0000000239047224 */ /* 0x008fe200078e02ff */
[----:B------:R-:W-:-:S03]  /*78c0*/  IADD3 R56, P0, R56, R60, RZ ;  /* 0x0000003c38387210 */ /* 0x000fc60007f1e0ff */
[----:B------:R-:W-:Y:S02]  /*78d0*/  IMAD R225, R225, R3, R4 ;  /* 0x00000003e1e17224 */ /* 0x000fe400078e0204 */
[----:B------:R-:W-:-:S03]  /*78e0*/  IMAD R4, R7, UR6, RZ ;  /* 0x0000000607047c24 */ /* 0x000fc6000f8e02ff */
[----:B------:R-:W-:Y:S01]  /*78f0*/  IADD3.X R57, R6, R61, R225, P0, !PT ;  /* 0x0000003d06397210 */ /* 0x000fe200007fe4e1 */
[C---:B------:R-:W-:Y:S02]  /*7900*/  IMAD R5, R217.reuse, UR7, R4 ;  /* 0x00000007d9057c24 */ /* 0x040fe4000f8e0204 */
        /* <DEDUP_REMOVED lines=15> */
.L_x_1455:
[----:B------:R-:W-:Y:S05]  /*7a00*/  BSYNC B0 ;  /* 0x0000000000007941 */ /* 0x000fea0003800000 */
.L_x_1454:
[----:B------:R-:W-:Y:S05]  /*7a10*/  @P1 BRA `(.L_x_1442) ;  /* 0x0000000000381947 */ /* 0x000fea0003800000 */
[----:B------:R-:W-:Y:S01]  /*7a20*/  IADD3 R7, P0, R209, 0x20, RZ ;  /* 0x00000020d1077810 */ /* 0x000fe20007f1e0ff */
[----:B-1-3--:R-:W-:Y:S01]  /*7a30*/  IMAD.MOV.U32 R12, RZ, RZ, R6 ;  /* 0x000000ffff0c7224 */ /* 0x00afe200078e0006 */
        /* <DEDUP_REMOVED lines=12> */
.L_x_1442:
[----:B------:R-:W-:Y:S05]  /*7b00*/  BSYNC B1 ;  /* 0x0000000000017941 */ /* 0x000fea0003800000 */
.L_x_1428:
[----:B-1-3--:R-:W1:Y:S02]  /*7b10*/  LDC R3, c[0x0][0xc] ;  /* 0x00000300ff037b82 */ /* 0x00ae640000000800 */
[----:B-1----:R-:W-:-:S04]  /*7b20*/  IADD3 R212, R3, R212, RZ ;  /* 0x000000d403d47210 */ /* 0x002fc80007ffe0ff */
[----:B------:R-:W-:-:S13]  /*7b30*/  ISETP.GE.AND P0, PT, R212, UR12, PT ;  /* 0x0000000cd4007c0c */ /* 0x000fda000bf06270 */
[----:B------:R-:W-:Y:S05]  /*7b40*/  @P0 BRA `(.L_x_1456) ;  /* 0x0000000000040947 */ /* 0x000fea0003800000 */
[----:B------:R-:W-:Y:S05]  /*7b50*/  BRA `(.L_x_1457) ;  /* 0xffffff8c00687947 */ /* 0x000fea000383ffff */
.L_x_1456:
[----:B------:R-:W-:Y:S05]  /*7b60*/  EXIT ;  /* 0x000000000000794d */ /* 0x000fea0003800000 */
.L_x_1458:
        /* <DEDUP_REMOVED lines=9> */
.L_x_1619:


//--------------------- .text._ZN5flash44flash_bwd_dq_dk_dv_loop_seqk_parallel_kernelI23Flash_bwd_kernel_traitsILi192ELi64ELi64ELi8ELi4ELi2ELi2ELb0ELb0EN7cutlass10bfloat16_tE19Flash_kernel_traitsILi192ELi64ELi64ELi8ES3_EELb1ELb0ELb1ELb1ELb0ELb0ELb0EEEvNS_16Flash_bwd_paramsE --------------------------
	.section	.text._ZN5flash44flash_bwd_dq_dk_dv_loop_seqk_parallel_kernelI23Flash_bwd_kernel_traitsILi192ELi64ELi64ELi8ELi4ELi2ELi2ELb0ELb0EN7cutlass10bfloat16_tE19Flash_kernel_traitsILi192ELi64ELi64ELi8ES3_EELb1ELb0ELb1ELb1ELb0ELb0ELb0EEEvNS_16Flash_bwd_paramsE,"ax",@progbits
	.align	128
        .global         _ZN5flash44flash_bwd_dq_dk_dv_loop_seqk_parallel_kernelI23Flash_bwd_kernel_traitsILi192ELi64ELi64ELi8ELi4ELi2ELi2ELb0ELb0EN7cutlass10bfloat16_tE19Flash_kernel_traitsILi192ELi64ELi64ELi8ES3_EELb1ELb0ELb1ELb1ELb0ELb0ELb0EEEvNS_16Flash_bwd_paramsE
        .type           _ZN5flash44flash_bwd_dq_dk_dv_loop_seqk_parallel_kernelI23Flash_bwd_kernel_traitsILi192ELi64ELi64ELi8ELi4ELi2ELi2ELb0ELb0EN7cutlass10bfloat16_tE19Flash_kernel_traitsILi192ELi64ELi64ELi8ES3_EELb1ELb0ELb1ELb1ELb0ELb0ELb0EEEvNS_16Flash_bwd_paramsE,@function
        .size           _ZN5flash44flash_bwd_dq_dk_dv_loop_seqk_parallel_kernelI23Flash_bwd_kernel_traitsILi192ELi64ELi64ELi8ELi4ELi2ELi2ELb0ELb0EN7cutlass10bfloat16_tE19Flash_kernel_traitsILi192ELi64ELi64ELi8ES3_EELb1ELb0ELb1ELb1ELb0ELb0ELb0EEEvNS_16Flash_bwd_paramsE,(.L_x_1620 - _ZN5flash44flash_bwd_dq_dk_dv_loop_seqk_parallel_kernelI23Flash_bwd_kernel_traitsILi192ELi64ELi64ELi8ELi4ELi2ELi2ELb0ELb0EN7cutlass10bfloat16_tE19Flash_kernel_traitsILi192ELi64ELi64ELi8ES3_EELb1ELb0ELb1ELb1ELb0ELb0ELb0EEEvNS_16Flash_bwd_paramsE)
        .other          _ZN5flash44flash_bwd_dq_dk_dv_loop_seqk_parallel_kernelI23Flash_bwd_kernel_traitsILi192ELi64ELi64ELi8ELi4ELi2ELi2ELb0ELb0EN7cutlass10bfloat16_tE19Flash_kernel_traitsILi192ELi64ELi64ELi8ES3_EELb1ELb0ELb1ELb1ELb0ELb0ELb0EEEvNS_16Flash_bwd_paramsE,@"STO_CUDA_ENTRY STV_DEFAULT"
_ZN5flash44flash_bwd_dq_dk_dv_loop_seqk_parallel_kernelI23Flash_bwd_kernel_traitsILi192ELi64ELi64ELi8ELi4ELi2ELi2ELb0ELb0EN7cutlass10bfloat16_tE19Flash_kernel_traitsILi192ELi64ELi64ELi8ES3_EELb1ELb0ELb1ELb1ELb0ELb0ELb0EEEvNS_16Flash_bwd_paramsE:
.text._ZN5flash44flash_bwd_dq_dk_dv_loop_seqk_parallel_kernelI23Flash_bwd_kernel_traitsILi192ELi64ELi64ELi8ELi4ELi2ELi2ELb0ELb0EN7cutlass10bfloat16_tE19Flash_kernel_traitsILi192ELi64ELi64ELi8ES3_EELb1ELb0ELb1ELb1ELb0ELb0ELb0EEEvNS_16Flash_bwd_paramsE:
[----:B------:R-:W1:Y:S01]  /*0000*/  LDC R1, c[0x0][0x28] ;  /* 0x00000a00ff017b82 */ /* 0x000e620000000800 */
[----:B------:R-:W2:Y:S01]  /*0010*/  S2R R242, SR_CTAID.X ;  /* 0x0000000000f27919 */ /* 0x000ea20000002500 */
[----:B------:R-:W-:Y:S01]  /*0020*/  ULDC UR5, c[0x0][0x2c8] ;  /* 0x0000b20000057ab9 */ /* 0x000fe20000000800 */
[----:B-1----:R-:W-:Y:S01]  /*0030*/  IADD3 R1, R1, -0x8, RZ ;  /* 0xfffffff801017810 */ /* 0x002fe20007ffe0ff */
[----:B------:R-:W-:-:S04]  /*0040*/  UIADD3 UR5, UR5, 0x3f, URZ ;  /* 0x0000003f05057890 */ /* 0x000fc8000fffe03f */
[----:B------:R-:W-:-:S04]  /*0050*/  USHF.R.S32.HI UR4, URZ, 0x1f, UR5 ;  /* 0x0000001f3f047899 */ /* 0x000fc80008011405 */
[----:B------:R-:W-:-:S04]  /*0060*/  ULEA.HI UR4, UR4, UR5, URZ, 0x6 ;  /* 0x0000000504047291 */ /* 0x000fc8000f8f303f */
[----:B------:R-:W-:-:S06]  /*0070*/  USHF.R.S32.HI UR12, URZ, 0x6, UR4 ;  /* 0x000000063f0c7899 */ /* 0x000fcc0008011404 */
[----:B--2---:R-:W-:-:S13]  /*0080*/  ISETP.GE.AND P0, PT, R242, UR12, PT ;  /* 0x0000000cf2007c0c */ /* 0x004fda000bf06270 */
[----:B------:R-:W-:Y:S05]  /*0090*/  @P0 EXIT ;  /* 0x000000000000094d */ /* 0x000fea0003800000 */
[----:B------:R-:W1:Y:S01]  /*00a0*/  S2R R8, SR_TID.X ;  /* 0x0000000000087919 */ /* 0x000e620000002100 */
[----:B------:R-:W2:Y:S01]  /*00b0*/  S2UR UR5, SR_CgaCtaId ;  /* 0x00000000000579c3 */ /* 0x000ea20000008800 */
[----:B------:R-:W-:Y:S01]  /*00c0*/  UMOV UR4, 0x400 ;  /* 0x0000040000047882 */ /* 0x000fe20000000000 */
[----:B------:R-:W-:Y:S01]  /*00d0*/  IMAD.MOV.U32 R190, RZ, RZ, 0x20 ;  /* 0x00000020ffbe7424 */ /* 0x000fe200078e00ff */
[----:B------:R-:W3:Y:S01]  /*00e0*/  S2R R240, SR_CTAID.Z ;  /* 0x0000000000f07919 */ /* 0x000ee20000002700 */
[----:B------:R-:W-:Y:S01]  /*00f0*/  IMAD.MOV.U32 R194, RZ, RZ, 0x40 ;  /* 0x00000040ffc27424 */ /* 0x000fe200078e00ff */
[----:B------:R-:W-:Y:S01]  /*0100*/  ULDC.64 UR14, c[0x0][0x208] ;  /* 0x00008200000e7ab9 */ /* 0x000fe20000000a00 */
[----:B------:R-:W-:Y:S01]  /*0110*/  IMAD.MOV.U32 R232, RZ, RZ, -0x10 ;  /* 0xfffffff0ffe87424 */ /* 0x000fe200078e00ff */
        /* <DEDUP_REMOVED lines=15> */
[--C-:B------:R-:W-:Y:S01]  /*0210*/  SHF.R.S32.HI R4, RZ, 0x5, R0.reuse ;  /* 0x00000005ff047819 */ /* 0x100fe20000011400 */
[C---:B------:R-:W-:Y:S01]  /*0220*/  IMAD.IADD R12, R8.reuse, 0x1, -R5 ;  /* 0x00000001080c7824 */ /* 0x040fe200078e0a05 */
[----:B------:R-:W-:Y:S01]  /*0230*/  SHF.R.S32.HI R5, RZ, 0x1f, R0 ;  /* 0x0000001fff057819 */ /* 0x000fe20000011400 */
[----:B------:R-:W-:Y:S01]  /*0240*/  IMAD.IADD R15, R8, 0x1, -R7 ;  /* 0x00000001080f7824 */ /* 0x000fe200078e0a07 */
[----:B------:R-:W-:-:S02]  /*0250*/  SHF.R.S32.HI R7, RZ, 0x4, R3 ;  /* 0x00000004ff077819 */ /* 0x000fc40000011403 */
[----:B------:R-:W-:Y:S02]  /*0260*/  LOP3.LUT R6, R13, 0xfffffff8, RZ, 0xc0, !PT ;  /* 0xfffffff80d067812 */ /* 0x000fe400078ec0ff */
[-C--:B------:R-:W-:Y:S02]  /*0270*/  LEA.HI R5, R5, R4.reuse, RZ, 0x2 ;  /* 0x0000000405057211 */ /* 0x080fe400078f10ff */
[----:B------:R-:W-:Y:S01]  /*0280*/  SHF.R.S32.HI R10, RZ, 0x2, R2 ;  /* 0x00000002ff0a7819 */ /* 0x000fe20000011402 */
[----:B------:R-:W-:Y:S01]  /*0290*/  IMAD.IADD R6, R8, 0x1, -R6 ;  /* 0x0000000108067824 */ /* 0x000fe200078e0a06 */
[----:B------:R-:W-:Y:S02]  /*02a0*/  SHF.R.S32.HI R2, RZ, 0x1f, R2 ;  /* 0x0000001fff027819 */ /* 0x000fe40000011402 */
[----:B------:R-:W-:Y:S01]  /*02b0*/  SHF.R.S32.HI R238, RZ, 0x3, R13 ;  /* 0x00000003ffee7819 */ /* 0x000fe2000001140d */
[----:B------:R-:W-:Y:S01]  /*02c0*/  IMAD.SHL.U32 R222, R6, 0x8, RZ ;  /* 0x0000000806de7824 */ /* 0x000fe200078e00ff */
[----:B------:R-:W-:-:S02]  /*02d0*/  LEA.HI R0, R0, R4, RZ, 0x1 ;  /* 0x0000000400007211 */ /* 0x000fc400078f08ff */
[----:B------:R-:W-:Y:S01]  /*02e0*/  LEA.HI R9, R3, R7, RZ, 0x1 ;  /* 0x0000000703097211 */ /* 0x000fe200078f08ff */
[----:B------:R-:W-:Y:S01]  /*02f0*/  VIADD R236, R222, 0x80 ;  /* 0x00000080deec7836 */ /* 0x000fe20000000000 */
[----:B------:R-:W-:Y:S01]  /*0300*/  LOP3.LUT R3, R5, 0xfffffffc, RZ, 0xc0, !PT ;  /* 0xfffffffc05037812 */ /* 0x000fe200078ec0ff */
[----:B------:R-:W-:Y:S01]  /*0310*/  IMAD.SHL.U32 R5, R238, 0x40, RZ ;  /* 0x00000040ee057824 */ /* 0x000fe200078e00ff */
[----:B------:R-:W-:Y:S02]  /*0320*/  LEA.HI R8, R2, R10, RZ, 0x3 ;  /* 0x0000000a02087211 */ /* 0x000fe400078f18ff */
[----:B------:R-:W-:Y:S01]  /*0330*/  LOP3.LUT R0, R0, 0xfffffffe, RZ, 0xc0, !PT ;  /* 0xfffffffe00007812 */ /* 0x000fe200078ec0ff */
[----:B------:R-:W-:Y:S01]  /*0340*/  IMAD.IADD R251, R4, 0x1, -R3 ;  /* 0x0000000104fb7824 */ /* 0x000fe200078e0a03 */
[----:B------:R-:W-:Y:S02]  /*0350*/  LOP3.LUT R2, R9, 0xfffffffe, RZ, 0xc0, !PT ;  /* 0xfffffffe09027812 */ /* 0x000fe400078ec0ff */
[----:B------:R-:W-:Y:S01]  /*0360*/  LOP3.LUT R3, R8, 0xfffffff8, RZ, 0xc0, !PT ;  /* 0xfffffff808037812 */ /* 0x000fe200078ec0ff */
[----:B------:R-:W-:Y:S01]  /*0370*/  IMAD.IADD R198, R4, 0x1, -R0 ;  /* 0x0000000104c67824 */ /* 0x000fe200078e0a00 */
        /* <DEDUP_REMOVED lines=8> */
[----:B------:R-:W-:-:S02]  /*0400*/  LEA.HI R226, R5, R11, RZ, 0x2 ;  /* 0x0000000b05e27211 */ /* 0x000fc400078f10ff */
[----:B------:R-:W-:Y:S01]  /*0410*/  LOP3.LUT R7, R3, R2, RZ, 0x3c, !PT ;  /* 0x0000000203077212 */ /* 0x000fe200078e3cff */
[----:B------:R-:W-:Y:S01]  /*0420*/  IMAD.SHL.U32 R2, R198, 0x10, RZ ;  /* 0x00000010c6027824 */ /* 0x000fe200078e00ff */
[----:B------:R-:W-:Y:S02]  /*0430*/  LOP3.LUT R0, R0, 0x1c0, RZ, 0xc0, !PT ;  /* 0x000001c000007812 */ /* 0x000fe400078ec0ff */
[----:B------:R-:W-:Y:S02]  /*0440*/  SHF.R.S32.HI R3, RZ, 0x1f, R12 ;  /* 0x0000001fff037819 */ /* 0x000fe4000001140c */
[C---:B------:R-:W-:Y:S02]  /*0450*/  LOP3.LUT R189, R0.reuse, 0x8, R13, 0xf8, !PT ;  /* 0x0000000800bd7812 */ /* 0x040fe400078ef80d */
[----:B------:R-:W-:Y:S02]  /*0460*/  LOP3.LUT R5, R0, 0x10, R2, 0xf8, !PT ;  /* 0x0000001000057812 */ /* 0x000fe400078ef802 */
[----:B------:R-:W-:-:S02]  /*0470*/  SHF.R.S32.HI R18, RZ, 0x7, R14 ;  /* 0x00000007ff127819 */ /* 0x000fc4000001140e */
[----:B------:R-:W-:Y:S02]  /*0480*/  SHF.R.U32.HI R0, RZ, 0x3, R0 ;  /* 0x00000003ff007819 */ /* 0x000fe40000011600 */
[----:B------:R-:W-:Y:S01]  /*0490*/  LEA.HI R10, R3, R12, RZ, 0x3 ;  /* 0x0000000c030a7211 */ /* 0x000fe200078f18ff */
[----:B------:R-:W-:Y:S01]  /*04a0*/  IMAD R3, R18, 0x800, R193 ;  /* 0x0000080012037824 */ /* 0x000fe200078e02c1 */
[----:B------:R-:W-:Y:S02]  /*04b0*/  LOP3.LUT R189, R189, R0, RZ, 0x3c, !PT ;  /* 0x00000000bdbd7212 */ /* 0x000fe400078e3cff */
[----:B------:R-:W-:Y:S02]  /*04c0*/  LOP3.LUT R5, R5, 0x8, R13, 0xf8, !PT ;  /* 0x0000000805057812 */ /* 0x000fe400078ef80d */
[C---:B------:R-:W-:Y:S01]  /*04d0*/  LOP3.LUT R2, R4.reuse, 0x1, RZ, 0xc0, !PT ;  /* 0x0000000104027812 */ /* 0x040fe200078ec0ff */
[----:B------:R-:W-:Y:S01]  /*04e0*/  IMAD.IADD R189, R3, 0x1, R189 ;  /* 0x0000000103bd7824 */ /* 0x000fe200078e02bd */
[----:B------:R-:W-:Y:S01]  /*04f0*/  LOP3.LUT R193, R193, R5, R0, 0xf6, !PT ;  /* 0x00000005c1c17212 */ /* 0x000fe200078ef600 */
[----:B------:R-:W-:Y:S01]  /*0500*/  IMAD.SHL.U32 R3, R4, 0x40, RZ ;  /* 0x0000004004037824 */ /* 0x000fe200078e00ff */
[----:B------:R-:W-:Y:S01]  /*0510*/  SHF.R.S32.HI R0, RZ, 0x6, R16 ;  /* 0x00000006ff007819 */ /* 0x000fe20000011410 */
[----:B------:R-:W-:Y:S01]  /*0520*/  IMAD.SHL.U32 R5, R18, 0x20, RZ ;  /* 0x0000002012057824 */ /* 0x000fe200078e00ff */
[----:B------:R-:W-:-:S02]  /*0530*/  LOP3.LUT P4, RZ, R6, 0x4, RZ, 0xc0, !PT ;  /* 0x0000000406ff7812 */ /* 0x000fc4000788c0ff */
[----:B------:R-:W-:Y:S01]  /*0540*/  LOP3.LUT P3, RZ, R6, 0x2, RZ, 0xc0, !PT ;  /* 0x0000000206ff7812 */ /* 0x000fe2000786c0ff */
[----:B------:R-:W-:Y:S01]  /*0550*/  IMAD R17, R0, 0x200, R7 ;  /* 0x0000020000117824 */ /* 0x000fe200078e0207 */
[----:B------:R-:W-:Y:S01]  /*0560*/  LOP3.LUT R6, R10, 0xfffffff8, RZ, 0xc0, !PT ;  /* 0xfffffff80a067812 */ /* 0x000fe200078ec0ff */
[----:B------:R-:W-:Y:S01]  /*0570*/  IMAD.SHL.U32 R7, R15, 0x2, RZ ;  /* 0x000000020f077824 */ /* 0x000fe200078e00ff */
[----:B------:R-:W-:Y:S01]  /*0580*/  ISETP.NE.U32.AND P0, PT, R2, 0x1, PT ;  /* 0x000000010200780c */ /* 0x000fe20003f05070 */
[----:B------:R-:W-:Y:S01]  /*0590*/  IMAD.SHL.U32 R2, R0, 0x8, RZ ;  /* 0x0000000800027824 */ /* 0x000fe200078e00ff */
[----:B------:R-:W-:Y:S01]  /*05a0*/  LOP3.LUT R0, R3, 0x1c0, RZ, 0xc0, !PT ;  /* 0x000001c003007812 */ /* 0x000fe200078ec0ff */
[----:B------:R-:W-:Y:S01]  /*05b0*/  IMAD.IADD R6, R12, 0x1, -R6 ;  /* 0x000000010c067824 */ /* 0x000fe200078e0a06 */
[----:B------:R-:W-:Y:S01]  /*05c0*/  R2P PR, R4, 0x6 ;  /* 0x0000000604007804 */ /* 0x000fe20000000000 */
[----:B------:R-:W-:Y:S01]  /*05d0*/  IMAD.SHL.U32 R4, R9, 0x20, RZ ;  /* 0x0000002009047824 */ /* 0x000fe200078e00ff */
[----:B------:R-:W-:Y:S01]  /*05e0*/  LOP3.LUT R2, R2, 0x18, RZ, 0xc0, !PT ;  /* 0x0000001802027812 */ /* 0x000fe200078ec0ff */
[----:B------:R-:W-:Y:S01]  /*05f0*/  IMAD.SHL.U32 R6, R6, 0x40, RZ ;  /* 0x0000004006067824 */ /* 0x000fe200078e00ff */
[----:B------:R-:W-:Y:S01]  /*0600*/  SHF.R.U32.HI R3, RZ, 0x3, R0 ;  /* 0x00000003ff037819 */ /* 0x000fe20000011600 */
[----:B------:R1:W-:Y:S01]  /*0610*/  STL [R1], R17 ;  /* 0x0000001101007387 */ /* 0x0003e20000100800 */
[----:B------:R-:W-:-:S02]  /*0620*/  LOP3.LUT R5, R0, 0x20, R5, 0xf8, !PT ;  /* 0x0000002000057812 */ /* 0x000fc400078ef805 */
[----:B------:R-:W-:Y:S02]  /*0630*/  LOP3.LUT R11, R3, R0, R2, 0x1e, !PT ;  /* 0x00000000030b7212 */ /* 0x000fe400078e1e02 */
[----:B------:R-:W-:Y:S01]  /*0640*/  LOP3.LUT R8, R2, 0x20, R4, 0xf8, !PT ;  /* 0x0000002002087812 */ /* 0x000fe200078ef804 */
[--C-:B------:R-:W-:Y:S01]  /*0650*/  IMAD R4, R251, 0x400, R7.reuse ;  /* 0x00000400fb047824 */ /* 0x100fe200078e0207 */
[----:B------:R-:W-:Y:S01]  /*0660*/  LOP3.LUT R0, R5, R3, RZ, 0x3c, !PT ;  /* 0x0000000305007212 */ /* 0x000fe200078e3cff */
[----:B------:R-:W-:Y:S01]  /*0670*/  IMAD.SHL.U32 R5, R10, 0x40, RZ ;  /* 0x000000400a057824 */ /* 0x000fe200078e00ff */
[----:B------:R-:W-:Y:S01]  /*0680*/  LOP3.LUT R3, R6, 0x1c0, RZ, 0xc0, !PT ;  /* 0x000001c006037812 */ /* 0x000fe200078ec0ff */
[----:B------:R-:W-:Y:S01]  /*0690*/  IMAD.SHL.U32 R6, R9, 0x8, RZ ;  /* 0x0000000809067824 */ /* 0x000fe200078e00ff */
[----:B------:R-:W-:Y:S01]  /*06a0*/  SEL R190, R190, 0xffffffe0, !P3 ;  /* 0xffffffe0bebe7807 */ /* 0x000fe20005800000 */
[----:B------:R-:W-:Y:S01]  /*06b0*/  IMAD.IADD R230, R4, 0x1, R0 ;  /* 0x0000000104e67824 */ /* 0x000fe200078e0200 */
[----:B------:R-:W-:Y:S01]  /*06c0*/  LOP3.LUT R0, R5, 0xfffffe00, RZ, 0xc0, !PT ;  /* 0xfffffe0005007812 */ /* 0x000fe200078ec0ff */
[----:B------:R-:W-:Y:S01]  /*06d0*/  IMAD R5, R198, 0x400, R7 ;  /* 0x00000400c6057824 */ /* 0x000fe200078e0207 */
[----:B------:R-:W-:-:S02]  /*06e0*/  SHF.R.U32.HI R2, RZ, 0x3, R3 ;  /* 0x00000003ff027819 */ /* 0x000fc40000011603 */
[----:B------:R-:W-:Y:S01]  /*06f0*/  LOP3.LUT R6, R3, 0x8, R6, 0xf8, !PT ;  /* 0x0000000803067812 */ /* 0x000fe200078ef806 */
[----:B------:R-:W-:Y:S01]  /*0700*/  IMAD.IADD R5, R5, 0x1, R11 ;  /* 0x0000000105057824 */ /* 0x000fe200078e020b */
[----:B------:R-:W-:Y:S01]  /*0710*/  LOP3.LUT R3, R2, R8, R3, 0x1e, !PT ;  /* 0x0000000802037212 */ /* 0x000fe200078e1e03 */
[--C-:B------:R-:W-:Y:S01]  /*0720*/  IMAD R198, R198, 0x400, R0.reuse ;  /* 0x00000400c6c67824 */ /* 0x100fe200078e0200 */
[----:B------:R-:W-:Y:S01]  /*0730*/  LOP3.LUT R2, R6, R2, RZ, 0x3c, !PT ;  /* 0x0000000206027212 */ /* 0x000fe200078e3cff */
[----:B------:R-:W-:Y:S01]  /*0740*/  IMAD R4, R251, 0x400, R0 ;  /* 0x00000400fb047824 */ /* 0x000fe200078e0200 */
[----:B------:R-:W-:Y:S02]  /*0750*/  LEA R189, R189, UR5, 0x1 ;  /* 0x00000005bdbd7c11 */ /* 0x000fe4000f8e08ff */
[----:B------:R-:W-:Y:S01]  /*0760*/  LEA R230, R230, UR5, 0x1 ;  /* 0x00000005e6e67c11 */ /* 0x000fe2000f8e08ff */
[----:B------:R-:W-:Y:S01]  /*0770*/  IMAD.IADD R198, R2, 0x1, R198 ;  /* 0x0000000102c67824 */ /* 0x000fe200078e02c6 */
[----:B------:R-:W-:Y:S01]  /*0780*/  SEL R194, R194, 0xffffffc0, !P4 ;  /* 0xffffffc0c2c27807 */ /* 0x000fe20006000000 */
[--C-:B------:R-:W-:Y:S01]  /*0790*/  IMAD.IADD R190, R190, 0x1, R189.reuse ;  /* 0x00000001bebe7824 */ /* 0x100fe200078e02bd */
[----:B------:R-:W-:Y:S01]  /*07a0*/  SEL R232, R232, 0x10, !P0 ;  /* 0x00000010e8e87807 */ /* 0x000fe20004000000 */
[C---:B------:R-:W-:Y:S01]  /*07b0*/  VIADD R231, R230.reuse, 0x20 ;  /* 0x00000020e6e77836 */ /* 0x040fe20000000000 */
[----:B------:R-:W-:Y:S01]  /*07c0*/  LEA R243, R5, UR6, 0x1 ;  /* 0x0000000605f37c11 */ /* 0x000fe2000f8e08ff */
[----:B------:R-:W-:Y:S01]  /*07d0*/  @P1 VIADD R231, R230, 0xffffffe0 ;  /* 0xffffffe0e6e71836 */ /* 0x000fe20000000000 */
[----:B------:R-:W-:Y:S01]  /*07e0*/  SHF.R.S32.HI R226, RZ, 0x2, R226 ;  /* 0x00000002ffe27819 */ /* 0x000fe200000114e2 */
[C---:B------:R-:W-:Y:S01]  /*07f0*/  IMAD.IADD R192, R194.reuse, 0x1, R189 ;  /* 0x00000001c2c07824 */ /* 0x040fe200078e02bd */
[----:B------:R-:W-:Y:S01]  /*0800*/  LEA R193, R193, UR5, 0x1 ;  /* 0x00000005c1c17c11 */ /* 0x000fe2000f8e08ff */
[----:B------:R-:W-:Y:S01]  /*0810*/  IMAD.IADD R191, R194, 0x1, R190 ;  /* 0x00000001c2bf7824 */ /* 0x000fe200078e02be */
[----:B------:R-:W-:Y:S01]  /*0820*/  LOP3.LUT R203, R3, R0, RZ, 0xfc, !PT ;  /* 0x0000000003cb7212 */ /* 0x000fe200078efcff */
[----:B------:R-:W-:Y:S01]  /*0830*/  VIADD R246, R243, 0x40 ;  /* 0x00000040f3f67836 */ /* 0x000fe20000000000 */
[----:B------:R-:W-:Y:S01]  /*0840*/  LEA R209, R17, UR5, 0x1 ;  /* 0x0000000511d17c11 */ /* 0x000fe2000f8e08ff */
[----:B------:R-:W-:Y:S01]  /*0850*/  IMAD.IADD R233, R230, 0x1, R232 ;  /* 0x00000001e6e97824 */ /* 0x000fe200078e02e8 */
[----:B------:R-:W-:Y:S01]  /*0860*/  LEA R198, R198, UR4, 0x1 ;  /* 0x00000004c6c67c11 */ /* 0x000fe2000f8e08ff */
[----:B------:R-:W-:-:S02]  /*0870*/  IMAD.IADD R202, R4, 0x1, R2 ;  /* 0x0000000104ca7824 */ /* 0x000fc400078e0202 */
[----:B------:R-:W-:Y:S02]  /*0880*/  IMAD R226, R251, 0x10, R226 ;  /* 0x00000010fbe27824 */ /* 0x000fe400078e02e2 */
[----:B------:R-:W-:Y:S02]  /*0890*/  IMAD.IADD R194, R194, 0x1, R193 ;  /* 0x00000001c2c27824 */ /* 0x000fe400078e02c1 */
[----:B------:R-:W-:Y:S02]  /*08a0*/  @P2 VIADD R246, R243, 0xffffffc0 ;  /* 0xffffffc0f3f62836 */ /* 0x000fe40000000000 */
[----:B-1-3--:R-:W-:-:S07]  /*08b0*/  IMAD.IADD R232, R232, 0x1, R231 ;  /* 0x00000001e8e87824 */ /* 0x00afce00078e02e7 */
.L_x_1507:
[----:B-1----:R-:W1:Y:S01]  /*08c0*/  S2R R43, SR_CTAID.Y ;  /* 0x00000000002b7919 */ /* 0x002e620000002600 */
[----:B--2---:R-:W2:Y:S01]  /*08d0*/  LDC.64 R2, c[0x0][0x2f0] ;  /* 0x0000bc00ff027b82 */ /* 0x004ea20000000a00 */
[----:B------:R-:W-:Y:S01]  /*08e0*/  IMAD.MOV.U32 R0, RZ, RZ, -0x1 ;  /* 0xffffffffff007424 */ /* 0x000fe200078e00ff */
[----:B------:R-:W-:-:S04]  /*08f0*/  ISETP.NE.U32.AND P3, PT, RZ, UR10, PT ;  /* 0x0000000aff007c0c */ /* 0x000fc8000bf65070 */
[----:B------:R-:W-:Y:S02]  /*0900*/  ISETP.NE.AND.EX P3, PT, RZ, UR11, PT, P3 ;  /* 0x0000000bff007c0c */ /* 0x000fe4000bf65330 */
[----:B------:R-:W3:Y:S08]  /*0910*/  LDC.64 R8, c[0x0][0x308] ;  /* 0x0000c200ff087b82 */ /* 0x000ef00000000a00 */
[----:B----4-:R-:W4:Y:S01]  /*0920*/  LDC.U8 R13, c[0x0][0x3c2] ;  /* 0x0000f080ff0d7b82 */ /* 0x010f220000000000 */
[----:B--2---:R-:W-:-:S07]  /*0930*/  ISETP.NE.U32.AND P5, PT, R2, RZ, PT ;  /* 0x000000ff0200720c */ /* 0x004fce0003fa5070 */
[----:B------:R-:W2:Y:S01]  /*0940*/  LDC.64 R4, c[0x0][0x2f8] ;  /* 0x0000be00ff047b82 */ /* 0x000ea20000000a00 */
[----:B------:R-:W-:Y:S01]  /*0950*/  ISETP.NE.AND.EX P5, PT, R3, RZ, PT, P5 ;  /* 0x000000ff0300720c */ /* 0x000fe20003fa5350 */
[C---:B-1----:R-:W-:Y:S01]  /*0960*/  IMAD.SHL.U32 R12, R43.reuse, 0x4, RZ ;  /* 0x000000042b0c7824 */ /* 0x042fe200078e00ff */
[----:B------:R-:W-:Y:S02]  /*0970*/  SHF.R.S32.HI R40, RZ, 0x1f, R43 ;  /* 0x0000001fff287819 */ /* 0x000fe4000001142b */
[----:B---3--:R-:W-:Y:S02]  /*0980*/  ISETP.NE.U32.AND P2, PT, R8, RZ, PT ;  /* 0x000000ff0800720c */ /* 0x008fe40003f45070 */
[----:B------:R-:W-:Y:S02]  /*0990*/  SHF.L.U64.HI R11, R43, 0x2, R40 ;  /* 0x000000022b0b7819 */ /* 0x000fe40000010228 */
[----:B------:R-:W-:Y:S02]  /*09a0*/  IADD3 R2, P0, R12, R2, RZ ;  /* 0x000000020c027210 */ /* 0x000fe40007f1e0ff */
[----:B------:R-:W-:-:S03]  /*09b0*/  ISETP.NE.AND.EX P2, PT, R9, RZ, PT, P2 ;  /* 0x000000ff0900720c */ /* 0x000fc60003f45320 */
[----:B------:R-:W-:-:S05]  /*09c0*/  IMAD.X R3, R11, 0x1, R3, P0 ;  /* 0x000000010b037824 */ /* 0x000fca00000e0603 */
[----:B------:R-:W3:Y:S04]  /*09d0*/  @P5 LDG.E R0, desc[UR14][R2.64] ;  /* 0x0000000e02005981 */ /* 0x000ee8000c1e1900 */
[----:B------:R1:W3:Y:S01]  /*09e0*/  @P5 LDG.E R10, desc[UR14][R2.64+0x4] ;  /* 0x0000040e020a5981 */ /* 0x0002e2000c1e1900 */
[----:B------:R-:W-:Y:S01]  /*09f0*/  @P3 IADD3 R6, P1, R12, UR10, RZ ;  /* 0x0000000a0c063c10 */ /* 0x000fe2000ff3e0ff */
[----:B------:R-:W-:-:S03]  /*0a00*/  IMAD.MOV.U32 R239, RZ, RZ, RZ ;  /* 0x000000ffffef7224 */ /* 0x000fc600078e00ff */
[----:B------:R-:W-:-:S05]  /*0a10*/  @P3 IADD3.X R7, R11, UR11, RZ, P1, !PT ;  /* 0x0000000b0b073c10 */ /* 0x000fca0008ffe4ff */
[----:B------:R2:W3:Y:S01]  /*0a20*/  @P3 LDG.E R239, desc[UR14][R6.64] ;  /* 0x0000000e06ef3981 */ /* 0x0004e2000c1e1900 */
[----:B-1----:R-:W-:-:S05]  /*0a30*/  @P2 IADD3 R2, P0, R12, R8, RZ ;  /* 0x000000080c022210 */ /* 0x002fca0007f1e0ff */
[----:B------:R-:W-:Y:S01]  /*0a40*/  @P2 IMAD.X R3, R11, 0x1, R9, P0 ;  /* 0x000000010b032824 */ /* 0x000fe200000e0609 */
[----:B----4-:R-:W-:Y:S01]  /*0a50*/  ISETP.NE.AND P3, PT, R13, RZ, PT ;  /* 0x000000ff0d00720c */ /* 0x010fe20003f65270 */
[----:B------:R-:W-:Y:S01]  /*0a60*/  IMAD.MOV.U32 R252, RZ, RZ, -0x1 ;  /* 0xfffffffffffc7424 */ /* 0x000fe200078e00ff */
[----:B--2---:R-:W-:Y:S01]  /*0a70*/  ISETP.EQ.U32.AND P1, PT, R4, RZ, PT ;  /* 0x000000ff0400720c */ /* 0x004fe20003f22070 */
[----:B------:R-:W1:Y:S01]  /*0a80*/  @!P2 LDC R9, c[0x0][0x2cc] ;  /* 0x0000b300ff09ab82 */ /* 0x000e620000000800 */
[----:B------:R2:W4:Y:S02]  /*0a90*/  @P2 LDG.E R8, desc[UR14][R2.64] ;  /* 0x0000000e02082981 */ /* 0x000524000c1e1900 */
[----:B------:R-:W-:-:S05]  /*0aa0*/  ISETP.EQ.OR.EX P1, PT, R5, RZ, !P3, P1 ;  /* 0x000000ff0500720c */ /* 0x000fca0005f22710 */
[----:B------:R-:W1:Y:S01]  /*0ab0*/  @!P2 LDC.64 R6, c[0x0][0x318] ;  /* 0x0000c600ff06ab82 */ /* 0x000e620000000a00 */
[----:B--2---:R-:W-:-:S05]  /*0ac0*/  IADD3 R2, P0, R12, R4, RZ ;  /* 0x000000040c027210 */ /* 0x004fca0007f1e0ff */
        /* <DEDUP_REMOVED lines=8> */
[----:B---3--:R-:W-:-:S06]  /*0b50*/  @P5 IMAD.IADD R227, R10, 0x1, -R0 ;  /* 0x000000010ae35824 */ /* 0x008fcc00078e0a00 */
[----:B------:R-:W1:Y:S01]  /*0b60*/  @!P5 LDC R227, c[0x0][0x2c4] ;  /* 0x0000b100ffe3db82 */ /* 0x000e620000000800 */
[----:B----4-:R-:W-:Y:S01]  /*0b70*/  @P2 IMAD.IADD R213, R8, 0x1, -R239 ;  /* 0x0000000108d52824 */ /* 0x010fe200078e0aef */
[----:B--2---:R-:W-:Y:S06]  /*0b80*/  @!P1 BRA `(.L_x_1459) ;  /* 0x00000000000c9947 */ /* 0x004fec0003800000 */
[----:B------:R-:W2:Y:S02]  /*0b90*/  @P3 LDG.E R4, desc[UR14][R2.64+0x4] ;  /* 0x0000040e02043981 */ /* 0x000ea4000c1e1900 */
[----:B--2--5:R-:W-:-:S06]  /*0ba0*/  @P3 IADD3 R4, R4, -R252, RZ ;  /* 0x800000fc04043210 */ /* 0x024fcc0007ffe0ff */
[----:B------:R2:W5:Y:S02]  /*0bb0*/  @!P3 LDG.E R4, desc[UR14][R2.64] ;  /* 0x0000000e0204b981 */ /* 0x000564000c1e1900 */
.L_x_1459:
        /* <DEDUP_REMOVED lines=8> */
[----:B------:R-:W-:Y:S01]  /*0c40*/  ISETP.NE.AND P1, PT, R0, -0x1, PT ;  /* 0xffffffff0000780c */ /* 0x000fe20003f25270 */
[----:B------:R-:W-:Y:S01]  /*0c50*/  IMAD.MOV.U32 R8, RZ, RZ, R5 ;  /* 0x000000ffff087224 */ /* 0x000fe200078e0005 */
[----:B------:R-:W-:Y:S01]  /*0c60*/  SHF.R.S32.HI R241, RZ, 0x1f, R240 ;  /* 0x0000001ffff17819 */ /* 0x000fe200000114f0 */
[----:B------:R-:W5:Y:S08]  /*0c70*/  LDC.64 R6, c[0x0][0x228] ;  /* 0x00008a00ff067b82 */ /* 0x000f700000000a00 */
[----:B------:R-:W4:Y:S01]  /*0c80*/  LDC R9, c[0x0][0x394] ;  /* 0x0000e500ff097b82 */ /* 0x000f220000000800 */
[----:B---3--:R-:W-:-:S07]  /*0c90*/  IABS R12, R20 ;  /* 0x00000014000c7213 */ /* 0x008fce0000000000 */
[----:B------:R-:W3:Y:S01]  /*0ca0*/  LDC R42, c[0x0][0x2d4] ;  /* 0x0000b500ff2a7b82 */ /* 0x000ee20000000800 */
[----:B--2---:R-:W2:Y:S01]  /*0cb0*/  I2F.RP R2, R12 ;  /* 0x0000000c00027306 */ /* 0x004ea20000209400 */
[----:B-----5:R-:W-:-:S06]  /*0cc0*/  IMAD R10, R40, R6, RZ ;  /* 0x00000006280a7224 */ /* 0x020fcc00078e02ff */
[----:B------:R-:W5:Y:S01]  /*0cd0*/  LDC.64 R24, c[0x0][0x240] ;  /* 0x00009000ff187b82 */ /* 0x000f620000000a00 */
[C---:B------:R-:W-:Y:S02]  /*0ce0*/  IMAD R10, R43.reuse, R7, R10 ;  /* 0x000000072b0a7224 */ /* 0x040fe400078e020a */
[----:B------:R-:W-:-:S05]  /*0cf0*/  IMAD.WIDE.U32 R6, R43, R6, RZ ;  /* 0x000000062b067225 */ /* 0x000fca00078e00ff */
[----:B------:R-:W1:Y:S01]  /*0d00*/  LDC R39, c[0x0][0x2dc] ;  /* 0x0000b700ff277b82 */ /* 0x000e620000000800 */
[----:B------:R-:W-:Y:S01]  /*0d10*/  IMAD.IADD R33, R7, 0x1, R10 ;  /* 0x0000000107217824 */ /* 0x000fe200078e020a */
[----:B--2---:R-:W2:Y:S06]  /*0d20*/  MUFU.RCP R2, R2 ;  /* 0x0000000200027308 */ /* 0x004eac0000001000 */
[----:B------:R-:W1:Y:S01]  /*0d30*/  LDC R41, c[0x0][0x270] ;  /* 0x00009c00ff297b82 */ /* 0x000e620000000800 */
[----:B---3--:R-:W-:Y:S01]  /*0d40*/  SHF.R.S32.HI R13, RZ, 0x1f, R42 ;  /* 0x0000001fff0d7819 */ /* 0x008fe2000001142a */
[----:B------:R-:W-:-:S04]  /*0d50*/  IMAD.WIDE.U32 R18, R43, R42, RZ ;  /* 0x0000002a2b127225 */ /* 0x000fc800078e00ff */
[----:B------:R-:W-:Y:S02]  /*0d60*/  IMAD R7, R13, R43, RZ ;  /* 0x0000002b0d077224 */ /* 0x000fe400078e02ff */
[----:B------:R-:W3:Y:S01]  /*0d70*/  LDC.U8 R14, c[0x0][0x3d8] ;  /* 0x0000f600ff0e7b82 */ /* 0x000ee20000000000 */
[----:B--2---:R-:W-:-:S04]  /*0d80*/  IADD3 R2, R2, 0xffffffe, RZ ;  /* 0x0ffffffe02027810 */ /* 0x004fc80007ffe0ff */
[----:B------:R-:W2:Y:S03]  /*0d90*/  F2I.FTZ.U32.TRUNC.NTZ R3, R2 ;  /* 0x0000000200037305 */ /* 0x000ea6000021f000 */
[----:B------:R-:W5:Y:S01]  /*0da0*/  @P0 LDC.64 R22, c[0x0][0x250] ;  /* 0x00009400ff160b82 */ /* 0x000f620000000a00 */
[----:B-1----:R-:W-:-:S07]  /*0db0*/  IMAD.WIDE R26, R39, R41, RZ ;  /* 0x00000029271a7225 */ /* 0x002fce00078e02ff */
[----:B------:R-:W1:Y:S01]  /*0dc0*/  LDC R30, c[0x0][0x2c4] ;  /* 0x0000b100ff1e7b82 */ /* 0x000e620000000800 */
[----:B--2---:R-:W-:Y:S01]  /*0dd0*/  IMAD.MOV R2, RZ, RZ, -R3 ;  /* 0x000000ffff027224 */ /* 0x004fe200078e0a03 */
[----:B---3--:R-:W-:-:S06]  /*0de0*/  ISETP.NE.AND P2, PT, R14, RZ, PT ;  /* 0x000000ff0e00720c */ /* 0x008fcc0003f45270 */
[----:B------:R-:W2:Y:S01]  /*0df0*/  LDC.U8 R32, c[0x0][0x480] ;  /* 0x00012000ff207b82 */ /* 0x000ea20000000000 */
[----:B------:R-:W-:Y:S01]  /*0e00*/  IMAD R4, R2, R12, RZ ;  /* 0x0000000c02047224 */ /* 0x000fe200078e02ff */
[----:B------:R-:W-:-:S05]  /*0e10*/  MOV R2, RZ ;  /* 0x000000ff00027202 */ /* 0x000fca0000000f00 */
[----:B------:R-:W-:Y:S01]  /*0e20*/  IMAD.HI.U32 R2, R3, R4, R2 ;  /* 0x0000000403027227 */ /* 0x000fe200078e0002 */
[----:B------:R-:W-:Y:S01]  /*0e30*/  IADD3 R3, R227, 0x3f, RZ ;  /* 0x0000003fe3037810 */ /* 0x000fe20007ffe0ff */
[----:B------:R-:W3:Y:S03]  /*0e40*/  @P1 LDC.64 R14, c[0x0][0x420] ;  /* 0x00010800ff0e1b82 */ /* 0x000ee60000000a00 */
[----:B------:R-:W-:Y:S01]  /*0e50*/  SHF.R.S32.HI R5, RZ, 0x1f, R3 ;  /* 0x0000001fff057819 */ /* 0x000fe20000011403 */
[----:B------:R-:W-:-:S03]  /*0e60*/  IMAD.HI.U32 R2, R2, R8, RZ ;  /* 0x0000000802027227 */ /* 0x000fc600078e00ff */
[----:B------:R-:W-:Y:S01]  /*0e70*/  LEA.HI R11, R5, R3, RZ, 0x6 ;  /* 0x00000003050b7211 */ /* 0x000fe200078f30ff */
[----:B------:R-:W-:Y:S01]  /*0e80*/  IMAD.MOV R4, RZ, RZ, -R2 ;  /* 0x000000ffff047224 */ /* 0x000fe200078e0a02 */
[----:B------:R-:W1:Y:S03]  /*0e90*/  @P2 LDC R29, c[0x0][0x2e4] ;  /* 0x0000b900ff1d2b82 */ /* 0x000e660000000800 */
[----:B------:R-:W-:Y:S01]  /*0ea0*/  IMAD R3, R12, R4, R8 ;  /* 0x000000040c037224 */ /* 0x000fe200078e0208 */
[----:B------:R-:W-:-:S04]  /*0eb0*/  IADD3 R4, R227, 0x40, R16 ;  /* 0x00000040e3047810 */ /* 0x000fc80007ffe010 */
[----:B------:R-:W-:Y:S02]  /*0ec0*/  ISETP.GT.U32.AND P4, PT, R12, R3, PT ;  /* 0x000000030c00720c */ /* 0x000fe40003f84070 */
[----:B----4-:R-:W-:-:S04]  /*0ed0*/  IADD3 R4, R4, R9, -R213 ;  /* 0x0000000904047210 */ /* 0x010fc80007ffe8d5 */
[----:B------:R-:W-:Y:S01]  /*0ee0*/  IADD3 R8, R4, 0x3f, RZ ;  /* 0x0000003f04087810 */ /* 0x000fe20007ffe0ff */
[----:B-----5:R-:W-:-:S03]  /*0ef0*/  IMAD.WIDE.U32 R4, R0, R24, RZ ;  /* 0x0000001800047225 */ /* 0x020fc600078e00ff */
[----:B------:R-:W-:Y:S02]  /*0f00*/  SHF.R.S32.HI R9, RZ, 0x1f, R8 ;  /* 0x0000001fff097819 */ /* 0x000fe40000011408 */
[----:B------:R-:W-:Y:S01]  /*0f10*/  SEL R38, R6, R4, !P1 ;  /* 0x0000000406267207 */ /* 0x000fe20004800000 */
[----:B------:R-:W-:Y:S01]  /*0f20*/  IMAD R6, R0, R25, RZ ;  /* 0x0000001900067224 */ /* 0x000fe200078e02ff */
[----:B------:R-:W-:Y:S01]  /*0f30*/  @!P4 IADD3 R3, R3, -R12, RZ ;  /* 0x8000000c0303c210 */ /* 0x000fe20007ffe0ff */
[----:B------:R-:W-:Y:S01]  /*0f40*/  @!P4 VIADD R2, R2, 0x1 ;  /* 0x000000010202c836 */ /* 0x000fe20000000000 */
[----:B------:R-:W-:Y:S01]  /*0f50*/  LEA.HI R4, R9, R8, RZ, 0x6 ;  /* 0x0000000809047211 */ /* 0x000fe200078f30ff */
[----:B------:R-:W-:Y:S01]  /*0f60*/  IMAD R9, R27, R18, RZ ;  /* 0x000000121b097224 */ /* 0x000fe200078e02ff */
[----:B------:R-:W-:Y:S01]  /*0f70*/  ISETP.GE.U32.AND P6, PT, R3, R12, PT ;  /* 0x0000000c0300720c */ /* 0x000fe20003fc6070 */
[----:B------:R-:W-:Y:S01]  /*0f80*/  IMAD R3, R40, R42, R7 ;  /* 0x0000002a28037224 */ /* 0x000fe200078e0207 */
[----:B------:R-:W-:Y:S01]  /*0f90*/  LOP3.LUT R7, R240, R20, RZ, 0x3c, !PT ;  /* 0x00000014f0077212 */ /* 0x000fe200078e3cff */
[----:B------:R-:W4:Y:S01]  /*0fa0*/  @!P1 LDC.64 R12, c[0x0][0x418] ;  /* 0x00010600ff0c9b82 */ /* 0x000f220000000a00 */
[----:B------:R-:W-:Y:S01]  /*0fb0*/  @P1 IADD3 R33, R5, R6, RZ ;  /* 0x0000000605211210 */ /* 0x000fe20007ffe0ff */
[----:B------:R-:W-:Y:S01]  /*0fc0*/  IMAD.IADD R3, R19, 0x1, R3 ;  /* 0x0000000113037824 */ /* 0x000fe200078e0203 */
[----:B------:R-:W-:-:S02]  /*0fd0*/  ISETP.GE.AND P3, PT, R7, RZ, PT ;  /* 0x000000ff0700720c */ /* 0x000fc40003f66270 */
[----:B------:R-:W-:Y:S01]  /*0fe0*/  SHF.R.S32.HI R8, RZ, 0x6, R11 ;  /* 0x00000006ff087819 */ /* 0x000fe2000001140b */
[----:B------:R-:W-:Y:S01]  /*0ff0*/  IMAD R9, R26, R3, R9 ;  /* 0x000000031a097224 */ /* 0x000fe200078e0209 */
[----:B------:R-:W-:Y:S02]  /*1000*/  @P0 IADD3 R3, R239, R252, RZ ;  /* 0x000000fcef030210 */ /* 0x000fe40007ffe0ff */
[----:B------:R-:W-:Y:S01]  /*1010*/  SHF.R.S32.HI R4, RZ, 0x6, R4 ;  /* 0x00000006ff047819 */ /* 0x000fe20000011404 */
[----:B------:R-:W-:Y:S01]  /*1020*/  @P6 VIADD R2, R2, 0x1 ;  /* 0x0000000102026836 */ /* 0x000fe20000000000 */
[----:B------:R-:W-:Y:S01]  /*1030*/  ISETP.NE.AND P4, PT, R20, RZ, PT ;  /* 0x000000ff1400720c */ /* 0x000fe20003f85270 */
[C---:B------:R-:W-:Y:S01]  /*1040*/  @P0 IMAD R10, R3.reuse, R23, RZ ;  /* 0x00000017030a0224 */ /* 0x040fe200078e02ff */
[----:B------:R-:W-:Y:S01]  /*1050*/  VIMNMX R212, R8, R4, PT ;  /* 0x0000000408d47248 */ /* 0x000fe20003fe0100 */
[----:B------:R-:W-:Y:S01]  /*1060*/  @P0 IMAD.WIDE.U32 R6, R3, R22, RZ ;  /* 0x0000001603060225 */ /* 0x000fe200078e00ff */
[----:B------:R-:W-:-:S03]  /*1070*/  MOV R17, R2 ;  /* 0x0000000200117202 */ /* 0x000fc60000000f00 */
[C---:B------:R-:W-:Y:S01]  /*1080*/  IMAD.WIDE.U32 R4, R26.reuse, R18, RZ ;  /* 0x000000121a047225 */ /* 0x040fe200078e00ff */
[----:B------:R-:W-:Y:S01]  /*1090*/  @P0 IADD3 R37, R7, R10, RZ ;  /* 0x0000000a07250210 */ /* 0x000fe20007ffe0ff */
[----:B------:R-:W5:Y:S01]  /*10a0*/  @P0 LDC.64 R18, c[0x0][0x248] ;  /* 0x00009200ff120b82 */ /* 0x000f620000000a00 */
[----:B------:R-:W-:Y:S01]  /*10b0*/  SHF.L.U32 R7, R43, 0x7, RZ ;  /* 0x000000072b077819 */ /* 0x000fe200000006ff */
[----:B------:R-:W-:Y:S01]  /*10c0*/  IMAD R8, R27, R0, RZ ;  /* 0x000000001b087224 */ /* 0x000fe200078e02ff */
[----:B------:R-:W-:Y:S01]  /*10d0*/  @P0 MOV R36, R6 ;  /* 0x0000000600240202 */ /* 0x000fe20000000f00 */
[----:B------:R-:W-:Y:S01]  /*10e0*/  IMAD.WIDE.U32 R2, R26, R0, RZ ;  /* 0x000000001a027225 */ /* 0x000fe200078e00ff */
[----:B------:R-:W-:Y:S02]  /*10f0*/  SEL R7, R7, RZ, P5 ;  /* 0x000000ff07077207 */ /* 0x000fe40002800000 */
[----:B------:R-:W-:Y:S01]  /*1100*/  LEA R6, R212, 0xffffffc0, 0x6 ;  /* 0xffffffc0d4067811 */ /* 0x000fe200078e30ff */
[----:B------:R-:W5:Y:S01]  /*1110*/  LDC.64 R10, c[0x0][0x488] ;  /* 0x00012200ff0a7b82 */ /* 0x000f620000000a00 */
[----:B------:R-:W-:Y:S01]  /*1120*/  IMAD.IADD R28, R5, 0x1, R9 ;  /* 0x00000001051c7824 */ /* 0x000fe200078e0209 */
[----:B------:R-:W-:Y:S01]  /*1130*/  SEL R34, R4, R2, !P1 ;  /* 0x0000000204227207 */ /* 0x000fe20004800000 */
[----:B------:R-:W-:Y:S01]  /*1140*/  @P1 IMAD.IADD R28, R3, 0x1, R8 ;  /* 0x00000001031c1824 */ /* 0x000fe200078e0208 */
[----:B------:R-:W-:Y:S01]  /*1150*/  SHF.L.U64.HI R3, R43, 0x7, R40 ;  /* 0x000000072b037819 */ /* 0x000fe20000010228 */
[----:B------:R-:W-:Y:S01]  /*1160*/  @!P3 IMAD.MOV R17, RZ, RZ, -R17 ;  /* 0x000000ffff11b224 */ /* 0x000fe200078e0a11 */
[----:B------:R-:W-:Y:S01]  /*1170*/  IADD3 R7, P3, R6, R7, RZ ;  /* 0x0000000706077210 */ /* 0x000fe20007f7e0ff */
[----:B---3--:R-:W-:Y:S01]  /*1180*/  @P1 IMAD.WIDE.U32 R4, R0, R14, RZ ;  /* 0x0000000e00041225 */ /* 0x008fe200078e00ff */
[----:B------:R-:W-:-:S02]  /*1190*/  SEL R3, R3, RZ, P5 ;  /* 0x000000ff03037207 */ /* 0x000fc40002800000 */
[----:B------:R-:W-:Y:S01]  /*11a0*/  SHF.R.S32.HI R14, RZ, 0x1f, R6 ;  /* 0x0000001fff0e7819 */ /* 0x000fe20000011406 */
[----:B----4-:R-:W-:Y:S01]  /*11b0*/  @!P1 IMAD R2, R40, R12, RZ ;  /* 0x0000000c28029224 */ /* 0x010fe200078e02ff */
[----:B------:R-:W-:Y:S01]  /*11c0*/  @!P4 LOP3.LUT R17, RZ, R20, RZ, 0x33, !PT ;  /* 0x00000014ff11c212 */ /* 0x000fe200078e33ff */
[----:B------:R-:W-:Y:S02]  /*11d0*/  @P1 IMAD R20, R0, R15, R5 ;  /* 0x0000000f00141224 */ /* 0x000fe400078e0205 */
[----:B------:R-:W-:Y:S02]  /*11e0*/  @!P1 IMAD R9, R43, R13, R2 ;  /* 0x0000000d2b099224 */ /* 0x000fe400078e0202 */
[----:B------:R-:W-:Y:S01]  /*11f0*/  IMAD.X R5, R14, 0x1, R3, P3 ;  /* 0x000000010e057824 */ /* 0x000fe200018e0603 */
[----:B--2---:R-:W-:Y:S01]  /*1200*/  ISETP.NE.AND P3, PT, R32, RZ, PT ;  /* 0x000000ff2000720c */ /* 0x004fe20003f65270 */
[----:B------:R-:W-:Y:S02]  /*1210*/  IMAD R15, R27, R7, RZ ;  /* 0x000000071b0f7224 */ /* 0x000fe400078e02ff */
[----:B-1----:R-:W-:-:S02]  /*1220*/  @P2 IMAD R8, R43, R30, RZ ;  /* 0x0000001e2b082224 */ /* 0x002fc400078e02ff */
[----:B------:R-:W-:-:S03]  /*1230*/  @!P1 IMAD.WIDE.U32 R2, R43, R12, RZ ;  /* 0x0000000c2b029225 */ /* 0x000fc600078e00ff */
[----:B------:R-:W-:Y:S01]  /*1240*/  @P2 SEL R8, R8, R0, !P1 ;  /* 0x0000000008082207 */ /* 0x000fe20004800000 */
[----:B------:R-:W-:Y:S01]  /*1250*/  IMAD R21, R26, R5, R15 ;  /* 0x000000051a157224 */ /* 0x000fe200078e020f */
[----:B------:R-:W-:Y:S01]  /*1260*/  @P1 MOV R15, R4 ;  /* 0x00000004000f1202 */ /* 0x000fe20000000f00 */
[----:B------:R-:W-:Y:S01]  /*1270*/  @!P1 IMAD.IADD R20, R3, 0x1, R9 ;  /* 0x0000000103149824 */ /* 0x000fe200078e0209 */
[----:B------:R-:W-:Y:S01]  /*1280*/  @!P1 MOV R15, R2 ;  /* 0x00000002000f9202 */ /* 0x000fe20000000f00 */
[----:B-----5:R-:W-:-:S04]  /*1290*/  IMAD.WIDE.U32 R2, R31, R10, RZ ;  /* 0x0000000a1f027225 */ /* 0x020fc800078e00ff */
[----:B------:R-:W-:Y:S01]  /*12a0*/  @!P2 IMAD R5, R43, R41, R240 ;  /* 0x000000292b05a224 */ /* 0x000fe200078e02f0 */
[----:B------:R-:W-:Y:S01]  /*12b0*/  SEL R27, R2, RZ, P3 ;  /* 0x000000ff021b7207 */ /* 0x000fe20001800000 */
[----:B------:R-:W-:Y:S02]  /*12c0*/  @P0 IMAD.IADD R4, R239, 0x1, R252 ;  /* 0x00000001ef040824 */ /* 0x000fe400078e02fc */
[----:B------:R-:W-:-:S04]  /*12d0*/  IMAD.WIDE.U32 R12, R26, R7, RZ ;  /* 0x000000071a0c7225 */ /* 0x000fc800078e00ff */
[----:B------:R-:W-:Y:S02]  /*12e0*/  @P2 IMAD R9, R240, R29, R8 ;  /* 0x0000001df0092224 */ /* 0x000fe400078e0208 */
[----:B------:R-:W-:Y:S02]  /*12f0*/  IMAD R7, R31, R11, R3 ;  /* 0x0000000b1f077224 */ /* 0x000fe400078e0203 */
[----:B------:R-:W-:Y:S01]  /*1300*/  @!P2 IMAD R9, R5, R30, RZ ;  /* 0x0000001e0509a224 */ /* 0x000fe200078e02ff */
[----:B------:R-:W-:Y:S01]  /*1310*/  SHF.R.S32.HI R30, RZ, 0x1f, R16 ;  /* 0x0000001fff1e7819 */ /* 0x000fe20000011410 */
[----:B------:R-:W-:Y:S01]  /*1320*/  @P0 IMAD R3, R4, R19, RZ ;  /* 0x0000001304030224 */ /* 0x000fe200078e02ff */
        /* <DEDUP_REMOVED lines=19> */
.L_x_1461:
        /* <DEDUP_REMOVED lines=13> */
.L_x_1462:
        /* <DEDUP_REMOVED lines=10> */
.L_x_1463:
[----:B------:R-:W-:-:S04]  /*15d0*/  IMAD R0, R43, R41, R240 ;  /* 0x000000292b007224 */ /* 0x000fc800078e02f0 */
[----:B------:R-:W-:-:S07]  /*15e0*/  IMAD R0, R0, R42, RZ ;  /* 0x0000002a00007224 */ /* 0x000fce00078e02ff */
.L_x_1464:
[----:B------:R-:W1:Y:S01]  /*15f0*/  S2R R42, SR_TID.X ;  /* 0x00000000002a7919 */ /* 0x000e620000002100 */
[----:B------:R-:W2:Y:S01]  /*1600*/  LDC.64 R10, c[0x0][0x420] ;  /* 0x00010800ff0a7b82 */ /* 0x000ea20000000a00 */
[----:B------:R-:W-:Y:S01]  /*1610*/  IMAD R21, R39, R41, RZ ;  /* 0x0000002927157224 */ /* 0x000fe200078e02ff */
[----:B------:R-:W-:Y:S01]  /*1620*/  IADD3 R2, P4, R222, R15, RZ ;  /* 0x0000000fde027210 */ /* 0x000fe20007f9e0ff */
[C---:B------:R-:W-:Y:S01]  /*1630*/  IMAD.IADD R13, R6.reuse, 0x1, R0 ;  /* 0x00000001060d7824 */ /* 0x040fe200078e0200 */
[----:B------:R-:W-:Y:S01]  /*1640*/  SHF.R.S32.HI R223, RZ, 0x1f, R222 ;  /* 0x0000001fffdf7819 */ /* 0x000fe200000114de */
[----:B------:R-:W-:Y:S01]  /*1650*/  IMAD.SHL.U32 R4, R21, 0x40, RZ ;  /* 0x0000004015047824 */ /* 0x000fe200078e00ff */
[----:B------:R-:W-:Y:S01]  /*1660*/  IADD3 R220, R6, R9, RZ ;  /* 0x0000000906dc7210 */ /* 0x000fe20007ffe0ff */
[----:B------:R-:W-:Y:S01]  /*1670*/  ULDC.64 UR6, c[0x0][0x428] ;  /* 0x00010a0000067ab9 */ /* 0x000fe20000000a00 */
[----:B------:R-:W3:Y:S01]  /*1680*/  LDC R250, c[0x0][0x398] ;  /* 0x0000e600fffa7b82 */ /* 0x000ee20000000800 */
[----:B------:R-:W-:Y:S01]  /*1690*/  ULDC.64 UR8, c[0x0][0x210] ;  /* 0x0000840000087ab9 */ /* 0x000fe20000000a00 */
[----:B------:R-:W-:Y:S01]  /*16a0*/  IADD3 R3, P2, P1, R12, R4, R8 ;  /* 0x000000040c037210 */ /* 0x000fe2000795e008 */
[----:B------:R-:W-:Y:S01]  /*16b0*/  BSSY B1, `(.L_x_1460) ;  /* 0x000084c000017945 */ /* 0x000fe20003800000 */
[----:B------:R-:W-:Y:S01]  /*16c0*/  SHF.R.S32.HI R4, RZ, 0x1f, R4 ;  /* 0x0000001fff047819 */ /* 0x000fe20000011404 */
[----:B------:R-:W-:-:S03]  /*16d0*/  VIADD R229, R222, 0x40 ;  /* 0x00000040dee57836 */ /* 0x000fc60000000000 */
[----:B------:R-:W-:Y:S01]  /*16e0*/  IADD3.X R8, R5, R4, R26, P2, P1 ;  /* 0x0000000405087210 */ /* 0x000fe200017e241a */
[----:B------:R-:W4:Y:S01]  /*16f0*/  LDC.64 R44, c[0x0][0x478] ;  /* 0x00011e00ff2c7b82 */ /* 0x000f220000000a00 */
[----:B------:R-:W-:Y:S01]  /*1700*/  IADD3 R12, P2, P1, R27, R3, R34 ;  /* 0x000000031b0c7210 */ /* 0x000fe2000795e022 */
[----:B------:R-:W-:Y:S01]  /*1710*/  IMAD.X R3, R223, 0x1, R20, P4 ;  /* 0x00000001df037824 */ /* 0x000fe200020e0614 */
[----:B------:R-:W-:Y:S02]  /*1720*/  IADD3 R4, P4, R238, R6, RZ ;  /* 0x00000006ee047210 */ /* 0x000fe40007f9e0ff */
[----:B------:R-:W-:Y:S01]  /*1730*/  SHF.R.S32.HI R26, RZ, 0x1f, R238 ;  /* 0x0000001fff1a7819 */ /* 0x000fe200000114ee */
[-C--:B--2---:R-:W-:Y:S01]  /*1740*/  IMAD R0, R14, R10.reuse, RZ ;  /* 0x0000000a0e007224 */ /* 0x084fe200078e02ff */
[----:B------:R-:W-:Y:S01]  /*1750*/  IADD3 R20, R16, R227, RZ ;  /* 0x000000e310147210 */ /* 0x000fe20007ffe0ff */
[----:B------:R-:W-:-:S04]  /*1760*/  IMAD.WIDE.U32 R2, R6, R10, R2 ;  /* 0x0000000a06027225 */ /* 0x000fc800078e0002 */
[----:B------:R-:W-:Y:S01]  /*1770*/  IMAD R7, R6, R11, R0 ;  /* 0x0000000b06077224 */ /* 0x000fe200078e0200 */
[----:B-1----:R-:W-:Y:S01]  /*1780*/  SHF.R.S32.HI R27, RZ, 0x1f, R42 ;  /* 0x0000001fff1b7819 */ /* 0x002fe2000001142a */
[----:B------:R-:W-:Y:S02]  /*1790*/  IMAD.X R6, R26, 0x1, R14, P4 ;  /* 0x000000011a067824 */ /* 0x000fe400020e060e */
[----:B------:R-:W-:Y:S01]  /*17a0*/  IMAD.IADD R3, R3, 0x1, R7 ;  /* 0x0000000103037824 */ /* 0x000fe200078e0207 */
[----:B------:R-:W-:Y:S02]  /*17b0*/  LEA.HI R5, R27, R42, RZ, 0x5 ;  /* 0x0000002a1b057211 */ /* 0x000fe400078f28ff */
[----:B------:R-:W-:Y:S01]  /*17c0*/  IADD3.X R7, R29, R8, R28, P2, P1 ;  /* 0x000000081d077210 */ /* 0x000fe200017e241c */
[----:B------:R-:W-:Y:S01]  /*17d0*/  IMAD.WIDE.U32 R2, R240, UR6, R2 ;  /* 0x00000006f0027c25 */ /* 0x000fe2000f8e0002 */
[----:B------:R-:W-:Y:S01]  /*17e0*/  LOP3.LUT R0, R5, 0xffffffe0, RZ, 0xc0, !PT ;  /* 0xffffffe005007812 */ /* 0x000fe200078ec0ff */
[----:B------:R-:W1:Y:S01]  /*17f0*/  LDC.64 R28, c[0x0][0x2b0] ;  /* 0x0000ac00ff1c7b82 */ /* 0x000e620000000a00 */
[----:B------:R-:W-:-:S03]  /*1800*/  SHF.R.S32.HI R5, RZ, 0x5, R5 ;  /* 0x00000005ff057819 */ /* 0x000fc60000011405 */
[----:B------:R-:W-:-:S04]  /*1810*/  IMAD.IADD R15, R42, 0x1, -R0 ;  /* 0x000000012a0f7824 */ /* 0x000fc800078e0a00 */
[----:B------:R-:W-:Y:S02]  /*1820*/  IMAD R0, R5, R21, R15 ;  /* 0x0000001505007224 */ /* 0x000fe400078e020f */
[----:B------:R-:W-:Y:S02]  /*1830*/  IMAD R5, R6, R24, RZ ;  /* 0x0000001806057224 */ /* 0x000fe400078e02ff */
[----:B------:R-:W-:Y:S02]  /*1840*/  IMAD R6, R241, UR6, RZ ;  /* 0x00000006f1067c24 */ /* 0x000fe4000f8e02ff */
[----:B------:R-:W-:Y:S02]  /*1850*/  IMAD R9, R4, R25, R5 ;  /* 0x0000001904097224 */ /* 0x000fe400078e0205 */
[----:B------:R-:W-:Y:S01]  /*1860*/  IMAD R8, R240, UR7, R6 ;  /* 0x00000007f0087c24 */ /* 0x000fe2000f8e0206 */
[----:B------:R-:W-:Y:S01]  /*1870*/  IADD3 R6, P1, R0, R12, RZ ;  /* 0x0000000c00067210 */ /* 0x000fe20007f3e0ff */
[----:B------:R-:W-:Y:S01]  /*1880*/  ULDC.64 UR6, c[0x0][0x400] ;  /* 0x0001000000067ab9 */ /* 0x000fe20000000a00 */
[----:B------:R-:W-:-:S02]  /*1890*/  IMAD.WIDE.U32 R4, R4, R24, R222 ;  /* 0x0000001804047225 */ /* 0x000fc400078e00de */
[----:B------:R-:W-:Y:S02]  /*18a0*/  LEA.HI.X.SX32 R7, R0, R7, 0x1, P1 ;  /* 0x0000000700077211 */ /* 0x000fe400008f0eff */
[----:B------:R-:W-:Y:S01]  /*18b0*/  LEA R204, P1, R6, UR6, 0x2 ;  /* 0x0000000606cc7c11 */ /* 0x000fe2000f8210ff */
[----:B------:R-:W-:Y:S01]  /*18c0*/  IMAD.IADD R3, R3, 0x1, R8 ;  /* 0x0000000103037824 */ /* 0x000fe200078e0208 */
[----:B---3--:R-:W-:Y:S01]  /*18d0*/  IADD3 R0, R20, -R250, -R213 ;  /* 0x800000fa14007210 */ /* 0x008fe20007ffe8d5 */
[----:B-1----:R-:W-:Y:S01]  /*18e0*/  IMAD.WIDE R220, R220, 0x4, R28 ;  /* 0x00000004dcdc7825 */ /* 0x002fe200078e021c */
[----:B------:R-:W-:Y:S01]  /*18f0*/  LEA.HI.X R205, R6, UR7, R7, 0x2, P1 ;  /* 0x0000000706cd7c11 */ /* 0x000fe200088f1407 */
[----:B------:R-:W-:Y:S01]  /*1900*/  ULDC.64 UR6, c[0x0][0x258] ;  /* 0x0000960000067ab9 */ /* 0x000fe20000000a00 */
[----:B------:R-:W-:Y:S01]  /*1910*/  SHF.R.S32.HI R6, RZ, 0x1f, R0 ;  /* 0x0000001fff067819 */ /* 0x000fe20000011400 */
[----:B------:R-:W-:Y:S01]  /*1920*/  IMAD R7, R26, R10, RZ ;  /* 0x0000000a1a077224 */ /* 0x000fe200078e02ff */
[----:B------:R-:W-:Y:S01]  /*1930*/  IADD3 R4, P2, R38, R4, RZ ;  /* 0x0000000426047210 */ /* 0x000fe20007f5e0ff */
[----:B------:R-:W-:Y:S01]  /*1940*/  IMAD.WIDE.U32 R2, R238, R10, R2 ;  /* 0x0000000aee027225 */ /* 0x000fe200078e0002 */
[----:B------:R-:W-:-:S02]  /*1950*/  LEA.HI R6, R6, R0, RZ, 0x6 ;  /* 0x0000000006067211 */ /* 0x000fc400078f30ff */
[----:B------:R-:W-:Y:S01]  /*1960*/  IADD3.X R5, R33, R5, R9, P2, !PT ;  /* 0x0000000521057210 */ /* 0x000fe200017fe409 */
[----:B------:R-:W-:Y:S01]  /*1970*/  IMAD R0, R241, UR6, RZ ;  /* 0x00000006f1007c24 */ /* 0x000fe2000f8e02ff */
[----:B------:R-:W-:Y:S01]  /*1980*/  SHF.R.S32.HI R6, RZ, 0x6, R6 ;  /* 0x00000006ff067819 */ /* 0x000fe20000011406 */
[----:B----4-:R-:W-:-:S03]  /*1990*/  IMAD.WIDE R8, R13, 0x4, R44 ;  /* 0x000000040d087825 */ /* 0x010fc600078e022c */
[----:B------:R-:W-:Y:S01]  /*19a0*/  VIMNMX R237, RZ, R6, !PT ;  /* 0x00000006ffed7248 */ /* 0x000fe20007fe0100 */
[C---:B------:R-:W-:Y:S01]  /*19b0*/  IMAD R12, R240.reuse, UR7, R0 ;  /* 0x00000007f00c7c24 */ /* 0x040fe2000f8e0200 */
[----:B------:R-:W-:Y:S01]  /*19c0*/  MOV R234, R9 ;  /* 0x0000000900ea7202 */ /* 0x000fe20000000f00 */
[----:B------:R-:W-:Y:S01]  /*19d0*/  IMAD.WIDE.U32 R4, R240, UR6, R4 ;  /* 0x00000006f0047c25 */ /* 0x000fe2000f8e0004 */
[C---:B------:R-:W-:Y:S01]  /*19e0*/  ISETP.GT.AND P4, PT, R212.reuse, R237, PT ;  /* 0x000000edd400720c */ /* 0x040fe20003f84270 */
[----:B------:R-:W-:Y:S01]  /*19f0*/  ULDC.64 UR6, c[0x0][0x3e0] ;  /* 0x0000f80000067ab9 */ /* 0x000fe20000000a00 */
[----:B------:R-:W-:Y:S01]  /*1a00*/  IADD3 R212, R212, -0x1, RZ ;  /* 0xffffffffd4d47810 */ /* 0x000fe20007ffe0ff */
[----:B------:R-:W-:Y:S01]  /*1a10*/  IMAD R0, R238, R11, R7 ;  /* 0x0000000bee007224 */ /* 0x000fe200078e0207 */
[----:B------:R-:W-:Y:S01]  /*1a20*/  LEA R216, P2, R4, UR8, 0x1 ;  /* 0x0000000804d87c11 */ /* 0x000fe2000f8408ff */
[----:B------:R-:W-:Y:S01]  /*1a30*/  IMAD.IADD R12, R5, 0x1, R12 ;  /* 0x00000001050c7824 */ /* 0x000fe200078e020c */
[----:B------:R-:W-:Y:S01]  /*1a40*/  LEA R214, P1, R2, UR6, 0x1 ;  /* 0x0000000602d67c11 */ /* 0x000fe2000f8208ff */
[----:B------:R-:W-:-:S02]  /*1a50*/  IMAD.IADD R0, R3, 0x1, R0 ;  /* 0x0000000103007824 */ /* 0x000fc400078e0200 */
[----:B------:R-:W-:Y:S01]  /*1a60*/  IMAD.MOV.U32 R235, RZ, RZ, R8 ;  /* 0x000000ffffeb7224 */ /* 0x000fe200078e0008 */
        /* <DEDUP_REMOVED lines=28> */
.L_x_1466:
        /* <DEDUP_REMOVED lines=13> */
.L_x_1467:
[-C--:B------:R-:W-:Y:S01]  /*1d00*/  IMAD R0, R30, R8.reuse, RZ ;  /* 0x000000081e007224 */ /* 0x080fe200078e02ff */
[----:B------:R-:W-:Y:S01]  /*1d10*/  ULDC.64 UR6, c[0x0][0x468] ;  /* 0x00011a0000067ab9 */ /* 0x000fe20000000a00 */
[C---:B------:R-:W-:Y:S01]  /*1d20*/  IMAD.WIDE.U32 R2, R16.reuse, R8, R222 ;  /* 0x0000000810027225 */ /* 0x040fe200078e00de */
[----:B------:R-:W-:Y:S03]  /*1d30*/  BSSY B0, `(.L_x_1468) ;  /* 0x000001d000007945 */ /* 0x000fe60003800000 */
[----:B------:R-:W-:Y:S01]  /*1d40*/  IMAD R5, R16, R9, R0 ;  /* 0x0000000910057224 */ /* 0x000fe200078e0200 */
[----:B------:R-:W-:Y:S01]  /*1d50*/  IADD3 R4, P0, R6, R2, RZ ;  /* 0x0000000206047210 */ /* 0x000fe20007f1e0ff */
[----:B------:R-:W-:Y:S01]  /*1d60*/  IMAD R0, R242, -0x40, R213 ;  /* 0xffffffc0f2007824 */ /* 0x000fe200078e02d5 */
[----:B------:R-:W-:Y:S01]  /*1d70*/  IADD3 R6, R238, 0x20, RZ ;  /* 0x00000020ee067810 */ /* 0x000fe20007ffe0ff */
[----:B------:R-:W-:Y:S01]  /*1d80*/  IMAD R2, R241, UR6, RZ ;  /* 0x00000006f1027c24 */ /* 0x000fe2000f8e02ff */
[----:B------:R-:W-:-:S02]  /*1d90*/  IADD3.X R5, R7, R3, R5, P0, !PT ;  /* 0x0000000307057210 */ /* 0x000fc400007fe405 */
[-C--:B------:R-:W-:Y:S01]  /*1da0*/  ISETP.GE.AND P4, PT, R238, R0.reuse, PT ;  /* 0x00000000ee00720c */ /* 0x080fe20003f86270 */
[----:B------:R-:W-:Y:S01]  /*1db0*/  IMAD R2, R240, UR7, R2 ;  /* 0x00000007f0027c24 */ /* 0x000fe2000f8e0202 */
[----:B------:R-:W-:Y:S01]  /*1dc0*/  ISETP.GE.AND P3, PT, R6, R0, PT ;  /* 0x000000000600720c */ /* 0x000fe20003f66270 */
[----:B------:R-:W-:-:S05]  /*1dd0*/  IMAD.WIDE.U32 R4, R240, UR6, R4 ;  /* 0x00000006f0047c25 */ /* 0x000fca000f8e0004 */
[----:B------:R-:W-:-:S05]  /*1de0*/  IADD3 R10, R5, R2, RZ ;  /* 0x00000002050a7210 */ /* 0x000fca0007ffe0ff */
[----:B------:R-:W-:Y:S05]  /*1df0*/  @P4 BRA `(.L_x_1469) ;  /* 0x0000000000404947 */ /* 0x000fea0003800000 */
        /* <DEDUP_REMOVED lines=16> */
.L_x_1469:
[----:B------:R-:W-:Y:S05]  /*1f00*/  BSYNC B0 ;  /* 0x0000000000007941 */ /* 0x000fea0003800000 */
.L_x_1468:
        /* <DEDUP_REMOVED lines=8> */
[----:B------:R-:W-:Y:S01]  /*1f90*/  ISETP.GE.AND P1, PT, R229, UR4, PT ;  /* 0x00000004e5007c0c */ /* 0x000fe2000bf26270 */
[----:B------:R-:W-:Y:S01]  /*1fa0*/  IMAD.WIDE.U32 R4, R0, R8, R4 ;  /* 0x0000000800047225 */ /* 0x000fe200078e0004 */
[----:B------:R-:W-:-:S03]  /*1fb0*/  ISETP.GE.AND P0, PT, R236, UR4, PT ;  /* 0x00000004ec007c0c */ /* 0x000fc6000bf06270 */
[----:B------:R-:W-:-:S04]  /*1fc0*/  IMAD R2, R2, R8, RZ ;  /* 0x0000000802027224 */ /* 0x000fc800078e02ff */
[----:B------:R-:W-:Y:S01]  /*1fd0*/  IMAD R0, R0, R9, R2 ;  /* 0x0000000900007224 */ /* 0x000fe200078e0202 */
[----:B------:R-:W-:-:S03]  /*1fe0*/  LEA R2, P5, R4, UR6, 0x1 ;  /* 0x0000000604027c11 */ /* 0x000fc6000f8a08ff */
[----:B------:R-:W-:-:S05]  /*1ff0*/  IMAD.IADD R0, R5, 0x1, R0 ;  /* 0x0000000105007824 */ /* 0x000fca00078e0200 */
[----:B------:R-:W-:-:S05]  /*2000*/  LEA.HI.X R3, R4, UR7, R0, 0x1, P5 ;  /* 0x0000000704037c11 */ /* 0x000fca000a8f0c00 */
[----:B------:R2:W-:Y:S04]  /*2010*/  @!P2 STG.E.128 desc[UR14][R2.64], RZ ;  /* 0x000000ff0200a986 */ /* 0x0005e8000c101d0e */
[----:B------:R2:W-:Y:S04]  /*2020*/  @!P1 STG.E.128 desc[UR14][R2.64+0x80], RZ ;  /* 0x000080ff02009986 */ /* 0x0005e8000c101d0e */
[----:B------:R2:W-:Y:S02]  /*2030*/  @!P0 STG.E.128 desc[UR14][R2.64+0x100], RZ ;  /* 0x000100ff02008986 */ /* 0x0005e4000c101d0e */
.L_x_1471:
[----:B------:R-:W-:Y:S05]  /*2040*/  BSYNC B0 ;  /* 0x0000000000007941 */ /* 0x000fea0003800000 */
.L_x_1470:
        /* <DEDUP_REMOVED lines=28> */
.L_x_1473:
[----:B------:R-:W-:Y:S05]  /*2210*/  BSYNC B0 ;  /* 0x0000000000007941 */ /* 0x000fea0003800000 */
.L_x_1472:
        /* <DEDUP_REMOVED lines=8> */
[----:B------:R-:W-:-:S04]  /*22a0*/  IMAD.WIDE.U32 R4, R0, R12, R4 ;  /* 0x0000000c00047225 */ /* 0x000fc800078e0004 */
[----:B------:R-:W-:-:S04]  /*22b0*/  IMAD R2, R2, R12, RZ ;  /* 0x0000000c02027224 */ /* 0x000fc800078e02ff */
[----:B------:R-:W-:Y:S01]  /*22c0*/  IMAD R0, R0, R13, R2 ;  /* 0x0000000d00007224 */ /* 0x000fe200078e0202 */
[----:B------:R-:W-:-:S03]  /*22d0*/  LEA R2, P2, R4, UR6, 0x1 ;  /* 0x0000000604027c11 */ /* 0x000fc6000f8408ff */
        /* <DEDUP_REMOVED lines=8> */
.L_x_1465:
        /* <DEDUP_REMOVED lines=33> */
.L_x_1476:
[----:B------:R-:W-:Y:S05]  /*2570*/  BSYNC B0 ;  /* 0x0000000000007941 */ /* 0x000fea0003800000 */
.L_x_1475:
[----:B------:R-:W4:Y:S01]  /*2580*/  LDL R7, [R1] ;  /* 0x0000000001077983 */ /* 0x000f220000100800 */
[----:B------:R-:W-:Y:S01]  /*2590*/  ISETP.NE.AND P0, PT, R6, 0x1, PT ;  /* 0x000000010600780c */ /* 0x000fe20003f05270 */
[----:B------:R-:W-:Y:S02]  /*25a0*/  BSSY B0, `(.L_x_1477) ;  /* 0x0000025000007945 */ /* 0x000fe40003800000 */
[----:B------:R1:W-:Y:S04]  /*25b0*/  @P4 STS.128 [R209+0xd000], RZ ;  /* 0x00d000ffd1004388 */ /* 0x0003e80000000c00 */
[----:B------:R1:W-:Y:S04]  /*25c0*/  @P4 STS.128 [R209+0xf000], RZ ;  /* 0x00f000ffd1004388 */ /* 0x0003e80000000c00 */
[----:B------:R1:W-:Y:S01]  /*25d0*/  @P4 STS.128 [R209+0x11000], RZ ;  /* 0x011000ffd1004388 */ /* 0x0003e20000000c00 */
[----:B----4-:R-:W-:-:S05]  /*25e0*/  VIADD R6, R7, 0x3000 ;  /* 0x0000300007067836 */ /* 0x010fca0000000000 */
[----:B------:R-:W-:Y:S01]  /*25f0*/  SEL R207, R6, R7, !P0 ;  /* 0x0000000706cf7207 */ /* 0x000fe20004000000 */
[----:B-1----:R-:W-:Y:S06]  /*2600*/  @P4 BRA `(.L_x_1478) ;  /* 0x0000000000784947 */ /* 0x002fec0003800000 */
[----:B------:R-:W-:Y:S01]  /*2610*/  ULDC UR4, c[0x0][0x2d0] ;  /* 0x0000b40000047ab9 */ /* 0x000fe20000000800 */
[----:B------:R-:W-:Y:S01]  /*2620*/  IMAD.WIDE.U32 R6, R10, 0x20, RZ ;  /* 0x000000200a067825 */ /* 0x000fe200078e00ff */
[----:B------:R-:W-:Y:S02]  /*2630*/  ISETP.GE.AND P3, PT, R222, UR4, PT ;  /* 0x00000004de007c0c */ /* 0x000fe4000bf66270 */
[----:B------:R-:W-:Y:S01]  /*2640*/  ISETP.GE.AND P2, PT, R229, UR4, PT ;  /* 0x00000004e5007c0c */ /* 0x000fe2000bf46270 */
[----:B------:R-:W-:Y:S01]  /*2650*/  IMAD.SHL.U32 R3, R11, 0x20, RZ ;  /* 0x000000200b037824 */ /* 0x000fe200078e00ff */
[----:B------:R-:W-:-:S04]  /*2660*/  IADD3 R2, P6, R2, R6, RZ ;  /* 0x0000000602027210 */ /* 0x000fc80007fde0ff */
[----:B------:R-:W-:-:S05]  /*2670*/  IADD3.X R0, R0, R7, R3, P6, !PT ;  /* 0x0000000700007210 */ /* 0x000fca00037fe403 */
[----:B------:R-:W-:Y:S01]  /*2680*/  @!P3 LEA R8, P1, R10, R214, 0x6 ;  /* 0x000000d60a08b211 */ /* 0x000fe200078230ff */
[----:B------:R1:W-:Y:S01]  /*2690*/  @P3 STS.128 [R209+0xd000], RZ ;  /* 0x00d000ffd1003388 */ /* 0x0003e20000000c00 */
[----:B------:R-:W-:Y:S02]  /*26a0*/  @!P2 LEA R6, P6, R2, UR6, 0x1 ;  /* 0x000000060206ac11 */ /* 0x000fe4000f8c08ff */
[----:B------:R-:W-:Y:S02]  /*26b0*/  @!P3 LEA.HI.X R9, R10, R215, R11, 0x6, P1 ;  /* 0x000000d70a09b211 */ /* 0x000fe400008f340b */
[----:B------:R-:W-:Y:S02]  /*26c0*/  ISETP.GE.AND P1, PT, R236, UR4, PT ;  /* 0x00000004ec007c0c */ /* 0x000fe4000bf26270 */
[----:B------:R-:W-:Y:S01]  /*26d0*/  @!P2 LEA.HI.X R7, R2, UR7, R0, 0x1, P6 ;  /* 0x000000070207ac11 */ /* 0x000fe2000b0f0c00 */
        /* <DEDUP_REMOVED lines=17> */
.L_x_1478:
[----:B------:R-:W-:Y:S05]  /*27f0*/  BSYNC B0 ;  /* 0x0000000000007941 */ /* 0x000fea0003800000 */
.L_x_1477:
        /* <DEDUP_REMOVED lines=16> */
.L_x_1480:
        /* <DEDUP_REMOVED lines=29> */
.L_x_1481:
[----:B------:R-:W-:Y:S05]  /*2ad0*/  BSYNC B0 ;  /* 0x0000000000007941 */ /* 0x000fea0003800000 */
.L_x_1479:
[----:B------:R-:W-:Y:S01]  /*2ae0*/  BSSY B0, `(.L_x_1482) ;  /* 0x0000036000007945 */ /* 0x000fe20003800000 */
[----:B------:R-:W-:Y:S01]  /*2af0*/  SHF.L.U32 R2, R25, 0x5, RZ ;  /* 0x0000000519027819 */ /* 0x000fe200000006ff */
[----:B-1--4-:R-:W-:Y:S02]  /*2b00*/  IMAD.WIDE.U32 R6, R24, 0x20, RZ ;  /* 0x0000002018067825 */ /* 0x012fe400078e00ff */
        /* <DEDUP_REMOVED lines=14> */
.L_x_1483:
        /* <DEDUP_REMOVED lines=31> */
[----:B----4-:R-:W-:-:S04]  /*2de0*/  LEA R2, P1, R0, UR8, 0x1 ;  /* 0x0000000800027c11 */ /* 0x010fc8000f8208ff */
[----:B------:R-:W-:-:S05]  /*2df0*/  LEA.HI.X R3, R0, UR9, R6, 0x1, P1 ;  /* 0x0000000900037c11 */ /* 0x000fca00088f0c06 */
[----:B------:R-:W-:Y:S01]  /*2e00*/  @!PT LDS RZ, [RZ] ;  /* 0x00000000fffff984 */ /* 0x000fe20000000800 */
[----:B------:R-:W-:Y:S01]  /*2e10*/  @!PT LDS RZ, [RZ] ;  /* 0x00000000fffff984 */ /* 0x000fe20000000800 */
[----:B------:R-:W-:Y:S01]  /*2e20*/  @!PT LDS RZ, [RZ] ;  /* 0x00000000fffff984 */ /* 0x000fe20000000800 */
[----:B------:R1:W-:Y:S04]  /*2e30*/  LDGSTS.E.BYPASS.LTC128B.128 [R207+0x5000], desc[UR14][R2.64+0x100] ;  /* 0x0500010002cf7fae */ /* 0x0003e8000b901d4e */
.L_x_1484:
[----:B------:R-:W-:Y:S05]  /*2e40*/  BSYNC B0 ;  /* 0x0000000000007941 */ /* 0x000fea0003800000 */
.L_x_1482:
[----:B------:R-:W-:Y:S01]  /*2e50*/  IMAD R0, R242, -0x40, R213 ;  /* 0xffffffc0f2007824 */ /* 0x000fe200078e02d5 */
[----:B------:R-:W-:Y:S01]  /*2e60*/  ULDC.64 UR6, c[0x0][0x260] ;  /* 0x0000980000067ab9 */ /* 0x000fe20000000a00 */
[--C-:B-1--4-:R-:W-:Y:S01]  /*2e70*/  IMAD.WIDE.U32 R2, R16, R18, R222.reuse ;  /* 0x0000001210027225 */ /* 0x112fe200078e00de */
        /* <DEDUP_REMOVED lines=11> */
[----:B------:R-:W-:Y:S01]  /*2f30*/  IMAD R0, R16, R23, R8 ;  /* 0x0000001710007224 */ /* 0x000fe200078e0208 */
[----:B------:R-:W-:Y:S01]  /*2f40*/  IADD3 R12, P1, R36, R6, RZ ;  /* 0x00000006240c7210 */ /* 0x000fe20007f3e0ff */
        /* <DEDUP_REMOVED lines=17> */
[----:B------:R-:W4:Y:S01]  /*3060*/  @!P4 LDC.64 R8, c[0x0][0x218] ;  /* 0x00008600ff08cb82 */ /* 0x000f220000000a00 */
[----:B------:R1:W-:Y:S07]  /*3070*/  @P4 STS.128 [R209+0x12000], RZ ;  /* 0x012000ffd1004388 */ /* 0x0003ee0000000c00 */
[----:B------:R-:W5:Y:S01]  /*3080*/  @!P3 LDC.64 R6, c[0x0][0x218] ;  /* 0x00008600ff06bb82 */ /* 0x000f620000000a00 */
[----:B----4-:R-:W-:-:S04]  /*3090*/  @!P4 LEA R8, P2, R2, R8, 0x1 ;  /* 0x000000080208c211 */ /* 0x010fc800078408ff */
        /* <DEDUP_REMOVED lines=21> */
.L_x_1486:
[----:B------:R-:W-:Y:S05]  /*31f0*/  BSYNC B0 ;  /* 0x0000000000007941 */ /* 0x000fea0003800000 */
.L_x_1485:
        /* <DEDUP_REMOVED lines=11> */
[----:B------:R-:W-:-:S03]  /*32b0*/  ISETP.GE.AND P1, PT, R236, UR4, PT ;  /* 0x00000004ec007c0c */ /* 0x000fc6000bf26270 */
[----:B------:R-:W-:Y:S02]  /*32c0*/  IMAD R5, R2, R18, RZ ;  /* 0x0000001202057224 */ /* 0x000fe400078e02ff */
[----:B------:R-:W-:-:S04]  /*32d0*/  IMAD.MOV.U32 R2, RZ, RZ, R4 ;  /* 0x000000ffff027224 */ /* 0x000fc800078e0004 */
[----:B-1--4-:R-:W1:Y:S01]  /*32e0*/  @!P4 LDC.64 R6, c[0x0][0x218] ;  /* 0x00008600ff06cb82 */ /* 0x012e620000000a00 */
[C---:B------:R-:W-:Y:S01]  /*32f0*/  IMAD.WIDE.U32 R2, R0.reuse, R18, R2 ;  /* 0x0000001200027225 */ /* 0x040fe200078e0002 */
[----:B------:R4:W-:Y:S03]  /*3300*/  @P4 STS.128 [R209+0x13000], RZ ;  /* 0x013000ffd1004388 */ /* 0x0009e60000000c00 */
[----:B------:R-:W-:-:S03]  /*3310*/  IMAD R0, R0, R19, R5 ;  /* 0x0000001300007224 */ /* 0x000fc600078e0205 */
[----:B------:R-:W5:Y:S01]  /*3320*/  @!P3 LDC.64 R8, c[0x0][0x218] ;  /* 0x00008600ff08bb82 */ /* 0x000f620000000a00 */
[----:B------:R-:W-:Y:S01]  /*3330*/  IMAD.IADD R0, R3, 0x1, R0 ;  /* 0x0000000103007824 */ /* 0x000fe200078e0200 */
        /* <DEDUP_REMOVED lines=16> */
[----:B----4-:R-:W-:-:S04]  /*3440*/  LEA R4, P1, R2, UR6, 0x1 ;  /* 0x0000000602047c11 */ /* 0x010fc8000f8208ff */
[----:B------:R-:W-:-:S05]  /*3450*/  LEA.HI.X R5, R2, UR7, R0, 0x1, P1 ;  /* 0x0000000702057c11 */ /* 0x000fca00088f0c00 */
[----:B------:R-:W-:Y:S01]  /*3460*/  @!PT LDS RZ, [RZ] ;  /* 0x00000000fffff984 */ /* 0x000fe20000000800 */
[----:B------:R-:W-:Y:S01]  /*3470*/  @!PT LDS RZ, [RZ] ;  /* 0x00000000fffff984 */ /* 0x000fe20000000800 */
[----:B------:R-:W-:Y:S01]  /*3480*/  @!PT LDS RZ, [RZ] ;  /* 0x00000000fffff984 */ /* 0x000fe20000000800 */
[----:B------:R1:W-:Y:S04]  /*3490*/  LDGSTS.E.BYPASS.LTC128B.128 [R209+0x17000], desc[UR14][R4.64+0x100] ;  /* 0x1700010004d17fae */ /* 0x0003e8000b901d4e */
.L_x_1488:
[----:B------:R-:W-:Y:S05]  /*34a0*/  BSYNC B0 ;  /* 0x0000000000007941 */ /* 0x000fea0003800000 */
.L_x_1487:
[----:B------:R2:W-:Y:S01]  /*34b0*/  @P6 STS.128 [R209+0x18000], RZ ;  /* 0x018000ffd1006388 */ /* 0x0005e20000000c00 */
[----:B------:R-:W-:Y:S01]  /*34c0*/  ULDC.64 UR6, c[0x0][0x268] ;  /* 0x00009a0000067ab9 */ /* 0x000fe20000000a00 */
[----:B------:R-:W-:Y:S01]  /*34d0*/  BSSY B0, `(.L_x_1489) ;  /* 0x000002b000007945 */ /* 0x000fe20003800000 */
[----:B------:R-:W-:Y:S01]  /*34e0*/  IMAD R0, R35, UR6, RZ ;  /* 0x0000000623007c24 */ /* 0x000fe2000f8e02ff */
[----:B------:R2:W-:Y:S01]  /*34f0*/  @P6 STS.128 [R209+0x1a000], RZ ;  /* 0x01a000ffd1006388 */ /* 0x0005e20000000c00 */
[----:B-1--4-:R-:W-:-:S03]  /*3500*/  IMAD.WIDE.U32 R4, R17, UR6, R12 ;  /* 0x0000000611047c25 */ /* 0x012fc6000f8e000c */
        /* <DEDUP_REMOVED lines=39> */
.L_x_1490:
[----:B------:R-:W-:Y:S05]  /*3780*/  BSYNC B0 ;  /* 0x0000000000007941 */ /* 0x000fea0003800000 */
.L_x_1489:
        /* <DEDUP_REMOVED lines=14> */
[----:B----4-:R-:W4:Y:S01]  /*3870*/  @!P5 LDC.64 R8, c[0x0][0x220] ;  /* 0x00008800ff08db82 */ /* 0x010f220000000a00 */
[C---:B------:R-:W-:Y:S01]  /*3880*/  IMAD.WIDE.U32 R2, R0.reuse, R22, R2 ;  /* 0x0000001600027225 */ /* 0x040fe200078e0002 */
[----:B------:R2:W-:Y:S03]  /*3890*/  @P5 STS.128 [R209+0x19000], RZ ;  /* 0x019000ffd1005388 */ /* 0x0005e60000000c00 */
[----:B------:R-:W-:-:S03]  /*38a0*/  IMAD R0, R0, R23, R5 ;  /* 0x0000001700007224 */ /* 0x000fc600078e0205 */
[----:B-1----:R-:W1:Y:S01]  /*38b0*/  @!P4 LDC.64 R6, c[0x0][0x220] ;  /* 0x00008800ff06cb82 */ /* 0x002e620000000a00 */
[----:B------:R-:W-:-:S07]  /*38c0*/  IMAD.IADD R0, R3, 0x1, R0 ;  /* 0x0000000103007824 */ /* 0x000fce00078e0200 */
[----:B------:R-:W5:Y:S01]  /*38d0*/  @!P2 LDC.64 R12, c[0x0][0x220] ;  /* 0x00008800ff0cab82 */ /* 0x000f620000000a00 */
[----:B----4-:R-:W-:-:S04]  /*38e0*/  @!P5 LEA R8, P6, R2, R8, 0x1 ;  /* 0x000000080208d211 */ /* 0x010fc800078c08ff */
        /* <DEDUP_REMOVED lines=19> */
.L_x_1492:
[----:B------:R-:W-:Y:S05]  /*3a20*/  BSYNC B0 ;  /* 0x0000000000007941 */ /* 0x000fea0003800000 */
.L_x_1491:
[----:B------:R-:W-:Y:S01]  /*3a30*/  ULDC.64 UR6, c[0x0][0x3c8] ;  /* 0x0000f20000067ab9 */ /* 0x000fe20000000a00 */
[----:B------:R-:W1:Y:S01]  /*3a40*/  LDC.64 R218, c[0x0][0x3b8] ;  /* 0x0000ee00ffda7b82 */ /* 0x000e620000000a00 */
[----:B------:R-:W-:Y:S01]  /*3a50*/  ISETP.NE.U32.AND P5, PT, RZ, UR6, PT ;  /* 0x00000006ff007c0c */ /* 0x000fe2000bfa5070 */
[----:B--2-4-:R-:W2:Y:S01]  /*3a60*/  S2R R9, SR_TID.X ;  /* 0x0000000000097919 */ /* 0x014ea20000002100 */
[----:B------:R-:W4:Y:S02]  /*3a70*/  S2R R10, SR_TID.X ;  /* 0x00000000000a7919 */ /* 0x000f240000002100 */
[----:B------:R-:W-:Y:S01]  /*3a80*/  ISETP.NE.AND.EX P5, PT, RZ, UR7, PT, P5 ;  /* 0x00000007ff007c0c */ /* 0x000fe2000bfa5350 */
[----:B------:R-:W3:Y:S01]  /*3a90*/  S2R R210, SR_TID.X ;  /* 0x0000000000d27919 */ /* 0x000ee20000002100 */
[----:B------:R-:W-:Y:S01]  /*3aa0*/  ISETP.GE.AND P2, PT, R226, R14, PT ;  /* 0x0000000ee200720c */ /* 0x000fe20003f46270 */
[----:B------:R-:W-:Y:S02]  /*3ab0*/  IMAD.MOV.U32 R224, RZ, RZ, 0x7f800000 ;  /* 0x7f800000ffe07424 */ /* 0x000fe400078e00ff */
[----:B------:R-:W-:Y:S01]  /*3ac0*/  IMAD.MOV.U32 R225, RZ, RZ, 0x7f800000 ;  /* 0x7f800000ffe17424 */ /* 0x000fe200078e00ff */
[----:B------:R-:W0:Y:S01]  /*3ad0*/  LDGDEPBAR ;  /* 0x00000000000079af */ /* 0x000e220000000000 */
[----:B------:R-:W2:Y:S01]  /*3ae0*/  LDC R228, c[0x0][0x394] ;  /* 0x0000e500ffe47b82 */ /* 0x000ea20000000800 */
[----:B------:R-:W-:Y:S01]  /*3af0*/  IMAD.MOV.U32 R197, RZ, RZ, 0x20 ;  /* 0x00000020ffc57424 */ /* 0x000fe200078e00ff */
[----:B------:R-:W-:Y:S01]  /*3b00*/  ULDC UR4, c[0x0][0x2d0] ;  /* 0x0000b40000047ab9 */ /* 0x000fe20000000800 */
[----:B------:R-:W-:Y:S01]  /*3b10*/  IMAD.MOV.U32 R196, RZ, RZ, 0x40 ;  /* 0x00000040ffc47424 */ /* 0x000fe200078e00ff */
[----:B------:R-:W-:Y:S01]  /*3b20*/  CS2R R142, SRZ ;  /* 0x00000000008e7805 */ /* 0x000fe2000001ff00 */
[----:B------:R-:W-:Y:S01]  /*3b30*/  IMAD.MOV.U32 R208, RZ, RZ, RZ ;  /* 0x000000ffffd07224 */ /* 0x000fe200078e00ff */
[----:B------:R-:W-:Y:S01]  /*3b40*/  CS2R R140, SRZ ;  /* 0x00000000008c7805 */ /* 0x000fe2000001ff00 */
[----:B------:R-:W-:Y:S01]  /*3b50*/  IMAD.MOV.U32 R211, RZ, RZ, R207 ;  /* 0x000000ffffd37224 */ /* 0x000fe200078e00cf */
[----:B------:R-:W4:Y:S01]  /*3b60*/  @P5 LDC.64 R4, c[0x0][0x3d0] ;  /* 0x0000f400ff045b82 */ /* 0x000f220000000a00 */
[----:B-1----:R-:W3:Y:S01]  /*3b70*/  LDG.E.64 R6, desc[UR14][R218.64+0x8] ;  /* 0x0000080eda067981 */ /* 0x002ee2000c1e1b00 */
        /* <DEDUP_REMOVED lines=22> */
[-C--:B----4-:R-:W-:Y:S01]  /*3ce0*/  @P5 IMAD R0, R40, R4.reuse, RZ ;  /* 0x0000000428005224 */ /* 0x090fe200078e02ff */
[----:B------:R-:W-:Y:S01]  /*3cf0*/  CS2R R62, SRZ ;  /* 0x00000000003e7805 */ /* 0x000fe2000001ff00 */
[C---:B------:R-:W-:Y:S01]  /*3d00*/  @P5 IMAD.WIDE.U32 R2, R43.reuse, R4, R240 ;  /* 0x000000042b025225 */ /* 0x040fe200078e00f0 */
[----:B------:R-:W4:Y:S01]  /*3d10*/  LDG.E.64 R218, desc[UR14][R218.64] ;  /* 0x0000000edada7981 */ /* 0x000f22000c1e1b00 */
[----:B------:R-:W-:Y:S02]  /*3d20*/  CS2R R60, SRZ ;  /* 0x00000000003c7805 */ /* 0x000fe4000001ff00 */
[----:B------:R-:W-:Y:S01]  /*3d30*/  CS2R R66, SRZ ;  /* 0x0000000000427805 */ /* 0x000fe2000001ff00 */
[----:B------:R-:W-:Y:S01]  /*3d40*/  @P5 IMAD R5, R43, R5, R0 ;  /* 0x000000052b055224 */ /* 0x000fe200078e0200 */
[----:B------:R-:W-:Y:S01]  /*3d50*/  @P5 LEA R4, P1, R2, UR6, 0x2 ;  /* 0x0000000602045c11 */ /* 0x000fe2000f8210ff */
[----:B------:R-:W-:Y:S01]  /*3d60*/  VIADD R0, R226, 0x8 ;  /* 0x00000008e2007836 */ /* 0x000fe20000000000 */
[----:B--2---:R-:W-:Y:S01]  /*3d70*/  SHF.R.S32.HI R9, RZ, 0x1f, R9 ;  /* 0x0000001fff097819 */ /* 0x004fe20000011409 */
[----:B------:R-:W-:Y:S01]  /*3d80*/  @P5 IMAD.IADD R5, R3, 0x1, R5 ;  /* 0x0000000103055824 */ /* 0x000fe200078e0205 */
[----:B------:R-:W-:Y:S01]  /*3d90*/  CS2R R64, SRZ ;  /* 0x0000000000407805 */ /* 0x000fe2000001ff00 */
[----:B---3--:R-:W-:Y:S01]  /*3da0*/  IMAD.SHL.U32 R210, R210, 0x2, RZ ;  /* 0x00000002d2d27824 */ /* 0x008fe200078e00ff */
[----:B------:R-:W-:-:S02]  /*3db0*/  CS2R R58, SRZ ;  /* 0x00000000003a7805 */ /* 0x000fc4000001ff00 */
[----:B------:R-:W-:Y:S02]  /*3dc0*/  CS2R R56, SRZ ;  /* 0x0000000000387805 */ /* 0x000fe4000001ff00 */
[----:B------:R-:W-:Y:S01]  /*3dd0*/  @P5 LEA.HI.X R5, R2, UR7, R5, 0x2, P1 ;  /* 0x0000000702055c11 */ /* 0x000fe200088f1405 */
[----:B------:R-:W-:Y:S01]  /*3de0*/  IMAD.WIDE R2, R226, 0x4, R220 ;  /* 0x00000004e2027825 */ /* 0x000fe200078e02dc */
[----:B------:R-:W-:Y:S02]  /*3df0*/  LEA.HI R9, R9, R10, RZ, 0x7 ;  /* 0x0000000a09097211 */ /* 0x000fe400078f38ff */
[----:B------:R-:W-:Y:S02]  /*3e00*/  CS2R R54, SRZ ;  /* 0x0000000000367805 */ /* 0x000fe4000001ff00 */
[----:B------:R-:W-:Y:S01]  /*3e10*/  CS2R R52, SRZ ;  /* 0x0000000000347805 */ /* 0x000fe2000001ff00 */
[----:B------:R1:W2:Y:S01]  /*3e20*/  @P5 LDG.E R8, desc[UR14][R4.64] ;  /* 0x0000000e04085981 */ /* 0x0002a2000c1e1900 */
[----:B------:R-:W-:-:S02]  /*3e30*/  ISETP.GE.AND P1, PT, R0, R14, PT ;  /* 0x0000000e0000720c */ /* 0x000fc40003f26270 */
[----:B------:R-:W-:Y:S02]  /*3e40*/  CS2R R46, SRZ ;  /* 0x00000000002e7805 */ /* 0x000fe4000001ff00 */
[----:B------:R-:W-:Y:S01]  /*3e50*/  LEA.HI R0, R27, R42, RZ, 0x4 ;  /* 0x0000002a1b007211 */ /* 0x000fe200078f20ff */
[----:B------:R-:W5:Y:S01]  /*3e60*/  @!P2 LDG.E R224, desc[UR14][R2.64] ;  /* 0x0000000e02e0a981 */ /* 0x000f62000c1e1900 */
[----:B------:R-:W-:Y:S02]  /*3e70*/  CS2R R44, SRZ ;  /* 0x00000000002c7805 */ /* 0x000fe4000001ff00 */
[----:B------:R-:W-:Y:S02]  /*3e80*/  CS2R R50, SRZ ;  /* 0x0000000000327805 */ /* 0x000fe4000001ff00 */
[----:B------:R-:W-:Y:S02]  /*3e90*/  LOP3.LUT R0, R0, 0xfffffff0, RZ, 0xc0, !PT ;  /* 0xfffffff000007812 */ /* 0x000fe400078ec0ff */
[----:B------:R-:W-:-:S02]  /*3ea0*/  CS2R R48, SRZ ;  /* 0x0000000000307805 */ /* 0x000fc4000001ff00 */
[----:B------:R-:W-:Y:S02]  /*3eb0*/  CS2R R38, SRZ ;  /* 0x0000000000267805 */ /* 0x000fe4000001ff00 */
[----:B------:R-:W-:Y:S02]  /*3ec0*/  CS2R R36, SRZ ;  /* 0x0000000000247805 */ /* 0x000fe4000001ff00 */
[----:B------:R-:W-:Y:S01]  /*3ed0*/  CS2R R30, SRZ ;  /* 0x00000000001e7805 */ /* 0x000fe2000001ff00 */
[----:B------:R-:W-:Y:S01]  /*3ee0*/  IMAD.IADD R0, R42, 0x1, -R0 ;  /* 0x000000012a007824 */ /* 0x000fe200078e0a00 */
[----:B------:R-:W-:Y:S01]  /*3ef0*/  CS2R R28, SRZ ;  /* 0x00000000001c7805 */ /* 0x000fe2000001ff00 */
[----:B------:R3:W5:Y:S01]  /*3f00*/  @!P1 LDG.E R225, desc[UR14][R2.64+0x20] ;  /* 0x0000200e02e19981 */ /* 0x000762000c1e1900 */
[----:B------:R-:W-:Y:S02]  /*3f10*/  CS2R R34, SRZ ;  /* 0x0000000000227805 */ /* 0x000fe4000001ff00 */
[----:B------:R-:W-:-:S02]  /*3f20*/  CS2R R32, SRZ ;  /* 0x0000000000207805 */ /* 0x000fc4000001ff00 */
[----:B------:R-:W-:Y:S02]  /*3f30*/  CS2R R24, SRZ ;  /* 0x0000000000187805 */ /* 0x000fe4000001ff00 */
[----:B------:R-:W-:Y:S01]  /*3f40*/  CS2R R22, SRZ ;  /* 0x0000000000167805 */ /* 0x000fe2000001ff00 */
[----:B------:R-:W-:Y:S01]  /*3f50*/  ULDC UR7, c[0x0][0x398] ;  /* 0x0000e60000077ab9 */ /* 0x000fe20000000800 */
[----:B------:R-:W-:Y:S01]  /*3f60*/  ULDC UR6, c[0x0][0x2dc] ;  /* 0x0000b70000067ab9 */ /* 0x000fe20000000800 */
[----:B------:R-:W-:Y:S01]  /*3f70*/  ULDC.U8 UR9, c[0x0][0x388] ;  /* 0x0000e20000097ab9 */ /* 0x000fe20000000000 */
[----:B------:R-:W-:Y:S01]  /*3f80*/  ULDC UR8, c[0x0][0x2ec] ;  /* 0x0000bb0000087ab9 */ /* 0x000fe20000000800 */
[----:B-1----:R-:W1:Y:S01]  /*3f90*/  @P5 LDC R5, c[0x0][0x2e8] ;  /* 0x0000ba00ff055b82 */ /* 0x002e620000000800 */
[----:B------:R-:W-:Y:S01]  /*3fa0*/  IMAD R4, R43, R41, R240 ;  /* 0x000000292b047224 */ /* 0x000fe200078e02f0 */
[----:B------:R-:W-:Y:S02]  /*3fb0*/  SHF.R.S32.HI R9, RZ, 0x7, R9 ;  /* 0x00000007ff097819 */ /* 0x000fe40000011409 */
[----:B---3--:R-:W-:-:S04]  /*3fc0*/  SHF.R.S32.HI R2, RZ, 0x1f, R0 ;  /* 0x0000001fff027819 */ /* 0x008fc80000011400 */
[----:B------:R-:W-:Y:S02]  /*3fd0*/  LEA.HI R2, R2, R0, RZ, 0x3 ;  /* 0x0000000002027211 */ /* 0x000fe400078f18ff */
[----:B------:R-:W-:Y:S02]  /*3fe0*/  IADD3 R3, -R213, 0x40, R20 ;  /* 0x00000040d5037810 */ /* 0x000fe40007ffe114 */
[----:B------:R-:W-:Y:S01]  /*3ff0*/  LOP3.LUT R2, R2, 0xfffffff8, RZ, 0xc0, !PT ;  /* 0xfffffff802027812 */ /* 0x000fe200078ec0ff */
[----:B------:R-:W-:Y:S02]  /*4000*/  IMAD.SHL.U32 R4, R4, 0x20, RZ ;  /* 0x0000002004047824 */ /* 0x000fe400078e00ff */
[----:B------:R-:W-:Y:S02]  /*4010*/  IMAD.IADD R250, R3, 0x1, -R250 ;  /* 0x0000000103fa7824 */ /* 0x000fe400078e0afa */
[----:B------:R-:W-:Y:S01]  /*4020*/  IMAD.IADD R0, R0, 0x1, -R2 ;  /* 0x0000000100007824 */ /* 0x000fe200078e0a02 */
[----:B------:R-:W-:Y:S01]  /*4030*/  SHF.R.S32.HI R3, RZ, 0x1f, R15 ;  /* 0x0000001fff037819 */ /* 0x000fe2000001140f */
[----:B------:R-:W-:Y:S01]  /*4040*/  IMAD.SHL.U32 R2, R9, 0x20, RZ ;  /* 0x0000002009027824 */ /* 0x000fe200078e00ff */
[----:B-1----:R-:W2:Y:S04]  /*4050*/  @P5 MUFU.RCP R5, R5 ;  /* 0x0000000500055308 */ /* 0x002ea80000001000 */
[----:B------:R-:W-:Y:S01]  /*4060*/  LOP3.LUT R210, R2, 0x6, R210, 0xf8, !PT ;  /* 0x0000000602d27812 */ /* 0x000fe200078ef8d2 */
[----:B------:R-:W-:-:S04]  /*4070*/  VIADD R2, R202, 0x3000 ;  /* 0x00003000ca027836 */ /* 0x000fc80000000000 */
[----:B------:R-:W-:Y:S01]  /*4080*/  IMAD R210, R242, 0x40, R210 ;  /* 0x00000040f2d27824 */ /* 0x000fe200078e02d2 */
[----:B------:R-:W-:-:S04]  /*4090*/  SEL R2, R2, R202, !P0 ;  /* 0x000000ca02027207 */ /* 0x000fc80004000000 */
[----:B------:R-:W-:Y:S02]  /*40a0*/  LEA R195, R2, UR5, 0x1 ;  /* 0x0000000502c37c11 */ /* 0x000fe4000f8e08ff */
[----:B------:R-:W-:Y:S02]  /*40b0*/  IADD3 R2, -R227, R226, -R210 ;  /* 0x000000e2e3027210 */ /* 0x000fe40007ffe9d2 */
[----:B------:R-:W-:Y:S02]  /*40c0*/  CS2R R42, SRZ ;  /* 0x00000000002a7805 */ /* 0x000fe4000001ff00 */
[----:B------:R-:W-:Y:S02]  /*40d0*/  CS2R R40, SRZ ;  /* 0x0000000000287805 */ /* 0x000fe4000001ff00 */
[----:B------:R-:W-:Y:S02]  /*40e0*/  CS2R R26, SRZ ;  /* 0x00000000001a7805 */ /* 0x000fe4000001ff00 */
[----:B------:R-:W-:Y:S01]  /*40f0*/  CS2R R20, SRZ ;  /* 0x0000000000147805 */ /* 0x000fe2000001ff00 */
[----:B------:R-:W-:Y:S01]  /*4100*/  IMAD.IADD R247, R2, 0x1, R213 ;  /* 0x0000000102f77824 */ /* 0x000fe200078e02d5 */
[----:B------:R-:W-:-:S02]  /*4110*/  IADD3 R15, P4, P3, R4, R6, R15 ;  /* 0x00000006040f7210 */ /* 0x000fc40007b9e00f */
[----:B------:R-:W-:Y:S02]  /*4120*/  SHF.R.S32.HI R4, RZ, 0x1f, R4 ;  /* 0x0000001fff047819 */ /* 0x000fe40000011404 */
[----:B------:R-:W-:Y:S01]  /*4130*/  R2P PR, R0, 0x6 ;  /* 0x0000000600007804 */ /* 0x000fe20000000000 */
[----:B------:R-:W-:Y:S01]  /*4140*/  VIADD R0, R203, 0x3000 ;  /* 0x00003000cb007836 */ /* 0x000fe20000000000 */
[----:B------:R-:W-:Y:S01]  /*4150*/  IADD3.X R249, R4, R7, R3, P4, P3 ;  /* 0x0000000704f97210 */ /* 0x000fe200027e6403 */
[----:B------:R-:W-:Y:S02]  /*4160*/  IMAD R3, R242, 0x2, R9 ;  /* 0x00000002f2037824 */ /* 0x000fe400078e0209 */
[----:B------:R-:W-:Y:S02]  /*4170*/  SEL R197, R197, 0xffffffe0, !P1 ;  /* 0xffffffe0c5c57807 */ /* 0x000fe40004800000 */
[----:B------:R-:W-:Y:S01]  /*4180*/  SEL R0, R0, R203, !P0 ;  /* 0x000000cb00007207 */ /* 0x000fe20004000000 */
[----:B------:R-:W-:Y:S01]  /*4190*/  IMAD.WIDE.U32 R244, R15, -0x2daee0ad, RZ ;  /* 0xd2511f530ff47825 */ /* 0x000fe200078e00ff */
[----:B------:R-:W-:-:S02]  /*41a0*/  SEL R196, R196, 0xffffffc0, !P2 ;  /* 0xffffffc0c4c47807 */ /* 0x000fc40005000000 */
[----:B------:R-:W-:Y:S01]  /*41b0*/  LEA R188, R0, UR5, 0x1 ;  /* 0x0000000500bc7c11 */ /* 0x000fe2000f8e08ff */
[C---:B------:R-:W-:Y:S02]  /*41c0*/  IMAD.IADD R199, R198.reuse, 0x1, R197 ;  /* 0x00000001c6c77824 */ /* 0x040fe400078e02c5 */
[----:B------:R-:W-:Y:S02]  /*41d0*/  IMAD.IADD R200, R198, 0x1, R196 ;  /* 0x00000001c6c87824 */ /* 0x000fe400078e02c4 */
[----:B------:R-:W-:Y:S01]  /*41e0*/  IMAD.IADD R201, R196, 0x1, R199 ;  /* 0x00000001c4c97824 */ /* 0x000fe200078e02c7 */
[----:B----4-:R-:W-:-:S04]  /*41f0*/  LOP3.LUT R0, R219, R3, RZ, 0x3c, !PT ;  /* 0x00000003db007212 */ /* 0x010fc800078e3cff */
[----:B------:R-:W-:Y:S01]  /*4200*/  LOP3.LUT R248, R0, R245, RZ, 0x3c, !PT ;  /* 0x000000f500f87212 */ /* 0x000fe200078e3cff */
[----:B--2---:R-:W-:-:S07]  /*4210*/  @P5 FMUL.FTZ R208, R8, R5 ;  /* 0x0000000508d05220 */ /* 0x004fce0000410000 */
.L_x_1497:
[----:B------:R-:W0:Y:S01]  /*4220*/  LDGDEPBAR ;  /* 0x00000000000079af */ /* 0x000e220000000000 */
[C---:B------:R-:W-:Y:S01]  /*4230*/  IMAD.IADD R0, R195.reuse, 0x1, R197 ;  /* 0x00000001c3007824 */ /* 0x040fe200078e02c5 */
[----:B------:R-:W1:Y:S01]  /*4240*/  LDC R151, c[0x0][0x394] ;  /* 0x0000e500ff977b82 */ /* 0x000e620000000800 */
[--C-:B------:R-:W-:Y:S02]  /*4250*/  IMAD.IADD R2, R195, 0x1, R196.reuse ;  /* 0x00000001c3027824 */ /* 0x100fe400078e02c4 */
[----:B------:R-:W-:Y:S01]  /*4260*/  IMAD.IADD R3, R0, 0x1, R196 ;  /* 0x0000000100037824 */ /* 0x000fe200078e02c4 */
[----:B------:R-:W-:Y:S04]  /*4270*/  DEPBAR.LE SB0, 0x0 ;  /* 0x000080000000791a */ /* 0x000fe80000000000 */
[----:B------:R-:W-:Y:S06]  /*4280*/  BAR.SYNC.DEFER_BLOCKING 0x0 ;  /* 0x0000000000007b1d */ /* 0x000fec0000010000 */
[----:B------:R-:W-:Y:S04]  /*4290*/  LDSM.16.M88.4 R16, [R195] ;  /* 0x00000000c310783b */ /* 0x000fe80000000200 */
[----:B------:R-:W2:Y:S04]  /*42a0*/  LDSM.16.M88.4 R8, [R189+0x12000] ;  /* 0x01200000bd08783b */ /* 0x000ea80000000200 */
[----:B------:R-:W3:Y:S04]  /*42b0*/  LDSM.16.M88.4 R68, [R189+0x12800] ;  /* 0x01280000bd44783b */ /* 0x000ee80000000200 */
[----:B------:R-:W-:Y:S04]  /*42c0*/  LDSM.16.M88.4 R72, [R0] ;  /* 0x000000000048783b */ /* 0x000fe80000000200 */
[----:B------:R-:W4:Y:S04]  /*42d0*/  LDSM.16.M88.4 R76, [R190+0x12000] ;  /* 0x01200000be4c783b */ /* 0x000f280000000200 */
[----:B------:R-:W1:Y:S04]  /*42e0*/  LDSM.16.M88.4 R80, [R190+0x12800] ;  /* 0x01280000be50783b */ /* 0x000e680000000200 */
[----:B------:R-:W-:Y:S04]  /*42f0*/  LDSM.16.M88.4 R84, [R2] ;  /* 0x000000000254783b */ /* 0x000fe80000000200 */
[----:B------:R-:W1:Y:S04]  /*4300*/  LDSM.16.M88.4 R88, [R192+0x12000] ;  /* 0x01200000c058783b */ /* 0x000e680000000200 */
[----:B------:R-:W1:Y:S04]  /*4310*/  LDSM.16.M88.4 R92, [R192+0x12800] ;  /* 0x01280000c05c783b */ /* 0x000e680000000200 */
[----:B------:R-:W-:Y:S01]  /*4320*/  LDSM.16.M88.4 R96, [R191+0x12800] ;  /* 0x01280000bf60783b */ /* 0x000fe20000000200 */
[C---:B--2---:R-:W-:Y:S06]  /*4330*/  HMMA.16816.F32.BF16 R4, R16.reuse, R8, RZ ;  /* 0x000000081004723c */ /* 0x044fec00000418ff */
[C---:B------:R-:W-:Y:S06]  /*4340*/  HMMA.16816.F32.BF16 R8, R16.reuse, R10, RZ ;  /* 0x0000000a1008723c */ /* 0x040fec00000418ff */
[C---:B---3--:R-:W-:Y:S06]  /*4350*/  HMMA.16816.F32.BF16 R12, R16.reuse, R68, RZ ;  /* 0x00000044100c723c */ /* 0x048fec00000418ff */
[----:B------:R-:W-:Y:S01]  /*4360*/  HMMA.16816.F32.BF16 R16, R16, R70, RZ ;  /* 0x000000461010723c */ /* 0x000fe200000418ff */
[----:B------:R-:W-:Y:S04]  /*4370*/  IMAD.MOV.U32 R68, RZ, RZ, R235 ;  /* 0x000000ffff447224 */ /* 0x000fe800078e00eb */
[----:B------:R-:W-:Y:S01]  /*4380*/  IMAD.MOV.U32 R69, RZ, RZ, R234 ;  /* 0x000000ffff457224 */ /* 0x000fe200078e00ea */
[C---:B----4-:R-:W-:Y:S05]  /*4390*/  HMMA.16816.F32.BF16 R4, R72.reuse, R76, R4 ;  /* 0x0000004c4804723c */ /* 0x050fea0000041804 */
[C---:B------:R-:W-:Y:S01]  /*43a0*/  LEA R148, P0, R226.reuse, R68, 0x2 ;  /* 0x00000044e2947211 */ /* 0x040fe200078010ff */
[C---:B------:R-:W-:Y:S01]  /*43b0*/  HMMA.16816.F32.BF16 R8, R72.reuse, R78, R8 ;  /* 0x0000004e4808723c */ /* 0x040fe20000041808 */
[----:B------:R-:W-:Y:S04]  /*43c0*/  LDSM.16.M88.4 R76, [R191+0x12000] ;  /* 0x01200000bf4c783b */ /* 0x000fe80000000200 */
[----:B------:R-:W-:Y:S01]  /*43d0*/  LEA.HI.X.SX32 R149, R226, R69, 0x2, P0 ;  /* 0x00000045e2957211 */ /* 0x000fe200000f16ff */
[C---:B-1----:R-:W-:Y:S01]  /*43e0*/  HMMA.16816.F32.BF16 R12, R72.reuse, R80, R12 ;  /* 0x00000050480c723c */ /* 0x042fe2000004180c */
[----:B------:R-:W1:Y:S04]  /*43f0*/  LDSM.16.M88.4 R68, [R3] ;  /* 0x000000000344783b */ /* 0x000e680000000200 */
[----:B-----5:R2:W5:Y:S01]  /*4400*/  LDG.E R150, desc[UR14][R148.64] ;  /* 0x0000000e94967981 */ /* 0x020562000c1e1900 */
[----:B------:R-:W-:Y:S03]  /*4410*/  HMMA.16816.F32.BF16 R16, R72, R82, R16 ;  /* 0x000000524810723c */ /* 0x000fe60000041810 */
[----:B------:R-:W-:Y:S03]  /*4420*/  LDSM.16.M88.4 R72, [R195+0x2000] ;  /* 0x00200000c348783b */ /* 0x000fe60000000200 */
[C---:B------:R-:W-:Y:S01]  /*4430*/  HMMA.16816.F32.BF16 R4, R84.reuse, R88, R4 ;  /* 0x000000585404723c */ /* 0x040fe20000041804 */
[----:B------:R-:W3:Y:S05]  /*4440*/  LDSM.16.M88.4 R80, [R189+0x14000] ;  /* 0x01400000bd50783b */ /* 0x000eea0000000200 */
[C---:B------:R-:W-:Y:S01]  /*4450*/  HMMA.16816.F32.BF16 R8, R84.reuse, R90, R8 ;  /* 0x0000005a5408723c */ /* 0x040fe20000041808 */
[----:B------:R-:W4:Y:S05]  /*4460*/  LDSM.16.M88.4 R88, [R189+0x14800] ;  /* 0x01480000bd58783b */ /* 0x000f2a0000000200 */
[C---:B------:R-:W-:Y:S06]  /*4470*/  HMMA.16816.F32.BF16 R12, R84.reuse, R92, R12 ;  /* 0x0000005c540c723c */ /* 0x040fec000004180c */
[----:B------:R-:W-:Y:S01]  /*4480*/  HMMA.16816.F32.BF16 R16, R84, R94, R16 ;  /* 0x0000005e5410723c */ /* 0x000fe20000041810 */
[----:B------:R2:W5:Y:S04]  /*4490*/  LDG.E R148, desc[UR14][R148.64+0x20] ;  /* 0x0000200e94947981 */ /* 0x000568000c1e1900 */
        /* <DEDUP_REMOVED lines=8> */
[----:B------:R-:W-:Y:S01]  /*4520*/  LDSM.16.M88.4 R96, [R192+0x14800] ;  /* 0x01480000c060783b */ /* 0x000fe20000000200 */
[C---:B---3--:R-:W-:Y:S06]  /*4530*/  HMMA.16816.F32.BF16 R4, R72.reuse, R80, R4 ;  /* 0x000000504804723c */ /* 0x048fec0000041804 */
[C---:B------:R-:W-:Y:S01]  /*4540*/  HMMA.16816.F32.BF16 R8, R72.reuse, R82, R8 ;  /* 0x000000524808723c */ /* 0x040fe20000041808 */
[----:B------:R-:W3:Y:S05]  /*4550*/  LDSM.16.M88.4 R80, [R192+0x14000] ;  /* 0x01400000c050783b */ /* 0x000eea0000000200 */
[C---:B----4-:R-:W-:Y:S06]  /*4560*/  HMMA.16816.F32.BF16 R12, R72.reuse, R88, R12 ;  /* 0x00000058480c723c */ /* 0x050fec000004180c */
        /* <DEDUP_REMOVED lines=29> */
[----:B------:R4:W-:Y:S04]  /*4740*/  LDSM.16.M88.4 R76, [R3+0x4000] ;  /* 0x00400000034c783b */ /* 0x0009e80000000200 */
[----:B------:R-:W-:Y:S01]  /*4750*/  LDSM.16.M88.4 R92, [R191+0x16800] ;  /* 0x01680000bf5c783b */ /* 0x000fe20000000200 */
[C---:B-1----:R-:W-:Y:S06]  /*4760*/  HMMA.16816.F32.BF16 R4, R68.reuse, R84, R4 ;  /* 0x000000544404723c */ /* 0x042fec0000041804 */
[C---:B------:R-:W-:Y:S01]  /*4770*/  HMMA.16816.F32.BF16 R8, R68.reuse, R86, R8 ;  /* 0x000000564408723c */ /* 0x040fe20000041808 */
[----:B------:R-:W1:Y:S05]  /*4780*/  LDSM.16.M88.4 R84, [R191+0x16000] ;  /* 0x01600000bf54783b */ /* 0x000e6a0000000200 */
[C---:B------:R-:W-:Y:S06]  /*4790*/  HMMA.16816.F32.BF16 R12, R68.reuse, R96, R12 ;  /* 0x00000060440c723c */ /* 0x040fec000004180c */
[----:B------:R-:W-:Y:S05]  /*47a0*/  HMMA.16816.F32.BF16 R16, R68, R98, R16 ;  /* 0x000000624410723c */ /* 0x000fea0000041810 */
[----:B----4-:R-:W-:Y:S01]  /*47b0*/  IMAD.SHL.U32 R3, R212, 0x40, RZ ;  /* 0x00000040d4037824 */ /* 0x010fe200078e00ff */
[C---:B---3--:R-:W-:Y:S05]  /*47c0*/  HMMA.16816.F32.BF16 R4, R72.reuse, R80, R4 ;  /* 0x000000504804723c */ /* 0x048fea0000041804 */
[----:B------:R-:W-:Y:S01]  /*47d0*/  IMAD.IADD R0, R247, 0x1, R3 ;  /* 0x00000001f7007824 */ /* 0x000fe200078e0203 */
[C---:B------:R-:W-:Y:S05]  /*47e0*/  HMMA.16816.F32.BF16 R8, R72.reuse, R82, R8 ;  /* 0x000000524808723c */ /* 0x040fea0000041808 */
[C---:B------:R-:W-:Y:S01]  /*47f0*/  IADD3 R71, R0.reuse, -0x1, RZ ;  /* 0xffffffff00477810 */ /* 0x040fe20007ffe0ff */
[C---:B------:R-:W-:Y:S03]  /*4800*/  HMMA.16816.F32.BF16 R12, R72.reuse, R88, R12 ;  /* 0x00000058480c723c */ /* 0x040fe6000004180c */
[----:B------:R-:W-:Y:S02]  /*4810*/  ISETP.GE.AND P6, PT, R71, RZ, PT ;  /* 0x000000ff4700720c */ /* 0x000fe40003fc6270 */
[----:B------:R-:W-:Y:S01]  /*4820*/  IABS R80, R0 ;  /* 0x0000000000507213 */ /* 0x000fe20000000000 */
[----:B------:R-:W-:Y:S05]  /*4830*/  HMMA.16816.F32.BF16 R16, R72, R90, R16 ;  /* 0x0000005a4810723c */ /* 0x000fea0000041810 */
[----:B------:R-:W-:Y:S01]  /*4840*/  VIADD R2, R0, 0x7 ;  /* 0x0000000700027836 */ /* 0x000fe20000000000 */
[C---:B-1----:R-:W-:Y:S05]  /*4850*/  HMMA.16816.F32.BF16 R4, R76.reuse, R84, R4 ;  /* 0x000000544c04723c */ /* 0x042fea0000041804 */
[----:B------:R-:W-:Y:S01]  /*4860*/  ISETP.GE.AND P0, PT, R2, RZ, PT ;  /* 0x000000ff0200720c */ /* 0x000fe20003f06270 */
[C---:B------:R-:W-:Y:S01]  /*4870*/  VIADD R68, R0.reuse, 0x8 ;  /* 0x0000000800447836 */ /* 0x040fe20000000000 */
[----:B------:R-:W-:Y:S01]  /*4880*/  IADD3 R73, R0, -0x18, RZ ;  /* 0xffffffe800497810 */ /* 0x000fe20007ffe0ff */
[C---:B------:R-:W-:Y:S03]  /*4890*/  HMMA.16816.F32.BF16 R8, R76.reuse, R86, R8 ;  /* 0x000000564c08723c */ /* 0x040fe60000041808 */
[----:B------:R-:W-:Y:S01]  /*48a0*/  ISETP.GE.AND P1, PT, R68, RZ, PT ;  /* 0x000000ff4400720c */ /* 0x000fe20003f26270 */
[C---:B------:R-:W-:Y:S01]  /*48b0*/  VIADD R72, R0.reuse, 0xffffffe7 ;  /* 0xffffffe700487836 */ /* 0x040fe20000000000 */
[C---:B------:R-:W-:Y:S01]  /*48c0*/  @!P6 IADD3 R71, -R0.reuse, 0x1, RZ ;  /* 0x000000010047e810 */ /* 0x040fe20007ffe1ff */
[C---:B------:R-:W-:Y:S05]  /*48d0*/  HMMA.16816.F32.BF16 R12, R76.reuse, R92, R12 ;  /* 0x0000005c4c0c723c */ /* 0x040fea000004180c */
[C---:B------:R-:W-:Y:S01]  /*48e0*/  @!P0 IADD3 R2, -R0.reuse, -0x7, RZ ;  /* 0xfffffff900028810 */ /* 0x040fe20007ffe1ff */
[----:B------:R-:W-:Y:S01]  /*48f0*/  VIADD R70, R0, 0xfffffff8 ;  /* 0xfffffff800467836 */ /* 0x000fe20000000000 */
[----:B------:R-:W-:Y:S01]  /*4900*/  ISETP.GE.AND P0, PT, R72, RZ, PT ;  /* 0x000000ff4800720c */ /* 0x000fe20003f06270 */
[C---:B------:R-:W-:Y:S01]  /*4910*/  VIADD R69, R0.reuse, 0xfffffff7 ;  /* 0xfffffff700457836 */ /* 0x040fe20000000000 */
[----:B------:R-:W-:Y:S03]  /*4920*/  HMMA.16816.F32.BF16 R16, R76, R94, R16 ;  /* 0x0000005e4c10723c */ /* 0x000fe60000041810 */
[C---:B------:R-:W-:Y:S01]  /*4930*/  @!P1 IADD3 R68, -R0.reuse, -0x8, RZ ;  /* 0xfffffff800449810 */ /* 0x040fe20007ffe1ff */
[----:B------:R-:W-:Y:S01]  /*4940*/  VIADD R75, R0, 0xfffffff0 ;  /* 0xfffffff0004b7836 */ /* 0x000fe20000000000 */
[----:B------:R-:W-:Y:S01]  /*4950*/  ISETP.GE.AND P5, PT, R70, RZ, PT ;  /* 0x000000ff4600720c */ /* 0x000fe20003fa6270 */
[----:B------:R-:W-:Y:S01]  /*4960*/  VIADD R74, R0, 0xffffffef ;  /* 0xffffffef004a7836 */ /* 0x000fe20000000000 */
[----:B------:R-:W-:Y:S01]  /*4970*/  ISETP.GE.AND P4, PT, R69, RZ, PT ;  /* 0x000000ff4500720c */ /* 0x000fe20003f86270 */
[----:B------:R-:W-:Y:S01]  /*4980*/  IMAD.MOV.U32 R76, RZ, RZ, R80 ;  /* 0x000000ffff4c7224 */ /* 0x000fe200078e0050 */
[----:B------:R-:W-:Y:S02]  /*4990*/  ISETP.GE.AND P3, PT, R75, RZ, PT ;  /* 0x000000ff4b00720c */ /* 0x000fe40003f66270 */
[----:B------:R-:W-:Y:S02]  /*49a0*/  ISETP.GE.AND P2, PT, R74, RZ, PT ;  /* 0x000000ff4a00720c */ /* 0x000fe40003f46270 */
[----:B------:R-:W-:Y:S02]  /*49b0*/  ISETP.GE.AND P1, PT, R73, RZ, PT ;  /* 0x000000ff4900720c */ /* 0x000fe40003f26270 */
[C---:B------:R-:W-:Y:S02]  /*49c0*/  @!P0 IADD3 R72, -R0.reuse, 0x19, RZ ;  /* 0x0000001900488810 */ /* 0x040fe40007ffe1ff */
[----:B------:R-:W-:Y:S02]  /*49d0*/  ISETP.GE.AND P0, PT, R3, R250, PT ;  /* 0x000000fa0300720c */ /* 0x000fe40003f06270 */
[C---:B------:R-:W-:Y:S02]  /*49e0*/  @!P5 IADD3 R70, -R0.reuse, 0x8, RZ ;  /* 0x000000080046d810 */ /* 0x040fe40007ffe1ff */
[C---:B------:R-:W-:Y:S02]  /*49f0*/  @!P4 IADD3 R69, -R0.reuse, 0x9, RZ ;  /* 0x000000090045c810 */ /* 0x040fe40007ffe1ff */
[C---:B------:R-:W-:Y:S02]  /*4a00*/  @!P3 IADD3 R75, -R0.reuse, 0x10, RZ ;  /* 0x00000010004bb810 */ /* 0x040fe40007ffe1ff */
[C---:B------:R-:W-:Y:S02]  /*4a10*/  @!P2 IADD3 R74, -R0.reuse, 0x11, RZ ;  /* 0x00000011004aa810 */ /* 0x040fe40007ffe1ff */
[----:B------:R-:W-:Y:S02]  /*4a20*/  @!P1 IADD3 R73, -R0, 0x18, RZ ;  /* 0x0000001800499810 */ /* 0x000fe40007ffe1ff */
[----:B------:R-:W-:Y:S02]  /*4a30*/  I2FP.F32.S32 R68, R68 ;  /* 0x0000004400447245 */ /* 0x000fe40000201400 */
[----:B------:R-:W-:Y:S02]  /*4a40*/  I2FP.F32.S32 R2, R2 ;  /* 0x0000000200027245 */ /* 0x000fe40000201400 */
[----:B------:R-:W-:Y:S01]  /*4a50*/  I2FP.F32.S32 R71, R71 ;  /* 0x0000004700477245 */ /* 0x000fe20000201400 */
[----:B------:R-:W-:Y:S01]  /*4a60*/  FFMA.FTZ R6, R68, -R208, R6 ;  /* 0x800000d044067223 */ /* 0x000fe20000010006 */
[----:B------:R-:W-:Y:S01]  /*4a70*/  I2FP.F32.S32 R0, R76 ;  /* 0x0000004c00007245 */ /* 0x000fe20000201400 */
[----:B------:R-:W-:Y:S01]  /*4a80*/  FFMA.FTZ R7, R2, -R208, R7 ;  /* 0x800000d002077223 */ /* 0x000fe20000010007 */
[----:B------:R-:W-:Y:S01]  /*4a90*/  I2FP.F32.S32 R70, R70 ;  /* 0x0000004600467245 */ /* 0x000fe20000201400 */
[CC--:B------:R-:W-:Y:S01]  /*4aa0*/  FFMA.FTZ R5, R71.reuse, -R208.reuse, R5 ;  /* 0x800000d047057223 */ /* 0x0c0fe20000010005 */
[----:B------:R-:W-:Y:S01]  /*4ab0*/  I2FP.F32.S32 R69, R69 ;  /* 0x0000004500457245 */ /* 0x000fe20000201400 */
[CC--:B------:R-:W-:Y:S01]  /*4ac0*/  FFMA.FTZ R4, R0.reuse, -R208.reuse, R4 ;  /* 0x800000d000047223 */ /* 0x0c0fe20000010004 */
[----:B------:R-:W-:Y:S01]  /*4ad0*/  I2FP.F32.S32 R75, R75 ;  /* 0x0000004b004b7245 */ /* 0x000fe20000201400 */
[----:B------:R-:W-:Y:S01]  /*4ae0*/  FFMA.FTZ R11, R71, -R208, R11 ;  /* 0x800000d0470b7223 */ /* 0x000fe2000001000b */
[----:B------:R-:W-:Y:S01]  /*4af0*/  I2FP.F32.S32 R74, R74 ;  /* 0x0000004a004a7245 */ /* 0x000fe20000201400 */
[-C--:B------:R-:W-:Y:S01]  /*4b00*/  FFMA.FTZ R10, R0, -R208.reuse, R10 ;  /* 0x800000d0000a7223 */ /* 0x080fe2000001000a */
[----:B------:R-:W-:Y:S01]  /*4b10*/  I2FP.F32.S32 R73, R73 ;  /* 0x0000004900497245 */ /* 0x000fe20000201400 */
[C---:B------:R-:W-:Y:S01]  /*4b20*/  FFMA.FTZ R8, R70.reuse, -R208, R8 ;  /* 0x800000d046087223 */ /* 0x040fe20000010008 */
[----:B------:R-:W-:Y:S01]  /*4b30*/  I2FP.F32.S32 R72, R72 ;  /* 0x0000004800487245 */ /* 0x000fe20000201400 */
[CC--:B------:R-:W-:Y:S01]  /*4b40*/  FFMA.FTZ R9, R69.reuse, -R208.reuse, R9 ;  /* 0x800000d045097223 */ /* 0x0c0fe20000010009 */
[-C--:B------:R-:W-:Y:S01]  /*4b50*/  FFMA.FTZ R14, R70, -R208.reuse, R14 ;  /* 0x800000d0460e7223 */ /* 0x080fe2000001000e */
[-C--:B------:R-:W-:Y:S01]  /*4b60*/  FFMA.FTZ R15, R69, -R208.reuse, R15 ;  /* 0x800000d0450f7223 */ /* 0x080fe2000001000f */
[CC--:B------:R-:W-:Y:S01]  /*4b70*/  FFMA.FTZ R12, R75.reuse, -R208.reuse, R12 ;  /* 0x800000d04b0c7223 */ /* 0x0c0fe2000001000c */
[CC--:B------:R-:W-:Y:S01]  /*4b80*/  FFMA.FTZ R13, R74.reuse, -R208.reuse, R13 ;  /* 0x800000d04a0d7223 */ /* 0x0c0fe2000001000d */
[-C--:B------:R-:W-:Y:S01]  /*4b90*/  FFMA.FTZ R18, R75, -R208.reuse, R18 ;  /* 0x800000d04b127223 */ /* 0x080fe20000010012 */
[-C--:B------:R-:W-:Y:S01]  /*4ba0*/  FFMA.FTZ R19, R74, -R208.reuse, R19 ;  /* 0x800000d04a137223 */ /* 0x080fe20000010013 */
[-C--:B------:R-:W-:Y:S01]  /*4bb0*/  FFMA.FTZ R16, R73, -R208.reuse, R16 ;  /* 0x800000d049107223 */ /* 0x080fe20000010010 */
[----:B------:R-:W-:Y:S02]  /*4bc0*/  IMAD.MOV.U32 R68, RZ, RZ, R151 ;  /* 0x000000ffff447224 */ /* 0x000fe400078e0097 */
[----:B------:R-:W-:Y:S01]  /*4bd0*/  FFMA.FTZ R17, R72, -R208, R17 ;  /* 0x800000d048117223 */ /* 0x000fe20000010011 */
[----:B--2---:R-:W-:Y:S06]  /*4be0*/  @!P0 BRA `(.L_x_1493) ;  /* 0x0000000000248947 */ /* 0x004fec0003800000 */
[----:B------:R-:W-:Y:S01]  /*4bf0*/  IADD3 R69, R3, 0x40, RZ ;  /* 0x0000004003457810 */ /* 0x000fe20007ffe0ff */
[----:B------:R-:W-:Y:S04]  /*4c00*/  IMAD.SHL.U32 R0, R242, 0x40, RZ ;  /* 0x00000040f2007824 */ /* 0x000fe800078e00ff */
[C---:B------:R-:W-:Y:S02]  /*4c10*/  IMAD.IADD R2, R0.reuse, 0x1, R227 ;  /* 0x0000000100027824 */ /* 0x040fe400078e02e3 */
[----:B------:R-:W-:Y:S03]  /*4c20*/  VIADD R68, R0, 0x40 ;  /* 0x0000004000447836 */ /* 0x000fe60000000000 */
[----:B------:R-:W-:Y:S02]  /*4c30*/  IADD3 R0, R228, R2, -R213 ;  /* 0x00000002e4007210 */ /* 0x000fe40007ffe8d5 */
[----:B------:R-:W-:Y:S02]  /*4c40*/  ISETP.LT.AND P0, PT, R68, R213, PT ;  /* 0x000000d54400720c */ /* 0x000fe40003f01270 */
[----:B------:R-:W-:Y:S02]  /*4c50*/  ISETP.GE.AND P1, PT, R69, R0, PT ;  /* 0x000000004500720c */ /* 0x000fe40003f26270 */
[----:B------:R-:W-:Y:S11]  /*4c60*/  MOV R68, R228 ;  /* 0x000000e400447202 */ /* 0x000ff60000000f00 */
[----:B------:R-:W-:Y:S05]  /*4c70*/  @!P1 BRA P0, `(.L_x_1494) ;  /* 0x0000000400089947 */ /* 0x000fea0000000000 */
.L_x_1493:
[----:B------:R-:W-:Y:S01]  /*4c80*/  IADD3 R70, R213, 0x1, -R227 ;  /* 0x00000001d5467810 */ /* 0x000fe20007ffe8e3 */
[----:B------:R-:W-:Y:S01]  /*4c90*/  IMAD.IADD R3, R226, 0x1, R3 ;  /* 0x00000001e2037824 */ /* 0x000fe200078e0203 */
[----:B------:R-:W-:Y:S01]  /*4ca0*/  IADD3 R69, -R68, R213, -R227 ;  /* 0x000000d544457210 */ /* 0x000fe20007ffe9e3 */
        /* <DEDUP_REMOVED lines=8> */
[C---:B------:R-:W-:Y:S01]  /*4d30*/  VIADD R72, R210.reuse, 0x10 ;  /* 0x00000010d2487836 */ /* 0x040fe20000000000 */
[----:B------:R-:W-:Y:S01]  /*4d40*/  ISETP.GE.AND P6, PT, R75, R0, PT ;  /* 0x000000004b00720c */ /* 0x000fe20003fc6270 */
[----:B------:R-:W-:Y:S01]  /*4d50*/  VIADD R71, R210, 0x11 ;  /* 0x00000011d2477836 */ /* 0x000fe20000000000 */
[----:B------:R-:W-:Y:S01]  /*4d60*/  IADD3 R76, R2, UR7, R70 ;  /* 0x00000007024c7c10 */ /* 0x000fe2000fffe046 */
[C---:B------:R-:W-:Y:S01]  /*4d70*/  VIADD R70, R210.reuse, 0x18 ;  /* 0x00000018d2467836 */ /* 0x040fe20000000000 */
        /* <DEDUP_REMOVED lines=50> */
.L_x_1494:
[C---:B------:R-:W-:Y:S01]  /*50a0*/  FMUL.FTZ R2, R224.reuse, 1.4426950216293334961 ;  /* 0x3fb8aa3be0027820 */ /* 0x040fe20000410000 */
[----:B------:R-:W-:Y:S01]  /*50b0*/  FSETP.NEU.FTZ.AND P0, PT, R224, -INF , PT ;  /* 0xff800000e000780b */ /* 0x000fe20003f1d000 */
[----:B------:R-:W-:Y:S02]  /*50c0*/  IMAD R68, R212, 0x4, R251 ;  /* 0x00000004d4447824 */ /* 0x000fe400078e02fb */
[C---:B------:R-:W-:Y:S01]  /*50d0*/  FMUL.FTZ R0, R225.reuse, 1.4426950216293334961 ;  /* 0x3fb8aa3be1007820 */ /* 0x040fe20000410000 */
[----:B------:R-:W-:Y:S01]  /*50e0*/  IMAD.WIDE.U32 R70, R248, -0x326172a9, RZ ;  /* 0xcd9e8d57f8467825 */ /* 0x000fe200078e00ff */
[----:B------:R-:W-:Y:S02]  /*50f0*/  FSEL R2, R2, RZ, P0 ;  /* 0x000000ff02027208 */ /* 0x000fe40000000000 */
[----:B------:R-:W-:Y:S01]  /*5100*/  FSETP.NEU.FTZ.AND P0, PT, R225, -INF , PT ;  /* 0xff800000e100780b */ /* 0x000fe20003f1d000 */
[----:B------:R-:W-:Y:S04]  /*5110*/  IMAD.WIDE.U32 R68, R68, -0x326172a9, RZ ;  /* 0xcd9e8d5744447825 */ /* 0x000fe800078e00ff */
[----:B------:R-:W-:Y:S01]  /*5120*/  FFMA.FTZ R8, R8, UR8, -R2 ;  /* 0x0000000808087c23 */ /* 0x000fe20008010802 */
[----:B------:R-:W-:Y:S01]  /*5130*/  VIADD R74, R218, 0x9e3779b9 ;  /* 0x9e3779b9da4a7836 */ /* 0x000fe20000000000 */
[----:B------:R-:W-:Y:S01]  /*5140*/  FSEL R0, R0, RZ, P0 ;  /* 0x000000ff00007208 */ /* 0x000fe20000000000 */
[----:B------:R-:W-:Y:S01]  /*5150*/  VIADD R3, R219, 0xbb67ae85 ;  /* 0xbb67ae85db037836 */ /* 0x000fe20000000000 */
[----:B------:R1:W-:Y:S01]  /*5160*/  MUFU.EX2 R161, R8 ;  /* 0x0000000800a17308 */ /* 0x0003e20000000800 */
[----:B------:R-:W-:Y:S01]  /*5170*/  LOP3.LUT R69, R69, R249, R218, 0x96, !PT ;  /* 0x000000f945457212 */ /* 0x000fe200078e96da */
[----:B------:R-:W-:Y:S01]  /*5180*/  VIADD R72, R219, 0x76cf5d0a ;  /* 0x76cf5d0adb487836 */ /* 0x000fe20000000000 */
[----:B------:R-:W-:Y:S01]  /*5190*/  LOP3.LUT R74, R71, R68, R74, 0x96, !PT ;  /* 0x00000044474a7212 */ /* 0x000fe200078e964a */
[----:B------:R-:W-:Y:S01]  /*51a0*/  FFMA.FTZ R7, R7, UR8, -R0 ;  /* 0x0000000807077c23 */ /* 0x000fe20008010800 */
[----:B------:R-:W-:Y:S01]  /*51b0*/  FFMA.FTZ R4, R4, UR8, -R2 ;  /* 0x0000000804047c23 */ /* 0x000fe20008010802 */
[----:B------:R-:W-:Y:S04]  /*51c0*/  IMAD.WIDE.U32 R68, R69, -0x2daee0ad, RZ ;  /* 0xd2511f5345447825 */ /* 0x000fe800078e00ff */
[----:B------:R-:W-:Y:S01]  /*51d0*/  FFMA.FTZ R6, R6, UR8, -R0 ;  /* 0x0000000806067c23 */ /* 0x000fe20008010800 */
[----:B------:R2:W-:Y:S01]  /*51e0*/  MUFU.EX2 R159, R7 ;  /* 0x00000007009f7308 */ /* 0x0005e20000000800 */
[--C-:B------:R-:W-:Y:S01]  /*51f0*/  FFMA.FTZ R9, R9, UR8, -R2.reuse ;  /* 0x0000000809097c23 */ /* 0x100fe20008010802 */
[----:B------:R-:W-:Y:S01]  /*5200*/  IMAD.WIDE.U32 R74, R74, -0x2daee0ad, RZ ;  /* 0xd2511f534a4a7825 */ /* 0x000fe200078e00ff */
[----:B------:R-:W-:Y:S03]  /*5210*/  LOP3.LUT R69, R69, R244, R3, 0x96, !PT ;  /* 0x000000f445457212 */ /* 0x000fe600078e9603 */
[----:B------:R-:W-:Y:S01]  /*5220*/  FFMA.FTZ R16, R16, UR8, -R2 ;  /* 0x0000000810107c23 */ /* 0x000fe20008010802 */
[----:B------:R-:W-:Y:S01]  /*5230*/  VIADD R3, R218, 0xdaa66d2b ;  /* 0xdaa66d2bda037836 */ /* 0x000fe20000000000 */
[----:B------:R-:W-:Y:S02]  /*5240*/  LOP3.LUT R72, R75, R68, R72, 0x96, !PT ;  /* 0x000000444b487212 */ /* 0x000fe400078e9648 */
[----:B------:R3:W-:Y:S01]  /*5250*/  MUFU.EX2 R158, R4 ;  /* 0x00000004009e7308 */ /* 0x0007e20000000800 */
[----:B------:R-:W-:Y:S04]  /*5260*/  IMAD.WIDE.U32 R68, R69, -0x326172a9, RZ ;  /* 0xcd9e8d5745447825 */ /* 0x000fe800078e00ff */
[--C-:B------:R-:W-:Y:S01]  /*5270*/  FFMA.FTZ R11, R11, UR8, -R0.reuse ;  /* 0x000000080b0b7c23 */ /* 0x100fe20008010800 */
[----:B------:R-:W-:Y:S01]  /*5280*/  FFMA.FTZ R10, R10, UR8, -R0 ;  /* 0x000000080a0a7c23 */ /* 0x000fe20008010800 */
[----:B-1----:R-:W-:Y:S02]  /*5290*/  VIADD R8, R218, 0x3c6ef372 ;  /* 0x3c6ef372da087836 */ /* 0x002fe40000000000 */
[----:B------:R-:W-:Y:S01]  /*52a0*/  FFMA.FTZ R13, R13, UR8, -R2 ;  /* 0x000000080d0d7c23 */ /* 0x000fe20008010802 */
[----:B------:R-:W-:Y:S01]  /*52b0*/  IMAD.WIDE.U32 R72, R72, -0x326172a9, RZ ;  /* 0xcd9e8d5748487825 */ /* 0x000fe200078e00ff */
[----:B------:R1:W-:Y:S02]  /*52c0*/  MUFU.EX2 R156, R6 ;  /* 0x00000006009c7308 */ /* 0x0003e40000000800 */
[----:B------:R-:W-:Y:S01]  /*52d0*/  LOP3.LUT R69, R69, R70, R8, 0x96, !PT ;  /* 0x0000004645457212 */ /* 0x000fe200078e9608 */
[----:B--2---:R-:W-:Y:S01]  /*52e0*/  VIADD R7, R219, 0x32370b8f ;  /* 0x32370b8fdb077836 */ /* 0x004fe20000000000 */
[----:B------:R-:W-:Y:S01]  /*52f0*/  LOP3.LUT R70, R73, R68, R3, 0x96, !PT ;  /* 0x0000004449467212 */ /* 0x000fe200078e9603 */
[----:B------:R-:W-:Y:S02]  /*5300*/  VIADD R3, R219, 0xed9eba14 ;  /* 0xed9eba14db037836 */ /* 0x000fe40000000000 */
[--C-:B------:R-:W-:Y:S01]  /*5310*/  FFMA.FTZ R19, R19, UR8, -R0.reuse ;  /* 0x0000000813137c23 */ /* 0x100fe20008010800 */
[----:B------:R-:W-:Y:S02]  /*5320*/  IMAD.WIDE.U32 R68, R69, -0x2daee0ad, RZ ;  /* 0xd2511f5345447825 */ /* 0x000fe400078e00ff */
[----:B------:R2:W-:Y:S02]  /*5330*/  MUFU.EX2 R157, R9 ;  /* 0x00000009009d7308 */ /* 0x0005e40000000800 */
[--C-:B------:R-:W-:Y:S01]  /*5340*/  FFMA.FTZ R15, R15, UR8, -R0.reuse ;  /* 0x000000080f0f7c23 */ /* 0x100fe20008010800 */
[----:B------:R-:W-:Y:S01]  /*5350*/  IMAD.WIDE.U32 R70, R70, -0x2daee0ad, RZ ;  /* 0xd2511f5346467825 */ /* 0x000fe200078e00ff */
[----:B---3--:R-:W-:Y:S03]  /*5360*/  LOP3.LUT R4, R69, R74, R7, 0x96, !PT ;  /* 0x0000004a45047212 */ /* 0x008fe600078e9607 */
[----:B------:R-:W-:Y:S01]  /*5370*/  FFMA.FTZ R14, R14, UR8, -R0 ;  /* 0x000000080e0e7c23 */ /* 0x000fe20008010800 */
[----:B------:R-:W-:Y:S01]  /*5380*/  VIADD R8, R218, 0x78dde6e4 ;  /* 0x78dde6e4da087836 */ /* 0x000fe20000000000 */
[----:B------:R-:W-:Y:S01]  /*5390*/  LOP3.LUT R68, R71, R68, R3, 0x96, !PT ;  /* 0x0000004447447212 */ /* 0x000fe200078e9603 */
[----:B------:R-:W-:Y:S01]  /*53a0*/  FFMA.FTZ R3, R5, UR8, -R2 ;  /* 0x0000000805037c23 */ /* 0x000fe20008010802 */
[----:B------:R-:W-:Y:S01]  /*53b0*/  IMAD.WIDE.U32 R4, R4, -0x326172a9, RZ ;  /* 0xcd9e8d5704047825 */ /* 0x000fe200078e00ff */
[----:B------:R3:W-:Y:S03]  /*53c0*/  MUFU.EX2 R162, R16 ;  /* 0x0000001000a27308 */ /* 0x0007e60000000800 */
[----:B------:R-:W-:Y:S01]  /*53d0*/  FFMA.FTZ R0, R18, UR8, -R0 ;  /* 0x0000000812007c23 */ /* 0x000fe20008010800 */
[----:B------:R-:W-:Y:S01]  /*53e0*/  IMAD.WIDE.U32 R68, R68, -0x326172a9, RZ ;  /* 0xcd9e8d5744447825 */ /* 0x000fe200078e00ff */
[----:B------:R-:W-:Y:S03]  /*53f0*/  LOP3.LUT R8, R5, R72, R8, 0x96, !PT ;  /* 0x0000004805087212 */ /* 0x000fe600078e9608 */
[----:B-1----:R-:W-:Y:S02]  /*5400*/  VIADD R6, R218, 0x1715609d ;  /* 0x1715609dda067836 */ /* 0x002fe40000000000 */
[----:B------:R1:W-:Y:S01]  /*5410*/  MUFU.EX2 R153, R3 ;  /* 0x0000000300997308 */ /* 0x0003e20000000800 */
[----:B--2---:R-:W-:Y:S03]  /*5420*/  IMAD.WIDE.U32 R8, R8, -0x2daee0ad, RZ ;  /* 0xd2511f5308087825 */ /* 0x004fe600078e00ff */
[----:B------:R-:W-:Y:S01]  /*5430*/  LOP3.LUT R6, R69, R4, R6, 0x96, !PT ;  /* 0x0000000445067212 */ /* 0x000fe200078e9606 */
[C---:B------:R-:W-:Y:S02]  /*5440*/  VIADD R4, R219.reuse, 0xa9066899 ;  /* 0xa9066899db047836 */ /* 0x040fe40000000000 */
[----:B------:R-:W-:Y:S03]  /*5450*/  VIADD R5, R219, 0x646e171e ;  /* 0x646e171edb057836 */ /* 0x000fe60000000000 */
[----:B------:R2:W-:Y:S01]  /*5460*/  MUFU.EX2 R160, R11 ;  /* 0x0000000b00a07308 */ /* 0x0005e20000000800 */
[----:B------:R-:W-:Y:S01]  /*5470*/  IMAD.WIDE.U32 R6, R6, -0x2daee0ad, RZ ;  /* 0xd2511f5306067825 */ /* 0x000fe200078e00ff */
[----:B------:R-:W-:Y:S03]  /*5480*/  LOP3.LUT R4, R9, R70, R4, 0x96, !PT ;  /* 0x0000004609047212 */ /* 0x000fe600078e9604 */
[--C-:B---3--:R-:W-:Y:S01]  /*5490*/  FFMA.FTZ R16, R12, UR8, -R2.reuse ;  /* 0x000000080c107c23 */ /* 0x108fe20008010802 */
[----:B------:R-:W-:Y:S01]  /*54a0*/  FFMA.FTZ R2, R17, UR8, -R2 ;  /* 0x0000000811027c23 */ /* 0x000fe20008010802 */
[----:B------:R-:W-:Y:S01]  /*54b0*/  LOP3.LUT R8, R7, R8, R5, 0x96, !PT ;  /* 0x0000000807087212 */ /* 0x000fe200078e9605 */
[----:B------:R-:W-:Y:S02]  /*54c0*/  VIADD R17, R218, 0xb54cda56 ;  /* 0xb54cda56da117836 */ /* 0x000fe40000000000 */
[----:B------:R3:W-:Y:S01]  /*54d0*/  MUFU.EX2 R154, R10 ;  /* 0x0000000a009a7308 */ /* 0x0007e20000000800 */
[----:B------:R-:W-:Y:S01]  /*54e0*/  LOP3.LUT R9, R6, 0xff, RZ, 0xc0, !PT ;  /* 0x000000ff06097812 */ /* 0x000fe200078ec0ff */
[----:B------:R-:W-:Y:S01]  /*54f0*/  IMAD.WIDE.U32 R4, R4, -0x326172a9, RZ ;  /* 0xcd9e8d5704047825 */ /* 0x000fe200078e00ff */
[--C-:B-1----:R-:W-:Y:S02]  /*5500*/  SHF.R.U32.HI R3, RZ, 0x18, R6.reuse ;  /* 0x00000018ff037819 */ /* 0x102fe40000011606 */
[----:B------:R-:W-:Y:S02]  /*5510*/  LOP3.LUT R12, R6, 0xffff, RZ, 0xc0, !PT ;  /* 0x0000ffff060c7812 */ /* 0x000fe400078ec0ff */
[----:B------:R-:W-:Y:S03]  /*5520*/  ISETP.LE.U32.AND P2, PT, R9, UR9, PT ;  /* 0x0000000909007c0c */ /* 0x000fe6000bf43070 */
[----:B------:R-:W-:Y:S01]  /*5530*/  MUFU.EX2 R149, R2 ;  /* 0x0000000200957308 */ /* 0x000fe20000000800 */
[----:B--2---:R-:W-:Y:S02]  /*5540*/  SHF.R.U32.HI R11, RZ, 0x10, R6 ;  /* 0x00000010ff0b7819 */ /* 0x004fe40000011606 */
[----:B------:R-:W-:Y:S02]  /*5550*/  ISETP.LE.U32.AND P0, PT, R3, UR9, PT ;  /* 0x0000000903007c0c */ /* 0x000fe4000bf03070 */
[----:B------:R-:W-:Y:S02]  /*5560*/  LOP3.LUT R3, R5, R68, R17, 0x96, !PT ;  /* 0x0000004405037212 */ /* 0x000fe400078e9611 */
[C---:B------:R-:W-:Y:S03]  /*5570*/  LOP3.LUT R9, R4.reuse, 0xffff, RZ, 0xc0, !PT ;  /* 0x0000ffff04097812 */ /* 0x040fe600078ec0ff */
[----:B------:R-:W-:Y:S01]  /*5580*/  MUFU.EX2 R97, R0 ;  /* 0x0000000000617308 */ /* 0x000fe20000000800 */
[----:B------:R-:W-:Y:S02]  /*5590*/  LOP3.LUT R6, R4, 0xff, RZ, 0xc0, !PT ;  /* 0x000000ff04067812 */ /* 0x000fe400078ec0ff */
[----:B------:R-:W-:Y:S02]  /*55a0*/  LOP3.LUT R5, R8, 0xff, RZ, 0xc0, !PT ;  /* 0x000000ff08057812 */ /* 0x000fe400078ec0ff */
[--C-:B---3--:R-:W-:Y:S02]  /*55b0*/  SHF.R.U32.HI R10, RZ, 0x10, R4.reuse ;  /* 0x00000010ff0a7819 */ /* 0x108fe40000011604 */
[----:B------:R-:W-:Y:S03]  /*55c0*/  SHF.R.U32.HI R7, RZ, 0x18, R4 ;  /* 0x00000018ff077819 */ /* 0x000fe60000011604 */
[----:B------:R-:W-:Y:S01]  /*55d0*/  MUFU.EX2 R152, R16 ;  /* 0x0000001000987308 */ /* 0x000fe20000000800 */
[----:B------:R-:W-:Y:S02]  /*55e0*/  ISETP.LE.U32.AND P6, PT, R6, UR9, PT ;  /* 0x0000000906007c0c */ /* 0x000fe4000bfc3070 */
[--C-:B------:R-:W-:Y:S02]  /*55f0*/  SHF.R.U32.HI R4, RZ, 0x18, R8.reuse ;  /* 0x00000018ff047819 */ /* 0x100fe40000011608 */
[----:B------:R-:W-:Y:S02]  /*5600*/  ISETP.LE.U32.AND P5, PT, R5, UR9, PT ;  /* 0x0000000905007c0c */ /* 0x000fe4000bfa3070 */
[--C-:B------:R-:W-:Y:S03]  /*5610*/  SHF.R.U32.HI R5, RZ, 0x18, R3.reuse ;  /* 0x00000018ff057819 */ /* 0x100fe60000011603 */
[----:B------:R-:W-:Y:S01]  /*5620*/  MUFU.EX2 R151, R15 ;  /* 0x0000000f00977308 */ /* 0x000fe20000000800 */
[----:B------:R-:W-:Y:S02]  /*5630*/  ISETP.LE.U32.AND P3, PT, R4, UR9, PT ;  /* 0x0000000904007c0c */ /* 0x000fe4000bf63070 */
[----:B------:R-:W-:Y:S02]  /*5640*/  SHF.R.U32.HI R4, RZ, 0x10, R3 ;  /* 0x00000010ff047819 */ /* 0x000fe40000011603 */
[----:B------:R-:W-:Y:S02]  /*5650*/  ISETP.LE.U32.AND P4, PT, R5, UR9, PT ;  /* 0x0000000905007c0c */ /* 0x000fe4000bf83070 */
[C---:B------:R-:W-:Y:S03]  /*5660*/  LOP3.LUT R5, R3.reuse, 0xff, RZ, 0xc0, !PT ;  /* 0x000000ff03057812 */ /* 0x040fe600078ec0ff */
[----:B------:R-:W-:Y:S01]  /*5670*/  MUFU.EX2 R99, R13 ;  /* 0x0000000d00637308 */ /* 0x000fe20000000800 */
[----:B------:R-:W-:Y:S02]  /*5680*/  LOP3.LUT R4, R4, 0xff, RZ, 0xc0, !PT ;  /* 0x000000ff04047812 */ /* 0x000fe400078ec0ff */
[----:B------:R-:W-:Y:S02]  /*5690*/  LOP3.LUT R3, R3, 0xffff, RZ, 0xc0, !PT ;  /* 0x0000ffff03037812 */ /* 0x000fe400078ec0ff */
[----:B------:R-:W-:Y:S02]  /*56a0*/  ISETP.LE.U32.AND P1, PT, R7, UR9, PT ;  /* 0x0000000907007c0c */ /* 0x000fe4000bf23070 */
[----:B------:R-:W-:Y:S03]  /*56b0*/  SHF.R.U32.HI R3, RZ, 0x8, R3 ;  /* 0x00000008ff037819 */ /* 0x000fe60000011603 */
[----:B------:R-:W-:Y:S01]  /*56c0*/  MUFU.EX2 R98, R14 ;  /* 0x0000000e00627308 */ /* 0x000fe20000000800 */
[----:B------:R-:W-:Y:S09]  /*56d0*/  LOP3.LUT R3, R3, 0xffff, RZ, 0xc0, !PT ;  /* 0x0000ffff03037812 */ /* 0x000ff200078ec0ff */
[----:B------:R-:W1:Y:S02]  /*56e0*/  MUFU.EX2 R155, R19 ;  /* 0x00000013009b7308 */ /* 0x000e640000000800 */
[----:B-1----:R-:W-:Y:S01]  /*56f0*/  @!P0 FADD.FTZ R155, -R155, -RZ ;  /* 0x800000ff9b9b8221 */ /* 0x002fe20000010100 */
[----:B------:R-:W-:Y:S01]  /*5700*/  @!P2 FADD.FTZ R162, -R162, -RZ ;  /* 0x800000ffa2a2a221 */ /* 0x000fe20000010100 */
[----:B------:R-:W-:Y:S01]  /*5710*/  ISETP.LE.U32.AND P2, PT, R5, UR9, PT ;  /* 0x0000000905007c0c */ /* 0x000fe2000bf43070 */
[----:B------:R-:W-:Y:S01]  /*5720*/  @!P6 FADD.FTZ R161, -R161, -RZ ;  /* 0x800000ffa1a1e221 */ /* 0x000fe20000010100 */
[----:B------:R-:W-:Y:S01]  /*5730*/  ISETP.LE.U32.AND P6, PT, R4, UR9, PT ;  /* 0x0000000904007c0c */ /* 0x000fe2000bfc3070 */
[----:B------:R-:W-:Y:S01]  /*5740*/  @!P4 FADD.FTZ R159, -R159, -RZ ;  /* 0x800000ff9f9fc221 */ /* 0x000fe20000010100 */
[----:B------:R-:W-:Y:S01]  /*5750*/  SHF.R.U32.HI R4, RZ, 0x8, R9 ;  /* 0x00000008ff047819 */ /* 0x000fe20000011609 */
[----:B------:R-:W-:Y:S01]  /*5760*/  @!P1 FADD.FTZ R160, -R160, -RZ ;  /* 0x800000ffa0a09221 */ /* 0x000fe20000010100 */
[----:B------:R-:W-:Y:S01]  /*5770*/  LOP3.LUT R5, R11, 0xff, RZ, 0xc0, !PT ;  /* 0x000000ff0b057812 */ /* 0x000fe200078ec0ff */
[----:B------:R-:W-:Y:S01]  /*5780*/  @!P5 FADD.FTZ R152, -R152, -RZ ;  /* 0x800000ff9898d221 */ /* 0x000fe20000010100 */
[----:B------:R-:W-:Y:S01]  /*5790*/  LOP3.LUT R4, R4, 0xffff, RZ, 0xc0, !PT ;  /* 0x0000ffff04047812 */ /* 0x000fe200078ec0ff */
[----:B------:R-:W-:Y:S01]  /*57a0*/  @!P3 FADD.FTZ R151, -R151, -RZ ;  /* 0x800000ff9797b221 */ /* 0x000fe20000010100 */
[----:B------:R-:W-:Y:S02]  /*57b0*/  ISETP.LE.U32.AND P1, PT, R5, UR9, PT ;  /* 0x0000000905007c0c */ /* 0x000fe4000bf23070 */
[----:B------:R-:W-:Y:S01]  /*57c0*/  ISETP.LE.U32.AND P4, PT, R4, UR9, PT ;  /* 0x0000000904007c0c */ /* 0x000fe2000bf83070 */
[----:B------:R-:W-:Y:S01]  /*57d0*/  @!P2 FADD.FTZ R158, -R158, -RZ ;  /* 0x800000ff9e9ea221 */ /* 0x000fe20000010100 */
[----:B------:R-:W-:Y:S01]  /*57e0*/  LOP3.LUT R4, R10, 0xff, RZ, 0xc0, !PT ;  /* 0x000000ff0a047812 */ /* 0x000fe200078ec0ff */
[----:B------:R-:W-:Y:S01]  /*57f0*/  @!P6 FADD.FTZ R156, -R156, -RZ ;  /* 0x800000ff9c9ce221 */ /* 0x000fe20000010100 */
[----:B------:R-:W-:Y:S02]  /*5800*/  ISETP.LE.U32.AND P2, PT, R3, UR9, PT ;  /* 0x0000000903007c0c */ /* 0x000fe4000bf43070 */
[----:B------:R-:W-:Y:S02]  /*5810*/  ISETP.LE.U32.AND P6, PT, R4, UR9, PT ;  /* 0x0000000904007c0c */ /* 0x000fe4000bfc3070 */
[----:B------:R-:W-:Y:S02]  /*5820*/  SHF.R.U32.HI R4, RZ, 0x10, R8 ;  /* 0x00000010ff047819 */ /* 0x000fe40000011608 */
[----:B------:R-:W-:Y:S01]  /*5830*/  LOP3.LUT R8, R8, 0xffff, RZ, 0xc0, !PT ;  /* 0x0000ffff08087812 */ /* 0x000fe200078ec0ff */
[----:B------:R-:W-:Y:S01]  /*5840*/  @!P1 FADD.FTZ R97, -R97, -RZ ;  /* 0x800000ff61619221 */ /* 0x000fe20000010100 */
[----:B------:R-:W-:Y:S01]  /*5850*/  SHF.R.U32.HI R3, RZ, 0x8, R12 ;  /* 0x00000008ff037819 */ /* 0x000fe2000001160c */
[----:B------:R-:W-:Y:S01]  /*5860*/  @!P4 FADD.FTZ R157, -R157, -RZ ;  /* 0x800000ff9d9dc221 */ /* 0x000fe20000010100 */
[----:B------:R-:W-:Y:S02]  /*5870*/  SHF.R.U32.HI R8, RZ, 0x8, R8 ;  /* 0x00000008ff087819 */ /* 0x000fe40000011608 */
[----:B------:R-:W-:Y:S01]  /*5880*/  LOP3.LUT R2, R3, 0xffff, RZ, 0xc0, !PT ;  /* 0x0000ffff03027812 */ /* 0x000fe200078ec0ff */
[----:B------:R-:W-:Y:S01]  /*5890*/  @!P2 FADD.FTZ R153, -R153, -RZ ;  /* 0x800000ff9999a221 */ /* 0x000fe20000010100 */
[----:B------:R-:W-:Y:S01]  /*58a0*/  LOP3.LUT R3, R8, 0xffff, RZ, 0xc0, !PT ;  /* 0x0000ffff08037812 */ /* 0x000fe200078ec0ff */
[----:B------:R-:W-:Y:S01]  /*58b0*/  @!P6 FADD.FTZ R154, -R154, -RZ ;  /* 0x800000ff9a9ae221 */ /* 0x000fe20000010100 */
[----:B------:R-:W-:Y:S02]  /*58c0*/  ISETP.LE.U32.AND P2, PT, R2, UR9, PT ;  /* 0x0000000902007c0c */ /* 0x000fe4000bf43070 */
[----:B------:R-:W-:Y:S02]  /*58d0*/  ISETP.LE.U32.AND P6, PT, R3, UR9, PT ;  /* 0x0000000903007c0c */ /* 0x000fe4000bfc3070 */
[----:B------:R-:W-:Y:S02]  /*58e0*/  F2FP.RELU.BF16.F32.PACK_AB R2, R159, R156 ;  /* 0x0000009c9f02723e */ /* 0x000fe400000018ff */
[----:B------:R-:W-:Y:S02]  /*58f0*/  F2FP.RELU.BF16.F32.PACK_AB R3, R153, R158 ;  /* 0x0000009e9903723e */ /* 0x000fe400000018ff */
[----:B------:R-:W-:Y:S01]  /*5900*/  F2FP.RELU.BF16.F32.PACK_AB R0, R157, R161 ;  /* 0x000000a19d00723e */ /* 0x000fe200000018ff */
[----:B------:R1:W-:Y:S01]  /*5910*/  STS [R230+0x20400], R2 ;  /* 0x02040002e6007388 */ /* 0x0003e20000000800 */
[----:B------:R-:W-:Y:S02]  /*5920*/  LOP3.LUT R4, R4, 0xff, RZ, 0xc0, !PT ;  /* 0x000000ff04047812 */ /* 0x000fe400078ec0ff */
[----:B------:R-:W-:Y:S01]  /*5930*/  FSETP.GE.FTZ.AND P3, PT, R158, RZ, PT ;  /* 0x000000ff9e00720b */ /* 0x000fe20003f76000 */
[----:B------:R2:W-:Y:S01]  /*5940*/  STS [R230+0x20000], R3 ;  /* 0x02000003e6007388 */ /* 0x0005e20000000800 */
[----:B------:R-:W-:Y:S01]  /*5950*/  ISETP.LE.U32.AND P4, PT, R4, UR9, PT ;  /* 0x0000000904007c0c */ /* 0x000fe2000bf83070 */
[----:B------:R-:W-:Y:S01]  /*5960*/  @!P6 FADD.FTZ R99, -R99, -RZ ;  /* 0x800000ff6363e221 */ /* 0x000fe20000010100 */
[----:B------:R-:W-:Y:S01]  /*5970*/  @!P2 FADD.FTZ R149, -R149, -RZ ;  /* 0x800000ff9595a221 */ /* 0x000fe20000010100 */
[----:B------:R3:W-:Y:S01]  /*5980*/  STS [R233+0x20000], R0 ;  /* 0x02000000e9007388 */ /* 0x0007e20000000800 */
[----:B------:R-:W-:Y:S02]  /*5990*/  FSETP.GE.FTZ.AND P0, PT, R159, RZ, PT ;  /* 0x000000ff9f00720b */ /* 0x000fe40003f16000 */
[----:B------:R-:W-:Y:S02]  /*59a0*/  F2FP.RELU.BF16.F32.PACK_AB R5, R99, R152 ;  /* 0x000000986305723e */ /* 0x000fe400000018ff */
[----:B------:R-:W-:Y:S02]  /*59b0*/  FSETP.GE.FTZ.AND P2, PT, R153, RZ, PT ;  /* 0x000000ff9900720b */ /* 0x000fe40003f56000 */
[----:B------:R-:W-:Y:S02]  /*59c0*/  FSETP.GE.FTZ.AND P1, PT, R156, RZ, PT ;  /* 0x000000ff9c00720b */ /* 0x000fe40003f36000 */
[----:B------:R-:W-:Y:S01]  /*59d0*/  ISETP.GT.AND P6, PT, R212, R237, PT ;  /* 0x000000edd400720c */ /* 0x000fe20003fc4270 */
[----:B------:R-:W-:Y:S05]  /*59e0*/  @!P4 FADD.FTZ R98, -R98, -RZ ;  /* 0x800000ff6262c221 */ /* 0x000fea0000010100 */
[----:B------:R-:W-:Y:S02]  /*59f0*/  F2FP.RELU.BF16.F32.PACK_AB R4, R151, R98 ;  /* 0x000000629704723e */ /* 0x000fe400000018ff */
[----:B-1----:R-:W-:Y:S02]  /*5a00*/  F2FP.RELU.BF16.F32.PACK_AB R2, R155, R97 ;  /* 0x000000619b02723e */ /* 0x002fe400000018ff */
[----:B--2---:R-:W-:Y:S02]  /*5a10*/  F2FP.RELU.BF16.F32.PACK_AB R3, R149, R162 ;  /* 0x000000a29503723e */ /* 0x004fe400000018ff */
[----:B---3--:R-:W-:Y:S05]  /*5a20*/  F2FP.RELU.BF16.F32.PACK_AB R0, R160, R154 ;  /* 0x0000009aa000723e */ /* 0x008fea00000018ff */
[----:B------:R1:W-:Y:S04]  /*5a30*/  STS [R233+0x20400], R0 ;  /* 0x02040000e9007388 */ /* 0x0003e80000000800 */
[----:B------:R-:W-:Y:S04]  /*5a40*/  STS [R231+0x20000], R5 ;  /* 0x02000005e7007388 */ /* 0x000fe80000000800 */
[----:B------:R-:W-:Y:S04]  /*5a50*/  STS [R231+0x20400], R4 ;  /* 0x02040004e7007388 */ /* 0x000fe80000000800 */
[----:B------:R2:W-:Y:S04]  /*5a60*/  STS [R232+0x20400], R2 ;  /* 0x02040002e8007388 */ /* 0x0005e80000000800 */
[----:B------:R3:W-:Y:S04]  /*5a70*/  STS [R232+0x20000], R3 ;  /* 0x02000003e8007388 */ /* 0x0007e80000000800 */
[----:B------:R-:W-:Y:S01]  /*5a80*/  LDSM.16.M88.4 R8, [R189+0x18000] ;  /* 0x01800000bd08783b */ /* 0x000fe20000000200 */
[----:B-1----:R-:W-:Y:S07]  /*5a90*/  LEA R0, R202, UR5, 0x1 ;  /* 0x00000005ca007c11 */ /* 0x002fee000f8e08ff */
[----:B------:R-:W-:Y:S08]  /*5aa0*/  LDSM.16.M88.4 R68, [R189+0x18800] ;  /* 0x01880000bd44783b */ /* 0x000ff00000000200 */
[----:B------:R-:W1:Y:S01]  /*5ab0*/  LDSM.16.M88.4 R16, [R0+0xc000] ;  /* 0x00c000000010783b */ /* 0x000e620000000200 */
[--C-:B--2---:R-:W-:Y:S02]  /*5ac0*/  IMAD.IADD R2, R197, 0x1, R0.reuse ;  /* 0x00000001c5027824 */ /* 0x104fe400078e0200 */
[C---:B---3--:R-:W-:Y:S02]  /*5ad0*/  IMAD.IADD R3, R196.reuse, 0x1, R0 ;  /* 0x00000001c4037824 */ /* 0x048fe400078e0200 */
[----:B------:R-:W-:Y:S03]  /*5ae0*/  IMAD.IADD R96, R196, 0x1, R2 ;  /* 0x00000001c4607824 */ /* 0x000fe600078e0202 */
[----:B------:R-:W-:Y:S08]  /*5af0*/  LDSM.16.M88.4 R72, [R2+0xc000] ;  /* 0x00c000000248783b */ /* 0x000ff00000000200 */
[----:B------:R-:W2:Y:S08]  /*5b00*/  LDSM.16.M88.4 R76, [R190+0x18000] ;  /* 0x01800000be4c783b */ /* 0x000eb00000000200 */
[----:B------:R-:W3:Y:S08]  /*5b10*/  LDSM.16.M88.4 R80, [R190+0x18800] ;  /* 0x01880000be50783b */ /* 0x000ef00000000200 */
[----:B------:R-:W-:Y:S01]  /*5b20*/  LDSM.16.M88.4 R84, [R3+0xc000] ;  /* 0x00c000000354783b */ /* 0x000fe20000000200 */
[C---:B-1----:R-:W-:Y:S07]  /*5b30*/  HMMA.16816.F32.BF16 R4, R16.reuse, R8, RZ ;  /* 0x000000081004723c */ /* 0x042fee00000418ff */
[----:B------:R-:W1:Y:S01]  /*5b40*/  LDSM.16.M88.4 R88, [R192+0x18000] ;  /* 0x01800000c058783b */ /* 0x000e620000000200 */
[C---:B------:R-:W-:Y:S07]  /*5b50*/  HMMA.16816.F32.BF16 R8, R16.reuse, R10, RZ ;  /* 0x0000000a1008723c */ /* 0x040fee00000418ff */
[----:B------:R-:W-:Y:S01]  /*5b60*/  LDSM.16.M88.4 R92, [R191+0x18000] ;  /* 0x01800000bf5c783b */ /* 0x000fe20000000200 */
[C---:B------:R-:W-:Y:S06]  /*5b70*/  HMMA.16816.F32.BF16 R12, R16.reuse, R68, RZ ;  /* 0x00000044100c723c */ /* 0x040fec00000418ff */
[----:B------:R-:W-:Y:S01]  /*5b80*/  HMMA.16816.F32.BF16 R16, R16, R70, RZ ;  /* 0x000000461010723c */ /* 0x000fe200000418ff */
[----:B------:R-:W4:Y:S05]  /*5b90*/  LDSM.16.M88.4 R68, [R192+0x18800] ;  /* 0x01880000c044783b */ /* 0x000f2a0000000200 */
[C---:B--2---:R-:W-:Y:S06]  /*5ba0*/  HMMA.16816.F32.BF16 R4, R72.reuse, R76, R4 ;  /* 0x0000004c4804723c */ /* 0x044fec0000041804 */
[C---:B------:R-:W-:Y:S01]  /*5bb0*/  HMMA.16816.F32.BF16 R8, R72.reuse, R78, R8 ;  /* 0x0000004e4808723c */ /* 0x040fe20000041808 */
[----:B------:R-:W2:Y:S05]  /*5bc0*/  LDSM.16.M88.4 R76, [R96+0xc000] ;  /* 0x00c00000604c783b */ /* 0x000eaa0000000200 */
[C---:B---3--:R-:W-:Y:S06]  /*5bd0*/  HMMA.16816.F32.BF16 R12, R72.reuse, R80, R12 ;  /* 0x00000050480c723c */ /* 0x048fec000004180c */
[----:B------:R-:W-:Y:S01]  /*5be0*/  HMMA.16816.F32.BF16 R16, R72, R82, R16 ;  /* 0x000000524810723c */ /* 0x000fe20000041810 */
[----:B------:R-:W3:Y:S05]  /*5bf0*/  LDSM.16.M88.4 R72, [R191+0x18800] ;  /* 0x01880000bf48783b */ /* 0x000eea0000000200 */
[C---:B-1----:R-:W-:Y:S03]  /*5c00*/  HMMA.16816.F32.BF16 R4, R84.reuse, R88, R4 ;  /* 0x000000585404723c */ /* 0x042fe60000041804 */
[----:B------:R-:W-:Y:S03]  /*5c10*/  LDSM.16.M88.4 R80, [R0+0xe000] ;  /* 0x00e000000050783b */ /* 0x000fe60000000200 */
[C---:B------:R-:W-:Y:S05]  /*5c20*/  HMMA.16816.F32.BF16 R8, R84.reuse, R90, R8 ;  /* 0x0000005a5408723c */ /* 0x040fea0000041808 */
[----:B------:R-:W1:Y:S01]  /*5c30*/  LDSM.16.M88.4 R88, [R189+0x1a000] ;  /* 0x01a00000bd58783b */ /* 0x000e620000000200 */
[C---:B----4-:R-:W-:Y:S06]  /*5c40*/  HMMA.16816.F32.BF16 R12, R84.reuse, R68, R12 ;  /* 0x00000044540c723c */ /* 0x050fec000004180c */
[----:B------:R-:W-:Y:S01]  /*5c50*/  HMMA.16816.F32.BF16 R16, R84, R70, R16 ;  /* 0x000000465410723c */ /* 0x000fe20000041810 */
[----:B------:R-:W4:Y:S05]  /*5c60*/  LDSM.16.M88.4 R68, [R189+0x1a800] ;  /* 0x01a80000bd44783b */ /* 0x000f2a0000000200 */
[C---:B--2---:R-:W-:Y:S03]  /*5c70*/  HMMA.16816.F32.BF16 R4, R76.reuse, R92, R4 ;  /* 0x0000005c4c04723c */ /* 0x044fe60000041804 */
[----:B------:R-:W-:Y:S03]  /*5c80*/  LDSM.16.M88.4 R84, [R2+0xe000] ;  /* 0x00e000000254783b */ /* 0x000fe60000000200 */
[C---:B------:R-:W-:Y:S05]  /*5c90*/  HMMA.16816.F32.BF16 R8, R76.reuse, R94, R8 ;  /* 0x0000005e4c08723c */ /* 0x040fea0000041808 */
[----:B------:R-:W2:Y:S01]  /*5ca0*/  LDSM.16.M88.4 R92, [R190+0x1a000] ;  /* 0x01a00000be5c783b */ /* 0x000ea20000000200 */
        /* <DEDUP_REMOVED lines=53> */
[----:B-----5:R-:W-:Y:S01]  /*6000*/  FADD.FTZ R2, -R150, R4 ;  /* 0x0000000496027221 */ /* 0x020fe20000010100 */
[----:B------:R-:W-:Y:S01]  /*6010*/  FADD.FTZ R7, -R148, R7 ;  /* 0x0000000794077221 */ /* 0x000fe20000010100 */
[----:B------:R-:W-:Y:S03]  /*6020*/  FADD.FTZ R5, -R150, R5 ;  /* 0x0000000596057221 */ /* 0x000fe60000010100 */
[----:B------:R-:W-:Y:S01]  /*6030*/  FSEL R2, R2, R150, P3 ;  /* 0x0000009602027208 */ /* 0x000fe20001800000 */
[----:B------:R-:W-:Y:S01]  /*6040*/  FADD.FTZ R8, -R150, R8 ;  /* 0x0000000896087221 */ /* 0x000fe20000010100 */
[----:B------:R-:W-:Y:S01]  /*6050*/  FSEL R68, R7, R148, P0 ;  /* 0x0000009407447208 */ /* 0x000fe20000000000 */
[C---:B------:R-:W-:Y:S01]  /*6060*/  FADD.FTZ R0, -R148.reuse, R11 ;  /* 0x0000000b94007221 */ /* 0x040fe20000010100 */
[----:B------:R-:W-:Y:S01]  /*6070*/  FSETP.GE.FTZ.AND P3, PT, R161, RZ, PT ;  /* 0x000000ffa100720b */ /* 0x000fe20003f76000 */
[----:B------:R-:W-:Y:S01]  /*6080*/  FADD.FTZ R6, -R148, R6 ;  /* 0x0000000694067221 */ /* 0x000fe20000010100 */
[----:B------:R-:W-:Y:S01]  /*6090*/  FSETP.GE.FTZ.AND P0, PT, R160, RZ, PT ;  /* 0x000000ffa000720b */ /* 0x000fe20003f16000 */
[----:B------:R-:W-:Y:S01]  /*60a0*/  FADD.FTZ R4, -R150, R9 ;  /* 0x0000000996047221 */ /* 0x000fe20000010100 */
[-C--:B------:R-:W-:Y:S01]  /*60b0*/  FSEL R69, R5, R150.reuse, P2 ;  /* 0x0000009605457208 */ /* 0x080fe20001000000 */
[----:B------:R-:W-:Y:S01]  /*60c0*/  FADD.FTZ R3, -R148, R10 ;  /* 0x0000000a94037221 */ /* 0x000fe20000010100 */
[----:B------:R-:W-:Y:S01]  /*60d0*/  FSEL R5, R8, R150, P3 ;  /* 0x0000009608057208 */ /* 0x000fe20001800000 */
        /* <DEDUP_REMOVED lines=8> */
[----:B------:R-:W-:Y:S01]  /*6160*/  FADD.FTZ R15, -R148, R15 ;  /* 0x0000000f940f7221 */ /* 0x000fe20000010100 */
[----:B------:R-:W-:Y:S01]  /*6170*/  FSETP.GE.FTZ.AND P0, PT, R152, RZ, PT ;  /* 0x000000ff9800720b */ /* 0x000fe20003f16000 */
[----:B------:R-:W-:Y:S01]  /*6180*/  FMUL.FTZ R2, R158, R2 ;  /* 0x000000029e027220 */ /* 0x000fe20000410000 */
[----:B------:R-:W-:Y:S01]  /*6190*/  FSEL R4, R4, R150, P2 ;  /* 0x0000009604047208 */ /* 0x000fe20001000000 */
[----:B------:R-:W-:Y:S01]  /*61a0*/  FMUL.FTZ R69, R153, R69 ;  /* 0x0000004599457220 */ /* 0x000fe20000410000 */
[----:B------:R-:W-:Y:S01]  /*61b0*/  FSEL R3, R3, R148, P1 ;  /* 0x0000009403037208 */ /* 0x000fe20000800000 */
[----:B------:R-:W-:Y:S01]  /*61c0*/  FADD.FTZ R14, -R148, R14 ;  /* 0x0000000e940e7221 */ /* 0x000fe20000010100 */
[----:B------:R-:W-:Y:S01]  /*61d0*/  FSEL R0, R12, R150, P0 ;  /* 0x000000960c007208 */ /* 0x000fe20000000000 */
[----:B------:R-:W-:Y:S01]  /*61e0*/  FMUL.FTZ R8, R157, R4 ;  /* 0x000000049d087220 */ /* 0x000fe20000410000 */
        /* <DEDUP_REMOVED lines=8> */
[----:B------:R-:W-:Y:S02]  /*6270*/  FSEL R0, R15, R148, P0 ;  /* 0x000000940f007208 */ /* 0x000fe40000000000 */
[----:B------:R-:W-:Y:S01]  /*6280*/  F2FP.BF16.F32.PACK_AB R69, R69, R2 ;  /* 0x000000024545723e */ /* 0x000fe200000010ff */
[----:B------:R-:W-:Y:S01]  /*6290*/  FMUL.FTZ R13, R99, R3 ;  /* 0x00000003630d7220 */ /* 0x000fe20000410000 */
[----:B------:R-:W-:Y:S01]  /*62a0*/  FSETP.GE.FTZ.AND P2, PT, R149, RZ, PT ;  /* 0x000000ff9500720b */ /* 0x000fe20003f56000 */
[----:B------:R-:W-:Y:S01]  /*62b0*/  FMUL.FTZ R12, R151, R0 ;  /* 0x00000000970c7220 */ /* 0x000fe20000410000 */
[----:B------:R-:W-:Y:S01]  /*62c0*/  FSETP.GE.FTZ.AND P0, PT, R155, RZ, PT ;  /* 0x000000ff9b00720b */ /* 0x000fe20003f16000 */
[----:B------:R-:W-:Y:S01]  /*62d0*/  FADD.FTZ R0, -R148, R18 ;  /* 0x0000001294007221 */ /* 0x000fe20000010100 */
[----:B------:R-:W-:Y:S02]  /*62e0*/  FSEL R2, R14, R148, P1 ;  /* 0x000000940e027208 */ /* 0x000fe40000800000 */
[----:B------:R-:W-:Y:S02]  /*62f0*/  FSETP.GE.FTZ.AND P3, PT, R162, RZ, PT ;  /* 0x000000ffa200720b */ /* 0x000fe40003f76000 */
[----:B------:R-:W-:Y:S01]  /*6300*/  FSETP.GE.FTZ.AND P1, PT, R97, RZ, PT ;  /* 0x000000ff6100720b */ /* 0x000fe20003f36000 */
[----:B------:R-:W-:Y:S01]  /*6310*/  FMUL.FTZ R3, R98, R2 ;  /* 0x0000000262037220 */ /* 0x000fe20000410000 */
[----:B------:R-:W-:Y:S01]  /*6320*/  F2FP.BF16.F32.PACK_AB R68, R68, R6 ;  /* 0x000000064444723e */ /* 0x000fe200000010ff */
[----:B------:R-:W-:Y:S01]  /*6330*/  FADD.FTZ R2, -R150, R16 ;  /* 0x0000001096027221 */ /* 0x000fe20000010100 */
[----:B------:R-:W-:Y:S02]  /*6340*/  FSEL R0, R0, R148, P1 ;  /* 0x0000009400007208 */ /* 0x000fe40000800000 */
[----:B------:R-:W-:Y:S01]  /*6350*/  F2FP.BF16.F32.PACK_AB R15, R8, R9 ;  /* 0x00000009080f723e */ /* 0x000fe200000010ff */
        /* <DEDUP_REMOVED lines=9> */
[----:B------:R-:W-:Y:S01]  /*63f0*/  FMUL.FTZ R148, R155, R148 ;  /* 0x000000949b947220 */ /* 0x000fe20000410000 */
[----:B------:R-:W-:Y:S06]  /*6400*/  @!P6 BRA `(.L_x_1495) ;  /* 0x00000004002ce947 */ /* 0x000fec0003800000 */
[----:B------:R-:W1:Y:S01]  /*6410*/  LDC R11, c[0x0][0x240] ;  /* 0x00009000ff0b7b82 */ /* 0x000e620000000800 */
[----:B------:R-:W-:Y:S01]  /*6420*/  ISETP.GE.AND P3, PT, R222, UR4, PT ;  /* 0x00000004de007c0c */ /* 0x000fe2000bf66270 */
[----:B------:R-:W-:Y:S01]  /*6430*/  IMAD.MOV.U32 R4, RZ, RZ, -0x6000 ;  /* 0xffffa000ff047424 */ /* 0x000fe200078e00ff */
[----:B------:R-:W-:Y:S02]  /*6440*/  ISETP.GE.AND P2, PT, R229, UR4, PT ;  /* 0x00000004e5007c0c */ /* 0x000fe4000bf46270 */
[----:B------:R-:W-:Y:S02]  /*6450*/  ISETP.GE.AND P1, PT, R236, UR4, PT ;  /* 0x00000004ec007c0c */ /* 0x000fe4000bf26270 */
[----:B------:R-:W-:Y:S01]  /*6460*/  LOP3.LUT R0, R212, 0x1, RZ, 0xc0, !PT ;  /* 0x00000001d4007812 */ /* 0x000fe200078ec0ff */
[----:B------:R-:W2:Y:S03]  /*6470*/  LDC R18, c[0x0][0x244] ;  /* 0x00009100ff127b82 */ /* 0x000ea60000000800 */
[----:B------:R-:W-:Y:S04]  /*6480*/  ISETP.NE.U32.AND P4, PT, R0, 0x1, PT ;  /* 0x000000010000780c */ /* 0x000fe80003f85070 */
[----:B------:R-:W-:Y:S05]  /*6490*/  SEL R4, R4, 0x6000, !P4 ;  /* 0x0000600004047807 */ /* 0x000fea0006000000 */
[--C-:B------:R-:W-:Y:S02]  /*64a0*/  IMAD.IADD R207, R207, 0x1, R4.reuse ;  /* 0x00000001cfcf7824 */ /* 0x100fe400078e0204 */
[--C-:B------:R-:W-:Y:S02]  /*64b0*/  IMAD.IADD R211, R211, 0x1, R4.reuse ;  /* 0x00000001d3d37824 */ /* 0x100fe400078e0204 */
[----:B------:R-:W-:Y:S01]  /*64c0*/  IMAD.IADD R195, R195, 0x1, R4 ;  /* 0x00000001c3c37824 */ /* 0x000fe200078e0204 */
[----:B------:R3:W-:Y:S04]  /*64d0*/  @P3 STS [R207], RZ ;  /* 0x000000ffcf003388 */ /* 0x0007e80000000800 */
[----:B------:R3:W-:Y:S04]  /*64e0*/  @P3 STS [R207+0x4], RZ ;  /* 0x000004ffcf003388 */ /* 0x0007e80000000800 */
[----:B------:R3:W-:Y:S01]  /*64f0*/  @P3 STS [R207+0x8], RZ ;  /* 0x000008ffcf003388 */ /* 0x0007e20000000800 */
[----:B-1----:R-:W-:Y:S03]  /*6500*/  IMAD.U32 R3, R11, -0x40, RZ ;  /* 0xffffffc00b037824 */ /* 0x002fe600078e00ff */
[----:B------:R3:W-:Y:S02]  /*6510*/  @P3 STS [R207+0xc], RZ ;  /* 0x00000cffcf003388 */ /* 0x0007e40000000800 */
[-C--:B------:R-:W-:Y:S02]  /*6520*/  LEA R2, P0, R3, R216.reuse, 0x1 ;  /* 0x000000d803027211 */ /* 0x080fe400078008ff */
[----:B------:R-:W-:Y:S02]  /*6530*/  LEA R0, P5, R11, R3, 0x5 ;  /* 0x000000030b007211 */ /* 0x000fe400078a28ff */
[----:B------:R-:W-:Y:S02]  /*6540*/  SHF.R.S32.HI R5, RZ, 0x1f, R3 ;  /* 0x0000001fff057819 */ /* 0x000fe40000011403 */
[----:B------:R-:W-:Y:S02]  /*6550*/  LEA.HI.X.SX32 R3, R3, R217, 0x1, P0 ;  /* 0x000000d903037211 */ /* 0x000fe400000f0eff */
[CC--:B------:R-:W-:Y:S02]  /*6560*/  @!P2 LEA R8, P4, R0.reuse, R216.reuse, 0x1 ;  /* 0x000000d80008a211 */ /* 0x0c0fe400078808ff */
[C---:B------:R-:W-:Y:S01]  /*6570*/  @!P1 LEA R6, P0, R0.reuse, R216, 0x1 ;  /* 0x000000d800069211 */ /* 0x040fe200078008ff */
[----:B------:R-:W-:Y:S01]  /*6580*/  @!PT LDS RZ, [RZ] ;  /* 0x00000000fffff984 */ /* 0x000fe20000000800 */
[----:B------:R-:W-:Y:S01]  /*6590*/  @!PT LDS RZ, [RZ] ;  /* 0x00000000fffff984 */ /* 0x000fe20000000800 */
[----:B------:R-:W-:Y:S01]  /*65a0*/  @!PT LDS RZ, [RZ] ;  /* 0x00000000fffff984 */ /* 0x000fe20000000800 */
[----:B------:R3:W-:Y:S01]  /*65b0*/  @!P3 LDGSTS.E.BYPASS.LTC128B.128 [R211], desc[UR14][R2.64] ;  /* 0x0000000002d3bfae */ /* 0x0007e2000b901d4e */
[C---:B--2---:R-:W-:Y:S01]  /*65c0*/  LEA.HI.X R5, R11.reuse, R5, R18, 0x5, P5 ;  /* 0x000000050b057211 */ /* 0x044fe200028f2c12 */
[----:B------:R-:W-:Y:S01]  /*65d0*/  IMAD.MOV.U32 R216, RZ, RZ, R2 ;  /* 0x000000ffffd87224 */ /* 0x000fe200078e0002 */
[C---:B------:R-:W-:Y:S01]  /*65e0*/  @!P3 LEA R10, P5, R11.reuse, R2, 0x6 ;  /* 0x000000020b0ab211 */ /* 0x040fe200078a30ff */
[----:B------:R3:W-:Y:S01]  /*65f0*/  @P2 STS [R207+0x2000], RZ ;  /* 0x002000ffcf002388 */ /* 0x0007e20000000800 */
[C-C-:B------:R-:W-:Y:S02]  /*6600*/  @!P2 LEA.HI.X R9, R0.reuse, R217, R5.reuse, 0x1, P4 ;  /* 0x000000d90009a211 */ /* 0x140fe400020f0c05 */
[----:B------:R-:W-:Y:S01]  /*6610*/  @!P3 LEA.HI.X R11, R11, R3, R18, 0x6, P5 ;  /* 0x000000030b0bb211 */ /* 0x000fe200028f3412 */
[----:B------:R3:W-:Y:S01]  /*6620*/  @P2 STS [R207+0x2004], RZ ;  /* 0x002004ffcf002388 */ /* 0x0007e20000000800 */
[----:B------:R-:W-:Y:S01]  /*6630*/  @!P1 LEA.HI.X R7, R0, R217, R5, 0x1, P0 ;  /* 0x000000d900079211 */ /* 0x000fe200000f0c05 */
[----:B------:R-:W-:Y:S02]  /*6640*/  IMAD.MOV.U32 R217, RZ, RZ, R3 ;  /* 0x000000ffffd97224 */ /* 0x000fe400078e0003 */
        /* <DEDUP_REMOVED lines=39> */
.L_x_1495:
[----:B------:R-:W-:Y:S01]  /*68c0*/  STS [R230+0x1e000], R69 ;  /* 0x01e00045e6007388 */ /* 0x000fe20000000800 */
[----:B---3--:R-:W-:Y:S01]  /*68d0*/  F2FP.BF16.F32.PACK_AB R2, R150, R17 ;  /* 0x000000119602723e */ /* 0x008fe200000010ff */
[----:B------:R-:W1:Y:S01]  /*68e0*/  LDC R206, c[0x0][0x270] ;  /* 0x00009c00ffce7b82 */ /* 0x000e620000000800 */
        /* <DEDUP_REMOVED lines=8> */
[----:B-1----:R-:W-:Y:S03]  /*6970*/  IMAD R206, R206, UR6, RZ ;  /* 0x00000006cece7c24 */ /* 0x002fe6000f8e02ff */
[----:B------:R1:W-:Y:S01]  /*6980*/  STS [R232+0x1e400], R0 ;  /* 0x01e40000e8007388 */ /* 0x0003e20000000800 */
[----:B------:R-:W-:Y:S01]  /*6990*/  BAR.SYNC.DEFER_BLOCKING 0x0 ;  /* 0x0000000000007b1d */ /* 0x000fe20000010000 */
[----:B-1----:R-:W-:Y:S05]  /*69a0*/  IMAD.U32 R0, R206, -0x40, RZ ;  /* 0xffffffc0ce007824 */ /* 0x002fea00078e00ff */
[----:B------:R-:W-:Y:S01]  /*69b0*/  LDSM.16.MT88.4 R4, [R193+0x20000] ;  /* 0x02000000c104783b */ /* 0x000fe20000004200 */
[C---:B------:R-:W-:Y:S03]  /*69c0*/  LEA R204, P0, R0.reuse, R204, 0x2 ;  /* 0x000000cc00cc7211 */ /* 0x040fe600078010ff */
[----:B------:R-:W1:Y:S01]  /*69d0*/  LDSM.16.MT88.4 R8, [R184+0xc000] ;  /* 0x00c00000b808783b */ /* 0x000e620000004200 */
[----:B------:R-:W-:Y:S03]  /*69e0*/  LEA.HI.X.SX32 R205, R0, R205, 0x2, P0 ;  /* 0x000000cd00cd7211 */ /* 0x000fe600000f16ff */
        /* <DEDUP_REMOVED lines=86> */
[----:B------:R3:W-:Y:S01]  /*6f50*/  @!P3 LDGSTS.E.BYPASS.LTC128B.128 [R209+0xc000], desc[UR14][R2.64] ;  /* 0x0c00000002d1bfae */ /* 0x0007e2000b901d4e */
[C---:B--2---:R-:W-:Y:S01]  /*6f60*/  LEA.HI.X R5, R9.reuse, R5, R10, 0x5, P5 ;  /* 0x0000000509057211 */ /* 0x044fe200028f2c0a */
[----:B------:R-:W-:Y:S01]  /*6f70*/  IMAD.MOV.U32 R214, RZ, RZ, R2 ;  /* 0x000000ffffd67224 */ /* 0x000fe200078e0002 */
[C---:B------:R-:W-:Y:S01]  /*6f80*/  @!P3 LEA R8, P5, R9.reuse, R2, 0x6 ;  /* 0x000000020908b211 */ /* 0x040fe200078a30ff */
[----:B------:R3:W-:Y:S01]  /*6f90*/  @P2 STS.128 [R209+0xe000], RZ ;  /* 0x00e000ffd1002388 */ /* 0x0007e20000000c00 */
[C-C-:B------:R-:W-:Y:S02]  /*6fa0*/  @!P2 LEA.HI.X R7, R0.reuse, R215, R5.reuse, 0x1, P4 ;  /* 0x000000d70007a211 */ /* 0x140fe400020f0c05 */
[----:B------:R-:W-:Y:S01]  /*6fb0*/  @!P3 LEA.HI.X R9, R9, R3, R10, 0x6, P5 ;  /* 0x000000030909b211 */ /* 0x000fe200028f340a */
[----:B------:R-:W-:Y:S01]  /*6fc0*/  @!PT LDS RZ, [RZ] ;  /* 0x00000000fffff984 */ /* 0x000fe20000000800 */
[----:B------:R-:W-:Y:S01]  /*6fd0*/  @!PT LDS RZ, [RZ] ;  /* 0x00000000fffff984 */ /* 0x000fe20000000800 */
[----:B------:R-:W-:Y:S01]  /*6fe0*/  @!PT LDS RZ, [RZ] ;  /* 0x00000000fffff984 */ /* 0x000fe20000000800 */
[----:B------:R3:W-:Y:S01]  /*6ff0*/  @!P2 LDGSTS.E.BYPASS.LTC128B.128 [R209+0xe000], desc[UR14][R2.64+0x80] ;  /* 0x0e00008002d1afae */ /* 0x0007e2000b901d4e */
[----:B------:R-:W-:Y:S01]  /*7000*/  @!P1 LEA.HI.X R5, R0, R215, R5, 0x1, P0 ;  /* 0x000000d700059211 */ /* 0x000fe200000f0c05 */
[----:B------:R-:W-:Y:S02]  /*7010*/  IMAD.MOV.U32 R215, RZ, RZ, R3 ;  /* 0x000000ffffd77224 */ /* 0x000fe400078e0003 */
        /* <DEDUP_REMOVED lines=21> */
.L_x_1496:
[----:B------:R-:W-:Y:S01]  /*7170*/  LDSM.16.M88.4 R96, [R198] ;  /* 0x00000000c660783b */ /* 0x000fe20000000200 */
[----:B---3--:R-:W-:Y:S03]  /*7180*/  @P6 IADD3 R2, P0, R220, -0x100, RZ ;  /* 0xffffff00dc026810 */ /* 0x008fe60007f1e0ff */
[----:B------:R-:W1:Y:S01]  /*7190*/  LDSM.16.MT88.4 R16, [R184+0x12000] ;  /* 0x01200000b810783b */ /* 0x000e620000004200 */
[----:B------:R-:W-:Y:S01]  /*71a0*/  @P6 IADD3.X R0, R221, -0x1, RZ, P0, !PT ;  /* 0xffffffffdd006810 */ /* 0x000fe200007fe4ff */
[----:B------:R-:W-:Y:S02]  /*71b0*/  @P6 IMAD.MOV.U32 R220, RZ, RZ, R2 ;  /* 0x000000ffffdc6224 */ /* 0x000fe400078e0002 */
[----:B------:R-:W2:Y:S02]  /*71c0*/  LDSM.16.M88.4 R92, [R198+0x1000] ;  /* 0x00100000c65c783b */ /* 0x000ea40000000200 */
[----:B------:R-:W-:Y:S02]  /*71d0*/  @P6 IMAD.MOV.U32 R221, RZ, RZ, R0 ;  /* 0x000000ffffdd6224 */ /* 0x000fe400078e0000 */
[----:B------:R-:W3:Y:S01]  /*71e0*/  LDSM.16.MT88.4 R80, [R184+0x14000] ;  /* 0x01400000b850783b */ /* 0x000ee20000004200 */
[----:B------:R-:W-:Y:S02]  /*71f0*/  IMAD R0, R206, 0x18, RZ ;  /* 0x00000018ce007824 */ /* 0x000fe400078e02ff */
[----:B------:R-:W-:Y:S01]  /*7200*/  @P6 IMAD.WIDE R2, R226, 0x4, R220 ;  /* 0x00000004e2026825 */ /* 0x000fe200078e02dc */
        /* <DEDUP_REMOVED lines=11> */
[----:B------:R-:W5:Y:S03]  /*72c0*/  @P6 LDG.E R224, desc[UR14][R2.64] ;  /* 0x0000000e02e06981 */ /* 0x000f66000c1e1900 */
[-C--:B------:R-:W-:Y:S01]  /*72d0*/  HMMA.16816.F32.BF16 R12, R92, R18.reuse, RZ ;  /* 0x000000125c0c723c */ /* 0x080fe200000418ff */
[----:B------:R1:W5:Y:S05]  /*72e0*/  @P6 LDG.E R225, desc[UR14][R2.64+0x20] ;  /* 0x0000200e02e16981 */ /* 0x00036a000c1e1900 */
        /* <DEDUP_REMOVED lines=9> */
[----:B------:R-:W2:Y:S05]  /*7380*/  LDSM.16.M88.4 R148, [R200] ;  /* 0x00000000c894783b */ /* 0x000eaa0000000200 */
[-C--:B------:R-:W-:Y:S06]  /*7390*/  HMMA.16816.F32.BF16 R4, R152, R156.reuse, R4 ;  /* 0x0000009c9804723c */ /* 0x080fec0000041804 */
[C---:B------:R-:W-:Y:S06]  /*73a0*/  HMMA.16816.F32.BF16 R8, R160.reuse, R156, R8 ;  /* 0x0000009ca008723c */ /* 0x040fec0000041808 */
[-C--:B------:R-:W-:Y:S06]  /*73b0*/  HMMA.16816.F32.BF16 R12, R160, R158.reuse, R12 ;  /* 0x0000009ea00c723c */ /* 0x080fec000004180c */
[C---:B------:R-:W-:Y:S01]  /*73c0*/  HMMA.16816.F32.BF16 R16, R152.reuse, R158, R16 ;  /* 0x0000009e9810723c */ /* 0x040fe20000041810 */
[----:B------:R-:W3:Y:S05]  /*73d0*/  LDSM.16.MT88.4 R156, [R184+0x15000] ;  /* 0x01500000b89c783b */ /* 0x000eea0000004200 */
        /* <DEDUP_REMOVED lines=12> */
[-C--:B--2---:R-:W-:Y:S03]  /*74a0*/  HMMA.16816.F32.BF16 R4, R148, R172.reuse, R4 ;  /* 0x000000ac9404723c */ /* 0x084fe60000041804 */
[----:B------:R-:W2:Y:S03]  /*74b0*/  LDSM.16.MT88.4 R184, [R184+0x17800] ;  /* 0x01780000b8b8783b */ /* 0x000ea60000004200 */
[C---:B------:R-:W-:Y:S06]  /*74c0*/  HMMA.16816.F32.BF16 R8, R176.reuse, R172, R8 ;  /* 0x000000acb008723c */ /* 0x040fec0000041808 */
[-C--:B------:R-:W-:Y:S06]  /*74d0*/  HMMA.16816.F32.BF16 R12, R176, R174.reuse, R12 ;  /* 0x000000aeb00c723c */ /* 0x080fec000004180c */
[C---:B------:R-:W-:Y:S06]  /*74e0*/  HMMA.16816.F32.BF16 R16, R148.reuse, R174, R16 ;  /* 0x000000ae9410723c */ /* 0x040fec0000041810 */
[-C--:B---3--:R-:W-:Y:S06]  /*74f0*/  HMMA.16816.F32.BF16 R68, R148, R156.reuse, R68 ;  /* 0x0000009c9444723c */ /* 0x088fec0000041844 */
[C---:B------:R-:W-:Y:S06]  /*7500*/  HMMA.16816.F32.BF16 R72, R176.reuse, R156, R72 ;  /* 0x0000009cb048723c */ /* 0x040fec0000041848 */
[-C--:B------:R-:W-:Y:S05]  /*7510*/  HMMA.16816.F32.BF16 R76, R176, R158.reuse, R76 ;  /* 0x0000009eb04c723c */ /* 0x080fea000004184c */
[C---:B------:R-:W-:Y:S01]  /*7520*/  IMAD.SHL.U32 R157, R206.reuse, 0x8, RZ ;  /* 0x00000008ce9d7824 */ /* 0x040fe200078e00ff */
[C---:B------:R-:W-:Y:S05]  /*7530*/  HMMA.16816.F32.BF16 R80, R148.reuse, R158, R80 ;  /* 0x0000009e9450723c */ /* 0x040fea0000041850 */
[CC--:B-1----:R-:W-:Y:S01]  /*7540*/  LEA R2, P0, R157.reuse, R204.reuse, 0x2 ;  /* 0x000000cc9d027211 */ /* 0x0c2fe200078010ff */
[-C--:B------:R-:W-:Y:S05]  /*7550*/  HMMA.16816.F32.BF16 R84, R148, R180.reuse, R84 ;  /* 0x000000b49454723c */ /* 0x080fea0000041854 */
[-C--:B------:R-:W-:Y:S01]  /*7560*/  LEA.HI.X.SX32 R3, R157, R205.reuse, 0x2, P0 ;  /* 0x000000cd9d037211 */ /* 0x080fe200000f16ff */
[C---:B------:R-:W-:Y:S05]  /*7570*/  HMMA.16816.F32.BF16 R88, R176.reuse, R180, R88 ;  /* 0x000000b4b058723c */ /* 0x040fea0000041858 */
[----:B------:R-:W-:Y:S01]  /*7580*/  IMAD.SHL.U32 R156, R206, 0x10, RZ ;  /* 0x00000010ce9c7824 */ /* 0x000fe200078e00ff */
[-C--:B------:R-:W-:Y:S06]  /*7590*/  HMMA.16816.F32.BF16 R92, R176, R182.reuse, R92 ;  /* 0x000000b6b05c723c */ /* 0x080fec000004185c */
[----:B------:R-:W-:Y:S06]  /*75a0*/  HMMA.16816.F32.BF16 R96, R148, R182, R96 ;  /* 0x000000b69460723c */ /* 0x000fec0000041860 */
[-C--:B----4-:R-:W-:Y:S05]  /*75b0*/  HMMA.16816.F32.BF16 R4, R152, R160.reuse, R4 ;  /* 0x000000a09804723c */ /* 0x090fea0000041804 */
[CC--:B------:R-:W-:Y:S01]  /*75c0*/  LEA R150, P1, R156.reuse, R204.reuse, 0x2 ;  /* 0x000000cc9c967211 */ /* 0x0c0fe200078210ff */
[C---:B------:R-:W-:Y:S05]  /*75d0*/  HMMA.16816.F32.BF16 R8, R164.reuse, R160, R8 ;  /* 0x000000a0a408723c */ /* 0x040fea0000041808 */
[-C--:B------:R-:W-:Y:S01]  /*75e0*/  LEA.HI.X.SX32 R151, R156, R205.reuse, 0x2, P1 ;  /* 0x000000cd9c977211 */ /* 0x080fe200008f16ff */
[-C--:B------:R-:W-:Y:S05]  /*75f0*/  HMMA.16816.F32.BF16 R12, R164, R162.reuse, R12 ;  /* 0x000000a2a40c723c */ /* 0x080fea000004180c */
[----:B------:R-:W-:Y:S01]  /*7600*/  IMAD.SHL.U32 R149, R206, 0x20, RZ ;  /* 0x00000020ce957824 */ /* 0x000fe200078e00ff */
[C---:B------:R-:W-:Y:S05]  /*7610*/  HMMA.16816.F32.BF16 R16, R152.reuse, R162, R16 ;  /* 0x000000a29810723c */ /* 0x040fea0000041810 */
[----:B------:R1:W-:Y:S01]  /*7620*/  REDG.E.ADD.F32.FTZ.RN.STRONG.GPU desc[UR14][R204.64], R4 ;  /* 0x00000004cc0079a6 */ /* 0x0003e2000c10f38e */
[-C--:B------:R-:W-:Y:S03]  /*7630*/  HMMA.16816.F32.BF16 R68, R152, R168.reuse, R68 ;  /* 0x000000a89844723c */ /* 0x080fe60000041844 */
[----:B------:R3:W-:Y:S02]  /*7640*/  REDG.E.ADD.F32.FTZ.RN.STRONG.GPU desc[UR14][R2.64], R5 ;  /* 0x00000005020079a6 */ /* 0x0007e4000c10f38e */
[CC--:B------:R-:W-:Y:S01]  /*7650*/  LEA R148, P1, R149.reuse, R204.reuse, 0x2 ;  /* 0x000000cc95947211 */ /* 0x0c0fe200078210ff */
[C---:B------:R-:W-:Y:S01]  /*7660*/  HMMA.16816.F32.BF16 R72, R164.reuse, R168, R72 ;  /* 0x000000a8a448723c */ /* 0x040fe20000041848 */
[----:B------:R4:W-:Y:S04]  /*7670*/  REDG.E.ADD.F32.FTZ.RN.STRONG.GPU desc[UR14][R150.64], R6 ;  /* 0x00000006960079a6 */ /* 0x0009e8000c10f38e */
[-C--:B------:R-:W-:Y:S01]  /*7680*/  LEA.HI.X.SX32 R149, R149, R205.reuse, 0x2, P1 ;  /* 0x000000cd95957211 */ /* 0x080fe200008f16ff */
[-C--:B------:R-:W-:Y:S06]  /*7690*/  HMMA.16816.F32.BF16 R76, R164, R170.reuse, R76 ;  /* 0x000000aaa44c723c */ /* 0x080fec000004184c */
[C---:B------:R-:W-:Y:S06]  /*76a0*/  HMMA.16816.F32.BF16 R80, R152.reuse, R170, R80 ;  /* 0x000000aa9850723c */ /* 0x040fec0000041850 */
[-C--:B--2---:R-:W-:Y:S05]  /*76b0*/  HMMA.16816.F32.BF16 R84, R152, R184.reuse, R84 ;  /* 0x000000b89854723c */ /* 0x084fea0000041854 */
[CC--:B-1----:R-:W-:Y:S01]  /*76c0*/  LEA R4, P0, R0.reuse, R204.reuse, 0x2 ;  /* 0x000000cc00047211 */ /* 0x0c2fe200078010ff */
[C---:B------:R-:W-:Y:S05]  /*76d0*/  HMMA.16816.F32.BF16 R88, R164.reuse, R184, R88 ;  /* 0x000000b8a458723c */ /* 0x040fea0000041858 */
[-C--:B---3--:R-:W-:Y:S01]  /*76e0*/  LEA.HI.X.SX32 R5, R0, R205.reuse, 0x2, P0 ;  /* 0x000000cd00057211 */ /* 0x088fe200000f16ff */
[-C--:B------:R-:W-:Y:S04]  /*76f0*/  HMMA.16816.F32.BF16 R92, R164, R186.reuse, R92 ;  /* 0x000000baa45c723c */ /* 0x080fe8000004185c */
[----:B------:R1:W-:Y:S01]  /*7700*/  REDG.E.ADD.F32.FTZ.RN.STRONG.GPU desc[UR14][R4.64], R7 ;  /* 0x00000007040079a6 */ /* 0x0003e2000c10f38e */
[C---:B------:R-:W-:Y:S01]  /*7710*/  IMAD R0, R206.reuse, 0x30, RZ ;  /* 0x00000030ce007824 */ /* 0x040fe200078e02ff */
[----:B------:R-:W-:Y:S02]  /*7720*/  HMMA.16816.F32.BF16 R96, R152, R186, R96 ;  /* 0x000000ba9860723c */ /* 0x000fe40000041860 */
[----:B------:R2:W-:Y:S05]  /*7730*/  REDG.E.ADD.F32.FTZ.RN.STRONG.GPU desc[UR14][R148.64], R8 ;  /* 0x00000008940079a6 */ /* 0x0005ea000c10f38e */
[C---:B------:R-:W-:Y:S04]  /*7740*/  IMAD R152, R206.reuse, 0x28, RZ ;  /* 0x00000028ce987824 */ /* 0x040fe800078e02ff */
[----:B------:R-:W-:Y:S01]  /*7750*/  IMAD R206, R206, 0x38, RZ ;  /* 0x00000038cece7824 */ /* 0x000fe200078e02ff */
[CC--:B----4-:R-:W-:Y:S04]  /*7760*/  LEA R6, P0, R152.reuse, R204.reuse, 0x2 ;  /* 0x000000cc98067211 */ /* 0x0d0fe800078010ff */
        /* <DEDUP_REMOVED lines=136> */
[----:B------:R-:W-:Y:S01]  /*7ff0*/  LEA.HI.X.SX32 R9, R4, R205, 0x2, P2 ;  /* 0x000000cd04097211 */ /* 0x000fe200010f16ff */
[----:B------:R-:W-:Y:S01]  /*8000*/  LDSM.16.MT88.4 R12, [R194+0x1e000] ;  /* 0x01e00000c20c783b */ /* 0x000fe20000004200 */
[----:B------:R-:W-:Y:S02]  /*8010*/  ISETP.GT.AND P2, PT, R212, R237, PT ;  /* 0x000000edd400720c */ /* 0x000fe40003f44270 */
        /* <DEDUP_REMOVED lines=11> */
[----:B------:R-:W-:Y:S01]  /*80d0*/  VIADD R0, R188, 0xffffa000 ;  /* 0xffffa000bc007836 */ /* 0x000fe20000000000 */
        /* <DEDUP_REMOVED lines=152> */
[----:B------:R1:W-:Y:S01]  /*8a60*/  STS [R246+0x400], R26 ;  /* 0x0004001af6007388 */ /* 0x0003e20000000800 */
        /* <DEDUP_REMOVED lines=63> */
[----:B------:R2:W-:Y:S01]  /*8e60*/  STS [R246+0x4400], R10 ;  /* 0x0044000af6007388 */ /* 0x0005e20000000800 */
        /* <DEDUP_REMOVED lines=11> */
[----:B------:R-:W3:Y:S01]  /*8f20*/  S2R R173, SR_CTAID.Y ;  /* 0x0000000000ad7919 */ /* 0x000ee20000002600 */
        /* <DEDUP_REMOVED lines=10> */
[----:B------:R3:W-:Y:S01]  /*8fd0*/  STS [R243+0x6000], R7 ;  /* 0x00600007f3007388 */ /* 0x0007e20000000800 */
[----:B--2---:R-:W2:Y:S01]  /*8fe0*/  @P0 LDC.64 R10, c[0x0][0x450] ;  /* 0x00011400ff0a0b82 */ /* 0x004ea20000000a00 */
[----:B------:R-:W-:Y:S02]  /*8ff0*/  F2FP.BF16.F32.PACK_AB R35, R35, R58 ;  /* 0x0000003a2323723e */ /* 0x000fe400000010ff */
[----:B------:R-:W-:Y:S01]  /*9000*/  STS [R243+0x6400], R6 ;  /* 0x00640006f3007388 */ /* 0x000fe20000000800 */
[----:B------:R-:W-:Y:S02]  /*9010*/  F2FP.BF16.F32.PACK_AB R60, R61, R60 ;  /* 0x0000003c3d3c723e */ /* 0x000fe400000010ff */
[----:B------:R-:W-:Y:S01]  /*9020*/  F2FP.BF16.F32.PACK_AB R62, R63, R62 ;  /* 0x0000003e3f3e723e */ /* 0x000fe200000010ff */
[----:B------:R-:W-:Y:S04]  /*9030*/  STS [R246+0x6000], R3 ;  /* 0x00600003f6007388 */ /* 0x000fe80000000800 */
[----:B------:R4:W-:Y:S04]  /*9040*/  STS [R246+0x6400], R2 ;  /* 0x00640002f6007388 */ /* 0x0009e80000000800 */
[----:B------:R-:W-:Y:S04]  /*9050*/  STS [R243+0x7000], R5 ;  /* 0x00700005f3007388 */ /* 0x000fe80000000800 */
[----:B------:R1:W-:Y:S04]  /*9060*/  STS [R243+0x7400], R4 ;  /* 0x00740004f3007388 */ /* 0x0003e80000000800 */
[----:B------:R2:W-:Y:S01]  /*9070*/  STS [R246+0x7000], R0 ;  /* 0x00700000f6007388 */ /* 0x0005e20000000800 */
[----:B---3--:R-:W-:-:S03]  /*9080*/  SHF.R.S32.HI R7, RZ, 0x1f, R173 ;  /* 0x0000001fff077819 */ /* 0x008fc600000114ad */
[----:B------:R-:W-:Y:S04]  /*9090*/  STS [R246+0x7400], R32 ;  /* 0x00740020f6007388 */ /* 0x000fe80000000800 */
[----:B------:R-:W-:Y:S04]  /*90a0*/  STS [R243+0x8000], R46 ;  /* 0x0080002ef3007388 */ /* 0x000fe80000000800 */
[----:B------:R-:W-:Y:S01]  /*90b0*/  STS [R243+0x8400], R45 ;  /* 0x0084002df3007388 */ /* 0x000fe20000000800 */
[----:B----4-:R-:W-:-:S03]  /*90c0*/  @P0 IADD3 R2, R239, R252, RZ ;  /* 0x000000fcef020210 */ /* 0x010fc60007ffe0ff */
[----:B------:R-:W-:Y:S04]  /*90d0*/  STS [R246+0x8000], R42 ;  /* 0x0080002af6007388 */ /* 0x000fe80000000800 */
[----:B------:R-:W-:Y:S01]  /*90e0*/  STS [R246+0x8400], R41 ;  /* 0x00840029f6007388 */ /* 0x000fe20000000800 */
[----:B-1----:R-:W-:-:S03]  /*90f0*/  @P0 IADD3 R4, R239, R252, RZ ;  /* 0x000000fcef040210 */ /* 0x002fc60007ffe0ff */
[----:B------:R1:W-:Y:S01]  /*9100*/  STS [R243+0x9000], R44 ;  /* 0x0090002cf3007388 */ /* 0x0003e20000000800 */
[----:B--2---:R-:W-:Y:S02]  /*9110*/  @P0 IMAD R0, R2, R27, RZ ;  /* 0x0000001b02000224 */ /* 0x004fe400078e02ff */
[C---:B------:R-:W-:Y:S01]  /*9120*/  @P0 IMAD R6, R4.reuse, R11, RZ ;  /* 0x0000000b04060224 */ /* 0x040fe200078e02ff */
[----:B------:R2:W-:Y:S01]  /*9130*/  STS [R243+0x9400], R43 ;  /* 0x0094002bf3007388 */ /* 0x0005e20000000800 */
[----:B------:R-:W-:-:S03]  /*9140*/  @P0 IMAD.WIDE.U32 R4, R4, R10, RZ ;  /* 0x0000000a04040225 */ /* 0x000fc600078e00ff */
[----:B------:R2:W-:Y:S01]  /*9150*/  STS [R246+0x9000], R40 ;  /* 0x00900028f6007388 */ /* 0x0005e20000000800 */
[----:B------:R-:W-:Y:S01]  /*9160*/  @P0 IMAD.WIDE.U32 R2, R2, R26, RZ ;  /* 0x0000001a02020225 */ /* 0x000fe200078e00ff */
[----:B------:R-:W-:Y:S02]  /*9170*/  @P0 IADD3 R9, R5, R6, RZ ;  /* 0x0000000605090210 */ /* 0x000fe40007ffe0ff */
[----:B------:R2:W-:Y:S01]  /*9180*/  STS [R246+0x9400], R39 ;  /* 0x00940027f6007388 */ /* 0x0005e20000000800 */
[----:B------:R-:W-:Y:S02]  /*9190*/  @P0 MOV R8, R4 ;  /* 0x0000000400080202 */ /* 0x000fe40000000f00 */
[----:B------:R-:W-:Y:S01]  /*91a0*/  @P0 MOV R31, R2 ;  /* 0x00000002001f0202 */ /* 0x000fe20000000f00 */
[----:B------:R2:W-:Y:S04]  /*91b0*/  STS [R243+0xa000], R38 ;  /* 0x00a00026f3007388 */ /* 0x0005e80000000800 */
[----:B------:R2:W-:Y:S04]  /*91c0*/  STS [R243+0xa400], R37 ;  /* 0x00a40025f3007388 */ /* 0x0005e80000000800 */
[----:B------:R2:W-:Y:S01]  /*91d0*/  STS [R246+0xa000], R34 ;  /* 0x00a00022f6007388 */ /* 0x0005e20000000800 */
[----:B-1----:R-:W-:-:S03]  /*91e0*/  @P0 IADD3 R44, R3, R0, RZ ;  /* 0x00000000032c0210 */ /* 0x002fc60007ffe0ff */
[----:B------:R2:W-:Y:S04]  /*91f0*/  STS [R246+0xa400], R33 ;  /* 0x00a40021f6007388 */ /* 0x0005e80000000800 */
[----:B------:R2:W-:Y:S04]  /*9200*/  STS [R243+0xb000], R36 ;  /* 0x00b00024f3007388 */ /* 0x0005e80000000800 */
[----:B------:R2:W-:Y:S01]  /*9210*/  STS [R243+0xb400], R35 ;  /* 0x00b40023f3007388 */ /* 0x0005e20000000800 */
        /* <DEDUP_REMOVED lines=13> */
.L_x_1498:
        /* <DEDUP_REMOVED lines=13> */
.L_x_1499:
[----:B------:R1:W-:Y:S01]  /*93c0*/  STS [R246+0xb000], R60 ;  /* 0x00b0003cf6007388 */ /* 0x0003e20000000800 */
[----:B------:R-:W-:Y:S01]  /*93d0*/  IMAD.SHL.U32 R0, R242, 0x40, RZ ;  /* 0x00000040f2007824 */ /* 0x000fe200078e00ff */
[----:B------:R-:W-:Y:S01]  /*93e0*/  SHF.R.S32.HI R5, RZ, 0x1f, R222 ;  /* 0x0000001fff057819 */ /* 0x000fe200000114de */
[----:B------:R-:W-:Y:S01]  /*93f0*/  ULDC.64 UR6, c[0x0][0x468] ;  /* 0x00011a0000067ab9 */ /* 0x000fe20000000a00 */
[----:B------:R1:W-:Y:S01]  /*9400*/  STS [R246+0xb400], R62 ;  /* 0x00b4003ef6007388 */ /* 0x0003e20000000800 */
[----:B------:R-:W-:Y:S01]  /*9410*/  MOV R4, R222 ;  /* 0x000000de00047202 */ /* 0x000fe20000000f00 */
[----:B------:R-:W-:Y:S01]  /*9420*/  BSSY B0, `(.L_x_1500) ;  /* 0x0000030000007945 */ /* 0x000fe20003800000 */
[----:B------:R-:W-:Y:S01]  /*9430*/  SHF.R.S32.HI R29, RZ, 0x1f, R0 ;  /* 0x0000001fff1d7819 */ /* 0x000fe20000011400 */
[----:B------:R-:W-:Y:S01]  /*9440*/  BAR.SYNC.DEFER_BLOCKING 0x0 ;  /* 0x0000000000007b1d */ /* 0x000fe20000010000 */
[----:B------:R-:W-:Y:S01]  /*9450*/  SHF.R.S32.HI R30, RZ, 0x1f, R240 ;  /* 0x0000001fff1e7819 */ /* 0x000fe200000114f0 */
[----:B------:R-:W-:Y:S01]  /*9460*/  IMAD.WIDE.U32 R2, R0, R10, R4 ;  /* 0x0000000a00027225 */ /* 0x000fe200078e0004 */
[----:B------:R-:W-:-:S02]  /*9470*/  SHF.R.S32.HI R45, RZ, 0x1f, R238 ;  /* 0x0000001fff2d7819 */ /* 0x000fc400000114ee */
[----:B------:R-:W-:Y:S01]  /*9480*/  IADD3 R25, R222, 0x40, RZ ;  /* 0x00000040de197810 */ /* 0x000fe20007ffe0ff */
[----:B------:R-:W-:Y:S01]  /*9490*/  IMAD R6, R29, R10, RZ ;  /* 0x0000000a1d067224 */ /* 0x000fe200078e02ff */
[----:B------:R-:W-:Y:S01]  /*94a0*/  IADD3 R2, P0, R8, R2, RZ ;  /* 0x0000000208027210 */ /* 0x000fe20007f1e0ff */
[----:B------:R-:W-:Y:S02]  /*94b0*/  VIADD R8, R238, 0x20 ;  /* 0x00000020ee087836 */ /* 0x000fe40000000000 */
[----:B------:R-:W-:Y:S02]  /*94c0*/  IMAD R7, R0, R11, R6 ;  /* 0x0000000b00077224 */ /* 0x000fe400078e0206 */
[----:B------:R-:W-:-:S03]  /*94d0*/  IMAD R6, R242, -0x40, R213 ;  /* 0xffffffc0f2067824 */ /* 0x000fc600078e02d5 */
[----:B------:R-:W-:Y:S01]  /*94e0*/  IADD3.X R3, R9, R3, R7, P0, !PT ;  /* 0x0000000309037210 */ /* 0x000fe200007fe407 */
[----:B------:R-:W-:Y:S01]  /*94f0*/  IMAD R7, R30, UR6, RZ ;  /* 0x000000061e077c24 */ /* 0x000fe2000f8e02ff */
[-C--:B------:R-:W-:Y:S02]  /*9500*/  ISETP.GE.AND P4, PT, R238, R6.reuse, PT ;  /* 0x00000006ee00720c */ /* 0x080fe40003f86270 */
[----:B------:R-:W-:Y:S01]  /*9510*/  ISETP.GE.AND P3, PT, R8, R6, PT ;  /* 0x000000060800720c */ /* 0x000fe20003f66270 */
[C---:B------:R-:W-:Y:S02]  /*9520*/  IMAD R8, R240.reuse, UR7, R7 ;  /* 0x00000007f0087c24 */ /* 0x040fe4000f8e0207 */
[----:B------:R-:W-:Y:S01]  /*9530*/  IMAD.WIDE.U32 R6, R240, UR6, R2 ;  /* 0x00000006f0067c25 */ /* 0x000fe2000f8e0002 */
[----:B--2---:R1:W2:Y:S03]  /*9540*/  LDS.128 R40, [R209+0x13000] ;  /* 0x01300000d1287984 */ /* 0x0042a60000000c00 */
[----:B------:R-:W-:Y:S01]  /*9550*/  IMAD.IADD R24, R8, 0x1, R7 ;  /* 0x0000000108187824 */ /* 0x000fe200078e0207 */
        /* <DEDUP_REMOVED lines=12> */
[----:B------:R-:W-:Y:S01]  /*9620*/  IMAD.MOV.U32 R2, RZ, RZ, R6 ;  /* 0x000000ffff027224 */ /* 0x000fe200078e0006 */
[----:B------:R-:W-:Y:S01]  /*9630*/  MOV R3, R24 ;  /* 0x0000001800037202 */ /* 0x000fe20000000f00 */
[----:B------:R-:W3:Y:S01]  /*9640*/  LDS.128 R16, [R209+0x16000] ;  /* 0x01600000d1107984 */ /* 0x000ee20000000c00 */
[-C--:B------:R-:W-:Y:S01]  /*9650*/  IMAD R28, R45, R10.reuse, RZ ;  /* 0x0000000a2d1c7224 */ /* 0x080fe200078e02ff */
[----:B------:R-:W-:Y:S01]  /*9660*/  ISETP.GE.AND P1, PT, R25, UR4, PT ;  /* 0x0000000419007c0c */ /* 0x000fe2000bf26270 */
[----:B------:R-:W-:Y:S01]  /*9670*/  ULDC.64 UR6, c[0x0][0x3f0] ;  /* 0x0000fc0000067ab9 */ /* 0x000fe20000000a00 */
[----:B------:R-:W-:Y:S01]  /*9680*/  IMAD.WIDE.U32 R8, R238, R10, R2 ;  /* 0x0000000aee087225 */ /* 0x000fe200078e0002 */
[----:B------:R-:W-:-:S03]  /*9690*/  ISETP.GE.AND P0, PT, R236, UR4, PT ;  /* 0x00000004ec007c0c */ /* 0x000fc6000bf06270 */
[----:B------:R-:W-:Y:S02]  /*96a0*/  IMAD R2, R238, R11, R28 ;  /* 0x0000000bee027224 */ /* 0x000fe400078e021c */
[----:B------:R-:W4:Y:S02]  /*96b0*/  @!P2 LDS.128 R12, [R209+0x12000] ;  /* 0x01200000d10ca984 */ /* 0x000f240000000c00 */
[----:B------:R-:W-:Y:S01]  /*96c0*/  IMAD.IADD R3, R2, 0x1, R9 ;  /* 0x0000000102037824 */ /* 0x000fe200078e0209 */
[----:B------:R-:W-:-:S04]  /*96d0*/  LEA R2, P5, R8, UR6, 0x1 ;  /* 0x0000000608027c11 */ /* 0x000fc8000f8a08ff */
[----:B------:R-:W-:-:S05]  /*96e0*/  LEA.HI.X R3, R8, UR7, R3, 0x1, P5 ;  /* 0x0000000708037c11 */ /* 0x000fca000a8f0c03 */
[----:B--2---:R2:W-:Y:S04]  /*96f0*/  @!P1 STG.E.128 desc[UR14][R2.64+0x80], R20 ;  /* 0x0000801402009986 */ /* 0x0045e8000c101d0e */
[----:B---3--:R2:W-:Y:S04]  /*9700*/  @!P0 STG.E.128 desc[UR14][R2.64+0x100], R16 ;  /* 0x0001001002008986 */ /* 0x0085e8000c101d0e */
[----:B----4-:R2:W-:Y:S02]  /*9710*/  @!P2 STG.E.128 desc[UR14][R2.64], R12 ;  /* 0x0000000c0200a986 */ /* 0x0105e4000c101d0e */
.L_x_1501:
[----:B------:R-:W-:Y:S05]  /*9720*/  BSYNC B0 ;  /* 0x0000000000007941 */ /* 0x000fea0003800000 */
.L_x_1500:
        /* <DEDUP_REMOVED lines=16> */
[----:B------:R2:W-:Y:S04]  /*9830*/  @!P2 STG.E.128 desc[UR14][R2.64], R40 ;  /* 0x000000280200a986 */ /* 0x0005e8000c101d0e */
[----:B---3--:R2:W-:Y:S04]  /*9840*/  @!P1 STG.E.128 desc[UR14][R2.64+0x80], R36 ;  /* 0x0000802402009986 */ /* 0x0085e8000c101d0e */
[----:B----4-:R2:W-:Y:S02]  /*9850*/  @!P0 STG.E.128 desc[UR14][R2.64+0x100], R32 ;  /* 0x0001002002008986 */ /* 0x0105e4000c101d0e */
.L_x_1503:
[----:B------:R-:W-:Y:S05]  /*9860*/  BSYNC B0 ;  /* 0x0000000000007941 */ /* 0x000fea0003800000 */
.L_x_1502:
        /* <DEDUP_REMOVED lines=28> */
.L_x_1505:
[----:B------:R-:W-:Y:S05]  /*9a30*/  BSYNC B0 ;  /* 0x0000000000007941 */ /* 0x000fea0003800000 */
.L_x_1504:
[----:B------:R-:W-:Y:S05]  /*9a40*/  @P3 BRA `(.L_x_1474) ;  /* 0x0000000000483947 */ /* 0x000fea0003800000 */
[----:B------:R-:W-:Y:S01]  /*9a50*/  IADD3 R0, P0, R238, 0x20, RZ ;  /* 0x00000020ee007810 */ /* 0x000fe20007f1e0ff */
[----:B--2---:R-:W-:Y:S01]  /*9a60*/  IMAD.MOV.U32 R2, RZ, RZ, R4 ;  /* 0x000000ffff027224 */ /* 0x004fe200078e0004 */
        /* <DEDUP_REMOVED lines=13> */
[----:B-1----:R1:W-:Y:S04]  /*9b40*/  @!P2 STG.E.128 desc[UR14][R2.64], R68 ;  /* 0x000000440200a986 */ /* 0x0023e8000c101d0e */
[----:B------:R1:W-:Y:S04]  /*9b50*/  @!P1 STG.E.128 desc[UR14][R2.64+0x80], R64 ;  /* 0x0000804002009986 */ /* 0x0003e8000c101d0e */
[----:B------:R1:W-:Y:S02]  /*9b60*/  @!P0 STG.E.128 desc[UR14][R2.64+0x100], R60 ;  /* 0x0001003c02008986 */ /* 0x0003e4000c101d0e */
.L_x_1474:
[----:B------:R-:W-:Y:S05]  /*9b70*/  BSYNC B1 ;  /* 0x0000000000017941 */ /* 0x000fea0003800000 */
.L_x_1460:
[----:B------:R-:W3:Y:S02]  /*9b80*/  LDC R0, c[0x0][0xc] ;  /* 0x00000300ff007b82 */ /* 0x000ee40000000800 */
[----:B---3--:R-:W-:-:S04]  /*9b90*/  IADD3 R242, R0, R242, RZ ;  /* 0x000000f200f27210 */ /* 0x008fc80007ffe0ff */
[----:B------:R-:W-:-:S13]  /*9ba0*/  ISETP.GE.AND P0, PT, R242, UR12, PT ;  /* 0x0000000cf2007c0c */ /* 0x000fda000bf06270 */
[----:B------:R-:W-:Y:S05]  /*9bb0*/  @P0 BRA `(.L_x_1506) ;  /* 0x0000000000040947 */ /* 0x000fea0003800000 */
[----:B------:R-:W-:Y:S05]  /*9bc0*/  BRA `(.L_x_1507) ;  /* 0xffffff6c003c7947 */ /* 0x000fea000383ffff */
.L_x_1506:
[----:B------:R-:W-:Y:S05]  /*9bd0*/  EXIT ;  /* 0x000000000000794d */ /* 0x000fea0003800000 */
.L_x_1508:
        /* <DEDUP_REMOVED lines=10> */
.L_x_1620:


//--------------------- .text._ZN5flash44flash_bwd_dq_dk_dv_loop_seqk_parallel_kernelI23Flash_bwd_kernel_traitsILi192ELi64ELi64ELi8ELi4ELi2ELi2ELb0ELb0EN7cutlass10bfloat16_tE19Flash_kernel_traitsILi192ELi64ELi64ELi8ES3_EELb0ELb0ELb1ELb1ELb0ELb0ELb1EEEvNS_16Flash_bwd_paramsE --------------------------
	.section	.text._ZN5flash44flash_bwd_dq_dk_dv_loop_seqk_parallel_kernelI23Flash_bwd_kernel_traitsILi192ELi64ELi64ELi8ELi4ELi2ELi2ELb0ELb0EN7cutlass10bfloat16_tE19Flash_kernel_traitsILi192ELi64ELi64ELi8ES3_EELb0ELb0ELb1ELb1ELb0ELb0ELb1EEEvNS_16Flash_bwd_paramsE,"ax",@progbits
	.align	128
        .global         _ZN5flash44flash_bwd_dq_dk_dv_loop_seqk_parallel_kernelI23Flash_bwd_kernel_traitsILi192ELi64ELi64ELi8ELi4ELi2ELi2ELb0ELb0EN7cutlass10bfloat16_tE19Flash_kernel_traitsILi192ELi64ELi64ELi8ES3_EELb0ELb0ELb1ELb1ELb0ELb0ELb1EEEvNS_16Flash_bwd_paramsE
        .type           _ZN5flash44flash_bwd_dq_dk_dv_loop_seqk_parallel_kernelI23Flash_bwd_kernel_traitsILi192ELi64ELi64ELi8ELi4ELi2ELi2ELb0ELb0EN7cutlass10bfloat16_tE19Flash_kernel_traitsILi192ELi64ELi64ELi8ES3_EELb0ELb0ELb1ELb1ELb0ELb0ELb1EEEvNS_16Flash_bwd_paramsE,@function
        .size           _ZN5flash44flash_bwd_dq_dk_dv_loop_seqk_parallel_kernelI23Flash_bwd_kernel_traitsILi192ELi64ELi64ELi8ELi4ELi2ELi2ELb0ELb0EN7cutlass10bfloat16_tE19Flash_kernel_traitsILi192ELi64ELi64ELi8ES3_EELb0ELb0ELb1ELb1ELb0ELb0ELb1EEEvNS_16Flash_bwd_paramsE,(.L_x_1621 - _ZN5flash44flash_bwd_dq_dk_dv_loop_seqk_parallel_kernelI23Flash_bwd_kernel_traitsILi192ELi64ELi64ELi8ELi4ELi2ELi2ELb0ELb0EN7cutlass10bfloat16_tE19Flash_kernel_traitsILi192ELi64ELi64ELi8ES3_EELb0ELb0ELb1ELb1ELb0ELb0ELb1EEEvNS_16Flash_bwd_paramsE)
        .other          _ZN5flash44flash_bwd_dq_dk_dv_loop_seqk_parallel_kernelI23Flash_bwd_kernel_traitsILi192ELi64ELi64ELi8ELi4ELi2ELi2ELb0ELb0EN7cutlass10bfloat16_tE19Flash_kernel_traitsILi192ELi64ELi64ELi8ES3_EELb0ELb0ELb1ELb1ELb0ELb0ELb1EEEvNS_16Flash_bwd_paramsE,@"STO_CUDA_ENTRY STV_DEFAULT"
_ZN5flash44flash_bwd_dq_dk_dv_loop_seqk_parallel_kernelI23Flash_bwd_kernel_traitsILi192ELi64ELi64ELi8ELi4ELi2ELi2ELb0ELb0EN7cutlass10bfloat16_tE19Flash_kernel_traitsILi192ELi64ELi64ELi8ES3_EELb0ELb0ELb1ELb1ELb0ELb0ELb1EEEvNS_16Flash_bwd_paramsE:
.text._ZN5flash44flash_bwd_dq_dk_dv_loop_seqk_parallel_kernelI23Flash_bwd_kernel_traitsILi192ELi64ELi64ELi8ELi4ELi2ELi2ELb0ELb0EN7cutlass10bfloat16_tE19Flash_kernel_traitsILi192ELi64ELi64ELi8ES3_EELb0ELb0ELb1ELb1ELb0ELb0ELb1EEEvNS_16Flash_bwd_paramsE:
        /* <DEDUP_REMOVED lines=145> */
.L_x_1557:
        /* <DEDUP_REMOVED lines=47> */
.L_x_1509:
        /* <DEDUP_REMOVED lines=136> */
.L_x_1511:
        /* <DEDUP_REMOVED lines=13> */
.L_x_1512:
        /* <DEDUP_REMOVED lines=10> */
.L_x_1513:
[----:B------:R-:W-:-:S04]  /*15f0*/  IMAD R4, R208, R29, R214 ;  /* 0x0000001dd0047224 */ /* 0x000fc800078e02d6 */
[----:B------:R-:W-:-:S07]  /*1600*/  IMAD R23, R4, R31, RZ ;  /* 0x0000001f04177224 */ /* 0x000fce00078e02ff */
.L_x_1514:
        /* <DEDUP_REMOVED lines=96> */
.L_x_1516:
        /* <DEDUP_REMOVED lines=13> */
.L_x_1517:
        /* <DEDUP_REMOVED lines=32> */
.L_x_1519:
[----:B------:R-:W-:Y:S05]  /*1ee0*/  BSYNC B0 ;  /* 0x0000000000007941 */ /* 0x000fea0003800000 */
.L_x_1518:
        /* <DEDUP_REMOVED lines=19> */
.L_x_1521:
[----:B------:R-:W-:Y:S05]  /*2020*/  BSYNC B0 ;  /* 0x0000000000007941 */ /* 0x000fea0003800000 */
.L_x_1520:
        /* <DEDUP_REMOVED lines=28> */
.L_x_1523:
[----:B------:R-:W-:Y:S05]  /*21f0*/  BSYNC B0 ;  /* 0x0000000000007941 */ /* 0x000fea0003800000 */
.L_x_1522:
        /* <DEDUP_REMOVED lines=20> */
.L_x_1515:
        /* <DEDUP_REMOVED lines=33> */
.L_x_1526:
[----:B------:R-:W-:Y:S05]  /*2550*/  BSYNC B0 ;  /* 0x0000000000007941 */ /* 0x000fea0003800000 */
.L_x_1525:
        /* <DEDUP_REMOVED lines=38> */
.L_x_1528:
[----:B------:R-:W-:Y:S05]  /*27c0*/  BSYNC B0 ;  /* 0x0000000000007941 */ /* 0x000fea0003800000 */
.L_x_1527:
        /* <DEDUP_REMOVED lines=16> */
.L_x_1530:
        /* <DEDUP_REMOVED lines=29> */
.L_x_1531:
[----:B------:R-:W-:Y:S05]  /*2aa0*/  BSYNC B0 ;  /* 0x0000000000007941 */ /* 0x000fea0003800000 */
.L_x_1529:
        /* <DEDUP_REMOVED lines=17> */
.L_x_1533:
        /* <DEDUP_REMOVED lines=37> */
.L_x_1534:
[----:B------:R-:W-:Y:S05]  /*2e10*/  BSYNC B0 ;  /* 0x0000000000007941 */ /* 0x000fea0003800000 */
.L_x_1532:
        /* <DEDUP_REMOVED lines=58> */
.L_x_1536:
[----:B------:R-:W-:Y:S05]  /*31c0*/  BSYNC B0 ;  /* 0x0000000000007941 */ /* 0x000fea0003800000 */
.L_x_1535:
        /* <DEDUP_REMOVED lines=41> */
.L_x_1538:
[----:B------:R-:W-:Y:S05]  /*3460*/  BSYNC B0 ;  /* 0x0000000000007941 */ /* 0x000fea0003800000 */
.L_x_1537:
        /* <DEDUP_REMOVED lines=45> */
.L_x_1540:
[----:B------:R-:W-:Y:S05]  /*3740*/  BSYNC B0 ;  /* 0x0000000000007941 */ /* 0x000fea0003800000 */
.L_x_1539:
        /* <DEDUP_REMOVED lines=42> */
.L_x_1542:
[----:B------:R-:W-:Y:S05]  /*39f0*/  BSYNC B0 ;  /* 0x0000000000007941 */ /* 0x000fea0003800000 */
.L_x_1541:
        /* <DEDUP_REMOVED lines=9> */
[----:B------:R-:W-:Y:S01]  /*3a90*/  IMAD.MOV.U32 R190, RZ, RZ, 0x20 ;  /* 0x00000020ffbe7424 */ /* 0x000fe200078e00ff */
[----:B------:R-:W-:-:S06]  /*3aa0*/  ULDC UR8, c[0x0][0x398] ;  /* 0x0000e60000087ab9 */ /* 0x000fcc0000000800 */
        /* <DEDUP_REMOVED lines=98> */
.L_x_1547:
[----:B------:R-:W0:Y:S01]  /*40d0*/  LDGDEPBAR ;  /* 0x00000000000079af */ /* 0x000e220000000000 */
[C---:B------:R-:W-:Y:S02]  /*40e0*/  IADD3 R150, R191.reuse, R190, RZ ;  /* 0x000000bebf967210 */ /* 0x040fe40007ffe0ff */
[-C--:B------:R-:W-:Y:S02]  /*40f0*/  IADD3 R149, R191, R189.reuse, RZ ;  /* 0x000000bdbf957210 */ /* 0x080fe40007ffe0ff */
[----:B------:R-:W-:Y:S02]  /*4100*/  IADD3 R148, R150, R189, RZ ;  /* 0x000000bd96947210 */ /* 0x000fe40007ffe0ff */
[----:B------:R-:W-:Y:S02]  /*4110*/  IADD3 R154, P0, R231, R226, RZ ;  /* 0x000000e2e79a7210 */ /* 0x000fe40007f1e0ff */
[----:B------:R-:W-:Y:S02]  /*4120*/  SHF.L.U32 R170, R238, 0x6, RZ ;  /* 0x00000006eeaa7819 */ /* 0x000fe400000006ff */
[----:B------:R-:W-:Y:S02]  /*4130*/  IADD3.X R155, R212, R227, RZ, P0, !PT ;  /* 0x000000e3d49b7210 */ /* 0x000fe400007fe4ff */
[----:B------:R-:W-:Y:S02]  /*4140*/  IADD3 R151, R243, R170, RZ ;  /* 0x000000aaf3977210 */ /* 0x000fe40007ffe0ff */
[----:B------:R-:W-:Y:S02]  /*4150*/  MOV R185, R221 ;  /* 0x000000dd00b97202 */ /* 0x000fe40000000f00 */
[C---:B------:R-:W-:Y:S02]  /*4160*/  IADD3 R177, R151.reuse, 0x8, RZ ;  /* 0x0000000897b17810 */ /* 0x040fe40007ffe0ff */
[----:B------:R-:W-:Y:S02]  /*4170*/  IADD3 R183, R151, 0x7, RZ ;  /* 0x0000000797b77810 */ /* 0x000fe40007ffe0ff */
[----:B------:R-:W-:Y:S02]  /*4180*/  ISETP.GE.AND P1, PT, R177, RZ, PT ;  /* 0x000000ffb100720c */ /* 0x000fe40003f26270 */
[----:B------:R-:W-:Y:S01]  /*4190*/  ISETP.GE.AND P0, PT, R183, RZ, PT ;  /* 0x000000ffb700720c */ /* 0x000fe20003f06270 */
[----:B------:R-:W-:Y:S04]  /*41a0*/  DEPBAR.LE SB0, 0x0 ;  /* 0x000080000000791a */ /* 0x000fe80000000000 */
[----:B------:R-:W-:Y:S01]  /*41b0*/  BAR.SYNC.DEFER_BLOCKING 0x0 ;  /* 0x0000000000007b1d */ /* 0x000fe20000010000 */
[C---:B------:R-:W-:Y:S02]  /*41c0*/  IADD3 R181, R151.reuse, -0x1, RZ ;  /* 0xffffffff97b57810 */ /* 0x040fe40007ffe0ff */
[----:B------:R-:W-:Y:S02]  /*41d0*/  IADD3 R159, R151, -0x11, RZ ;  /* 0xffffffef979f7810 */ /* 0x000fe40007ffe0ff */
[----:B------:R-:W-:Y:S02]  /*41e0*/  ISETP.GE.AND P6, PT, R181, RZ, PT ;  /* 0x000000ffb500720c */ /* 0x000fe40003fc6270 */
[C---:B------:R-:W-:Y:S02]  /*41f0*/  IADD3 R173, R151.reuse, -0x8, RZ ;  /* 0xfffffff897ad7810 */ /* 0x040fe40007ffe0ff */
[C---:B------:R-:W-:Y:S02]  /*4200*/  IADD3 R179, R151.reuse, -0x9, RZ ;  /* 0xfffffff797b37810 */ /* 0x040fe40007ffe0ff */
[C---:B------:R-:W-:Y:S02]  /*4210*/  IADD3 R171, R151.reuse, -0x10, RZ ;  /* 0xfffffff097ab7810 */ /* 0x040fe40007ffe0ff */
[C---:B------:R-:W-:Y:S02]  /*4220*/  IADD3 R157, R151.reuse, -0x18, RZ ;  /* 0xffffffe8979d7810 */ /* 0x040fe40007ffe0ff */
[----:B------:R-:W-:Y:S02]  /*4230*/  IADD3 R178, R151, -0x19, RZ ;  /* 0xffffffe797b27810 */ /* 0x000fe40007ffe0ff */
[----:B------:R-:W-:Y:S02]  /*4240*/  ISETP.GE.AND P2, PT, R159, RZ, PT ;  /* 0x000000ff9f00720c */ /* 0x000fe40003f46270 */
[C---:B------:R-:W-:Y:S02]  /*4250*/  @!P1 IADD3 R177, -R151.reuse, -0x8, RZ ;  /* 0xfffffff897b19810 */ /* 0x040fe40007ffe1ff */
[----:B------:R-:W-:Y:S02]  /*4260*/  @!P0 IADD3 R183, -R151, -0x7, RZ ;  /* 0xfffffff997b78810 */ /* 0x000fe40007ffe1ff */
[----:B------:R-:W-:Y:S01]  /*4270*/  ISETP.GE.AND P5, PT, R173, RZ, PT ;  /* 0x000000ffad00720c */ /* 0x000fe20003fa6270 */
[----:B------:R-:W-:Y:S01]  /*4280*/  LDSM.16.M88.4 R68, [R191] ;  /* 0x00000000bf44783b */ /* 0x000fe20000000200 */
[----:B------:R-:W-:Y:S02]  /*4290*/  ISETP.GE.AND P4, PT, R179, RZ, PT ;  /* 0x000000ffb300720c */ /* 0x000fe40003f86270 */
[----:B------:R-:W-:Y:S02]  /*42a0*/  ISETP.GE.AND P3, PT, R171, RZ, PT ;  /* 0x000000ffab00720c */ /* 0x000fe40003f66270 */
[----:B------:R-:W-:Y:S01]  /*42b0*/  ISETP.GE.AND P1, PT, R157, RZ, PT ;  /* 0x000000ff9d00720c */ /* 0x000fe20003f26270 */
[----:B------:R-:W1:Y:S01]  /*42c0*/  LDSM.16.M88.4 R72, [R198+UR5+0x12000] ;  /* 0x01200005c648783b */ /* 0x000e620008000200 */
[----:B------:R-:W-:Y:S02]  /*42d0*/  ISETP.GE.AND P0, PT, R178, RZ, PT ;  /* 0x000000ffb200720c */ /* 0x000fe40003f06270 */
[C---:B------:R-:W-:Y:S02]  /*42e0*/  @!P6 IADD3 R181, -R151.reuse, 0x1, RZ ;  /* 0x0000000197b5e810 */ /* 0x040fe40007ffe1ff */
[----:B------:R-:W-:Y:S01]  /*42f0*/  I2FP.F32.S32 R183, R183 ;  /* 0x000000b700b77245 */ /* 0x000fe20000201400 */
[----:B------:R-:W2:Y:S01]  /*4300*/  LDSM.16.M88.4 R76, [R198+UR5+0x12800] ;  /* 0x01280005c64c783b */ /* 0x000ea20008000200 */
[----:B------:R-:W-:Y:S02]  /*4310*/  I2FP.F32.S32 R177, R177 ;  /* 0x000000b100b17245 */ /* 0x000fe40000201400 */
[----:B------:R-:W-:Y:S02]  /*4320*/  I2FP.F32.S32 R181, R181 ;  /* 0x000000b500b57245 */ /* 0x000fe40000201400 */
[C---:B------:R-:W-:Y:S01]  /*4330*/  @!P2 IADD3 R159, -R151.reuse, 0x11, RZ ;  /* 0x00000011979fa810 */ /* 0x040fe20007ffe1ff */
[----:B------:R-:W-:Y:S01]  /*4340*/  LDSM.16.M88.4 R80, [R150] ;  /* 0x000000009650783b */ /* 0x000fe20000000200 */
[----:B------:R-:W-:Y:S02]  /*4350*/  IABS R175, R151 ;  /* 0x0000009700af7213 */ /* 0x000fe40000000000 */
[C---:B------:R-:W-:Y:S02]  /*4360*/  @!P5 IADD3 R173, -R151.reuse, 0x8, RZ ;  /* 0x0000000897add810 */ /* 0x040fe40007ffe1ff */
[C---:B------:R-:W-:Y:S01]  /*4370*/  @!P4 IADD3 R179, -R151.reuse, 0x9, RZ ;  /* 0x0000000997b3c810 */ /* 0x040fe20007ffe1ff */
[----:B------:R-:W3:Y:S01]  /*4380*/  LDSM.16.M88.4 R84, [R197] ;  /* 0x00000000c554783b */ /* 0x000ee20000000200 */
[C---:B------:R-:W-:Y:S02]  /*4390*/  @!P3 IADD3 R171, -R151.reuse, 0x10, RZ ;  /* 0x0000001097abb810 */ /* 0x040fe40007ffe1ff */
[C---:B------:R-:W-:Y:S02]  /*43a0*/  @!P1 IADD3 R157, -R151.reuse, 0x18, RZ ;  /* 0x00000018979d9810 */ /* 0x040fe40007ffe1ff */
[----:B------:R-:W-:Y:S01]  /*43b0*/  @!P0 IADD3 R178, -R151, 0x19, RZ ;  /* 0x0000001997b28810 */ /* 0x000fe20007ffe1ff */
[----:B------:R-:W4:Y:S01]  /*43c0*/  LDSM.16.M88.4 R88, [R197+0x800] ;  /* 0x00080000c558783b */ /* 0x000f220000000200 */
[----:B------:R-:W-:Y:S02]  /*43d0*/  I2FP.F32.S32 R151, R159 ;  /* 0x0000009f00977245 */ /* 0x000fe40000201400 */
[----:B------:R-:W-:Y:S02]  /*43e0*/  I2FP.F32.S32 R175, R175 ;  /* 0x000000af00af7245 */ /* 0x000fe40000201400 */
[----:B------:R-:W-:Y:S01]  /*43f0*/  ISETP.GE.AND P0, PT, R170, R241, PT ;  /* 0x000000f1aa00720c */ /* 0x000fe20003f06270 */
[----:B------:R-:W-:Y:S01]  /*4400*/  LDSM.16.M88.4 R92, [R149] ;  /* 0x00000000955c783b */ /* 0x000fe20000000200 */
[----:B------:R-:W-:Y:S02]  /*4410*/  I2FP.F32.S32 R179, R179 ;  /* 0x000000b300b37245 */ /* 0x000fe40000201400 */
[----:B------:R-:W-:Y:S02]  /*4420*/  I2FP.F32.S32 R173, R173 ;  /* 0x000000ad00ad7245 */ /* 0x000fe40000201400 */
[----:B------:R-:W-:Y:S01]  /*4430*/  I2FP.F32.S32 R171, R171 ;  /* 0x000000ab00ab7245 */ /* 0x000fe20000201400 */
[----:B------:R-:W4:Y:S01]  /*4440*/  LDSM.16.M88.4 R96, [R196] ;  /* 0x00000000c460783b */ /* 0x000f220000000200 */
[----:B------:R-:W-:Y:S02]  /*4450*/  I2FP.F32.S32 R157, R157 ;  /* 0x0000009d009d7245 */ /* 0x000fe40000201400 */
[----:B------:R-:W-:Y:S01]  /*4460*/  I2FP.F32.S32 R178, R178 ;  /* 0x000000b200b27245 */ /* 0x000fe20000201400 */
[C---:B-1----:R-:W-:Y:S02]  /*4470*/  HMMA.16816.F32.BF16 R4, R68.reuse, R72, RZ ;  /* 0x000000484404723c */ /* 0x042fe400000418ff */
[----:B-----5:R-:W5:Y:S04]  /*4480*/  LDG.E R153, desc[UR14][R154.64] ;  /* 0x0000000e9a997981 */ /* 0x020f68000c1e1900 */
[C---:B------:R-:W-:Y:S02]  /*4490*/  HMMA.16816.F32.BF16 R8, R68.reuse, R74, RZ ;  /* 0x0000004a4408723c */ /* 0x040fe400000418ff */
[----:B------:R-:W-:Y:S04]  /*44a0*/  LDSM.16.M88.4 R72, [R148] ;  /* 0x000000009448783b */ /* 0x000fe80000000200 */
[C---:B--2---:R-:W-:Y:S02]  /*44b0*/  HMMA.16816.F32.BF16 R12, R68.reuse, R76, RZ ;  /* 0x0000004c440c723c */ /* 0x044fe400000418ff */
[----:B------:R1:W5:Y:S04]  /*44c0*/  LDG.E R152, desc[UR14][R154.64+0x20] ;  /* 0x0000200e9a987981 */ /* 0x000368000c1e1900 */
[----:B------:R-:W-:Y:S02]  /*44d0*/  HMMA.16816.F32.BF16 R16, R68, R78, RZ ;  /* 0x0000004e4410723c */ /* 0x000fe400000418ff */
[----:B------:R-:W2:Y:S04]  /*44e0*/  LDSM.16.M88.4 R68, [R196+0x800] ;  /* 0x00080000c444783b */ /* 0x000ea80000000200 */
[C---:B---3--:R-:W-:Y:S02]  /*44f0*/  HMMA.16816.F32.BF16 R4, R80.reuse, R84, R4 ;  /* 0x000000545004723c */ /* 0x048fe40000041804 */
[----:B------:R-:W3:Y:S04]  /*4500*/  LDSM.16.M88.4 R76, [R195] ;  /* 0x00000000c34c783b */ /* 0x000ee80000000200 */
[C---:B------:R-:W-:Y:S02]  /*4510*/  HMMA.16816.F32.BF16 R8, R80.reuse, R86, R8 ;  /* 0x000000565008723c */ /* 0x040fe40000041808 */
[----:B------:R-:W-:Y:S04]  /*4520*/  LDSM.16.M88.4 R84, [R191+0x2000] ;  /* 0x00200000bf54783b */ /* 0x000fe80000000200 */
[C---:B----4-:R-:W-:Y:S06]  /*4530*/  HMMA.16816.F32.BF16 R12, R80.reuse, R88, R12 ;  /* 0x00000058500c723c */ /* 0x050fec000004180c */
[----:B------:R-:W-:Y:S01]  /*4540*/  HMMA.16816.F32.BF16 R16, R80, R90, R16 ;  /* 0x0000005a5010723c */ /* 0x000fe20000041810 */
[----:B------:R-:W4:Y:S05]  /*4550*/  LDSM.16.M88.4 R80, [R195+0x800] ;  /* 0x00080000c350783b */ /* 0x000f2a0000000200 */
[C---:B------:R-:W-:Y:S01]  /*4560*/  HMMA.16816.F32.BF16 R4, R92.reuse, R96, R4 ;  /* 0x000000605c04723c */ /* 0x040fe20000041804 */
[----:B------:R-:W1:Y:S05]  /*4570*/  LDSM.16.M88.4 R88, [R198+UR5+0x14000] ;  /* 0x01400005c658783b */ /* 0x000e6a0008000200 */
[C---:B------:R-:W-:Y:S01]  /*4580*/  HMMA.16816.F32.BF16 R8, R92.reuse, R98, R8 ;  /* 0x000000625c08723c */ /* 0x040fe20000041808 */
[----:B------:R-:W-:Y:S05]  /*4590*/  LDSM.16.M88.4 R96, [R197+0x2000] ;  /* 0x00200000c560783b */ /* 0x000fea0000000200 */
[C---:B--2---:R-:W-:Y:S06]  /*45a0*/  HMMA.16816.F32.BF16 R12, R92.reuse, R68, R12 ;  /* 0x000000445c0c723c */ /* 0x044fec000004180c */
[----:B------:R-:W-:Y:S01]  /*45b0*/  HMMA.16816.F32.BF16 R16, R92, R70, R16 ;  /* 0x000000465c10723c */ /* 0x000fe20000041810 */
[----:B------:R-:W2:Y:S05]  /*45c0*/  LDSM.16.M88.4 R68, [R198+UR5+0x14800] ;  /* 0x01480005c644783b */ /* 0x000eaa0008000200 */
[C---:B---3--:R-:W-:Y:S01]  /*45d0*/  HMMA.16816.F32.BF16 R4, R72.reuse, R76, R4 ;  /* 0x0000004c4804723c */ /* 0x048fe20000041804 */
[----:B------:R-:W3:Y:S05]  /*45e0*/  LDSM.16.M88.4 R92, [R150+0x2000] ;  /* 0x00200000965c783b */ /* 0x000eea0000000200 */
[C---:B------:R-:W-:Y:S01]  /*45f0*/  HMMA.16816.F32.BF16 R8, R72.reuse, R78, R8 ;  /* 0x0000004e4808723c */ /* 0x040fe20000041808 */
[----:B------:R-:W-:Y:S05]  /*4600*/  LDSM.16.M88.4 R76, [R149+0x2000] ;  /* 0x00200000954c783b */ /* 0x000fea0000000200 */
[C---:B----4-:R-:W-:Y:S06]  /*4610*/  HMMA.16816.F32.BF16 R12, R72.reuse, R80, R12 ;  /* 0x00000050480c723c */ /* 0x050fec000004180c */
[----:B------:R-:W-:Y:S01]  /*4620*/  HMMA.16816.F32.BF16 R16, R72, R82, R16 ;  /* 0x000000524810723c */ /* 0x000fe20000041810 */
[----:B------:R-:W4:Y:S05]  /*4630*/  LDSM.16.M88.4 R72, [R197+0x2800] ;  /* 0x00280000c548783b */ /* 0x000f2a0000000200 */
[C---:B-1----:R-:W-:Y:S01]  /*4640*/  HMMA.16816.F32.BF16 R4, R84.reuse, R88, R4 ;  /* 0x000000585404723c */ /* 0x042fe20000041804 */
[----:B------:R-:W1:Y:S05]  /*4650*/  LDSM.16.M88.4 R80, [R196+0x2000] ;  /* 0x00200000c450783b */ /* 0x000e6a0000000200 */
        /* <DEDUP_REMOVED lines=8> */
[----:B------:R-:W-:Y:S05]  /*46e0*/  LDSM.16.M88.4 R96, [R198+UR5+0x16000] ;  /* 0x01600005c660783b */ /* 0x000fea0008000200 */
        /* <DEDUP_REMOVED lines=26> */
[C---:B------:R-:W-:Y:S06]  /*4890*/  HMMA.16816.F32.BF16 R8, R76.reuse, R82, R8 ;  /* 0x000000524c08723c */ /* 0x040fec0000041808 */
[C---:B----4-:R-:W-:Y:S06]  /*48a0*/  HMMA.16816.F32.BF16 R12, R76.reuse, R72, R12 ;  /* 0x000000484c0c723c */ /* 0x050fec000004180c */
[----:B------:R-:W-:Y:S06]  /*48b0*/  HMMA.16816.F32.BF16 R16, R76, R74, R16 ;  /* 0x0000004a4c10723c */ /* 0x000fec0000041810 */
[C---:B-1----:R-:W-:Y:S06]  /*48c0*/  HMMA.16816.F32.BF16 R4, R84.reuse, R88, R4 ;  /* 0x000000585404723c */ /* 0x042fec0000041804 */
[C---:B------:R-:W-:Y:S06]  /*48d0*/  HMMA.16816.F32.BF16 R8, R84.reuse, R90, R8 ;  /* 0x0000005a5408723c */ /* 0x040fec0000041808 */
[C---:B--2---:R-:W-:Y:S06]  /*48e0*/  HMMA.16816.F32.BF16 R12, R84.reuse, R68, R12 ;  /* 0x00000044540c723c */ /* 0x044fec000004180c */
        /* <DEDUP_REMOVED lines=18> */
[-C--:B--2---:R-:W-:Y:S01]  /*4a10*/  FFMA.FTZ R183, R183, -R233.reuse, R154 ;  /* 0x800000e9b7b77223 */ /* 0x084fe2000001009a */
[----:B------:R-:W-:Y:S07]  /*4a20*/  FFMA.FTZ R154, -R154, R154, 1 ;  /* 0x3f8000009a9a7423 */ /* 0x000fee000001019a */
[----:B------:R-:W2:Y:S01]  /*4a30*/  MUFU.TANH R166, R166 ;  /* 0x000000a600a67308 */ /* 0x000ea20000002400 */
[----:B-1----:R-:W-:Y:S01]  /*4a40*/  FFMA.FTZ R167, -R176, R176, 1 ;  /* 0x3f800000b0a77423 */ /* 0x002fe200000101b0 */
[-C--:B------:R-:W-:Y:S01]  /*4a50*/  FFMA.FTZ R176, R181, -R233.reuse, R176 ;  /* 0x800000e9b5b07223 */ /* 0x080fe200000100b0 */
[----:B------:R-:W-:Y:S01]  /*4a60*/  FMUL.FTZ R162, R15, UR9 ;  /* 0x000000090fa27c20 */ /* 0x000fe20008410000 */
[----:B------:R-:W-:Y:S01]  /*4a70*/  FMUL.FTZ R180, R12, UR9 ;  /* 0x000000090cb47c20 */ /* 0x000fe20008410000 */
[----:B------:R-:W-:Y:S05]  /*4a80*/  FMUL.FTZ R172, R13, UR9 ;  /* 0x000000090dac7c20 */ /* 0x000fea0008410000 */
[----:B------:R-:W1:Y:S01]  /*4a90*/  MUFU.TANH R184, R184 ;  /* 0x000000b800b87308 */ /* 0x000e620000002400 */
[----:B------:R-:W-:Y:S01]  /*4aa0*/  FMUL.FTZ R160, R14, UR9 ;  /* 0x000000090ea07c20 */ /* 0x000fe20008410000 */
[-C--:B---3--:R-:W-:Y:S01]  /*4ab0*/  FFMA.FTZ R177, R177, -R233.reuse, R156 ;  /* 0x800000e9b1b17223 */ /* 0x088fe2000001009c */
[----:B------:R-:W-:Y:S01]  /*4ac0*/  FMUL.FTZ R250, R16, UR9 ;  /* 0x0000000910fa7c20 */ /* 0x000fe20008410000 */
[----:B------:R-:W-:Y:S01]  /*4ad0*/  FMUL.FTZ R161, R18, UR9 ;  /* 0x0000000912a17c20 */ /* 0x000fe20008410000 */
[----:B------:R-:W-:Y:S01]  /*4ae0*/  FMUL.FTZ R155, R17, UR9 ;  /* 0x00000009119b7c20 */ /* 0x000fe20008410000 */
[----:B------:R-:W-:Y:S01]  /*4af0*/  FMUL.FTZ R186, R19, UR9 ;  /* 0x0000000913ba7c20 */ /* 0x000fe20008410000 */
[----:B------:R-:W-:Y:S03]  /*4b00*/  FFMA.FTZ R168, -R156, R156, 1 ;  /* 0x3f8000009ca87423 */ /* 0x000fe6000001019c */
[----:B------:R-:W3:Y:S01]  /*4b10*/  MUFU.TANH R174, R174 ;  /* 0x000000ae00ae7308 */ /* 0x000ee20000002400 */
[-C--:B--2---:R-:W-:Y:S01]  /*4b20*/  FFMA.FTZ R181, R181, -R233.reuse, R166 ;  /* 0x800000e9b5b57223 */ /* 0x084fe200000100a6 */
[----:B------:R-:W-:Y:S01]  /*4b30*/  FFMA.FTZ R159, -R166, R166, 1 ;  /* 0x3f800000a69f7423 */ /* 0x000fe200000101a6 */
[----:B------:R-:W-:Y:S01]  /*4b40*/  FMUL.FTZ R166, R154, UR9 ;  /* 0x000000099aa67c20 */ /* 0x000fe20008410000 */
[----:B------:R-:W-:Y:S01]  /*4b50*/  FMUL.FTZ R168, R168, UR9 ;  /* 0x00000009a8a87c20 */ /* 0x000fe20008410000 */
[----:B------:R-:W-:Y:S05]  /*4b60*/  FMUL.FTZ R167, R167, UR9 ;  /* 0x00000009a7a77c20 */ /* 0x000fea0008410000 */
[----:B------:R-:W2:Y:S01]  /*4b70*/  MUFU.TANH R158, R158 ;  /* 0x0000009e009e7308 */ /* 0x000ea20000002400 */
[----:B-1----:R-:W-:Y:S01]  /*4b80*/  FFMA.FTZ R169, -R184, R184, 1 ;  /* 0x3f800000b8a97423 */ /* 0x002fe200000101b8 */
[-C--:B------:R-:W-:Y:S03]  /*4b90*/  FFMA.FTZ R184, R175, -R233.reuse, R184 ;  /* 0x800000e9afb87223 */ /* 0x080fe600000100b8 */
[----:B------:R-:W-:Y:S05]  /*4ba0*/  FMUL.FTZ R169, R169, UR9 ;  /* 0x00000009a9a97c20 */ /* 0x000fea0008410000 */
[----:B------:R-:W1:Y:S01]  /*4bb0*/  MUFU.TANH R162, R162 ;  /* 0x000000a200a27308 */ /* 0x000e620000002400 */
[----:B---3--:R-:W-:Y:S01]  /*4bc0*/  FFMA.FTZ R163, -R174, R174, 1 ;  /* 0x3f800000aea37423 */ /* 0x008fe200000101ae */
[-C--:B------:R-:W-:Y:S03]  /*4bd0*/  FFMA.FTZ R174, R179, -R233.reuse, R174 ;  /* 0x800000e9b3ae7223 */ /* 0x080fe600000100ae */
[----:B------:R-:W-:Y:S05]  /*4be0*/  FMUL.FTZ R163, R163, UR9 ;  /* 0x00000009a3a37c20 */ /* 0x000fea0008410000 */
[----:B------:R-:W3:Y:S01]  /*4bf0*/  MUFU.TANH R182, R182 ;  /* 0x000000b600b67308 */ /* 0x000ee20000002400 */
[-C--:B--2---:R-:W-:Y:S01]  /*4c00*/  FFMA.FTZ R175, R175, -R233.reuse, R158 ;  /* 0x800000e9afaf7223 */ /* 0x084fe2000001009e */
[----:B------:R-:W-:Y:S04]  /*4c10*/  FFMA.FTZ R164, -R158, R158, 1 ;  /* 0x3f8000009ea47423 */ /* 0x000fe8000001019e */
[----:B------:R-:W-:Y:S04]  /*4c20*/  FMUL.FTZ R164, R164, UR9 ;  /* 0x00000009a4a47c20 */ /* 0x000fe80008410000 */
[----:B------:R-:W-:Y:S01]  /*4c30*/  MUFU.TANH R180, R180 ;  /* 0x000000b400b47308 */ /* 0x000fe20000002400 */
[-C--:B-1----:R-:W-:Y:S01]  /*4c40*/  FFMA.FTZ R179, R179, -R233.reuse, R162 ;  /* 0x800000e9b3b37223 */ /* 0x082fe200000100a2 */
[----:B------:R-:W-:Y:S01]  /*4c50*/  FFMA.FTZ R158, -R162, R162, 1 ;  /* 0x3f800000a29e7423 */ /* 0x000fe200000101a2 */
[----:B------:R-:W-:Y:S03]  /*4c60*/  FMUL.FTZ R162, R159, UR9 ;  /* 0x000000099fa27c20 */ /* 0x000fe60008410000 */
[----:B------:R-:W-:Y:S04]  /*4c70*/  FMUL.FTZ R158, R158, UR9 ;  /* 0x000000099e9e7c20 */ /* 0x000fe80008410000 */
[----:B------:R-:W1:Y:S01]  /*4c80*/  MUFU.TANH R172, R172 ;  /* 0x000000ac00ac7308 */ /* 0x000e620000002400 */
[----:B---3--:R-:W-:Y:S01]  /*4c90*/  FFMA.FTZ R165, -R182, R182, 1 ;  /* 0x3f800000b6a57423 */ /* 0x008fe200000101b6 */
[-C--:B------:R-:W-:Y:S03]  /*4ca0*/  FFMA.FTZ R182, R173, -R233.reuse, R182 ;  /* 0x800000e9adb67223 */ /* 0x080fe600000100b6 */
[----:B------:R-:W-:Y:S05]  /*4cb0*/  FMUL.FTZ R165, R165, UR9 ;  /* 0x00000009a5a57c20 */ /* 0x000fea0008410000 */
[----:B------:R2:W3:Y:S10]  /*4cc0*/  MUFU.TANH R156, R161 ;  /* 0x000000a1009c7308 */ /* 0x0004f40000002400 */
[----:B------:R-:W4:Y:S01]  /*4cd0*/  MUFU.TANH R160, R160 ;  /* 0x000000a000a07308 */ /* 0x000f220000002400 */
[----:B-1----:R-:W-:Y:S01]  /*4ce0*/  FFMA.FTZ R159, -R172, R172, 1 ;  /* 0x3f800000ac9f7423 */ /* 0x002fe200000101ac */
[-C--:B------:R-:W-:Y:S03]  /*4cf0*/  FFMA.FTZ R172, R151, -R233.reuse, R172 ;  /* 0x800000e997ac7223 */ /* 0x080fe600000100ac */
[----:B------:R-:W-:Y:S05]  /*4d00*/  FMUL.FTZ R159, R159, UR9 ;  /* 0x000000099f9f7c20 */ /* 0x000fea0008410000 */
[----:B------:R-:W-:Y:S01]  /*4d10*/  MUFU.TANH R250, R250 ;  /* 0x000000fa00fa7308 */ /* 0x000fe20000002400 */
[----:B--2---:R-:W-:Y:S01]  /*4d20*/  FFMA.FTZ R161, -R180, R180, 1 ;  /* 0x3f800000b4a17423 */ /* 0x004fe200000101b4 */
[CC--:B------:R-:W-:Y:S01]  /*4d30*/  FFMA.FTZ R180, R171.reuse, -R233.reuse, R180 ;  /* 0x800000e9abb47223 */ /* 0x0c0fe200000100b4 */
[-C--:B---3--:R-:W-:Y:S01]  /*4d40*/  FFMA.FTZ R171, R171, -R233.reuse, R156 ;  /* 0x800000e9abab7223 */ /* 0x088fe2000001009c */
[----:B------:R-:W-:Y:S01]  /*4d50*/  FFMA.FTZ R156, -R156, R156, 1 ;  /* 0x3f8000009c9c7423 */ /* 0x000fe2000001019c */
[----:B------:R-:W-:Y:S05]  /*4d60*/  FMUL.FTZ R161, R161, UR9 ;  /* 0x00000009a1a17c20 */ /* 0x000fea0008410000 */
[----:B------:R-:W1:Y:S01]  /*4d70*/  MUFU.TANH R155, R155 ;  /* 0x0000009b009b7308 */ /* 0x000e620000002400 */
[-C--:B----4-:R-:W-:Y:S01]  /*4d80*/  FFMA.FTZ R173, R173, -R233.reuse, R160 ;  /* 0x800000e9adad7223 */ /* 0x090fe200000100a0 */
[----:B------:R-:W-:Y:S01]  /*4d90*/  FFMA.FTZ R160, -R160, R160, 1 ;  /* 0x3f800000a0a07423 */ /* 0x000fe200000101a0 */
[----:B------:R-:W-:Y:S03]  /*4da0*/  FMUL.FTZ R156, R156, UR9 ;  /* 0x000000099c9c7c20 */ /* 0x000fe60008410000 */
[----:B------:R-:W-:Y:S04]  /*4db0*/  FMUL.FTZ R160, R160, UR9 ;  /* 0x00000009a0a07c20 */ /* 0x000fe80008410000 */
[----:B------:R2:W3:Y:S01]  /*4dc0*/  MUFU.TANH R154, R186 ;  /* 0x000000ba009a7308 */ /* 0x0004e20000002400 */
[----:B-1----:R-:W-:Y:S01]  /*4dd0*/  FFMA.FTZ R178, R178, -R233, R155 ;  /* 0x800000e9b2b27223 */ /* 0x002fe2000001009b */
[----:B------:R-:W-:Y:S04]  /*4de0*/  FFMA.FTZ R155, -R155, R155, 1 ;  /* 0x3f8000009b9b7423 */ /* 0x000fe8000001019b */
[----:B------:R-:W-:Y:S01]  /*4df0*/  FMUL.FTZ R155, R155, UR9 ;  /* 0x000000099b9b7c20 */ /* 0x000fe20008410000 */
[-C--:B--2---:R-:W-:Y:S01]  /*4e00*/  FFMA.FTZ R186, R157, -R233.reuse, R250 ;  /* 0x800000e99dba7223 */ /* 0x084fe200000100fa */
[----:B---3--:R-:W-:Y:S01]  /*4e10*/  FFMA.FTZ R151, R151, -R233, R154 ;  /* 0x800000e997977223 */ /* 0x008fe2000001009a */
[----:B------:R-:W-:Y:S01]  /*4e20*/  FFMA.FTZ R157, -R250, R250, 1 ;  /* 0x3f800000fa9d7423 */ /* 0x000fe200000101fa */
[----:B------:R-:W-:Y:S03]  /*4e30*/  FFMA.FTZ R154, -R154, R154, 1 ;  /* 0x3f8000009a9a7423 */ /* 0x000fe6000001019a */
[----:B------:R-:W-:Y:S01]  /*4e40*/  FMUL.FTZ R157, R157, UR9 ;  /* 0x000000099d9d7c20 */ /* 0x000fe20008410000 */
[----:B------:R-:W-:Y:S01]  /*4e50*/  FMUL.FTZ R154, R154, UR9 ;  /* 0x000000099a9a7c20 */ /* 0x000fe20008410000 */
        /* <DEDUP_REMOVED lines=10> */
.L_x_1543:
        /* <DEDUP_REMOVED lines=66> */
.L_x_1544:
[C---:B------:R-:W-:Y:S01]  /*5320*/  FMUL.FTZ R5, R234.reuse, 1.4426950216293334961 ;  /* 0x3fb8aa3bea057820 */ /* 0x040fe20000410000 */
[----:B------:R-:W-:Y:S01]  /*5330*/  FSETP.NEU.FTZ.AND P0, PT, R234, -INF , PT ;  /* 0xff800000ea00780b */ /* 0x000fe20003f1d000 */
[----:B------:R-:W-:Y:S01]  /*5340*/  FMUL.FTZ R4, R235, 1.4426950216293334961 ;  /* 0x3fb8aa3beb047820 */ /* 0x000fe20000410000 */
[----:B------:R-:W-:Y:S02]  /*5350*/  ISETP.GT.AND P4, PT, R238, R223, PT ;  /* 0x000000dfee00720c */ /* 0x000fe40003f84270 */
[----:B------:R-:W-:Y:S02]  /*5360*/  FSEL R5, R5, RZ, P0 ;  /* 0x000000ff05057208 */ /* 0x000fe40000000000 */
[----:B------:R-:W-:Y:S03]  /*5370*/  FSETP.NEU.FTZ.AND P0, PT, R235, -INF , PT ;  /* 0xff800000eb00780b */ /* 0x000fe60003f1d000 */
[--C-:B------:R-:W-:Y:S01]  /*5380*/  FFMA.FTZ R185, R184, UR4, -R5.reuse ;  /* 0x00000004b8b97c23 */ /* 0x100fe20008010805 */
[----:B------:R-:W-:Y:S01]  /*5390*/  FSEL R4, R4, RZ, P0 ;  /* 0x000000ff04047208 */ /* 0x000fe20000000000 */
[--C-:B------:R-:W-:Y:S04]  /*53a0*/  FFMA.FTZ R184, R176, UR4, -R5.reuse ;  /* 0x00000004b0b87c23 */ /* 0x100fe80008010805 */
        /* <DEDUP_REMOVED lines=12> */
[--C-:B------:R-:W-:Y:S01]  /*5470*/  FFMA.FTZ R171, R171, UR4, -R4.reuse ;  /* 0x00000004abab7c23 */ /* 0x100fe20008010804 */
[----:B------:R-:W-:Y:S03]  /*5480*/  FFMA.FTZ R4, R151, UR4, -R4 ;  /* 0x0000000497047c23 */ /* 0x000fe60008010804 */
[----:B------:R-:W-:Y:S01]  /*5490*/  MUFU.EX2 R184, R184 ;  /* 0x000000b800b87308 */ /* 0x000fe20000000800 */
[----:B------:R-:W-:Y:S01]  /*54a0*/  FFMA.FTZ R5, R178, UR4, -R5 ;  /* 0x00000004b2057c23 */ /* 0x000fe20008010805 */
[----:B------:R-:W-:Y:S04]  /*54b0*/  LEA R151, R200, UR5, 0x1 ;  /* 0x00000005c8977c11 */ /* 0x000fe8000f8e08ff */
[-C--:B------:R-:W-:Y:S04]  /*54c0*/  IADD3 R150, R190, R151.reuse, RZ ;  /* 0x00000097be967210 */ /* 0x080fe80007ffe0ff */
[----:B------:R-:W-:Y:S01]  /*54d0*/  MUFU.EX2 R177, R177 ;  /* 0x000000b100b17308 */ /* 0x000fe20000000800 */
[C---:B------:R-:W-:Y:S02]  /*54e0*/  IADD3 R149, R189.reuse, R151, RZ ;  /* 0x00000097bd957210 */ /* 0x040fe40007ffe0ff */
[----:B------:R-:W-:Y:S07]  /*54f0*/  IADD3 R148, R189, R150, RZ ;  /* 0x00000096bd947210 */ /* 0x000fee0007ffe0ff */
        /* <DEDUP_REMOVED lines=38> */
[C---:B-1----:R-:W-:Y:S04]  /*5760*/  HMMA.16816.F32.BF16 R4, R16.reuse, R8, RZ ;  /* 0x000000081004723c */ /* 0x042fe800000418ff */
[----:B------:R-:W-:Y:S02]  /*5770*/  LDSM.16.M88.4 R96, [R195+0x6000] ;  /* 0x00600000c360783b */ /* 0x000fe40000000200 */
        /* <DEDUP_REMOVED lines=65> */
[C---:B---3--:R-:W-:Y:S06]  /*5b90*/  HMMA.16816.F32.BF16 R4, R76.reuse, R80, R4 ;  /* 0x000000504c04723c */ /* 0x048fec0000041804 */
[C---:B------:R-:W-:Y:S06]  /*5ba0*/  HMMA.16816.F32.BF16 R8, R76.reuse, R82, R8 ;  /* 0x000000524c08723c */ /* 0x040fec0000041808 */
[C---:B-1----:R-:W-:Y:S06]  /*5bb0*/  HMMA.16816.F32.BF16 R12, R76.reuse, R68, R12 ;  /* 0x000000444c0c723c */ /* 0x042fec000004180c */
[----:B------:R-:W-:Y:S06]  /*5bc0*/  HMMA.16816.F32.BF16 R16, R76, R70, R16 ;  /* 0x000000464c10723c */ /* 0x000fec0000041810 */
[C---:B----4-:R-:W-:Y:S06]  /*5bd0*/  HMMA.16816.F32.BF16 R4, R84.reuse, R88, R4 ;  /* 0x000000585404723c */ /* 0x050fec0000041804 */
[C---:B------:R-:W-:Y:S06]  /*5be0*/  HMMA.16816.F32.BF16 R8, R84.reuse, R90, R8 ;  /* 0x0000005a5408723c */ /* 0x040fec0000041808 */
[C---:B--2---:R-:W-:Y:S06]  /*5bf0*/  HMMA.16816.F32.BF16 R12, R84.reuse, R72, R12 ;  /* 0x00000048540c723c */ /* 0x044fec000004180c */
        /* <DEDUP_REMOVED lines=133> */
.L_x_1545:
        /* <DEDUP_REMOVED lines=137> */
.L_x_1546:
        /* <DEDUP_REMOVED lines=485> */
.L_x_1548:
        /* <DEDUP_REMOVED lines=12> */
.L_x_1549:
        /* <DEDUP_REMOVED lines=51> */
.L_x_1551:
[----:B------:R-:W-:Y:S05]  /*8f20*/  BSYNC B0 ;  /* 0x0000000000007941 */ /* 0x000fea0003800000 */
.L_x_1550:
        /* <DEDUP_REMOVED lines=19> */
.L_x_1553:
[----:B------:R-:W-:Y:S05]  /*9060*/  BSYNC B0 ;  /* 0x0000000000007941 */ /* 0x000fea0003800000 */
.L_x_1552:
        /* <DEDUP_REMOVED lines=28> */
.L_x_1555:
[----:B------:R-:W-:Y:S05]  /*9230*/  BSYNC B0 ;  /* 0x0000000000007941 */ /* 0x000fea0003800000 */
.L_x_1554:
        /* <DEDUP_REMOVED lines=19> */
.L_x_1524:
[----:B------:R-:W-:Y:S05]  /*9370*/  BSYNC B1 ;  /* 0x0000000000017941 */ /* 0x000fea0003800000 */
.L_x_1510:
[----:B-1-34-:R-:W1:Y:S02]  /*9380*/  LDC R2, c[0x0][0xc] ;  /* 0x00000300ff027b82 */ /* 0x01ae640000000800 */
[----:B-1----:R-:W-:-:S04]  /*9390*/  IADD3 R211, R2, R211, RZ ;  /* 0x000000d302d37210 */ /* 0x002fc80007ffe0ff */
[----:B------:R-:W-:-:S13]  /*93a0*/  ISETP.GE.AND P0, PT, R211, UR12, PT ;  /* 0x0000000cd3007c0c */ /* 0x000fda000bf06270 */
[----:B------:R-:W-:Y:S05]  /*93b0*/  @P0 BRA `(.L_x_1556) ;  /* 0x0000000000040947 */ /* 0x000fea0003800000 */
[----:B------:R-:W-:Y:S05]  /*93c0*/  BRA `(.L_x_1557) ;  /* 0xffffff7400507947 */ /* 0x000fea000383ffff */
.L_x_1556:
[----:B------:R-:W-:Y:S05]  /*93d0*/  EXIT ;  /* 0x000000000000794d */ /* 0x000fea0003800000 */
.L_x_1558:
        /* <DEDUP_REMOVED lines=10> */
.L_x_1621:


//--------------------- .text._ZN5flash25flash_bwd_dot_do_o_kernelILb0E23Flash_bwd_kernel_traitsILi192ELi64ELi64ELi8ELi4ELi2ELi2ELb0ELb0EN7cutlass10bfloat16_tE19Flash_kernel_traitsILi192ELi64ELi64ELi8ES3_EEEEvNS_16Flash_bwd_paramsE --------------------------
	.section	.text._ZN5flash25flash_bwd_dot_do_o_kernelILb0E23Flash_bwd_kernel_traitsILi192ELi64ELi64ELi8ELi4ELi2ELi2ELb0ELb0EN7cutlass10bfloat16_tE19Flash_kernel_traitsILi192ELi64ELi64ELi8ES3_EEEEvNS_16Flash_bwd_paramsE,"ax",@progbits
	.align	128
        .global         _ZN5flash25flash_bwd_dot_do_o_kernelILb0E23Flash_bwd_kernel_traitsILi192ELi64ELi64ELi8ELi4ELi2ELi2ELb0ELb0EN7cutlass10bfloat16_tE19Flash_kernel_traitsILi192ELi64ELi64ELi8ES3_EEEEvNS_16Flash_bwd_paramsE
        .type           _ZN5flash25flash_bwd_dot_do_o_kernelILb0E23Flash_bwd_kernel_traitsILi192ELi64ELi64ELi8ELi4ELi2ELi2ELb0ELb0EN7cutlass10bfloat16_tE19Flash_kernel_traitsILi192ELi64ELi64ELi8ES3_EEEEvNS_16Flash_bwd_paramsE,@function
        .size           _ZN5flash25flash_bwd_dot_do_o_kernelILb0E23Flash_bwd_kernel_traitsILi192ELi64ELi64ELi8ELi4ELi2ELi2ELb0ELb0EN7cutlass10bfloat16_tE19Flash_kernel_traitsILi192ELi64ELi64ELi8ES3_EEEEvNS_16Flash_bwd_paramsE,(.L_x_1622 - _ZN5flash25flash_bwd_dot_do_o_kernelILb0E23Flash_bwd_kernel_traitsILi192ELi64ELi64ELi8ELi4ELi2ELi2ELb0ELb0EN7cutlass10bfloat16_tE19Flash_kernel_traitsILi192ELi64ELi64ELi8ES3_EEEEvNS_16Flash_bwd_paramsE)
        .other          _ZN5flash25flash_bwd_dot_do_o_kernelILb0E23Flash_bwd_kernel_traitsILi192ELi64ELi64ELi8ELi4ELi2ELi2ELb0ELb0EN7cutlass10bfloat16_tE19Flash_kernel_traitsILi192ELi64ELi64ELi8ES3_EEEEvNS_16Flash_bwd_paramsE,@"STO_CUDA_ENTRY STV_DEFAULT"
_ZN5flash25flash_bwd_dot_do_o_kernelILb0E23Flash_bwd_kernel_traitsILi192ELi64ELi64ELi8ELi4ELi2ELi2ELb0ELb0EN7cutlass10bfloat16_tE19Flash_kernel_traitsILi192ELi64ELi64ELi8ES3_EEEEvNS_16Flash_bwd_paramsE:
.text._ZN5flash25flash_bwd_dot_do_o_kernelILb0E23Flash_bwd_kernel_traitsILi192ELi64ELi64ELi8ELi4ELi2ELi2ELb0ELb0EN7cutlass10bfloat16_tE19Flash_kernel_traitsILi192ELi64ELi64ELi8ES3_EEEEvNS_16Flash_bwd_paramsE:
        /* <DEDUP_REMOVED lines=56> */
.L_x_1559:
[----:B------:R-:W0:Y:S08]  /*0380*/  LDC R6, c[0x0][0x270] ;  /* 0x00009c00ff067b82 */ /* 0x000e300000000800 */
[----:B------:R-:W1:Y:S01]  /*0390*/  LDC R3, c[0x0][0x2d4] ;  /* 0x0000b500ff037b82 */ /* 0x000e620000000800 */
[----:B0-----:R-:W-:-:S04]  /*03a0*/  IMAD R6, R9, R6, UR5 ;  /* 0x0000000509067e24 */ /* 0x001fc8000f8e0206 */
[----:B-1----:R-:W-:-:S07]  /*03b0*/  IMAD R6, R6, R3, RZ ;  /* 0x0000000306067224 */ /* 0x002fce00078e02ff */
.L_x_1560:
        /* <DEDUP_REMOVED lines=67> */
.L_x_1562:
[----:B------:R-:W-:Y:S05]  /*07f0*/  BSYNC B0 ;  /* 0x0000000000007941 */ /* 0x000fea0003800000 */
.L_x_1561:
        /* <DEDUP_REMOVED lines=20> */
.L_x_1564:
[----:B------:R-:W-:Y:S05]  /*0940*/  BSYNC B0 ;  /* 0x0000000000007941 */ /* 0x000fea0003800000 */
.L_x_1563:
        /* <DEDUP_REMOVED lines=27> */
.L_x_1566:
[----:B------:R-:W-:Y:S05]  /*0b00*/  BSYNC B0 ;  /* 0x0000000000007941 */ /* 0x000fea0003800000 */
.L_x_1565:
        /* <DEDUP_REMOVED lines=25> */
.L_x_1568:
[----:B------:R-:W-:Y:S05]  /*0ca0*/  BSYNC B0 ;  /* 0x0000000000007941 */ /* 0x000fea0003800000 */
.L_x_1567:
        /* <DEDUP_REMOVED lines=171> */
.L_x_1569:
        /* <DEDUP_REMOVED lines=10> */
.L_x_1622:


//--------------------- .text._ZN5flash25flash_bwd_dot_do_o_kernelILb1E23Flash_bwd_kernel_traitsILi192ELi64ELi64ELi8ELi4ELi2ELi2ELb0ELb0EN7cutlass10bfloat16_tE19Flash_kernel_traitsILi192ELi64ELi64ELi8ES3_EEEEvNS_16Flash_bwd_paramsE --------------------------
	.section	.text._ZN5flash25flash_bwd_dot_do_o_kernelILb1E23Flash_bwd_kernel_traitsILi192ELi64ELi64ELi8ELi4ELi2ELi2ELb0ELb0EN7cutlass10bfloat16_tE19Flash_kernel_traitsILi192ELi64ELi64ELi8ES3_EEEEvNS_16Flash_bwd_paramsE,"ax",@progbits
	.align	128
        .global         _ZN5flash25flash_bwd_dot_do_o_kernelILb1E23Flash_bwd_kernel_traitsILi192ELi64ELi64ELi8ELi4ELi2ELi2ELb0ELb0EN7cutlass10bfloat16_tE19Flash_kernel_traitsILi192ELi64ELi64ELi8ES3_EEEEvNS_16Flash_bwd_paramsE
        .type           _ZN5flash25flash_bwd_dot_do_o_kernelILb1E23Flash_bwd_kernel_traitsILi192ELi64ELi64ELi8ELi4ELi2ELi2ELb0ELb0EN7cutlass10bfloat16_tE19Flash_kernel_traitsILi192ELi64ELi64ELi8ES3_EEEEvNS_16Flash_bwd_paramsE,@function
        .size           _ZN5flash25flash_bwd_dot_do_o_kernelILb1E23Flash_bwd_kernel_traitsILi192ELi64ELi64ELi8ELi4ELi2ELi2ELb0ELb0EN7cutlass10bfloat16_tE19Flash_kernel_traitsILi192ELi64ELi64ELi8ES3_EEEEvNS_16Flash_bwd_paramsE,(.L_x_1623 - _ZN5flash25flash_bwd_dot_do_o_kernelILb1E23Flash_bwd_kernel_traitsILi192ELi64ELi64ELi8ELi4ELi2ELi2ELb0ELb0EN7cutlass10bfloat16_tE19Flash_kernel_traitsILi192ELi64ELi64ELi8ES3_EEEEvNS_16Flash_bwd_paramsE)
        .other          _ZN5flash25flash_bwd_dot_do_o_kernelILb1E23Flash_bwd_kernel_traitsILi192ELi64ELi64ELi8ELi4ELi2ELi2ELb0ELb0EN7cutlass10bfloat16_tE19Flash_kernel_traitsILi192ELi64ELi64ELi8ES3_EEEEvNS_16Flash_bwd_paramsE,@"STO_CUDA_ENTRY STV_DEFAULT"
_ZN5flash25flash_bwd_dot_do_o_kernelILb1E23Flash_bwd_kernel_traitsILi192ELi64ELi64ELi8ELi4ELi2ELi2ELb0ELb0EN7cutlass10bfloat16_tE19Flash_kernel_traitsILi192ELi64ELi64ELi8ES3_EEEEvNS_16Flash_bwd_paramsE:
.text._ZN5flash25flash_bwd_dot_do_o_kernelILb1E23Flash_bwd_kernel_traitsILi192ELi64ELi64ELi8ELi4ELi2ELi2ELb0ELb0EN7cutlass10bfloat16_tE19Flash_kernel_traitsILi192ELi64ELi64ELi8ES3_EEEEvNS_16Flash_bwd_paramsE:
        /* <DEDUP_REMOVED lines=63> */
.L_x_1570:
        /* <DEDUP_REMOVED lines=27> */
.L_x_1571:
[----:B------:R-:W-:-:S04]  /*05a0*/  IMAD R11, R11, R0, R28 ;  /* 0x000000000b0b7224 */ /* 0x000fc800078e021c */
[----:B------:R-:W-:-:S07]  /*05b0*/  IMAD R30, R11, R30, RZ ;  /* 0x0000001e0b1e7224 */ /* 0x000fce00078e02ff */
.L_x_1572:
        /* <DEDUP_REMOVED lines=74> */
.L_x_1574:
[----:B------:R-:W-:Y:S05]  /*0a60*/  BSYNC B0 ;  /* 0x0000000000007941 */ /* 0x000fea0003800000 */
.L_x_1573:
        /* <DEDUP_REMOVED lines=20> */
.L_x_1576:
[----:B------:R-:W-:Y:S05]  /*0bb0*/  BSYNC B0 ;  /* 0x0000000000007941 */ /* 0x000fea0003800000 */
.L_x_1575:
        /* <DEDUP_REMOVED lines=31> */
.L_x_1578:
[----:B------:R-:W-:Y:S05]  /*0db0*/  BSYNC B0 ;  /* 0x0000000000007941 */ /* 0x000fea0003800000 */
.L_x_1577:
        /* <DEDUP_REMOVED lines=26> */
.L_x_1580:
[----:B------:R-:W-:Y:S05]  /*0f60*/  BSYNC B0 ;  /* 0x0000000000007941 */ /* 0x000fea0003800000 */
.L_x_1579:
        /* <DEDUP_REMOVED lines=189> */
.L_x_1581:
        /* <DEDUP_REMOVED lines=12> */
.L_x_1623:


//--------------------- .nv.shared._ZN5flash44flash_bwd_dq_dk_dv_loop_seqk_parallel_kernelI23Flash_bwd_kernel_traitsILi192ELi64ELi64ELi8ELi4ELi2ELi2ELb1ELb1EN7cutlass10bfloat16_tE19Flash_kernel_traitsILi192ELi64ELi64ELi8ES3_EELb0ELb0ELb0ELb0ELb0ELb0ELb0EEEvNS_16Flash_bwd_paramsE --------------------------
	.section	.nv.shared._ZN5flash44flash_bwd_dq_dk_dv_loop_seqk_parallel_kernelI23Flash_bwd_kernel_traitsILi192ELi64ELi64ELi8ELi4ELi2ELi2ELb1ELb1EN7cutlass10bfloat16_tE19Flash_kernel_traitsILi192ELi64ELi64ELi8ES3_EELb0ELb0ELb0ELb0ELb0ELb0ELb0EEEvNS_16Flash_bwd_paramsE,"aw",@nobits
	.sectionflags	@""
	.align	16
	.zero		1024


//--------------------- .nv.shared.reserved.0     --------------------------
	.section	.nv.shared.reserved.0,"aw",@nobits
	.weak		__nv_reservedSMEM_offset_0_alias
	.size		__nv_reservedSMEM_offset_0_alias, 0, 0
	.other		__nv_reservedSMEM_offset_0_alias,@"STO_CUDA_RESERVED_SHARED STV_DEFAULT"
__nv_reservedSMEM_offset_0_alias:
	.zero		0


//--------------------- .nv.global                --------------------------
	.section	.nv.global,"aw",@nobits
.nv.global:
	.type		_ZN66_INTERNAL_f8426be4_30_flash_bwd_hdim192_bf16_sm80_cu_a6473388_28394cute1_E,@object
	.size		_ZN66_INTERNAL_f8426be4_30_flash_bwd_hdim192_bf16_sm80_cu_a6473388_28394cute1_E,(_ZN66_INTERNAL_f8426be4_30_flash_bwd_hdim192_bf16_sm80_cu_a6473388_28394cuda3std3__45__cpo6cbeginE - _ZN66_INTERNAL_f8426be4_30_flash_bwd_hdim192_bf16_sm80_cu_a6473388_28394cute1_E)
_ZN66_INTERNAL_f8426be4_30_flash_bwd_hdim192_bf16_sm80_cu_a6473388_28394cute1_E:
	.zero		1
	.type		_ZN66_INTERNAL_f8426be4_30_flash_bwd_hdim192_bf16_sm80_cu_a6473388_28394cuda3std3__45__cpo6cbeginE,@object
	.size		_ZN66_INTERNAL_f8426be4_30_flash_bwd_hdim192_bf16_sm80_cu_a6473388_28394cuda3std3__45__cpo6cbeginE,(_ZN66_INTERNAL_f8426be4_30_flash_bwd_hdim192_bf16_sm80_cu_a6473388_28394cuda3std3__48in_placeE - _ZN66_INTERNAL_f8426be4_30_flash_bwd_hdim192_bf16_sm80_cu_a6473388_28394cuda3std3__45__cpo6cbeginE)
_ZN66_INTERNAL_f8426be4_30_flash_bwd_hdim192_bf16_sm80_cu_a6473388_28394cuda3std3__45__cpo6cbeginE:
	.zero		1
	.type		_ZN66_INTERNAL_f8426be4_30_flash_bwd_hdim192_bf16_sm80_cu_a6473388_28394cuda3std3__48in_placeE,@object
	.size		_ZN66_INTERNAL_f8426be4_30_flash_bwd_hdim192_bf16_sm80_cu_a6473388_28394cuda3std3__48in_placeE,(_ZN66_INTERNAL_f8426be4_30_flash_bwd_hdim192_bf16_sm80_cu_a6473388_28394cuda3std6ranges3__45__cpo9iter_moveE - _ZN66_INTERNAL_f8426be4_30_flash_bwd_hdim192_bf16_sm80_cu_a6473388_28394cuda3std3__48in_placeE)
_ZN66_INTERNAL_f8426be4_30_flash_bwd_hdim192_bf16_sm80_cu_a6473388_28394cuda3std3__48in_placeE:
	.zero		1
	.type		_ZN66_INTERNAL_f8426be4_30_flash_bwd_hdim192_bf16_sm80_cu_a6473388_28394cuda3std6ranges3__45__cpo9iter_moveE,@object
	.size		_ZN66_INTERNAL_f8426be4_30_flash_bwd_hdim192_bf16_sm80_cu_a6473388_28394cuda3std6ranges3__45__cpo9iter_moveE,(_ZN66_INTERNAL_f8426be4_30_flash_bwd_hdim192_bf16_sm80_cu_a6473388_28394cuda3std3__45__cpo5beginE - _ZN66_INTERNAL_f8426be4_30_flash_bwd_hdim192_bf16_sm80_cu_a6473388_28394cuda3std6ranges3__45__cpo9iter_moveE)
_ZN66_INTERNAL_f8426be4_30_flash_bwd_hdim192_bf16_sm80_cu_a6473388_28394cuda3std6ranges3__45__cpo9iter_moveE:
	.zero		1
	.type		_ZN66_INTERNAL_f8426be4_30_flash_bwd_hdim192_bf16_sm80_cu_a6473388_28394cuda3std3__45__cpo5beginE,@object
	.size		_ZN66_INTERNAL_f8426be4_30_flash_bwd_hdim192_bf16_sm80_cu_a6473388_28394cuda3std3__45__cpo5beginE,(_ZN66_INTERNAL_f8426be4_30_flash_bwd_hdim192_bf16_sm80_cu_a6473388_28394cuda3std3__468_GLOBAL__N__f8426be4_30_flash_bwd_hdim192_bf16_sm80_cu_a6473388_28396ignoreE - _ZN66_INTERNAL_f8426be4_30_flash_bwd_hdim192_bf16_sm80_cu_a6473388_28394cuda3std3__45__cpo5beginE)
_ZN66_INTERNAL_f8426be4_30_flash_bwd_hdim192_bf16_sm80_cu_a6473388_28394cuda3std3__45__cpo5beginE:
	.zero		1
	.type		_ZN66_INTERNAL_f8426be4_30_flash_bwd_hdim192_bf16_sm80_cu_a6473388_28394cuda3std3__468_GLOBAL__N__f8426be4_30_flash_bwd_hdim192_bf16_sm80_cu_a6473388_28396ignoreE,@object
	.size		_ZN66_INTERNAL_f8426be4_30_flash_bwd_hdim192_bf16_sm80_cu_a6473388_28394cuda3std3__468_GLOBAL__N__f8426be4_30_flash_bwd_hdim192_bf16_sm80_cu_a6473388_28396ignoreE,(_ZN66_INTERNAL_f8426be4_30_flash_bwd_hdim192_bf16_sm80_cu_a6473388_28394cute7productE - _ZN66_INTERNAL_f8426be4_30_flash_bwd_hdim192_bf16_sm80_cu_a6473388_28394cuda3std3__468_GLOBAL__N__f8426be4_30_flash_bwd_hdim192_bf16_sm80_cu_a6473388_28396ignoreE)
_ZN66_INTERNAL_f8426be4_30_flash_bwd_hdim192_bf16_sm80_cu_a6473388_28394cuda3std3__468_GLOBAL__N__f8426be4_30_flash_bwd_hdim192_bf16_sm80_cu_a6473388_28396ignoreE:
	.zero		1
	.type		_ZN66_INTERNAL_f8426be4_30_flash_bwd_hdim192_bf16_sm80_cu_a6473388_28394cute7productE,@object
	.size		_ZN66_INTERNAL_f8426be4_30_flash_bwd_hdim192_bf16_sm80_cu_a6473388_28394cute7productE,(_ZN66_INTERNAL_f8426be4_30_flash_bwd_hdim192_bf16_sm80_cu_a6473388_28394cuda3std3__45__cpo3endE - _ZN66_INTERNAL_f8426be4_30_flash_bwd_hdim192_bf16_sm80_cu_a6473388_28394cute7productE)
_ZN66_INTERNAL_f8426be4_30_flash_bwd_hdim192_bf16_sm80_cu_a6473388_28394cute7productE:
	.zero		1
	.type		_ZN66_INTERNAL_f8426be4_30_flash_bwd_hdim192_bf16_sm80_cu_a6473388_28394cuda3std3__45__cpo3endE,@object
	.size		_ZN66_INTERNAL_f8426be4_30_flash_bwd_hdim192_bf16_sm80_cu_a6473388_28394cuda3std3__45__cpo3endE,(_ZN66_INTERNAL_f8426be4_30_flash_bwd_hdim192_bf16_sm80_cu_a6473388_28394cuda3std3__419piecewise_constructE - _ZN66_INTERNAL_f8426be4_30_flash_bwd_hdim192_bf16_sm80_cu_a6473388_28394cuda3std3__45__cpo3endE)
_ZN66_INTERNAL_f8426be4_30_flash_bwd_hdim192_bf16_sm80_cu_a6473388_28394cuda3std3__45__cpo3endE:
	.zero		1
	.type		_ZN66_INTERNAL_f8426be4_30_flash_bwd_hdim192_bf16_sm80_cu_a6473388_28394cuda3std3__419piecewise_constructE,@object
	.size		_ZN66_INTERNAL_f8426be4_30_flash_bwd_hdim192_bf16_sm80_cu_a6473388_28394cuda3std3__419piecewise_constructE,(_ZN66_INTERNAL_f8426be4_30_flash_bwd_hdim192_bf16_sm80_cu_a6473388_28394cuda3std3__45__cpo4cendE - _ZN66_INTERNAL_f8426be4_30_flash_bwd_hdim192_bf16_sm80_cu_a6473388_28394cuda3std3__419piecewise_constructE)
_ZN66_INTERNAL_f8426be4_30_flash_bwd_hdim192_bf16_sm80_cu_a6473388_28394cuda3std3__419piecewise_constructE:
	.zero		1
	.type		_ZN66_INTERNAL_f8426be4_30_flash_bwd_hdim192_bf16_sm80_cu_a6473388_28394cuda3std3__45__cpo4cendE,@object
	.size		_ZN66_INTERNAL_f8426be4_30_flash_bwd_hdim192_bf16_sm80_cu_a6473388_28394cuda3std3__45__cpo4cendE,(_ZN66_INTERNAL_f8426be4_30_flash_bwd_hdim192_bf16_sm80_cu_a6473388_28394cuda3std6ranges3__45__cpo4swapE - _ZN66_INTERNAL_f8426be4_30_flash_bwd_hdim192_bf16_sm80_cu_a6473388_28394cuda3std3__45__cpo4cendE)
_ZN66_INTERNAL_f8426be4_30_flash_bwd_hdim192_bf16_sm80_cu_a6473388_28394cuda3std3__45__cpo4cendE:
	.zero		1
	.type		_ZN66_INTERNAL_f8426be4_30_flash_bwd_hdim192_bf16_sm80_cu_a6473388_28394cuda3std6ranges3__45__cpo4swapE,@object
	.size		_ZN66_INTERNAL_f8426be4_30_flash_bwd_hdim192_bf16_sm80_cu_a6473388_28394cuda3std6ranges3__45__cpo4swapE,(.L_7 - _ZN66_INTERNAL_f8426be4_30_flash_bwd_hdim192_bf16_sm80_cu_a6473388_28394cuda3std6ranges3__45__cpo4swapE)
_ZN66_INTERNAL_f8426be4_30_flash_bwd_hdim192_bf16_sm80_cu_a6473388_28394cuda3std6ranges3__45__cpo4swapE:
	.zero		1
.L_7:


//--------------------- .nv.shared._ZN5flash44flash_bwd_dq_dk_dv_loop_seqk_parallel_kernelI23Flash_bwd_kernel_traitsILi192ELi64ELi64ELi8ELi4ELi2ELi2ELb1ELb1EN7cutlass10bfloat16_tE19Flash_kernel_traitsILi192ELi64ELi64ELi8ES3_EELb0ELb0ELb1ELb0ELb0ELb0ELb0EEEvNS_16Flash_bwd_paramsE --------------------------
	.section	.nv.shared._ZN5flash44flash_bwd_dq_dk_dv_loop_seqk_parallel_kernelI23Flash_bwd_kernel_traitsILi192ELi64ELi64ELi8ELi4ELi2ELi2ELb1ELb1EN7cutlass10bfloat16_tE19Flash_kernel_traitsILi192ELi64ELi64ELi8ES3_EELb0ELb0ELb1ELb0ELb0ELb0ELb0EEEvNS_16Flash_bwd_paramsE,"aw",@nobits
	.sectionflags	@""
	.align	16
	.zero		1024


//--------------------- .nv.shared._ZN5flash44flash_bwd_dq_dk_dv_loop_seqk_parallel_kernelI23Flash_bwd_kernel_traitsILi192ELi64ELi64ELi8ELi4ELi2ELi2ELb1ELb1EN7cutlass10bfloat16_tE19Flash_kernel_traitsILi192ELi64ELi64ELi8ES3_EELb0ELb0ELb0ELb0ELb0ELb1ELb0EEEvNS_16Flash_bwd_paramsE --------------------------
	.section	.nv.shared._ZN5flash44flash_bwd_dq_dk_dv_loop_seqk_parallel_kernelI23Flash_bwd_kernel_traitsILi192ELi64ELi64ELi8ELi4ELi2ELi2ELb1ELb1EN7cutlass10bfloat16_tE19Flash_kernel_traitsILi192ELi64ELi64ELi8ES3_EELb0ELb0ELb0ELb0ELb0ELb1ELb0EEEvNS_16Flash_bwd_paramsE,"aw",@nobits
	.sectionflags	@""
	.align	16
	.zero		1024


//--------------------- .nv.shared._ZN5flash44flash_bwd_dq_dk_dv_loop_seqk_parallel_kernelI23Flash_bwd_kernel_traitsILi192ELi64ELi64ELi8ELi4ELi2ELi2ELb1ELb1EN7cutlass10bfloat16_tE19Flash_kernel_traitsILi192ELi64ELi64ELi8ES3_EELb0ELb0ELb0ELb1ELb0ELb0ELb0EEEvNS_16Flash_bwd_paramsE --------------------------
	.section	.nv.shared._ZN5flash44flash_bwd_dq_dk_dv_loop_seqk_parallel_kernelI23Flash_bwd_kernel_traitsILi192ELi64ELi64ELi8ELi4ELi2ELi2ELb1ELb1EN7cutlass10bfloat16_tE19Flash_kernel_traitsILi192ELi64ELi64ELi8ES3_EELb0ELb0ELb0ELb1ELb0ELb0ELb0EEEvNS_16Flash_bwd_paramsE,"aw",@nobits
	.sectionflags	@""
	.align	16
	.zero		1024


//--------------------- .nv.shared._ZN5flash44flash_bwd_dq_dk_dv_loop_seqk_parallel_kernelI23Flash_bwd_kernel_traitsILi192ELi64ELi64ELi8ELi4ELi2ELi2ELb1ELb1EN7cutlass10bfloat16_tE19Flash_kernel_traitsILi192ELi64ELi64ELi8ES3_EELb0ELb0ELb1ELb0ELb0ELb1ELb0EEEvNS_16Flash_bwd_paramsE --------------------------
	.section	.nv.shared._ZN5flash44flash_bwd_dq_dk_dv_loop_seqk_parallel_kernelI23Flash_bwd_kernel_traitsILi192ELi64ELi64ELi8ELi4ELi2ELi2ELb1ELb1EN7cutlass10bfloat16_tE19Flash_kernel_traitsILi192ELi64ELi64ELi8ES3_EELb0ELb0ELb1ELb0ELb0ELb1ELb0EEEvNS_16Flash_bwd_paramsE,"aw",@nobits
	.sectionflags	@""
	.align	16
	.zero		1024


//--------------------- .nv.shared._ZN5flash44flash_bwd_dq_dk_dv_loop_seqk_parallel_kernelI23Flash_bwd_kernel_traitsILi192ELi64ELi64ELi8ELi4ELi2ELi2ELb1ELb1EN7cutlass10bfloat16_tE19Flash_kernel_traitsILi192ELi64ELi64ELi8ES3_EELb0ELb0ELb1ELb1ELb0ELb0ELb0EEEvNS_16Flash_bwd_paramsE --------------------------
	.section	.nv.shared._ZN5flash44flash_bwd_dq_dk_dv_loop_seqk_parallel_kernelI23Flash_bwd_kernel_traitsILi192ELi64ELi64ELi8ELi4ELi2ELi2ELb1ELb1EN7cutlass10bfloat16_tE19Flash_kernel_traitsILi192ELi64ELi64ELi8ES3_EELb0ELb0ELb1ELb1ELb0ELb0ELb0EEEvNS_16Flash_bwd_paramsE,"aw",@nobits
	.sectionflags	@""
	.align	16
	.zero		1024


//--------------------- .nv.shared._ZN5flash44flash_bwd_dq_dk_dv_loop_seqk_parallel_kernelI23Flash_bwd_kernel_traitsILi192ELi64ELi64ELi8ELi4ELi2ELi2ELb0ELb0EN7cutlass10bfloat16_tE19Flash_kernel_traitsILi192ELi64ELi64ELi8ES3_EELb0ELb0ELb0ELb0ELb0ELb0ELb0EEEvNS_16Flash_bwd_paramsE --------------------------
	.section	.nv.shared._ZN5flash44flash_bwd_dq_dk_dv_loop_seqk_parallel_kernelI23Flash_bwd_kernel_traitsILi192ELi64ELi64ELi8ELi4ELi2ELi2ELb0ELb0EN7cutlass10bfloat16_tE19Flash_kernel_traitsILi192ELi64ELi64ELi8ES3_EELb0ELb0ELb0ELb0ELb0ELb0ELb0EEEvNS_16Flash_bwd_paramsE,"aw",@nobits
	.sectionflags	@""
	.align	16
	.zero		1024


//--------------------- .nv.shared._ZN5flash44flash_bwd_dq_dk_dv_loop_seqk_parallel_kernelI23Flash_bwd_kernel_traitsILi192ELi64ELi64ELi8ELi4ELi2ELi2ELb0ELb0EN7cutlass10bfloat16_tE19Flash_kernel_traitsILi192ELi64ELi64ELi8ES3_EELb0ELb0ELb1ELb0ELb0ELb0ELb0EEEvNS_16Flash_bwd_paramsE --------------------------
	.section	.nv.shared._ZN5flash44flash_bwd_dq_dk_dv_loop_seqk_parallel_kernelI23Flash_bwd_kernel_traitsILi192ELi64ELi64ELi8ELi4ELi2ELi2ELb0ELb0EN7cutlass10bfloat16_tE19Flash_kernel_traitsILi192ELi64ELi64ELi8ES3_EELb0ELb0ELb1ELb0ELb0ELb0ELb0EEEvNS_16Flash_bwd_paramsE,"aw",@nobits
	.sectionflags	@""
	.align	16
	.zero		1024


//--------------------- .nv.shared._ZN5flash44flash_bwd_dq_dk_dv_loop_seqk_parallel_kernelI23Flash_bwd_kernel_traitsILi192ELi64ELi64ELi8ELi4ELi2ELi2ELb0ELb0EN7cutlass10bfloat16_tE19Flash_kernel_traitsILi192ELi64ELi64ELi8ES3_EELb0ELb0ELb0ELb0ELb0ELb1ELb0EEEvNS_16Flash_bwd_paramsE --------------------------
	.section	.nv.shared._ZN5flash44flash_bwd_dq_dk_dv_loop_seqk_parallel_kernelI23Flash_bwd_kernel_traitsILi192ELi64ELi64ELi8ELi4ELi2ELi2ELb0ELb0EN7cutlass10bfloat16_tE19Flash_kernel_traitsILi192ELi64ELi64ELi8ES3_EELb0ELb0ELb0ELb0ELb0ELb1ELb0EEEvNS_16Flash_bwd_paramsE,"aw",@nobits
	.sectionflags	@""
	.align	16
	.zero		1024


//--------------------- .nv.shared._ZN5flash44flash_bwd_dq_dk_dv_loop_seqk_parallel_kernelI23Flash_bwd_kernel_traitsILi192ELi64ELi64ELi8ELi4ELi2ELi2ELb0ELb0EN7cutlass10bfloat16_tE19Flash_kernel_traitsILi192ELi64ELi64ELi8ES3_EELb0ELb0ELb0ELb1ELb0ELb0ELb0EEEvNS_16Flash_bwd_paramsE --------------------------
	.section	.nv.shared._ZN5flash44flash_bwd_dq_dk_dv_loop_seqk_parallel_kernelI23Flash_bwd_kernel_traitsILi192ELi64ELi64ELi8ELi4ELi2ELi2ELb0ELb0EN7cutlass10bfloat16_tE19Flash_kernel_traitsILi192ELi64ELi64ELi8ES3_EELb0ELb0ELb0ELb1ELb0ELb0ELb0EEEvNS_16Flash_bwd_paramsE,"aw",@nobits
	.sectionflags	@""
	.align	16
	.zero		1024


//--------------------- .nv.shared._ZN5flash44flash_bwd_dq_dk_dv_loop_seqk_parallel_kernelI23Flash_bwd_kernel_traitsILi192ELi64ELi64ELi8ELi4ELi2ELi2ELb0ELb0EN7cutlass10bfloat16_tE19Flash_kernel_traitsILi192ELi64ELi64ELi8ES3_EELb0ELb0ELb1ELb0ELb0ELb1ELb0EEEvNS_16Flash_bwd_paramsE --------------------------
	.section	.nv.shared._ZN5flash44flash_bwd_dq_dk_dv_loop_seqk_parallel_kernelI23Flash_bwd_kernel_traitsILi192ELi64ELi64ELi8ELi4ELi2ELi2ELb0ELb0EN7cutlass10bfloat16_tE19Flash_kernel_traitsILi192ELi64ELi64ELi8ES3_EELb0ELb0ELb1ELb0ELb0ELb1ELb0EEEvNS_16Flash_bwd_paramsE,"aw",@nobits
	.sectionflags	@""
	.align	16
	.zero		1024


//--------------------- .nv.shared._ZN5flash44flash_bwd_dq_dk_dv_loop_seqk_parallel_kernelI23Flash_bwd_kernel_traitsILi192ELi64ELi64ELi8ELi4ELi2ELi2ELb0ELb0EN7cutlass10bfloat16_tE19Flash_kernel_traitsILi192ELi64ELi64ELi8ES3_EELb0ELb0ELb1ELb1ELb0ELb0ELb0EEEvNS_16Flash_bwd_paramsE --------------------------
	.section	.nv.shared._ZN5flash44flash_bwd_dq_dk_dv_loop_seqk_parallel_kernelI23Flash_bwd_kernel_traitsILi192ELi64ELi64ELi8ELi4ELi2ELi2ELb0ELb0EN7cutlass10bfloat16_tE19Flash_kernel_traitsILi192ELi64ELi64ELi8ES3_EELb0ELb0ELb1ELb1ELb0ELb0ELb0EEEvNS_16Flash_bwd_paramsE,"aw",@nobits
	.sectionflags	@""
	.align	16
	.zero		1024


//--------------------- .nv.shared._ZN5flash27flash_bwd_convert_dq_kernelI23Flash_bwd_kernel_traitsILi192ELi64ELi64ELi8ELi4ELi2ELi2ELb1ELb1EN7cutlass10bfloat16_tE19Flash_kernel_traitsILi192ELi64ELi64ELi8ES3_EEEEvNS_16Flash_bwd_paramsEi --------------------------
	.section	.nv.shared._ZN5flash27flash_bwd_convert_dq_kernelI23Flash_bwd_kernel_traitsILi192ELi64ELi64ELi8ELi4ELi2ELi2ELb1ELb1EN7cutlass10bfloat16_tE19Flash_kernel_traitsILi192ELi64ELi64ELi8ES3_EEEEvNS_16Flash_bwd_paramsEi,"aw",@nobits
	.sectionflags	@""
	.align	16
	.zero		1024


//--------------------- .nv.shared._ZN5flash44flash_bwd_dq_dk_dv_loop_seqk_parallel_kernelI23Flash_bwd_kernel_traitsILi192ELi64ELi64ELi8ELi4ELi2ELi2ELb1ELb1EN7cutlass10bfloat16_tE19Flash_kernel_traitsILi192ELi64ELi64ELi8ES3_EELb1ELb0ELb0ELb0ELb0ELb0ELb0EEEvNS_16Flash_bwd_paramsE --------------------------
	.section	.nv.shared._ZN5flash44flash_bwd_dq_dk_dv_loop_seqk_parallel_kernelI23Flash_bwd_kernel_traitsILi192ELi64ELi64ELi8ELi4ELi2ELi2ELb1ELb1EN7cutlass10bfloat16_tE19Flash_kernel_traitsILi192ELi64ELi64ELi8ES3_EELb1ELb0ELb0ELb0ELb0ELb0ELb0EEEvNS_16Flash_bwd_paramsE,"aw",@nobits
	.sectionflags	@""
	.align	16
	.zero		1024


//--------------------- .nv.shared._ZN5flash44flash_bwd_dq_dk_dv_loop_seqk_parallel_kernelI23Flash_bwd_kernel_traitsILi192ELi64ELi64ELi8ELi4ELi2ELi2ELb1ELb1EN7cutlass10bfloat16_tE19Flash_kernel_traitsILi192ELi64ELi64ELi8ES3_EELb0ELb0ELb0ELb0ELb0ELb0ELb1EEEvNS_16Flash_bwd_paramsE --------------------------
	.section	.nv.shared._ZN5flash44flash_bwd_dq_dk_dv_loop_seqk_parallel_kernelI23Flash_bwd_kernel_traitsILi192ELi64ELi64ELi8ELi4ELi2ELi2ELb1ELb1EN7cutlass10bfloat16_tE19Flash_kernel_traitsILi192ELi64ELi64ELi8ES3_EELb0ELb0ELb0ELb0ELb0ELb0ELb1EEEvNS_16Flash_bwd_paramsE,"aw",@nobits
	.sectionflags	@""
	.align	16
	.zero		1024


//--------------------- .nv.shared._ZN5flash44flash_bwd_dq_dk_dv_loop_seqk_parallel_kernelI23Flash_bwd_kernel_traitsILi192ELi64ELi64ELi8ELi4ELi2ELi2ELb1ELb1EN7cutlass10bfloat16_tE19Flash_kernel_traitsILi192ELi64ELi64ELi8ES3_EELb1ELb0ELb1ELb0ELb0ELb0ELb0EEEvNS_16Flash_bwd_paramsE --------------------------
	.section	.nv.shared._ZN5flash44flash_bwd_dq_dk_dv_loop_seqk_parallel_kernelI23Flash_bwd_kernel_traitsILi192ELi64ELi64ELi8ELi4ELi2ELi2ELb1ELb1EN7cutlass10bfloat16_tE19Flash_kernel_traitsILi192ELi64ELi64ELi8ES3_EELb1ELb0ELb1ELb0ELb0ELb0ELb0EEEvNS_16Flash_bwd_paramsE,"aw",@nobits
	.sectionflags	@""
	.align	16
	.zero		1024


//--------------------- .nv.shared._ZN5flash44flash_bwd_dq_dk_dv_loop_seqk_parallel_kernelI23Flash_bwd_kernel_traitsILi192ELi64ELi64ELi8ELi4ELi2ELi2ELb1ELb1EN7cutlass10bfloat16_tE19Flash_kernel_traitsILi192ELi64ELi64ELi8ES3_EELb0ELb0ELb1ELb0ELb0ELb0ELb1EEEvNS_16Flash_bwd_paramsE --------------------------
	.section	.nv.shared._ZN5flash44flash_bwd_dq_dk_dv_loop_seqk_parallel_kernelI23Flash_bwd_kernel_traitsILi192ELi64ELi64ELi8ELi4ELi2ELi2ELb1ELb1EN7cutlass10bfloat16_tE19Flash_kernel_traitsILi192ELi64ELi64ELi8ES3_EELb0ELb0ELb1ELb0ELb0ELb0ELb1EEEvNS_16Flash_bwd_paramsE,"aw",@nobits
	.sectionflags	@""
	.align	16
	.zero		1024


//--------------------- .nv.shared._ZN5flash44flash_bwd_dq_dk_dv_loop_seqk_parallel_kernelI23Flash_bwd_kernel_traitsILi192ELi64ELi64ELi8ELi4ELi2ELi2ELb1ELb1EN7cutlass10bfloat16_tE19Flash_kernel_traitsILi192ELi64ELi64ELi8ES3_EELb1ELb0ELb0ELb0ELb0ELb1ELb0EEEvNS_16Flash_bwd_paramsE --------------------------
	.section	.nv.shared._ZN5flash44flash_bwd_dq_dk_dv_loop_seqk_parallel_kernelI23Flash_bwd_kernel_traitsILi192ELi64ELi64ELi8ELi4ELi2ELi2ELb1ELb1EN7cutlass10bfloat16_tE19Flash_kernel_traitsILi192ELi64ELi64ELi8ES3_EELb1ELb0ELb0ELb0ELb0ELb1ELb0EEEvNS_16Flash_bwd_paramsE,"aw",@nobits
	.sectionflags	@""
	.align	16
	.zero		1024


//--------------------- .nv.shared._ZN5flash44flash_bwd_dq_dk_dv_loop_seqk_parallel_kernelI23Flash_bwd_kernel_traitsILi192ELi64ELi64ELi8ELi4ELi2ELi2ELb1ELb1EN7cutlass10bfloat16_tE19Flash_kernel_traitsILi192ELi64ELi64ELi8ES3_EELb0ELb0ELb0ELb0ELb0ELb1ELb1EEEvNS_16Flash_bwd_paramsE --------------------------
	.section	.nv.shared._ZN5flash44flash_bwd_dq_dk_dv_loop_seqk_parallel_kernelI23Flash_bwd_kernel_traitsILi192ELi64ELi64ELi8ELi4ELi2ELi2ELb1ELb1EN7cutlass10bfloat16_tE19Flash_kernel_traitsILi192ELi64ELi64ELi8ES3_EELb0ELb0ELb0ELb0ELb0ELb1ELb1EEEvNS_16Flash_bwd_paramsE,"aw",@nobits
	.sectionflags	@""
	.align	16
	.zero		1024


//--------------------- .nv.shared._ZN5flash44flash_bwd_dq_dk_dv_loop_seqk_parallel_kernelI23Flash_bwd_kernel_traitsILi192ELi64ELi64ELi8ELi4ELi2ELi2ELb1ELb1EN7cutlass10bfloat16_tE19Flash_kernel_traitsILi192ELi64ELi64ELi8ES3_EELb1ELb0ELb0ELb1ELb0ELb0ELb0EEEvNS_16Flash_bwd_paramsE --------------------------
	.section	.nv.shared._ZN5flash44flash_bwd_dq_dk_dv_loop_seqk_parallel_kernelI23Flash_bwd_kernel_traitsILi192ELi64ELi64ELi8ELi4ELi2ELi2ELb1ELb1EN7cutlass10bfloat16_tE19Flash_kernel_traitsILi192ELi64ELi64ELi8ES3_EELb1ELb0ELb0ELb1ELb0ELb0ELb0EEEvNS_16Flash_bwd_paramsE,"aw",@nobits
	.sectionflags	@""
	.align	16
	.zero		1024


//--------------------- .nv.shared._ZN5flash44flash_bwd_dq_dk_dv_loop_seqk_parallel_kernelI23Flash_bwd_kernel_traitsILi192ELi64ELi64ELi8ELi4ELi2ELi2ELb1ELb1EN7cutlass10bfloat16_tE19Flash_kernel_traitsILi192ELi64ELi64ELi8ES3_EELb0ELb0ELb0ELb1ELb0ELb0ELb1EEEvNS_16Flash_bwd_paramsE --------------------------
	.section	.nv.shared._ZN5flash44flash_bwd_dq_dk_dv_loop_seqk_parallel_kernelI23Flash_bwd_kernel_traitsILi192ELi64ELi64ELi8ELi4ELi2ELi2ELb1ELb1EN7cutlass10bfloat16_tE19Flash_kernel_traitsILi192ELi64ELi64ELi8ES3_EELb0ELb0ELb0ELb1ELb0ELb0ELb1EEEvNS_16Flash_bwd_paramsE,"aw",@nobits
	.sectionflags	@""
	.align	16
	.zero		1024


//--------------------- .nv.shared._ZN5flash44flash_bwd_dq_dk_dv_loop_seqk_parallel_kernelI23Flash_bwd_kernel_traitsILi192ELi64ELi64ELi8ELi4ELi2ELi2ELb1ELb1EN7cutlass10bfloat16_tE19Flash_kernel_traitsILi192ELi64ELi64ELi8ES3_EELb1ELb0ELb1ELb0ELb0ELb1ELb0EEEvNS_16Flash_bwd_paramsE --------------------------
	.section	.nv.shared._ZN5flash44flash_bwd_dq_dk_dv_loop_seqk_parallel_kernelI23Flash_bwd_kernel_traitsILi192ELi64ELi64ELi8ELi4ELi2ELi2ELb1ELb1EN7cutlass10bfloat16_tE19Flash_kernel_traitsILi192ELi64ELi64ELi8ES3_EELb1ELb0ELb1ELb0ELb0ELb1ELb0EEEvNS_16Flash_bwd_paramsE,"aw",@nobits
	.sectionflags	@""
	.align	16
	.zero		1024


//--------------------- .nv.shared._ZN5flash44flash_bwd_dq_dk_dv_loop_seqk_parallel_kernelI23Flash_bwd_kernel_traitsILi192ELi64ELi64ELi8ELi4ELi2ELi2ELb1ELb1EN7cutlass10bfloat16_tE19Flash_kernel_traitsILi192ELi64ELi64ELi8ES3_EELb0ELb0ELb1ELb0ELb0ELb1ELb1EEEvNS_16Flash_bwd_paramsE --------------------------
	.section	.nv.shared._ZN5flash44flash_bwd_dq_dk_dv_loop_seqk_parallel_kernelI23Flash_bwd_kernel_traitsILi192ELi64ELi64ELi8ELi4ELi2ELi2ELb1ELb1EN7cutlass10bfloat16_tE19Flash_kernel_traitsILi192ELi64ELi64ELi8ES3_EELb0ELb0ELb1ELb0ELb0ELb1ELb1EEEvNS_16Flash_bwd_paramsE,"aw",@nobits
	.sectionflags	@""
	.align	16
	.zero		1024


//--------------------- .nv.shared._ZN5flash44flash_bwd_dq_dk_dv_loop_seqk_parallel_kernelI23Flash_bwd_kernel_traitsILi192ELi64ELi64ELi8ELi4ELi2ELi2ELb1ELb1EN7cutlass10bfloat16_tE19Flash_kernel_traitsILi192ELi64ELi64ELi8ES3_EELb1ELb0ELb1ELb1ELb0ELb0ELb0EEEvNS_16Flash_bwd_paramsE --------------------------
	.section	.nv.shared._ZN5flash44flash_bwd_dq_dk_dv_loop_seqk_parallel_kernelI23Flash_bwd_kernel_traitsILi192ELi64ELi64ELi8ELi4ELi2ELi2ELb1ELb1EN7cutlass10bfloat16_tE19Flash_kernel_traitsILi192ELi64ELi64ELi8ES3_EELb1ELb0ELb1ELb1ELb0ELb0ELb0EEEvNS_16Flash_bwd_paramsE,"aw",@nobits
	.sectionflags	@""
	.align	16
	.zero		1024


//--------------------- .nv.shared._ZN5flash44flash_bwd_dq_dk_dv_loop_seqk_parallel_kernelI23Flash_bwd_kernel_traitsILi192ELi64ELi64ELi8ELi4ELi2ELi2ELb1ELb1EN7cutlass10bfloat16_tE19Flash_kernel_traitsILi192ELi64ELi64ELi8ES3_EELb0ELb0ELb1ELb1ELb0ELb0ELb1EEEvNS_16Flash_bwd_paramsE --------------------------
	.section	.nv.shared._ZN5flash44flash_bwd_dq_dk_dv_loop_seqk_parallel_kernelI23Flash_bwd_kernel_traitsILi192ELi64ELi64ELi8ELi4ELi2ELi2ELb1ELb1EN7cutlass10bfloat16_tE19Flash_kernel_traitsILi192ELi64ELi64ELi8ES3_EELb0ELb0ELb1ELb1ELb0ELb0ELb1EEEvNS_16Flash_bwd_paramsE,"aw",@nobits
	.sectionflags	@""
	.align	16
	.zero		1024


//--------------------- .nv.shared._ZN5flash25flash_bwd_dot_do_o_kernelILb0E23Flash_bwd_kernel_traitsILi192ELi64ELi64ELi8ELi4ELi2ELi2ELb1ELb1EN7cutlass10bfloat16_tE19Flash_kernel_traitsILi192ELi64ELi64ELi8ES3_EEEEvNS_16Flash_bwd_paramsE --------------------------
	.section	.nv.shared._ZN5flash25flash_bwd_dot_do_o_kernelILb0E23Flash_bwd_kernel_traitsILi192ELi64ELi64ELi8ELi4ELi2ELi2ELb1ELb1EN7cutlass10bfloat16_tE19Flash_kernel_traitsILi192ELi64ELi64ELi8ES3_EEEEvNS_16Flash_bwd_paramsE,"aw",@nobits
	.sectionflags	@""
	.align	16
	.zero		1024


//--------------------- .nv.shared._ZN5flash25flash_bwd_dot_do_o_kernelILb1E23Flash_bwd_kernel_traitsILi192ELi64ELi64ELi8ELi4ELi2ELi2ELb1ELb1EN7cutlass10bfloat16_tE19Flash_kernel_traitsILi192ELi64ELi64ELi8ES3_EEEEvNS_16Flash_bwd_paramsE --------------------------
	.section	.nv.shared._ZN5flash25flash_bwd_dot_do_o_kernelILb1E23Flash_bwd_kernel_traitsILi192ELi64ELi64ELi8ELi4ELi2ELi2ELb1ELb1EN7cutlass10bfloat16_tE19Flash_kernel_traitsILi192ELi64ELi64ELi8ES3_EEEEvNS_16Flash_bwd_paramsE,"aw",@nobits
	.sectionflags	@""
	.align	16
	.zero		1024


//--------------------- .nv.shared._ZN5flash27flash_bwd_convert_dq_kernelI23Flash_bwd_kernel_traitsILi192ELi64ELi64ELi8ELi4ELi2ELi2ELb0ELb0EN7cutlass10bfloat16_tE19Flash_kernel_traitsILi192ELi64ELi64ELi8ES3_EEEEvNS_16Flash_bwd_paramsEi --------------------------
	.section	.nv.shared._ZN5flash27flash_bwd_convert_dq_kernelI23Flash_bwd_kernel_traitsILi192ELi64ELi64ELi8ELi4ELi2ELi2ELb0ELb0EN7cutlass10bfloat16_tE19Flash_kernel_traitsILi192ELi64ELi64ELi8ES3_EEEEvNS_16Flash_bwd_paramsEi,"aw",@nobits
	.sectionflags	@""
	.align	16
	.zero		1024


//--------------------- .nv.shared._ZN5flash44flash_bwd_dq_dk_dv_loop_seqk_parallel_kernelI23Flash_bwd_kernel_traitsILi192ELi64ELi64ELi8ELi4ELi2ELi2ELb0ELb0EN7cutlass10bfloat16_tE19Flash_kernel_traitsILi192ELi64ELi64ELi8ES3_EELb1ELb0ELb0ELb0ELb0ELb0ELb0EEEvNS_16Flash_bwd_paramsE --------------------------
	.section	.nv.shared._ZN5flash44flash_bwd_dq_dk_dv_loop_seqk_parallel_kernelI23Flash_bwd_kernel_traitsILi192ELi64ELi64ELi8ELi4ELi2ELi2ELb0ELb0EN7cutlass10bfloat16_tE19Flash_kernel_traitsILi192ELi64ELi64ELi8ES3_EELb1ELb0ELb0ELb0ELb0ELb0ELb0EEEvNS_16Flash_bwd_paramsE,"aw",@nobits
	.sectionflags	@""
	.align	16
	.zero		1024


//--------------------- .nv.shared._ZN5flash44flash_bwd_dq_dk_dv_loop_seqk_parallel_kernelI23Flash_bwd_kernel_traitsILi192ELi64ELi64ELi8ELi4ELi2ELi2ELb0ELb0EN7cutlass10bfloat16_tE19Flash_kernel_traitsILi192ELi64ELi64ELi8ES3_EELb0ELb0ELb0ELb0ELb0ELb0ELb1EEEvNS_16Flash_bwd_paramsE --------------------------
	.section	.nv.shared._ZN5flash44flash_bwd_dq_dk_dv_loop_seqk_parallel_kernelI23Flash_bwd_kernel_traitsILi192ELi64ELi64ELi8ELi4ELi2ELi2ELb0ELb0EN7cutlass10bfloat16_tE19Flash_kernel_traitsILi192ELi64ELi64ELi8ES3_EELb0ELb0ELb0ELb0ELb0ELb0ELb1EEEvNS_16Flash_bwd_paramsE,"aw",@nobits
	.sectionflags	@""
	.align	16
	.zero		1024


//--------------------- .nv.shared._ZN5flash44flash_bwd_dq_dk_dv_loop_seqk_parallel_kernelI23Flash_bwd_kernel_traitsILi192ELi64ELi64ELi8ELi4ELi2ELi2ELb0ELb0EN7cutlass10bfloat16_tE19Flash_kernel_traitsILi192ELi64ELi64ELi8ES3_EELb1ELb0ELb1ELb0ELb0ELb0ELb0EEEvNS_16Flash_bwd_paramsE --------------------------
	.section	.nv.shared._ZN5flash44flash_bwd_dq_dk_dv_loop_seqk_parallel_kernelI23Flash_bwd_kernel_traitsILi192ELi64ELi64ELi8ELi4ELi2ELi2ELb0ELb0EN7cutlass10bfloat16_tE19Flash_kernel_traitsILi192ELi64ELi64ELi8ES3_EELb1ELb0ELb1ELb0ELb0ELb0ELb0EEEvNS_16Flash_bwd_paramsE,"aw",@nobits
	.sectionflags	@""
	.align	16
	.zero		1024


//--------------------- .nv.shared._ZN5flash44flash_bwd_dq_dk_dv_loop_seqk_parallel_kernelI23Flash_bwd_kernel_traitsILi192ELi64ELi64ELi8ELi4ELi2ELi2ELb0ELb0EN7cutlass10bfloat16_tE19Flash_kernel_traitsILi192ELi64ELi64ELi8ES3_EELb0ELb0ELb1ELb0ELb0ELb0ELb1EEEvNS_16Flash_bwd_paramsE --------------------------
	.section	.nv.shared._ZN5flash44flash_bwd_dq_dk_dv_loop_seqk_parallel_kernelI23Flash_bwd_kernel_traitsILi192ELi64ELi64ELi8ELi4ELi2ELi2ELb0ELb0EN7cutlass10bfloat16_tE19Flash_kernel_traitsILi192ELi64ELi64ELi8ES3_EELb0ELb0ELb1ELb0ELb0ELb0ELb1EEEvNS_16Flash_bwd_paramsE,"aw",@nobits
	.sectionflags	@""
	.align	16
	.zero		1024


//--------------------- .nv.shared._ZN5flash44flash_bwd_dq_dk_dv_loop_seqk_parallel_kernelI23Flash_bwd_kernel_traitsILi192ELi64ELi64ELi8ELi4ELi2ELi2ELb0ELb0EN7cutlass10bfloat16_tE19Flash_kernel_traitsILi192ELi64ELi64ELi8ES3_EELb1ELb0ELb0ELb0ELb0ELb1ELb0EEEvNS_16Flash_bwd_paramsE --------------------------
	.section	.nv.shared._ZN5flash44flash_bwd_dq_dk_dv_loop_seqk_parallel_kernelI23Flash_bwd_kernel_traitsILi192ELi64ELi64ELi8ELi4ELi2ELi2ELb0ELb0EN7cutlass10bfloat16_tE19Flash_kernel_traitsILi192ELi64ELi64ELi8ES3_EELb1ELb0ELb0ELb0ELb0ELb1ELb0EEEvNS_16Flash_bwd_paramsE,"aw",@nobits
	.sectionflags	@""
	.align	16
	.zero		1024


//--------------------- .nv.shared._ZN5flash44flash_bwd_dq_dk_dv_loop_seqk_parallel_kernelI23Flash_bwd_kernel_traitsILi192ELi64ELi64ELi8ELi4ELi2ELi2ELb0ELb0EN7cutlass10bfloat16_tE19Flash_kernel_traitsILi192ELi64ELi64ELi8ES3_EELb0ELb0ELb0ELb0ELb0ELb1ELb1EEEvNS_16Flash_bwd_paramsE --------------------------
	.section	.nv.shared._ZN5flash44flash_bwd_dq_dk_dv_loop_seqk_parallel_kernelI23Flash_bwd_kernel_traitsILi192ELi64ELi64ELi8ELi4ELi2ELi2ELb0ELb0EN7cutlass10bfloat16_tE19Flash_kernel_traitsILi192ELi64ELi64ELi8ES3_EELb0ELb0ELb0ELb0ELb0ELb1ELb1EEEvNS_16Flash_bwd_paramsE,"aw",@nobits
	.sectionflags	@""
	.align	16
	.zero		1024


//--------------------- .nv.shared._ZN5flash44flash_bwd_dq_dk_dv_loop_seqk_parallel_kernelI23Flash_bwd_kernel_traitsILi192ELi64ELi64ELi8ELi4ELi2ELi2ELb0ELb0EN7cutlass10bfloat16_tE19Flash_kernel_traitsILi192ELi64ELi64ELi8ES3_EELb1ELb0ELb0ELb1ELb0ELb0ELb0EEEvNS_16Flash_bwd_paramsE --------------------------
	.section	.nv.shared._ZN5flash44flash_bwd_dq_dk_dv_loop_seqk_parallel_kernelI23Flash_bwd_kernel_traitsILi192ELi64ELi64ELi8ELi4ELi2ELi2ELb0ELb0EN7cutlass10bfloat16_tE19Flash_kernel_traitsILi192ELi64ELi64ELi8ES3_EELb1ELb0ELb0ELb1ELb0ELb0ELb0EEEvNS_16Flash_bwd_paramsE,"aw",@nobits
	.sectionflags	@""
	.align	16
	.zero		1024


//--------------------- .nv.shared._ZN5flash44flash_bwd_dq_dk_dv_loop_seqk_parallel_kernelI23Flash_bwd_kernel_traitsILi192ELi64ELi64ELi8ELi4ELi2ELi2ELb0ELb0EN7cutlass10bfloat16_tE19Flash_kernel_traitsILi192ELi64ELi64ELi8ES3_EELb0ELb0ELb0ELb1ELb0ELb0ELb1EEEvNS_16Flash_bwd_paramsE --------------------------
	.section	.nv.shared._ZN5flash44flash_bwd_dq_dk_dv_loop_seqk_parallel_kernelI23Flash_bwd_kernel_traitsILi192ELi64ELi64ELi8ELi4ELi2ELi2ELb0ELb0EN7cutlass10bfloat16_tE19Flash_kernel_traitsILi192ELi64ELi64ELi8ES3_EELb0ELb0ELb0ELb1ELb0ELb0ELb1EEEvNS_16Flash_bwd_paramsE,"aw",@nobits
	.sectionflags	@""
	.align	16
	.zero		1024


//--------------------- .nv.shared._ZN5flash44flash_bwd_dq_dk_dv_loop_seqk_parallel_kernelI23Flash_bwd_kernel_traitsILi192ELi64ELi64ELi8ELi4ELi2ELi2ELb0ELb0EN7cutlass10bfloat16_tE19Flash_kernel_traitsILi192ELi64ELi64ELi8ES3_EELb1ELb0ELb1ELb0ELb0ELb1ELb0EEEvNS_16Flash_bwd_paramsE --------------------------
	.section	.nv.shared._ZN5flash44flash_bwd_dq_dk_dv_loop_seqk_parallel_kernelI23Flash_bwd_kernel_traitsILi192ELi64ELi64ELi8ELi4ELi2ELi2ELb0ELb0EN7cutlass10bfloat16_tE19Flash_kernel_traitsILi192ELi64ELi64ELi8ES3_EELb1ELb0ELb1ELb0ELb0ELb1ELb0EEEvNS_16Flash_bwd_paramsE,"aw",@nobits
	.sectionflags	@""
	.align	16
	.zero		1024


//--------------------- .nv.shared._ZN5flash44flash_bwd_dq_dk_dv_loop_seqk_parallel_kernelI23Flash_bwd_kernel_traitsILi192ELi64ELi64ELi8ELi4ELi2ELi2ELb0ELb0EN7cutlass10bfloat16_tE19Flash_kernel_traitsILi192ELi64ELi64ELi8ES3_EELb0ELb0ELb1ELb0ELb0ELb1ELb1EEEvNS_16Flash_bwd_paramsE --------------------------
	.section	.nv.shared._ZN5flash44flash_bwd_dq_dk_dv_loop_seqk_parallel_kernelI23Flash_bwd_kernel_traitsILi192ELi64ELi64ELi8ELi4ELi2ELi2ELb0ELb0EN7cutlass10bfloat16_tE19Flash_kernel_traitsILi192ELi64ELi64ELi8ES3_EELb0ELb0ELb1ELb0ELb0ELb1ELb1EEEvNS_16Flash_bwd_paramsE,"aw",@nobits
	.sectionflags	@""
	.align	16
	.zero		1024


//--------------------- .nv.shared._ZN5flash44flash_bwd_dq_dk_dv_loop_seqk_parallel_kernelI23Flash_bwd_kernel_traitsILi192ELi64ELi64ELi8ELi4ELi2ELi2ELb0ELb0EN7cutlass10bfloat16_tE19Flash_kernel_traitsILi192ELi64ELi64ELi8ES3_EELb1ELb0ELb1ELb1ELb0ELb0ELb0EEEvNS_16Flash_bwd_paramsE --------------------------
	.section	.nv.shared._ZN5flash44flash_bwd_dq_dk_dv_loop_seqk_parallel_kernelI23Flash_bwd_kernel_traitsILi192ELi64ELi64ELi8ELi4ELi2ELi2ELb0ELb0EN7cutlass10bfloat16_tE19Flash_kernel_traitsILi192ELi64ELi64ELi8ES3_EELb1ELb0ELb1ELb1ELb0ELb0ELb0EEEvNS_16Flash_bwd_paramsE,"aw",@nobits
	.sectionflags	@""
	.align	16
	.zero		1024


//--------------------- .nv.shared._ZN5flash44flash_bwd_dq_dk_dv_loop_seqk_parallel_kernelI23Flash_bwd_kernel_traitsILi192ELi64ELi64ELi8ELi4ELi2ELi2ELb0ELb0EN7cutlass10bfloat16_tE19Flash_kernel_traitsILi192ELi64ELi64ELi8ES3_EELb0ELb0ELb1ELb1ELb0ELb0ELb1EEEvNS_16Flash_bwd_paramsE --------------------------
	.section	.nv.shared._ZN5flash44flash_bwd_dq_dk_dv_loop_seqk_parallel_kernelI23Flash_bwd_kernel_traitsILi192ELi64ELi64ELi8ELi4ELi2ELi2ELb0ELb0EN7cutlass10bfloat16_tE19Flash_kernel_traitsILi192ELi64ELi64ELi8ES3_EELb0ELb0ELb1ELb1ELb0ELb0ELb1EEEvNS_16Flash_bwd_paramsE,"aw",@nobits
	.sectionflags	@""
	.align	16
	.zero		1024


//--------------------- .nv.shared._ZN5flash25flash_bwd_dot_do_o_kernelILb0E23Flash_bwd_kernel_traitsILi192ELi64ELi64ELi8ELi4ELi2ELi2ELb0ELb0EN7cutlass10bfloat16_tE19Flash_kernel_traitsILi192ELi64ELi64ELi8ES3_EEEEvNS_16Flash_bwd_paramsE --------------------------
	.section	.nv.shared._ZN5flash25flash_bwd_dot_do_o_kernelILb0E23Flash_bwd_kernel_traitsILi192ELi64ELi64ELi8ELi4ELi2ELi2ELb0ELb0EN7cutlass10bfloat16_tE19Flash_kernel_traitsILi192ELi64ELi64ELi8ES3_EEEEvNS_16Flash_bwd_paramsE,"aw",@nobits
	.sectionflags	@""
	.align	16
	.zero		1024


//--------------------- .nv.shared._ZN5flash25flash_bwd_dot_do_o_kernelILb1E23Flash_bwd_kernel_traitsILi192ELi64ELi64ELi8ELi4ELi2ELi2ELb0ELb0EN7cutlass10bfloat16_tE19Flash_kernel_traitsILi192ELi64ELi64ELi8ES3_EEEEvNS_16Flash_bwd_paramsE --------------------------
	.section	.nv.shared._ZN5flash25flash_bwd_dot_do_o_kernelILb1E23Flash_bwd_kernel_traitsILi192ELi64ELi64ELi8ELi4ELi2ELi2ELb0ELb0EN7cutlass10bfloat16_tE19Flash_kernel_traitsILi192ELi64ELi64ELi8ES3_EEEEvNS_16Flash_bwd_paramsE,"aw",@nobits
	.sectionflags	@""
	.align	16
	.zero		1024


//--------------------- .nv.constant0._ZN5flash44flash_bwd_dq_dk_dv_loop_seqk_parallel_kernelI23Flash_bwd_kernel_traitsILi192ELi64ELi64ELi8ELi4ELi2ELi2ELb1ELb1EN7cutlass10bfloat16_tE19Flash_kernel_traitsILi192ELi64ELi64ELi8ES3_EELb0ELb0ELb0ELb0ELb0ELb0ELb0EEEvNS_16Flash_bwd_paramsE --------------------------
	.section	.nv.constant0._ZN5flash44flash_bwd_dq_dk_dv_loop_seqk_parallel_kernelI23Flash_bwd_kernel_traitsILi192ELi64ELi64ELi8ELi4ELi2ELi2ELb1ELb1EN7cutlass10bfloat16_tE19Flash_kernel_traitsILi192ELi64ELi64ELi8ES3_EELb0ELb0ELb0ELb0ELb0ELb0ELb0EEEvNS_16Flash_bwd_paramsE,"a",@progbits
	.sectionflags	@""
	.align	4
.nv.constant0._ZN5flash44flash_bwd_dq_dk_dv_loop_seqk_parallel_kernelI23Flash_bwd_kernel_traitsILi192ELi64ELi64ELi8ELi4ELi2ELi2ELb1ELb1EN7cutlass10bfloat16_tE19Flash_kernel_traitsILi192ELi64ELi64ELi8ES3_EELb0ELb0ELb0ELb0ELb0ELb0ELb0EEEvNS_16Flash_bwd_paramsE:
	.zero		1168


//--------------------- .nv.constant0._ZN5flash44flash_bwd_dq_dk_dv_loop_seqk_parallel_kernelI23Flash_bwd_kernel_traitsILi192ELi64ELi64ELi8ELi4ELi2ELi2ELb1ELb1EN7cutlass10bfloat16_tE19Flash_kernel_traitsILi192ELi64ELi64ELi8ES3_EELb0ELb0ELb1ELb0ELb0ELb0ELb0EEEvNS_16Flash_bwd_paramsE --------------------------
	.section	.nv.constant0._ZN5flash44flash_bwd_dq_dk_dv_loop_seqk_parallel_kernelI23Flash_bwd_kernel_traitsILi192ELi64ELi64ELi8ELi4ELi2ELi2ELb1ELb1EN7cutlass10bfloat16_tE19Flash_kernel_traitsILi192ELi64ELi64ELi8ES3_EELb0ELb0ELb1ELb0ELb0ELb0ELb0EEEvNS_16Flash_bwd_paramsE,"a",@progbits
	.sectionflags	@""
	.align	4
.nv.constant0._ZN5flash44flash_bwd_dq_dk_dv_loop_seqk_parallel_kernelI23Flash_bwd_kernel_traitsILi192ELi64ELi64ELi8ELi4ELi2ELi2ELb1ELb1EN7cutlass10bfloat16_tE19Flash_kernel_traitsILi192ELi64ELi64ELi8ES3_EELb0ELb0ELb1ELb0ELb0ELb0ELb0EEEvNS_16Flash_bwd_paramsE:
	.zero		1168


//--------------------- .nv.constant0._ZN5flash44flash_bwd_dq_dk_dv_loop_seqk_parallel_kernelI23Flash_bwd_kernel_traitsILi192ELi64ELi64ELi8ELi4ELi2ELi2ELb1ELb1EN7cutlass10bfloat16_tE19Flash_kernel_traitsILi192ELi64ELi64ELi8ES3_EELb0ELb0ELb0ELb0ELb0ELb1ELb0EEEvNS_16Flash_bwd_paramsE --------------------------
	.section	.nv.constant0._ZN5flash44flash_bwd_dq_dk_dv_loop_seqk_parallel_kernelI23Flash_bwd_kernel_traitsILi192ELi64ELi64ELi8ELi4ELi2ELi2ELb1ELb1EN7cutlass10bfloat16_tE19Flash_kernel_traitsILi192ELi64ELi64ELi8ES3_EELb0ELb0ELb0ELb0ELb0ELb1ELb0EEEvNS_16Flash_bwd_paramsE,"a",@progbits
	.sectionflags	@""
	.align	4
.nv.constant0._ZN5flash44flash_bwd_dq_dk_dv_loop_seqk_parallel_kernelI23Flash_bwd_kernel_traitsILi192ELi64ELi64ELi8ELi4ELi2ELi2ELb1ELb1EN7cutlass10bfloat16_tE19Flash_kernel_traitsILi192ELi64ELi64ELi8ES3_EELb0ELb0ELb0ELb0ELb0ELb1ELb0EEEvNS_16Flash_bwd_paramsE:
	.zero		1168


//--------------------- .nv.constant0._ZN5flash44flash_bwd_dq_dk_dv_loop_seqk_parallel_kernelI23Flash_bwd_kernel_traitsILi192ELi64ELi64ELi8ELi4ELi2ELi2ELb1ELb1EN7cutlass10bfloat16_tE19Flash_kernel_traitsILi192ELi64ELi64ELi8ES3_EELb0ELb0ELb0ELb1ELb0ELb0ELb0EEEvNS_16Flash_bwd_paramsE --------------------------
	.section	.nv.constant0._ZN5flash44flash_bwd_dq_dk_dv_loop_seqk_parallel_kernelI23Flash_bwd_kernel_traitsILi192ELi64ELi64ELi8ELi4ELi2ELi2ELb1ELb1EN7cutlass10bfloat16_tE19Flash_kernel_traitsILi192ELi64ELi64ELi8ES3_EELb0ELb0ELb0ELb1ELb0ELb0ELb0EEEvNS_16Flash_bwd_paramsE,"a",@progbits
	.sectionflags	@""
	.align	4
.nv.constant0._ZN5flash44flash_bwd_dq_dk_dv_loop_seqk_parallel_kernelI23Flash_bwd_kernel_traitsILi192ELi64ELi64ELi8ELi4ELi2ELi2ELb1ELb1EN7cutlass10bfloat16_tE19Flash_kernel_traitsILi192ELi64ELi64ELi8ES3_EELb0ELb0ELb0ELb1ELb0ELb0ELb0EEEvNS_16Flash_bwd_paramsE:
	.zero		1168


//--------------------- .nv.constant0._ZN5flash44flash_bwd_dq_dk_dv_loop_seqk_parallel_kernelI23Flash_bwd_kernel_traitsILi192ELi64ELi64ELi8ELi4ELi2ELi2ELb1ELb1EN7cutlass10bfloat16_tE19Flash_kernel_traitsILi192ELi64ELi64ELi8ES3_EELb0ELb0ELb1ELb0ELb0ELb1ELb0EEEvNS_16Flash_bwd_paramsE --------------------------
	.section	.nv.constant0._ZN5flash44flash_bwd_dq_dk_dv_loop_seqk_parallel_kernelI23Flash_bwd_kernel_traitsILi192ELi64ELi64ELi8ELi4ELi2ELi2ELb1ELb1EN7cutlass10bfloat16_tE19Flash_kernel_traitsILi192ELi64ELi64ELi8ES3_EELb0ELb0ELb1ELb0ELb0ELb1ELb0EEEvNS_16Flash_bwd_paramsE,"a",@progbits
	.sectionflags	@""
	.align	4
.nv.constant0._ZN5flash44flash_bwd_dq_dk_dv_loop_seqk_parallel_kernelI23Flash_bwd_kernel_traitsILi192ELi64ELi64ELi8ELi4ELi2ELi2ELb1ELb1EN7cutlass10bfloat16_tE19Flash_kernel_traitsILi192ELi64ELi64ELi8ES3_EELb0ELb0ELb1ELb0ELb0ELb1ELb0EEEvNS_16Flash_bwd_paramsE:
	.zero		1168


//--------------------- .nv.constant0._ZN5flash44flash_bwd_dq_dk_dv_loop_seqk_parallel_kernelI23Flash_bwd_kernel_traitsILi192ELi64ELi64ELi8ELi4ELi2ELi2ELb1ELb1EN7cutlass10bfloat16_tE19Flash_kernel_traitsILi192ELi64ELi64ELi8ES3_EELb0ELb0ELb1ELb1ELb0ELb0ELb0EEEvNS_16Flash_bwd_paramsE --------------------------
	.section	.nv.constant0._ZN5flash44flash_bwd_dq_dk_dv_loop_seqk_parallel_kernelI23Flash_bwd_kernel_traitsILi192ELi64ELi64ELi8ELi4ELi2ELi2ELb1ELb1EN7cutlass10bfloat16_tE19Flash_kernel_traitsILi192ELi64ELi64ELi8ES3_EELb0ELb0ELb1ELb1ELb0ELb0ELb0EEEvNS_16Flash_bwd_paramsE,"a",@progbits
	.sectionflags	@""
	.align	4
.nv.constant0._ZN5flash44flash_bwd_dq_dk_dv_loop_seqk_parallel_kernelI23Flash_bwd_kernel_traitsILi192ELi64ELi64ELi8ELi4ELi2ELi2ELb1ELb1EN7cutlass10bfloat16_tE19Flash_kernel_traitsILi192ELi64ELi64ELi8ES3_EELb0ELb0ELb1ELb1ELb0ELb0ELb0EEEvNS_16Flash_bwd_paramsE:
	.zero		1168


//--------------------- .nv.constant0._ZN5flash44flash_bwd_dq_dk_dv_loop_seqk_parallel_kernelI23Flash_bwd_kernel_traitsILi192ELi64ELi64ELi8ELi4ELi2ELi2ELb0ELb0EN7cutlass10bfloat16_tE19Flash_kernel_traitsILi192ELi64ELi64ELi8ES3_EELb0ELb0ELb0ELb0ELb0ELb0ELb0EEEvNS_16Flash_bwd_paramsE --------------------------
	.section	.nv.constant0._ZN5flash44flash_bwd_dq_dk_dv_loop_seqk_parallel_kernelI23Flash_bwd_kernel_traitsILi192ELi64ELi64ELi8ELi4ELi2ELi2ELb0ELb0EN7cutlass10bfloat16_tE19Flash_kernel_traitsILi192ELi64ELi64ELi8ES3_EELb0ELb0ELb0ELb0ELb0ELb0ELb0EEEvNS_16Flash_bwd_paramsE,"a",@progbits
	.sectionflags	@""
	.align	4
.nv.constant0._ZN5flash44flash_bwd_dq_dk_dv_loop_seqk_parallel_kernelI23Flash_bwd_kernel_traitsILi192ELi64ELi64ELi8ELi4ELi2ELi2ELb0ELb0EN7cutlass10bfloat16_tE19Flash_kernel_traitsILi192ELi64ELi64ELi8ES3_EELb0ELb0ELb0ELb0ELb0ELb0ELb0EEEvNS_16Flash_bwd_paramsE:
	.zero		1168


//--------------------- .nv.constant0._ZN5flash44flash_bwd_dq_dk_dv_loop_seqk_parallel_kernelI23Flash_bwd_kernel_traitsILi192ELi64ELi64ELi8ELi4ELi2ELi2ELb0ELb0EN7cutlass10bfloat16_tE19Flash_kernel_traitsILi192ELi64ELi64ELi8ES3_EELb0ELb0ELb1ELb0ELb0ELb0ELb0EEEvNS_16Flash_bwd_paramsE --------------------------
	.section	.nv.constant0._ZN5flash44flash_bwd_dq_dk_dv_loop_seqk_parallel_kernelI23Flash_bwd_kernel_traitsILi192ELi64ELi64ELi8ELi4ELi2ELi2ELb0ELb0EN7cutlass10bfloat16_tE19Flash_kernel_traitsILi192ELi64ELi64ELi8ES3_EELb0ELb0ELb1ELb0ELb0ELb0ELb0EEEvNS_16Flash_bwd_paramsE,"a",@progbits
	.sectionflags	@""
	.align	4
.nv.constant0._ZN5flash44flash_bwd_dq_dk_dv_loop_seqk_parallel_kernelI23Flash_bwd_kernel_traitsILi192ELi64ELi64ELi8ELi4ELi2ELi2ELb0ELb0EN7cutlass10bfloat16_tE19Flash_kernel_traitsILi192ELi64ELi64ELi8ES3_EELb0ELb0ELb1ELb0ELb0ELb0ELb0EEEvNS_16Flash_bwd_paramsE:
	.zero		1168


//--------------------- .nv.constant0._ZN5flash44flash_bwd_dq_dk_dv_loop_seqk_parallel_kernelI23Flash_bwd_kernel_traitsILi192ELi64ELi64ELi8ELi4ELi2ELi2ELb0ELb0EN7cutlass10bfloat16_tE19Flash_kernel_traitsILi192ELi64ELi64ELi8ES3_EELb0ELb0ELb0ELb0ELb0ELb1ELb0EEEvNS_16Flash_bwd_paramsE --------------------------
	.section	.nv.constant0._ZN5flash44flash_bwd_dq_dk_dv_loop_seqk_parallel_kernelI23Flash_bwd_kernel_traitsILi192ELi64ELi64ELi8ELi4ELi2ELi2ELb0ELb0EN7cutlass10bfloat16_tE19Flash_kernel_traitsILi192ELi64ELi64ELi8ES3_EELb0ELb0ELb0ELb0ELb0ELb1ELb0EEEvNS_16Flash_bwd_paramsE,"a",@progbits
	.sectionflags	@""
	.align	4
.nv.constant0._ZN5flash44flash_bwd_dq_dk_dv_loop_seqk_parallel_kernelI23Flash_bwd_kernel_traitsILi192ELi64ELi64ELi8ELi4ELi2ELi2ELb0ELb0EN7cutlass10bfloat16_tE19Flash_kernel_traitsILi192ELi64ELi64ELi8ES3_EELb0ELb0ELb0ELb0ELb0ELb1ELb0EEEvNS_16Flash_bwd_paramsE:
	.zero		1168


//--------------------- .nv.constant0._ZN5flash44flash_bwd_dq_dk_dv_loop_seqk_parallel_kernelI23Flash_bwd_kernel_traitsILi192ELi64ELi64ELi8ELi4ELi2ELi2ELb0ELb0EN7cutlass10bfloat16_tE19Flash_kernel_traitsILi192ELi64ELi64ELi8ES3_EELb0ELb0ELb0ELb1ELb0ELb0ELb0EEEvNS_16Flash_bwd_paramsE --------------------------
	.section	.nv.constant0._ZN5flash44flash_bwd_dq_dk_dv_loop_seqk_parallel_kernelI23Flash_bwd_kernel_traitsILi192ELi64ELi64ELi8ELi4ELi2ELi2ELb0ELb0EN7cutlass10bfloat16_tE19Flash_kernel_traitsILi192ELi64ELi64ELi8ES3_EELb0ELb0ELb0ELb1ELb0ELb0ELb0EEEvNS_16Flash_bwd_paramsE,"a",@progbits
	.sectionflags	@""
	.align	4
.nv.constant0._ZN5flash44flash_bwd_dq_dk_dv_loop_seqk_parallel_kernelI23Flash_bwd_kernel_traitsILi192ELi64ELi64ELi8ELi4ELi2ELi2ELb0ELb0EN7cutlass10bfloat16_tE19Flash_kernel_traitsILi192ELi64ELi64ELi8ES3_EELb0ELb0ELb0ELb1ELb0ELb0ELb0EEEvNS_16Flash_bwd_paramsE:
	.zero		1168


//--------------------- .nv.constant0._ZN5flash44flash_bwd_dq_dk_dv_loop_seqk_parallel_kernelI23Flash_bwd_kernel_traitsILi192ELi64ELi64ELi8ELi4ELi2ELi2ELb0ELb0EN7cutlass10bfloat16_tE19Flash_kernel_traitsILi192ELi64ELi64ELi8ES3_EELb0ELb0ELb1ELb0ELb0ELb1ELb0EEEvNS_16Flash_bwd_paramsE --------------------------
	.section	.nv.constant0._ZN5flash44flash_bwd_dq_dk_dv_loop_seqk_parallel_kernelI23Flash_bwd_kernel_traitsILi192ELi64ELi64ELi8ELi4ELi2ELi2ELb0ELb0EN7cutlass10bfloat16_tE19Flash_kernel_traitsILi192ELi64ELi64ELi8ES3_EELb0ELb0ELb1ELb0ELb0ELb1ELb0EEEvNS_16Flash_bwd_paramsE,"a",@progbits
	.sectionflags	@""
	.align	4
.nv.constant0._ZN5flash44flash_bwd_dq_dk_dv_loop_seqk_parallel_kernelI23Flash_bwd_kernel_traitsILi192ELi64ELi64ELi8ELi4ELi2ELi2ELb0ELb0EN7cutlass10bfloat16_tE19Flash_kernel_traitsILi192ELi64ELi64ELi8ES3_EELb0ELb0ELb1ELb0ELb0ELb1ELb0EEEvNS_16Flash_bwd_paramsE:
	.zero		1168


//--------------------- .nv.constant0._ZN5flash44flash_bwd_dq_dk_dv_loop_seqk_parallel_kernelI23Flash_bwd_kernel_traitsILi192ELi64ELi64ELi8ELi4ELi2ELi2ELb0ELb0EN7cutlass10bfloat16_tE19Flash_kernel_traitsILi192ELi64ELi64ELi8ES3_EELb0ELb0ELb1ELb1ELb0ELb0ELb0EEEvNS_16Flash_bwd_paramsE --------------------------
	.section	.nv.constant0._ZN5flash44flash_bwd_dq_dk_dv_loop_seqk_parallel_kernelI23Flash_bwd_kernel_traitsILi192ELi64ELi64ELi8ELi4ELi2ELi2ELb0ELb0EN7cutlass10bfloat16_tE19Flash_kernel_traitsILi192ELi64ELi64ELi8ES3_EELb0ELb0ELb1ELb1ELb0ELb0ELb0EEEvNS_16Flash_bwd_paramsE,"a",@progbits
	.sectionflags	@""
	.align	4
.nv.constant0._ZN5flash44flash_bwd_dq_dk_dv_loop_seqk_parallel_kernelI23Flash_bwd_kernel_traitsILi192ELi64ELi64ELi8ELi4ELi2ELi2ELb0ELb0EN7cutlass10bfloat16_tE19Flash_kernel_traitsILi192ELi64ELi64ELi8ES3_EELb0ELb0ELb1ELb1ELb0ELb0ELb0EEEvNS_16Flash_bwd_paramsE:
	.zero		1168


//--------------------- .nv.constant0._ZN5flash27flash_bwd_convert_dq_kernelI23Flash_bwd_kernel_traitsILi192ELi64ELi64ELi8ELi4ELi2ELi2ELb1ELb1EN7cutlass10bfloat16_tE19Flash_kernel_traitsILi192ELi64ELi64ELi8ES3_EEEEvNS_16Flash_bwd_paramsEi --------------------------
	.section	.nv.constant0._ZN5flash27flash_bwd_convert_dq_kernelI23Flash_bwd_kernel_traitsILi192ELi64ELi64ELi8ELi4ELi2ELi2ELb1ELb1EN7cutlass10bfloat16_tE19Flash_kernel_traitsILi192ELi64ELi64ELi8ES3_EEEEvNS_16Flash_bwd_paramsEi,"a",@progbits
	.sectionflags	@""
	.align	4
.nv.constant0._ZN5flash27flash_bwd_convert_dq_kernelI23Flash_bwd_kernel_traitsILi192ELi64ELi64ELi8ELi4ELi2ELi2ELb1ELb1EN7cutlass10bfloat16_tE19Flash_kernel_traitsILi192ELi64ELi64ELi8ES3_EEEEvNS_16Flash_bwd_paramsEi:
	.zero		1172


//--------------------- .nv.constant0._ZN5flash44flash_bwd_dq_dk_dv_loop_seqk_parallel_kernelI23Flash_bwd_kernel_traitsILi192ELi64ELi64ELi8ELi4ELi2ELi2ELb1ELb1EN7cutlass10bfloat16_tE19Flash_kernel_traitsILi192ELi64ELi64ELi8ES3_EELb1ELb0ELb0ELb0ELb0ELb0ELb0EEEvNS_16Flash_bwd_paramsE --------------------------
	.section	.nv.constant0._ZN5flash44flash_bwd_dq_dk_dv_loop_seqk_parallel_kernelI23Flash_bwd_kernel_traitsILi192ELi64ELi64ELi8ELi4ELi2ELi2ELb1ELb1EN7cutlass10bfloat16_tE19Flash_kernel_traitsILi192ELi64ELi64ELi8ES3_EELb1ELb0ELb0ELb0ELb0ELb0ELb0EEEvNS_16Flash_bwd_paramsE,"a",@progbits
	.sectionflags	@""
	.align	4
.nv.constant0._ZN5flash44flash_bwd_dq_dk_dv_loop_seqk_parallel_kernelI23Flash_bwd_kernel_traitsILi192ELi64ELi64ELi8ELi4ELi2ELi2ELb1ELb1EN7cutlass10bfloat16_tE19Flash_kernel_traitsILi192ELi64ELi64ELi8ES3_EELb1ELb0ELb0ELb0ELb0ELb0ELb0EEEvNS_16Flash_bwd_paramsE:
	.zero		1168


//--------------------- .nv.constant0._ZN5flash44flash_bwd_dq_dk_dv_loop_seqk_parallel_kernelI23Flash_bwd_kernel_traitsILi192ELi64ELi64ELi8ELi4ELi2ELi2ELb1ELb1EN7cutlass10bfloat16_tE19Flash_kernel_traitsILi192ELi64ELi64ELi8ES3_EELb0ELb0ELb0ELb0ELb0ELb0ELb1EEEvNS_16Flash_bwd_paramsE --------------------------
	.section	.nv.constant0._ZN5flash44flash_bwd_dq_dk_dv_loop_seqk_parallel_kernelI23Flash_bwd_kernel_traitsILi192ELi64ELi64ELi8ELi4ELi2ELi2ELb1ELb1EN7cutlass10bfloat16_tE19Flash_kernel_traitsILi192ELi64ELi64ELi8ES3_EELb0ELb0ELb0ELb0ELb0ELb0ELb1EEEvNS_16Flash_bwd_paramsE,"a",@progbits
	.sectionflags	@""
	.align	4
.nv.constant0._ZN5flash44flash_bwd_dq_dk_dv_loop_seqk_parallel_kernelI23Flash_bwd_kernel_traitsILi192ELi64ELi64ELi8ELi4ELi2ELi2ELb1ELb1EN7cutlass10bfloat16_tE19Flash_kernel_traitsILi192ELi64ELi64ELi8ES3_EELb0ELb0ELb0ELb0ELb0ELb0ELb1EEEvNS_16Flash_bwd_paramsE:
	.zero		1168


//--------------------- .nv.constant0._ZN5flash44flash_bwd_dq_dk_dv_loop_seqk_parallel_kernelI23Flash_bwd_kernel_traitsILi192ELi64ELi64ELi8ELi4ELi2ELi2ELb1ELb1EN7cutlass10bfloat16_tE19Flash_kernel_traitsILi192ELi64ELi64ELi8ES3_EELb1ELb0ELb1ELb0ELb0ELb0ELb0EEEvNS_16Flash_bwd_paramsE --------------------------
	.section	.nv.constant0._ZN5flash44flash_bwd_dq_dk_dv_loop_seqk_parallel_kernelI23Flash_bwd_kernel_traitsILi192ELi64ELi64ELi8ELi4ELi2ELi2ELb1ELb1EN7cutlass10bfloat16_tE19Flash_kernel_traitsILi192ELi64ELi64ELi8ES3_EELb1ELb0ELb1ELb0ELb0ELb0ELb0EEEvNS_16Flash_bwd_paramsE,"a",@progbits
	.sectionflags	@""
	.align	4
.nv.constant0._ZN5flash44flash_bwd_dq_dk_dv_loop_seqk_parallel_kernelI23Flash_bwd_kernel_traitsILi192ELi64ELi64ELi8ELi4ELi2ELi2ELb1ELb1EN7cutlass10bfloat16_tE19Flash_kernel_traitsILi192ELi64ELi64ELi8ES3_EELb1ELb0ELb1ELb0ELb0ELb0ELb0EEEvNS_16Flash_bwd_paramsE:
	.zero		1168


//--------------------- .nv.constant0._ZN5flash44flash_bwd_dq_dk_dv_loop_seqk_parallel_kernelI23Flash_bwd_kernel_traitsILi192ELi64ELi64ELi8ELi4ELi2ELi2ELb1ELb1EN7cutlass10bfloat16_tE19Flash_kernel_traitsILi192ELi64ELi64ELi8ES3_EELb0ELb0ELb1ELb0ELb0ELb0ELb1EEEvNS_16Flash_bwd_paramsE --------------------------
	.section	.nv.constant0._ZN5flash44flash_bwd_dq_dk_dv_loop_seqk_parallel_kernelI23Flash_bwd_kernel_traitsILi192ELi64ELi64ELi8ELi4ELi2ELi2ELb1ELb1EN7cutlass10bfloat16_tE19Flash_kernel_traitsILi192ELi64ELi64ELi8ES3_EELb0ELb0ELb1ELb0ELb0ELb0ELb1EEEvNS_16Flash_bwd_paramsE,"a",@progbits
	.sectionflags	@""
	.align	4
.nv.constant0._ZN5flash44flash_bwd_dq_dk_dv_loop_seqk_parallel_kernelI23Flash_bwd_kernel_traitsILi192ELi64ELi64ELi8ELi4ELi2ELi2ELb1ELb1EN7cutlass10bfloat16_tE19Flash_kernel_traitsILi192ELi64ELi64ELi8ES3_EELb0ELb0ELb1ELb0ELb0ELb0ELb1EEEvNS_16Flash_bwd_paramsE:
	.zero		1168


//--------------------- .nv.constant0._ZN5flash44flash_bwd_dq_dk_dv_loop_seqk_parallel_kernelI23Flash_bwd_kernel_traitsILi192ELi64ELi64ELi8ELi4ELi2ELi2ELb1ELb1EN7cutlass10bfloat16_tE19Flash_kernel_traitsILi192ELi64ELi64ELi8ES3_EELb1ELb0ELb0ELb0ELb0ELb1ELb0EEEvNS_16Flash_bwd_paramsE --------------------------
	.section	.nv.constant0._ZN5flash44flash_bwd_dq_dk_dv_loop_seqk_parallel_kernelI23Flash_bwd_kernel_traitsILi192ELi64ELi64ELi8ELi4ELi2ELi2ELb1ELb1EN7cutlass10bfloat16_tE19Flash_kernel_traitsILi192ELi64ELi64ELi8ES3_EELb1ELb0ELb0ELb0ELb0ELb1ELb0EEEvNS_16Flash_bwd_paramsE,"a",@progbits
	.sectionflags	@""
	.align	4
.nv.constant0._ZN5flash44flash_bwd_dq_dk_dv_loop_seqk_parallel_kernelI23Flash_bwd_kernel_traitsILi192ELi64ELi64ELi8ELi4ELi2ELi2ELb1ELb1EN7cutlass10bfloat16_tE19Flash_kernel_traitsILi192ELi64ELi64ELi8ES3_EELb1ELb0ELb0ELb0ELb0ELb1ELb0EEEvNS_16Flash_bwd_paramsE:
	.zero		1168


//--------------------- .nv.constant0._ZN5flash44flash_bwd_dq_dk_dv_loop_seqk_parallel_kernelI23Flash_bwd_kernel_traitsILi192ELi64ELi64ELi8ELi4ELi2ELi2ELb1ELb1EN7cutlass10bfloat16_tE19Flash_kernel_traitsILi192ELi64ELi64ELi8ES3_EELb0ELb0ELb0ELb0ELb0ELb1ELb1EEEvNS_16Flash_bwd_paramsE --------------------------
	.section	.nv.constant0._ZN5flash44flash_bwd_dq_dk_dv_loop_seqk_parallel_kernelI23Flash_bwd_kernel_traitsILi192ELi64ELi64ELi8ELi4ELi2ELi2ELb1ELb1EN7cutlass10bfloat16_tE19Flash_kernel_traitsILi192ELi64ELi64ELi8ES3_EELb0ELb0ELb0ELb0ELb0ELb1ELb1EEEvNS_16Flash_bwd_paramsE,"a",@progbits
	.sectionflags	@""
	.align	4
.nv.constant0._ZN5flash44flash_bwd_dq_dk_dv_loop_seqk_parallel_kernelI23Flash_bwd_kernel_traitsILi192ELi64ELi64ELi8ELi4ELi2ELi2ELb1ELb1EN7cutlass10bfloat16_tE19Flash_kernel_traitsILi192ELi64ELi64ELi8ES3_EELb0ELb0ELb0ELb0ELb0ELb1ELb1EEEvNS_16Flash_bwd_paramsE:
	.zero		1168


//--------------------- .nv.constant0._ZN5flash44flash_bwd_dq_dk_dv_loop_seqk_parallel_kernelI23Flash_bwd_kernel_traitsILi192ELi64ELi64ELi8ELi4ELi2ELi2ELb1ELb1EN7cutlass10bfloat16_tE19Flash_kernel_traitsILi192ELi64ELi64ELi8ES3_EELb1ELb0ELb0ELb1ELb0ELb0ELb0EEEvNS_16Flash_bwd_paramsE --------------------------
	.section	.nv.constant0._ZN5flash44flash_bwd_dq_dk_dv_loop_seqk_parallel_kernelI23Flash_bwd_kernel_traitsILi192ELi64ELi64ELi8ELi4ELi2ELi2ELb1ELb1EN7cutlass10bfloat16_tE19Flash_kernel_traitsILi192ELi64ELi64ELi8ES3_EELb1ELb0ELb0ELb1ELb0ELb0ELb0EEEvNS_16Flash_bwd_paramsE,"a",@progbits
	.sectionflags	@""
	.align	4
.nv.constant0._ZN5flash44flash_bwd_dq_dk_dv_loop_seqk_parallel_kernelI23Flash_bwd_kernel_traitsILi192ELi64ELi64ELi8ELi4ELi2ELi2ELb1ELb1EN7cutlass10bfloat16_tE19Flash_kernel_traitsILi192ELi64ELi64ELi8ES3_EELb1ELb0ELb0ELb1ELb0ELb0ELb0EEEvNS_16Flash_bwd_paramsE:
	.zero		1168


//--------------------- .nv.constant0._ZN5flash44flash_bwd_dq_dk_dv_loop_seqk_parallel_kernelI23Flash_bwd_kernel_traitsILi192ELi64ELi64ELi8ELi4ELi2ELi2ELb1ELb1EN7cutlass10bfloat16_tE19Flash_kernel_traitsILi192ELi64ELi64ELi8ES3_EELb0ELb0ELb0ELb1ELb0ELb0ELb1EEEvNS_16Flash_bwd_paramsE --------------------------
	.section	.nv.constant0._ZN5flash44flash_bwd_dq_dk_dv_loop_seqk_parallel_kernelI23Flash_bwd_kernel_traitsILi192ELi64ELi64ELi8ELi4ELi2ELi2ELb1ELb1EN7cutlass10bfloat16_tE19Flash_kernel_traitsILi192ELi64ELi64ELi8ES3_EELb0ELb0ELb0ELb1ELb0ELb0ELb1EEEvNS_16Flash_bwd_paramsE,"a",@progbits
	.sectionflags	@""
	.align	4
.nv.constant0._ZN5flash44flash_bwd_dq_dk_dv_loop_seqk_parallel_kernelI23Flash_bwd_kernel_traitsILi192ELi64ELi64ELi8ELi4ELi2ELi2ELb1ELb1EN7cutlass10bfloat16_tE19Flash_kernel_traitsILi192ELi64ELi64ELi8ES3_EELb0ELb0ELb0ELb1ELb0ELb0ELb1EEEvNS_16Flash_bwd_paramsE:
	.zero		1168


//--------------------- .nv.constant0._ZN5flash44flash_bwd_dq_dk_dv_loop_seqk_parallel_kernelI23Flash_bwd_kernel_traitsILi192ELi64ELi64ELi8ELi4ELi2ELi2ELb1ELb1EN7cutlass10bfloat16_tE19Flash_kernel_traitsILi192ELi64ELi64ELi8ES3_EELb1ELb0ELb1ELb0ELb0ELb1ELb0EEEvNS_16Flash_bwd_paramsE --------------------------
	.section	.nv.constant0._ZN5flash44flash_bwd_dq_dk_dv_loop_seqk_parallel_kernelI23Flash_bwd_kernel_traitsILi192ELi64ELi64ELi8ELi4ELi2ELi2ELb1ELb1EN7cutlass10bfloat16_tE19Flash_kernel_traitsILi192ELi64ELi64ELi8ES3_EELb1ELb0ELb1ELb0ELb0ELb1ELb0EEEvNS_16Flash_bwd_paramsE,"a",@progbits
	.sectionflags	@""
	.align	4
.nv.constant0._ZN5flash44flash_bwd_dq_dk_dv_loop_seqk_parallel_kernelI23Flash_bwd_kernel_traitsILi192ELi64ELi64ELi8ELi4ELi2ELi2ELb1ELb1EN7cutlass10bfloat16_tE19Flash_kernel_traitsILi192ELi64ELi64ELi8ES3_EELb1ELb0ELb1ELb0ELb0ELb1ELb0EEEvNS_16Flash_bwd_paramsE:
	.zero		1168


//--------------------- .nv.constant0._ZN5flash44flash_bwd_dq_dk_dv_loop_seqk_parallel_kernelI23Flash_bwd_kernel_traitsILi192ELi64ELi64ELi8ELi4ELi2ELi2ELb1ELb1EN7cutlass10bfloat16_tE19Flash_kernel_traitsILi192ELi64ELi64ELi8ES3_EELb0ELb0ELb1ELb0ELb0ELb1ELb1EEEvNS_16Flash_bwd_paramsE --------------------------
	.section	.nv.constant0._ZN5flash44flash_bwd_dq_dk_dv_loop_seqk_parallel_kernelI23Flash_bwd_kernel_traitsILi192ELi64ELi64ELi8ELi4ELi2ELi2ELb1ELb1EN7cutlass10bfloat16_tE19Flash_kernel_traitsILi192ELi64ELi64ELi8ES3_EELb0ELb0ELb1ELb0ELb0ELb1ELb1EEEvNS_16Flash_bwd_paramsE,"a",@progbits
	.sectionflags	@""
	.align	4
.nv.constant0._ZN5flash44flash_bwd_dq_dk_dv_loop_seqk_parallel_kernelI23Flash_bwd_kernel_traitsILi192ELi64ELi64ELi8ELi4ELi2ELi2ELb1ELb1EN7cutlass10bfloat16_tE19Flash_kernel_traitsILi192ELi64ELi64ELi8ES3_EELb0ELb0ELb1ELb0ELb0ELb1ELb1EEEvNS_16Flash_bwd_paramsE:
	.zero		1168


//--------------------- .nv.constant0._ZN5flash44flash_bwd_dq_dk_dv_loop_seqk_parallel_kernelI23Flash_bwd_kernel_traitsILi192ELi64ELi64ELi8ELi4ELi2ELi2ELb1ELb1EN7cutlass10bfloat16_tE19Flash_kernel_traitsILi192ELi64ELi64ELi8ES3_EELb1ELb0ELb1ELb1ELb0ELb0ELb0EEEvNS_16Flash_bwd_paramsE --------------------------
	.section	.nv.constant0._ZN5flash44flash_bwd_dq_dk_dv_loop_seqk_parallel_kernelI23Flash_bwd_kernel_traitsILi192ELi64ELi64ELi8ELi4ELi2ELi2ELb1ELb1EN7cutlass10bfloat16_tE19Flash_kernel_traitsILi192ELi64ELi64ELi8ES3_EELb1ELb0ELb1ELb1ELb0ELb0ELb0EEEvNS_16Flash_bwd_paramsE,"a",@progbits
	.sectionflags	@""
	.align	4
.nv.constant0._ZN5flash44flash_bwd_dq_dk_dv_loop_seqk_parallel_kernelI23Flash_bwd_kernel_traitsILi192ELi64ELi64ELi8ELi4ELi2ELi2ELb1ELb1EN7cutlass10bfloat16_tE19Flash_kernel_traitsILi192ELi64ELi64ELi8ES3_EELb1ELb0ELb1ELb1ELb0ELb0ELb0EEEvNS_16Flash_bwd_paramsE:
	.zero		1168


//--------------------- .nv.constant0._ZN5flash44flash_bwd_dq_dk_dv_loop_seqk_parallel_kernelI23Flash_bwd_kernel_traitsILi192ELi64ELi64ELi8ELi4ELi2ELi2ELb1ELb1EN7cutlass10bfloat16_tE19Flash_kernel_traitsILi192ELi64ELi64ELi8ES3_EELb0ELb0ELb1ELb1ELb0ELb0ELb1EEEvNS_16Flash_bwd_paramsE --------------------------
	.section	.nv.constant0._ZN5flash44flash_bwd_dq_dk_dv_loop_seqk_parallel_kernelI23Flash_bwd_kernel_traitsILi192ELi64ELi64ELi8ELi4ELi2ELi2ELb1ELb1EN7cutlass10bfloat16_tE19Flash_kernel_traitsILi192ELi64ELi64ELi8ES3_EELb0ELb0ELb1ELb1ELb0ELb0ELb1EEEvNS_16Flash_bwd_paramsE,"a",@progbits
	.sectionflags	@""
	.align	4
.nv.constant0._ZN5flash44flash_bwd_dq_dk_dv_loop_seqk_parallel_kernelI23Flash_bwd_kernel_traitsILi192ELi64ELi64ELi8ELi4ELi2ELi2ELb1ELb1EN7cutlass10bfloat16_tE19Flash_kernel_traitsILi192ELi64ELi64ELi8ES3_EELb0ELb0ELb1ELb1ELb0ELb0ELb1EEEvNS_16Flash_bwd_paramsE:
	.zero		1168


//--------------------- .nv.constant0._ZN5flash25flash_bwd_dot_do_o_kernelILb0E23Flash_bwd_kernel_traitsILi192ELi64ELi64ELi8ELi4ELi2ELi2ELb1ELb1EN7cutlass10bfloat16_tE19Flash_kernel_traitsILi192ELi64ELi64ELi8ES3_EEEEvNS_16Flash_bwd_paramsE --------------------------
	.section	.nv.constant0._ZN5flash25flash_bwd_dot_do_o_kernelILb0E23Flash_bwd_kernel_traitsILi192ELi64ELi64ELi8ELi4ELi2ELi2ELb1ELb1EN7cutlass10bfloat16_tE19Flash_kernel_traitsILi192ELi64ELi64ELi8ES3_EEEEvNS_16Flash_bwd_paramsE,"a",@progbits
	.sectionflags	@""
	.align	4
.nv.constant0._ZN5flash25flash_bwd_dot_do_o_kernelILb0E23Flash_bwd_kernel_traitsILi192ELi64ELi64ELi8ELi4ELi2ELi2ELb1ELb1EN7cutlass10bfloat16_tE19Flash_kernel_traitsILi192ELi64ELi64ELi8ES3_EEEEvNS_16Flash_bwd_paramsE:
	.zero		1168


//--------------------- .nv.constant0._ZN5flash25flash_bwd_dot_do_o_kernelILb1E23Flash_bwd_kernel_traitsILi192ELi64ELi64ELi8ELi4ELi2ELi2ELb1ELb1EN7cutlass10bfloat16_tE19Flash_kernel_traitsILi192ELi64ELi64ELi8ES3_EEEEvNS_16Flash_bwd_paramsE --------------------------
	.section	.nv.constant0._ZN5flash25flash_bwd_dot_do_o_kernelILb1E23Flash_bwd_kernel_traitsILi192ELi64ELi64ELi8ELi4ELi2ELi2ELb1ELb1EN7cutlass10bfloat16_tE19Flash_kernel_traitsILi192ELi64ELi64ELi8ES3_EEEEvNS_16Flash_bwd_paramsE,"a",@progbits
	.sectionflags	@""
	.align	4
.nv.constant0._ZN5flash25flash_bwd_dot_do_o_kernelILb1E23Flash_bwd_kernel_traitsILi192ELi64ELi64ELi8ELi4ELi2ELi2ELb1ELb1EN7cutlass10bfloat16_tE19Flash_kernel_traitsILi192ELi64ELi64ELi8ES3_EEEEvNS_16Flash_bwd_paramsE:
	.zero		1168


//--------------------- .nv.constant0._ZN5flash27flash_bwd_convert_dq_kernelI23Flash_bwd_kernel_traitsILi192ELi64ELi64ELi8ELi4ELi2ELi2ELb0ELb0EN7cutlass10bfloat16_tE19Flash_kernel_traitsILi192ELi64ELi64ELi8ES3_EEEEvNS_16Flash_bwd_paramsEi --------------------------
	.section	.nv.constant0._ZN5flash27flash_bwd_convert_dq_kernelI23Flash_bwd_kernel_traitsILi192ELi64ELi64ELi8ELi4ELi2ELi2ELb0ELb0EN7cutlass10bfloat16_tE19Flash_kernel_traitsILi192ELi64ELi64ELi8ES3_EEEEvNS_16Flash_bwd_paramsEi,"a",@progbits
	.sectionflags	@""
	.align	4
.nv.constant0._ZN5flash27flash_bwd_convert_dq_kernelI23Flash_bwd_kernel_traitsILi192ELi64ELi64ELi8ELi4ELi2ELi2ELb0ELb0EN7cutlass10bfloat16_tE19Flash_kernel_traitsILi192ELi64ELi64ELi8ES3_EEEEvNS_16Flash_bwd_paramsEi:
	.zero		1172


//--------------------- .nv.constant0._ZN5flash44flash_bwd_dq_dk_dv_loop_seqk_parallel_kernelI23Flash_bwd_kernel_traitsILi192ELi64ELi64ELi8ELi4ELi2ELi2ELb0ELb0EN7cutlass10bfloat16_tE19Flash_kernel_traitsILi192ELi64ELi64ELi8ES3_EELb1ELb0ELb0ELb0ELb0ELb0ELb0EEEvNS_16Flash_bwd_paramsE --------------------------
	.section	.nv.constant0._ZN5flash44flash_bwd_dq_dk_dv_loop_seqk_parallel_kernelI23Flash_bwd_kernel_traitsILi192ELi64ELi64ELi8ELi4ELi2ELi2ELb0ELb0EN7cutlass10bfloat16_tE19Flash_kernel_traitsILi192ELi64ELi64ELi8ES3_EELb1ELb0ELb0ELb0ELb0ELb0ELb0EEEvNS_16Flash_bwd_paramsE,"a",@progbits
	.sectionflags	@""
	.align	4
.nv.constant0._ZN5flash44flash_bwd_dq_dk_dv_loop_seqk_parallel_kernelI23Flash_bwd_kernel_traitsILi192ELi64ELi64ELi8ELi4ELi2ELi2ELb0ELb0EN7cutlass10bfloat16_tE19Flash_kernel_traitsILi192ELi64ELi64ELi8ES3_EELb1ELb0ELb0ELb0ELb0ELb0ELb0EEEvNS_16Flash_bwd_paramsE:
	.zero		1168


//--------------------- .nv.constant0._ZN5flash44flash_bwd_dq_dk_dv_loop_seqk_parallel_kernelI23Flash_bwd_kernel_traitsILi192ELi64ELi64ELi8ELi4ELi2ELi2ELb0ELb0EN7cutlass10bfloat16_tE19Flash_kernel_traitsILi192ELi64ELi64ELi8ES3_EELb0ELb0ELb0ELb0ELb0ELb0ELb1EEEvNS_16Flash_bwd_paramsE --------------------------
	.section	.nv.constant0._ZN5flash44flash_bwd_dq_dk_dv_loop_seqk_parallel_kernelI23Flash_bwd_kernel_traitsILi192ELi64ELi64ELi8ELi4ELi2ELi2ELb0ELb0EN7cutlass10bfloat16_tE19Flash_kernel_traitsILi192ELi64ELi64ELi8ES3_EELb0ELb0ELb0ELb0ELb0ELb0ELb1EEEvNS_16Flash_bwd_paramsE,"a",@progbits
	.sectionflags	@""
	.align	4
.nv.constant0._ZN5flash44flash_bwd_dq_dk_dv_loop_seqk_parallel_kernelI23Flash_bwd_kernel_traitsILi192ELi64ELi64ELi8ELi4ELi2ELi2ELb0ELb0EN7cutlass10bfloat16_tE19Flash_kernel_traitsILi192ELi64ELi64ELi8ES3_EELb0ELb0ELb0ELb0ELb0ELb0ELb1EEEvNS_16Flash_bwd_paramsE:
	.zero		1168


//--------------------- .nv.constant0._ZN5flash44flash_bwd_dq_dk_dv_loop_seqk_parallel_kernelI23Flash_bwd_kernel_traitsILi192ELi64ELi64ELi8ELi4ELi2ELi2ELb0ELb0EN7cutlass10bfloat16_tE19Flash_kernel_traitsILi192ELi64ELi64ELi8ES3_EELb1ELb0ELb1ELb0ELb0ELb0ELb0EEEvNS_16Flash_bwd_paramsE --------------------------
	.section	.nv.constant0._ZN5flash44flash_bwd_dq_dk_dv_loop_seqk_parallel_kernelI23Flash_bwd_kernel_traitsILi192ELi64ELi64ELi8ELi4ELi2ELi2ELb0ELb0EN7cutlass10bfloat16_tE19Flash_kernel_traitsILi192ELi64ELi64ELi8ES3_EELb1ELb0ELb1ELb0ELb0ELb0ELb0EEEvNS_16Flash_bwd_paramsE,"a",@progbits
	.sectionflags	@""
	.align	4
.nv.constant0._ZN5flash44flash_bwd_dq_dk_dv_loop_seqk_parallel_kernelI23Flash_bwd_kernel_traitsILi192ELi64ELi64ELi8ELi4ELi2ELi2ELb0ELb0EN7cutlass10bfloat16_tE19Flash_kernel_traitsILi192ELi64ELi64ELi8ES3_EELb1ELb0ELb1ELb0ELb0ELb0ELb0EEEvNS_16Flash_bwd_paramsE:
	.zero		1168


//--------------------- .nv.constant0._ZN5flash44flash_bwd_dq_dk_dv_loop_seqk_parallel_kernelI23Flash_bwd_kernel_traitsILi192ELi64ELi64ELi8ELi4ELi2ELi2ELb0ELb0EN7cutlass10bfloat16_tE19Flash_kernel_traitsILi192ELi64ELi64ELi8ES3_EELb0ELb0ELb1ELb0ELb0ELb0ELb1EEEvNS_16Flash_bwd_paramsE --------------------------
	.section	.nv.constant0._ZN5flash44flash_bwd_dq_dk_dv_loop_seqk_parallel_kernelI23Flash_bwd_kernel_traitsILi192ELi64ELi64ELi8ELi4ELi2ELi2ELb0ELb0EN7cutlass10bfloat16_tE19Flash_kernel_traitsILi192ELi64ELi64ELi8ES3_EELb0ELb0ELb1ELb0ELb0ELb0ELb1EEEvNS_16Flash_bwd_paramsE,"a",@progbits
	.sectionflags	@""
	.align	4
.nv.constant0._ZN5flash44flash_bwd_dq_dk_dv_loop_seqk_parallel_kernelI23Flash_bwd_kernel_traitsILi192ELi64ELi64ELi8ELi4ELi2ELi2ELb0ELb0EN7cutlass10bfloat16_tE19Flash_kernel_traitsILi192ELi64ELi64ELi8ES3_EELb0ELb0ELb1ELb0ELb0ELb0ELb1EEEvNS_16Flash_bwd_paramsE:
	.zero		1168


//--------------------- .nv.constant0._ZN5flash44flash_bwd_dq_dk_dv_loop_seqk_parallel_kernelI23Flash_bwd_kernel_traitsILi192ELi64ELi64ELi8ELi4ELi2ELi2ELb0ELb0EN7cutlass10bfloat16_tE19Flash_kernel_traitsILi192ELi64ELi64ELi8ES3_EELb1ELb0ELb0ELb0ELb0ELb1ELb0EEEvNS_16Flash_bwd_paramsE --------------------------
	.section	.nv.constant0._ZN5flash44flash_bwd_dq_dk_dv_loop_seqk_parallel_kernelI23Flash_bwd_kernel_traitsILi192ELi64ELi64ELi8ELi4ELi2ELi2ELb0ELb0EN7cutlass10bfloat16_tE19Flash_kernel_traitsILi192ELi64ELi64ELi8ES3_EELb1ELb0ELb0ELb0ELb0ELb1ELb0EEEvNS_16Flash_bwd_paramsE,"a",@progbits
	.sectionflags	@""
	.align	4
.nv.constant0._ZN5flash44flash_bwd_dq_dk_dv_loop_seqk_parallel_kernelI23Flash_bwd_kernel_traitsILi192ELi64ELi64ELi8ELi4ELi2ELi2ELb0ELb0EN7cutlass10bfloat16_tE19Flash_kernel_traitsILi192ELi64ELi64ELi8ES3_EELb1ELb0ELb0ELb0ELb0ELb1ELb0EEEvNS_16Flash_bwd_paramsE:
	.zero		1168


//--------------------- .nv.constant0._ZN5flash44flash_bwd_dq_dk_dv_loop_seqk_parallel_kernelI23Flash_bwd_kernel_traitsILi192ELi64ELi64ELi8ELi4ELi2ELi2ELb0ELb0EN7cutlass10bfloat16_tE19Flash_kernel_traitsILi192ELi64ELi64ELi8ES3_EELb0ELb0ELb0ELb0ELb0ELb1ELb1EEEvNS_16Flash_bwd_paramsE --------------------------
	.section	.nv.constant0._ZN5flash44flash_bwd_dq_dk_dv_loop_seqk_parallel_kernelI23Flash_bwd_kernel_traitsILi192ELi64ELi64ELi8ELi4ELi2ELi2ELb0ELb0EN7cutlass10bfloat16_tE19Flash_kernel_traitsILi192ELi64ELi64ELi8ES3_EELb0ELb0ELb0ELb0ELb0ELb1ELb1EEEvNS_16Flash_bwd_paramsE,"a",@progbits
	.sectionflags	@""
	.align	4
.nv.constant0._ZN5flash44flash_bwd_dq_dk_dv_loop_seqk_parallel_kernelI23Flash_bwd_kernel_traitsILi192ELi64ELi64ELi8ELi4ELi2ELi2ELb0ELb0EN7cutlass10bfloat16_tE19Flash_kernel_traitsILi192ELi64ELi64ELi8ES3_EELb0ELb0ELb0ELb0ELb0ELb1ELb1EEEvNS_16Flash_bwd_paramsE:
	.zero		1168


//--------------------- .nv.constant0._ZN5flash44flash_bwd_dq_dk_dv_loop_seqk_parallel_kernelI23Flash_bwd_kernel_traitsILi192ELi64ELi64ELi8ELi4ELi2ELi2ELb0ELb0EN7cutlass10bfloat16_tE19Flash_kernel_traitsILi192ELi64ELi64ELi8ES3_EELb1ELb0ELb0ELb1ELb0ELb0ELb0EEEvNS_16Flash_bwd_paramsE --------------------------
	.section	.nv.constant0._ZN5flash44flash_bwd_dq_dk_dv_loop_seqk_parallel_kernelI23Flash_bwd_kernel_traitsILi192ELi64ELi64ELi8ELi4ELi2ELi2ELb0ELb0EN7cutlass10bfloat16_tE19Flash_kernel_traitsILi192ELi64ELi64ELi8ES3_EELb1ELb0ELb0ELb1ELb0ELb0ELb0EEEvNS_16Flash_bwd_paramsE,"a",@progbits
	.sectionflags	@""
	.align	4
.nv.constant0._ZN5flash44flash_bwd_dq_dk_dv_loop_seqk_parallel_kernelI23Flash_bwd_kernel_traitsILi192ELi64ELi64ELi8ELi4ELi2ELi2ELb0ELb0EN7cutlass10bfloat16_tE19Flash_kernel_traitsILi192ELi64ELi64ELi8ES3_EELb1ELb0ELb0ELb1ELb0ELb0ELb0EEEvNS_16Flash_bwd_paramsE:
	.zero		1168


//--------------------- .nv.constant0._ZN5flash44flash_bwd_dq_dk_dv_loop_seqk_parallel_kernelI23Flash_bwd_kernel_traitsILi192ELi64ELi64ELi8ELi4ELi2ELi2ELb0ELb0EN7cutlass10bfloat16_tE19Flash_kernel_traitsILi192ELi64ELi64ELi8ES3_EELb0ELb0ELb0ELb1ELb0ELb0ELb1EEEvNS_16Flash_bwd_paramsE --------------------------
	.section	.nv.constant0._ZN5flash44flash_bwd_dq_dk_dv_loop_seqk_parallel_kernelI23Flash_bwd_kernel_traitsILi192ELi64ELi64ELi8ELi4ELi2ELi2ELb0ELb0EN7cutlass10bfloat16_tE19Flash_kernel_traitsILi192ELi64ELi64ELi8ES3_EELb0ELb0ELb0ELb1ELb0ELb0ELb1EEEvNS_16Flash_bwd_paramsE,"a",@progbits
	.sectionflags	@""
	.align	4
.nv.constant0._ZN5flash44flash_bwd_dq_dk_dv_loop_seqk_parallel_kernelI23Flash_bwd_kernel_traitsILi192ELi64ELi64ELi8ELi4ELi2ELi2ELb0ELb0EN7cutlass10bfloat16_tE19Flash_kernel_traitsILi192ELi64ELi64ELi8ES3_EELb0ELb0ELb0ELb1ELb0ELb0ELb1EEEvNS_16Flash_bwd_paramsE:
	.zero		1168


//--------------------- .nv.constant0._ZN5flash44flash_bwd_dq_dk_dv_loop_seqk_parallel_kernelI23Flash_bwd_kernel_traitsILi192ELi64ELi64ELi8ELi4ELi2ELi2ELb0ELb0EN7cutlass10bfloat16_tE19Flash_kernel_traitsILi192ELi64ELi64ELi8ES3_EELb1ELb0ELb1ELb0ELb0ELb1ELb0EEEvNS_16Flash_bwd_paramsE --------------------------
	.section	.nv.constant0._ZN5flash44flash_bwd_dq_dk_dv_loop_seqk_parallel_kernelI23Flash_bwd_kernel_traitsILi192ELi64ELi64ELi8ELi4ELi2ELi2ELb0ELb0EN7cutlass10bfloat16_tE19Flash_kernel_traitsILi192ELi64ELi64ELi8ES3_EELb1ELb0ELb1ELb0ELb0ELb1ELb0EEEvNS_16Flash_bwd_paramsE,"a",@progbits
	.sectionflags	@""
	.align	4
.nv.constant0._ZN5flash44flash_bwd_dq_dk_dv_loop_seqk_parallel_kernelI23Flash_bwd_kernel_traitsILi192ELi64ELi64ELi8ELi4ELi2ELi2ELb0ELb0EN7cutlass10bfloat16_tE19Flash_kernel_traitsILi192ELi64ELi64ELi8ES3_EELb1ELb0ELb1ELb0ELb0ELb1ELb0EEEvNS_16Flash_bwd_paramsE:
	.zero		1168


//--------------------- .nv.constant0._ZN5flash44flash_bwd_dq_dk_dv_loop_seqk_parallel_kernelI23Flash_bwd_kernel_traitsILi192ELi64ELi64ELi8ELi4ELi2ELi2ELb0ELb0EN7cutlass10bfloat16_tE19Flash_kernel_traitsILi192ELi64ELi64ELi8ES3_EELb0ELb0ELb1ELb0ELb0ELb1ELb1EEEvNS_16Flash_bwd_paramsE --------------------------
	.section	.nv.constant0._ZN5flash44flash_bwd_dq_dk_dv_loop_seqk_parallel_kernelI23Flash_bwd_kernel_traitsILi192ELi64ELi64ELi8ELi4ELi2ELi2ELb0ELb0EN7cutlass10bfloat16_tE19Flash_kernel_traitsILi192ELi64ELi64ELi8ES3_EELb0ELb0ELb1ELb0ELb0ELb1ELb1EEEvNS_16Flash_bwd_paramsE,"a",@progbits
	.sectionflags	@""
	.align	4
.nv.constant0._ZN5flash44flash_bwd_dq_dk_dv_loop_seqk_parallel_kernelI23Flash_bwd_kernel_traitsILi192ELi64ELi64ELi8ELi4ELi2ELi2ELb0ELb0EN7cutlass10bfloat16_tE19Flash_kernel_traitsILi192ELi64ELi64ELi8ES3_EELb0ELb0ELb1ELb0ELb0ELb1ELb1EEEvNS_16Flash_bwd_paramsE:
	.zero		1168


//--------------------- .nv.constant0._ZN5flash44flash_bwd_dq_dk_dv_loop_seqk_parallel_kernelI23Flash_bwd_kernel_traitsILi192ELi64ELi64ELi8ELi4ELi2ELi2ELb0ELb0EN7cutlass10bfloat16_tE19Flash_kernel_traitsILi192ELi64ELi64ELi8ES3_EELb1ELb0ELb1ELb1ELb0ELb0ELb0EEEvNS_16Flash_bwd_paramsE --------------------------
	.section	.nv.constant0._ZN5flash44flash_bwd_dq_dk_dv_loop_seqk_parallel_kernelI23Flash_bwd_kernel_traitsILi192ELi64ELi64ELi8ELi4ELi2ELi2ELb0ELb0EN7cutlass10bfloat16_tE19Flash_kernel_traitsILi192ELi64ELi64ELi8ES3_EELb1ELb0ELb1ELb1ELb0ELb0ELb0EEEvNS_16Flash_bwd_paramsE,"a",@progbits
	.sectionflags	@""
	.align	4
.nv.constant0._ZN5flash44flash_bwd_dq_dk_dv_loop_seqk_parallel_kernelI23Flash_bwd_kernel_traitsILi192ELi64ELi64ELi8ELi4ELi2ELi2ELb0ELb0EN7cutlass10bfloat16_tE19Flash_kernel_traitsILi192ELi64ELi64ELi8ES3_EELb1ELb0ELb1ELb1ELb0ELb0ELb0EEEvNS_16Flash_bwd_paramsE:
	.zero		1168


//--------------------- .nv.constant0._ZN5flash44flash_bwd_dq_dk_dv_loop_seqk_parallel_kernelI23Flash_bwd_kernel_traitsILi192ELi64ELi64ELi8ELi4ELi2ELi2ELb0ELb0EN7cutlass10bfloat16_tE19Flash_kernel_traitsILi192ELi64ELi64ELi8ES3_EELb0ELb0ELb1ELb1ELb0ELb0ELb1EEEvNS_16Flash_bwd_paramsE --------------------------
	.section	.nv.constant0._ZN5flash44flash_bwd_dq_dk_dv_loop_seqk_parallel_kernelI23Flash_bwd_kernel_traitsILi192ELi64ELi64ELi8ELi4ELi2ELi2ELb0ELb0EN7cutlass10bfloat16_tE19Flash_kernel_traitsILi192ELi64ELi64ELi8ES3_EELb0ELb0ELb1ELb1ELb0ELb0ELb1EEEvNS_16Flash_bwd_paramsE,"a",@progbits
	.sectionflags	@""
	.align	4
.nv.constant0._ZN5flash44flash_bwd_dq_dk_dv_loop_seqk_parallel_kernelI23Flash_bwd_kernel_traitsILi192ELi64ELi64ELi8ELi4ELi2ELi2ELb0ELb0EN7cutlass10bfloat16_tE19Flash_kernel_traitsILi192ELi64ELi64ELi8ES3_EELb0ELb0ELb1ELb1ELb0ELb0ELb1EEEvNS_16Flash_bwd_paramsE:
	.zero		1168


//--------------------- .nv.constant0._ZN5flash25flash_bwd_dot_do_o_kernelILb0E23Flash_bwd_kernel_traitsILi192ELi64ELi64ELi8ELi4ELi2ELi2ELb0ELb0EN7cutlass10bfloat16_tE19Flash_kernel_traitsILi192ELi64ELi64ELi8ES3_EEEEvNS_16Flash_bwd_paramsE --------------------------
	.section	.nv.constant0._ZN5flash25flash_bwd_dot_do_o_kernelILb0E23Flash_bwd_kernel_traitsILi192ELi64ELi64ELi8ELi4ELi2ELi2ELb0ELb0EN7cutlass10bfloat16_tE19Flash_kernel_traitsILi192ELi64ELi64ELi8ES3_EEEEvNS_16Flash_bwd_paramsE,"a",@progbits
	.sectionflags	@""
	.align	4
.nv.constant0._ZN5flash25flash_bwd_dot_do_o_kernelILb0E23Flash_bwd_kernel_traitsILi192ELi64ELi64ELi8ELi4ELi2ELi2ELb0ELb0EN7cutlass10bfloat16_tE19Flash_kernel_traitsILi192ELi64ELi64ELi8ES3_EEEEvNS_16Flash_bwd_paramsE:
	.zero		1168


//--------------------- .nv.constant0._ZN5flash25flash_bwd_dot_do_o_kernelILb1E23Flash_bwd_kernel_traitsILi192ELi64ELi64ELi8ELi4ELi2ELi2ELb0ELb0EN7cutlass10bfloat16_tE19Flash_kernel_traitsILi192ELi64ELi64ELi8ES3_EEEEvNS_16Flash_bwd_paramsE --------------------------
	.section	.nv.constant0._ZN5flash25flash_bwd_dot_do_o_kernelILb1E23Flash_bwd_kernel_traitsILi192ELi64ELi64ELi8ELi4ELi2ELi2ELb0ELb0EN7cutlass10bfloat16_tE19Flash_kernel_traitsILi192ELi64ELi64ELi8ES3_EEEEvNS_16Flash_bwd_paramsE,"a",@progbits
	.sectionflags	@""
	.align	4
.nv.constant0._ZN5flash25flash_bwd_dot_do_o_kernelILb1E23Flash_bwd_kernel_traitsILi192ELi64ELi64ELi8ELi4ELi2ELi2ELb0ELb0EN7cutlass10bfloat16_tE19Flash_kernel_traitsILi192ELi64ELi64ELi8ES3_EEEEvNS_16Flash_bwd_paramsE:
	.zero		1168


//--------------------- SYMBOLS --------------------------

	.type		.nv.reservedSmem.offset0,@object
	.size		.nv.reservedSmem.offset0,0x4
